// Copyright (c) 2024, Jay Shah, Ganesh Bikshandi, Ying Zhang, Vijay Thakkar, Pradeep Ramani, Tri Dao.
// Splitting the different template instantiations to different files to speed up compilation.
// This file is auto-generated. See "generate_kernels.py"

#include "flash_fwd_launch_template.h"

#ifndef FLASHATTENTION_DISABLE_SM8x
#ifndef FLASHATTENTION_DISABLE_HDIM256
template void run_mha_fwd_<80, cutlass::half_t, 256, 256, false, true, false, true>(Flash_fwd_params &params, cudaStream_t stream);
template void run_mha_fwd_<86, cutlass::half_t, 256, 256, false, true, false, true>(Flash_fwd_params &params, cudaStream_t stream);
#endif
#endif


// ===== COMPILED SASS (sm_80) =====

	.target	sm_80

	.elftype	@"ET_EXEC"


//--------------------- .note.nv.tkinfo           --------------------------
	.section	.note.nv.tkinfo,"",@"SHT_NOTE"
	.sectionflags	@"SHF_NOTE_NV_TKINFO"
	.tkinfo
        /*0018*/ 	.word	0x00000002
        /*0030*/ 	.string	""
        /*0030*/ 	.string	"ptxas"
        /*0030*/ 	.string	"Cuda compilation tools, release 13.0, V13.0.88"
        /*0030*/ 	.string	"Build cuda_13.0.r13.0/compiler.36424714_0"
        /*0030*/ 	.string	"-arch sm_80 -m 64 "



//--------------------- .note.nv.cuinfo           --------------------------
	.section	.note.nv.cuinfo,"",@"SHT_NOTE"
	.sectionflags	@"SHF_NOTE_NV_CUINFO"
        /*0018*/ 	.short	0x0002
        /*001a*/ 	.short	0x0050
        /*001c*/ 	.short	0x0082
	.zero		2


//--------------------- .nv.info                  --------------------------
	.section	.nv.info,"",@"SHT_CUDA_INFO"
	.align	4


	//----- nvinfo : EIATTR_REGCOUNT
	.align		4
        /*0000*/ 	.byte	0x04, 0x2f
        /*0002*/ 	.short	(.L_12 - .L_11)
	.align		4
.L_11:
        /*0004*/ 	.word	index@(_ZN7cutlass13device_kernelIN5flash19enable_sm80_to_sm89INS1_16FlashAttnFwdSm80INS1_25CollectiveMainloopFwdSm80ILi8ELi1ELb0EN4cute5tupleIJNS5_1CILi128EEENS7_ILi48EEENS7_ILi256EEEEEELi256ENS_6half_tEfNS_4arch4Sm80ELb1ELb0ELb0ELb1ELb1ELb1ELb1ELb0EEENS1_21CollectiveEpilogueFwdINS6_IJS8_SA_S9_EEENS6_IJNS7_ILi1EEESI_SI_EEESC_SE_Li256ELb1ELb1ELb0ELb0EEENS1_19SingleTileSchedulerILb1ELb0ELb1ELi128EEEEEEEEEvNT_6ParamsE)
        /*0008*/ 	.word	0x000000fd


	//----- nvinfo : EIATTR_FRAME_SIZE
	.align		4
.L_12:
        /*000c*/ 	.byte	0x04, 0x11
        /*000e*/ 	.short	(.L_14 - .L_13)
	.align		4
.L_13:
        /*0010*/ 	.word	index@($__internal_9_$__cuda_sm70_shflsync_idx_p)
        /*0014*/ 	.word	0x00000000


	//----- nvinfo : EIATTR_FRAME_SIZE
	.align		4
.L_14:
        /*0018*/ 	.byte	0x04, 0x11
        /*001a*/ 	.short	(.L_16 - .L_15)
	.align		4
.L_15:
        /*001c*/ 	.word	index@(_ZN7cutlass13device_kernelIN5flash19enable_sm80_to_sm89INS1_16FlashAttnFwdSm80INS1_25CollectiveMainloopFwdSm80ILi8ELi1ELb0EN4cute5tupleIJNS5_1CILi128EEENS7_ILi48EEENS7_ILi256EEEEEELi256ENS_6half_tEfNS_4arch4Sm80ELb1ELb0ELb0ELb1ELb1ELb1ELb1ELb0EEENS1_21CollectiveEpilogueFwdINS6_IJS8_SA_S9_EEENS6_IJNS7_ILi1EEESI_SI_EEESC_SE_Li256ELb1ELb1ELb0ELb0EEENS1_19SingleTileSchedulerILb1ELb0ELb1ELi128EEEEEEEEEvNT_6ParamsE)
        /*0020*/ 	.word	0x00000000


	//----- nvinfo : EIATTR_REGCOUNT
	.align		4
.L_16:
        /*0024*/ 	.byte	0x04, 0x2f
        /*0026*/ 	.short	(.L_18 - .L_17)
	.align		4
.L_17:
        /*0028*/ 	.word	index@(_ZN7cutlass13device_kernelIN5flash19enable_sm80_to_sm89INS1_16FlashAttnFwdSm80INS1_25CollectiveMainloopFwdSm80ILi8ELi1ELb0EN4cute5tupleIJNS5_1CILi128EEENS7_ILi96EEENS7_ILi256EEEEEELi256ENS_6half_tEfNS_4arch4Sm80ELb1ELb0ELb0ELb1ELb1ELb0ELb1ELb0EEENS1_21CollectiveEpilogueFwdINS6_IJS8_SA_S9_EEENS6_IJNS7_ILi1EEESI_SI_EEESC_SE_Li256ELb1ELb1ELb0ELb0EEENS1_19SingleTileSchedulerILb1ELb0ELb1ELi128EEEEEEEEEvNT_6ParamsE)
        /*002c*/ 	.word	0x000000ff


	//----- nvinfo : EIATTR_FRAME_SIZE
	.align		4
.L_18:
        /*0030*/ 	.byte	0x04, 0x11
        /*0032*/ 	.short	(.L_20 - .L_19)
	.align		4
.L_19:
        /*0034*/ 	.word	index@(_ZN7cutlass13device_kernelIN5flash19enable_sm80_to_sm89INS1_16FlashAttnFwdSm80INS1_25CollectiveMainloopFwdSm80ILi8ELi1ELb0EN4cute5tupleIJNS5_1CILi128EEENS7_ILi96EEENS7_ILi256EEEEEELi256ENS_6half_tEfNS_4arch4Sm80ELb1ELb0ELb0ELb1ELb1ELb0ELb1ELb0EEENS1_21CollectiveEpilogueFwdINS6_IJS8_SA_S9_EEENS6_IJNS7_ILi1EEESI_SI_EEESC_SE_Li256ELb1ELb1ELb0ELb0EEENS1_19SingleTileSchedulerILb1ELb0ELb1ELi128EEEEEEEEEvNT_6ParamsE)
        /*0038*/ 	.word	0x00000088


	//----- nvinfo : EIATTR_REGCOUNT
	.align		4
.L_20:
        /*003c*/ 	.byte	0x04, 0x2f
        /*003e*/ 	.short	(.L_22 - .L_21)
	.align		4
.L_21:
        /*0040*/ 	.word	index@(_ZN7cutlass13device_kernelIN5flash19enable_sm80_to_sm89INS1_16FlashAttnFwdSm80INS1_25CollectiveMainloopFwdSm80ILi8ELi1ELb0EN4cute5tupleIJNS5_1CILi128EEENS7_ILi96EEENS7_ILi256EEEEEELi256ENS_6half_tEfNS_4arch4Sm80ELb1ELb0ELb0ELb0ELb1ELb0ELb1ELb0EEENS1_21CollectiveEpilogueFwdINS6_IJS8_SA_S9_EEENS6_IJNS7_ILi1EEESI_SI_EEESC_SE_Li256ELb0ELb1ELb0ELb0EEENS1_30DynamicPersistentTileSchedulerILi256ELi256ELb0ELb1ELb0EEEEEEEEEvNT_6ParamsE)
        /*0044*/ 	.word	0x000000ff


	//----- nvinfo : EIATTR_FRAME_SIZE
	.align		4
.L_22:
        /*0048*/ 	.byte	0x04, 0x11
        /*004a*/ 	.short	(.L_24 - .L_23)
	.align		4
.L_23:
        /*004c*/ 	.word	index@($__internal_8_$__cuda_sm70_shflsync_idx_p)
        /*0050*/ 	.word	0x00000000


	//----- nvinfo : EIATTR_FRAME_SIZE
	.align		4
.L_24:
        /*0054*/ 	.byte	0x04, 0x11
        /*0056*/ 	.short	(.L_26 - .L_25)
	.align		4
.L_25:
        /*0058*/ 	.word	index@($__internal_7_$__cuda_sm70_shflsync_bfly_p)
        /*005c*/ 	.word	0x00000000


	//----- nvinfo : EIATTR_FRAME_SIZE
	.align		4
.L_26:
        /*0060*/ 	.byte	0x04, 0x11
        /*0062*/ 	.short	(.L_28 - .L_27)
	.align		4
.L_27:
        /*0064*/ 	.word	index@(_ZN7cutlass13device_kernelIN5flash19enable_sm80_to_sm89INS1_16FlashAttnFwdSm80INS1_25CollectiveMainloopFwdSm80ILi8ELi1ELb0EN4cute5tupleIJNS5_1CILi128EEENS7_ILi96EEENS7_ILi256EEEEEELi256ENS_6half_tEfNS_4arch4Sm80ELb1ELb0ELb0ELb0ELb1ELb0ELb1ELb0EEENS1_21CollectiveEpilogueFwdINS6_IJS8_SA_S9_EEENS6_IJNS7_ILi1EEESI_SI_EEESC_SE_Li256ELb0ELb1ELb0ELb0EEENS1_30DynamicPersistentTileSchedulerILi256ELi256ELb0ELb1ELb0EEEEEEEEEvNT_6ParamsE)
        /*0068*/ 	.word	0x00000088


	//----- nvinfo : EIATTR_REGCOUNT
	.align		4
.L_28:
        /*006c*/ 	.byte	0x04, 0x2f
        /*006e*/ 	.short	(.L_30 - .L_29)
	.align		4
.L_29:
        /*0070*/ 	.word	index@(_ZN7cutlass13device_kernelIN5flash19enable_sm80_to_sm89INS1_16FlashAttnFwdSm80INS1_25CollectiveMainloopFwdSm80ILi8ELi1ELb0EN4cute5tupleIJNS5_1CILi128EEENS7_ILi48EEENS7_ILi256EEEEEELi256ENS_6half_tEfNS_4arch4Sm80ELb0ELb1ELb0ELb1ELb1ELb1ELb1ELb0EEENS1_21CollectiveEpilogueFwdINS6_IJS8_SA_S9_EEENS6_IJNS7_ILi1EEESI_SI_EEESC_SE_Li256ELb1ELb1ELb0ELb0EEENS1_19SingleTileSchedulerILb1ELb0ELb1ELi128EEEEEEEEEvNT_6ParamsE)
        /*0074*/ 	.word	0x000000ff


	//----- nvinfo : EIATTR_FRAME_SIZE
	.align		4
.L_30:
        /*0078*/ 	.byte	0x04, 0x11
        /*007a*/ 	.short	(.L_32 - .L_31)
	.align		4
.L_31:
        /*007c*/ 	.word	index@($__internal_6_$__cuda_sm70_shflsync_idx_p)
        /*0080*/ 	.word	0x00000000


	//----- nvinfo : EIATTR_FRAME_SIZE
	.align		4
.L_32:
        /*0084*/ 	.byte	0x04, 0x11
        /*0086*/ 	.short	(.L_34 - .L_33)
	.align		4
.L_33:
        /*0088*/ 	.word	index@($__internal_5_$__cuda_sm70_shflsync_bfly_p)
        /*008c*/ 	.word	0x00000000


	//----- nvinfo : EIATTR_FRAME_SIZE
	.align		4
.L_34:
        /*0090*/ 	.byte	0x04, 0x11
        /*0092*/ 	.short	(.L_36 - .L_35)
	.align		4
.L_35:
        /*0094*/ 	.word	index@($_ZN7cutlass13device_kernelIN5flash19enable_sm80_to_sm89INS1_16FlashAttnFwdSm80INS1_25CollectiveMainloopFwdSm80ILi8ELi1ELb0EN4cute5tupleIJNS5_1CILi128EEENS7_ILi48EEENS7_ILi256EEEEEELi256ENS_6half_tEfNS_4arch4Sm80ELb0ELb1ELb0ELb1ELb1ELb1ELb1ELb0EEENS1_21CollectiveEpilogueFwdINS6_IJS8_SA_S9_EEENS6_IJNS7_ILi1EEESI_SI_EEESC_SE_Li256ELb1ELb1ELb0ELb0EEENS1_19SingleTileSchedulerILb1ELb0ELb1ELi128EEEEEEEEEvNT_6ParamsE$_ZZN5flash25CollectiveMainloopFwdSm80ILi8ELi1ELb0EN4cute5tupleIJNS1_1CILi128EEENS3_ILi48EEENS3_ILi256EEEEEELi256EN7cutlass6half_tEfNS8_4arch4Sm80ELb0ELb1ELb0ELb1ELb1ELb1ELb1ELb0EE3mmaINS_16FlashAttnFwdSm80ISC_NS_21CollectiveEpilogueFwdINS2_IJS4_S6_S5_EEENS2_IJNS3_ILi1EEESH_SH_EEES9_SB_Li256ELb1ELb1ELb0ELb0EEENS_19SingleTileSchedulerILb1ELb0ELb1ELi128EEEE13SharedStorageENS1_6TensorINS1_11ArrayEngineIfLm128EEENS1_6LayoutINS2_IJNS2_IJNS3_ILi2EEESS_EEESH_NS3_ILi32EEEEEENS2_IJNS2_IJSH_SS_EEENS3_ILi0EEENS3_ILi4EEEEEEEEEENS_7SoftmaxILi2ELi0EEEEEbRKNSC_6ParamsERT0_RT1_iRKNS_16SeqlenInfoQKNewKILb1ELb1EEENS2_IJiiiiEEERT_ENKUlvE_clEv)
        /*0098*/ 	.word	0x00000000


	//----- nvinfo : EIATTR_FRAME_SIZE
	.align		4
.L_36:
        /*009c*/ 	.byte	0x04, 0x11
        /*009e*/ 	.short	(.L_38 - .L_37)
	.align		4
.L_37:
        /*00a0*/ 	.word	index@(_ZN7cutlass13device_kernelIN5flash19enable_sm80_to_sm89INS1_16FlashAttnFwdSm80INS1_25CollectiveMainloopFwdSm80ILi8ELi1ELb0EN4cute5tupleIJNS5_1CILi128EEENS7_ILi48EEENS7_ILi256EEEEEELi256ENS_6half_tEfNS_4arch4Sm80ELb0ELb1ELb0ELb1ELb1ELb1ELb1ELb0EEENS1_21CollectiveEpilogueFwdINS6_IJS8_SA_S9_EEENS6_IJNS7_ILi1EEESI_SI_EEESC_SE_Li256ELb1ELb1ELb0ELb0EEENS1_19SingleTileSchedulerILb1ELb0ELb1ELi128EEEEEEEEEvNT_6ParamsE)
        /*00a4*/ 	.word	0x00000070


	//----- nvinfo : EIATTR_REGCOUNT
	.align		4
.L_38:
        /*00a8*/ 	.byte	0x04, 0x2f
        /*00aa*/ 	.short	(.L_40 - .L_39)
	.align		4
.L_39:
        /*00ac*/ 	.word	index@(_ZN7cutlass13device_kernelIN5flash19enable_sm80_to_sm89INS1_16FlashAttnFwdSm80INS1_25CollectiveMainloopFwdSm80ILi8ELi1ELb0EN4cute5tupleIJNS5_1CILi128EEENS7_ILi64EEENS7_ILi256EEEEEELi256ENS_6half_tEfNS_4arch4Sm80ELb0ELb1ELb0ELb1ELb1ELb0ELb1ELb0EEENS1_21CollectiveEpilogueFwdINS6_IJS8_SA_S9_EEENS6_IJNS7_ILi1EEESI_SI_EEESC_SE_Li256ELb1ELb1ELb0ELb0EEENS1_19SingleTileSchedulerILb1ELb0ELb1ELi128EEEEEEEEEvNT_6ParamsE)
        /*00b0*/ 	.word	0x000000ff


	//----- nvinfo : EIATTR_FRAME_SIZE
	.align		4
.L_40:
        /*00b4*/ 	.byte	0x04, 0x11
        /*00b6*/ 	.short	(.L_42 - .L_41)
	.align		4
.L_41:
        /*00b8*/ 	.word	index@(_ZN7cutlass13device_kernelIN5flash19enable_sm80_to_sm89INS1_16FlashAttnFwdSm80INS1_25CollectiveMainloopFwdSm80ILi8ELi1ELb0EN4cute5tupleIJNS5_1CILi128EEENS7_ILi64EEENS7_ILi256EEEEEELi256ENS_6half_tEfNS_4arch4Sm80ELb0ELb1ELb0ELb1ELb1ELb0ELb1ELb0EEENS1_21CollectiveEpilogueFwdINS6_IJS8_SA_S9_EEENS6_IJNS7_ILi1EEESI_SI_EEESC_SE_Li256ELb1ELb1ELb0ELb0EEENS1_19SingleTileSchedulerILb1ELb0ELb1ELi128EEEEEEEEEvNT_6ParamsE)
        /*00bc*/ 	.word	0x00000000


	//----- nvinfo : EIATTR_REGCOUNT
	.align		4
.L_42:
        /*00c0*/ 	.byte	0x04, 0x2f
        /*00c2*/ 	.short	(.L_44 - .L_43)
	.align		4
.L_43:
        /*00c4*/ 	.word	index@(_ZN7cutlass13device_kernelIN5flash19enable_sm80_to_sm89INS1_16FlashAttnFwdSm80INS1_25CollectiveMainloopFwdSm80ILi8ELi1ELb0EN4cute5tupleIJNS5_1CILi128EEENS7_ILi64EEENS7_ILi256EEEEEELi256ENS_6half_tEfNS_4arch4Sm80ELb0ELb1ELb0ELb0ELb1ELb0ELb1ELb0EEENS1_21CollectiveEpilogueFwdINS6_IJS8_SA_S9_EEENS6_IJNS7_ILi1EEESI_SI_EEESC_SE_Li256ELb0ELb1ELb0ELb0EEENS1_19SingleTileSchedulerILb0ELb0ELb1ELi128EEEEEEEEEvNT_6ParamsE)
        /*00c8*/ 	.word	0x000000ff


	//----- nvinfo : EIATTR_FRAME_SIZE
	.align		4
.L_44:
        /*00cc*/ 	.byte	0x04, 0x11
        /*00ce*/ 	.short	(.L_46 - .L_45)
	.align		4
.L_45:
        /*00d0*/ 	.word	index@(_ZN7cutlass13device_kernelIN5flash19enable_sm80_to_sm89INS1_16FlashAttnFwdSm80INS1_25CollectiveMainloopFwdSm80ILi8ELi1ELb0EN4cute5tupleIJNS5_1CILi128EEENS7_ILi64EEENS7_ILi256EEEEEELi256ENS_6half_tEfNS_4arch4Sm80ELb0ELb1ELb0ELb0ELb1ELb0ELb1ELb0EEENS1_21CollectiveEpilogueFwdINS6_IJS8_SA_S9_EEENS6_IJNS7_ILi1EEESI_SI_EEESC_SE_Li256ELb0ELb1ELb0ELb0EEENS1_19SingleTileSchedulerILb0ELb0ELb1ELi128EEEEEEEEEvNT_6ParamsE)
        /*00d4*/ 	.word	0x00000000


	//----- nvinfo : EIATTR_REGCOUNT
	.align		4
.L_46:
        /*00d8*/ 	.byte	0x04, 0x2f
        /*00da*/ 	.short	(.L_48 - .L_47)
	.align		4
.L_47:
        /*00dc*/ 	.word	index@(_ZN7cutlass13device_kernelIN5flash19enable_sm80_to_sm89INS1_16FlashAttnFwdSm80INS1_25CollectiveMainloopFwdSm80ILi8ELi1ELb0EN4cute5tupleIJNS5_1CILi128EEENS7_ILi48EEENS7_ILi256EEEEEELi256ENS_6half_tEfNS_4arch4Sm80ELb0ELb0ELb0ELb1ELb1ELb1ELb1ELb0EEENS1_21CollectiveEpilogueFwdINS6_IJS8_SA_S9_EEENS6_IJNS7_ILi1EEESI_SI_EEESC_SE_Li256ELb1ELb1ELb0ELb0EEENS1_19SingleTileSchedulerILb1ELb0ELb1ELi128EEEEEEEEEvNT_6ParamsE)
        /*00e0*/ 	.word	0x000000f8


	//----- nvinfo : EIATTR_FRAME_SIZE
	.align		4
.L_48:
        /*00e4*/ 	.byte	0x04, 0x11
        /*00e6*/ 	.short	(.L_50 - .L_49)
	.align		4
.L_49:
        /*00e8*/ 	.word	index@($__internal_4_$__cuda_sm70_shflsync_idx_p)
        /*00ec*/ 	.word	0x00000000


	//----- nvinfo : EIATTR_FRAME_SIZE
	.align		4
.L_50:
        /*00f0*/ 	.byte	0x04, 0x11
        /*00f2*/ 	.short	(.L_52 - .L_51)
	.align		4
.L_51:
        /*00f4*/ 	.word	index@(_ZN7cutlass13device_kernelIN5flash19enable_sm80_to_sm89INS1_16FlashAttnFwdSm80INS1_25CollectiveMainloopFwdSm80ILi8ELi1ELb0EN4cute5tupleIJNS5_1CILi128EEENS7_ILi48EEENS7_ILi256EEEEEELi256ENS_6half_tEfNS_4arch4Sm80ELb0ELb0ELb0ELb1ELb1ELb1ELb1ELb0EEENS1_21CollectiveEpilogueFwdINS6_IJS8_SA_S9_EEENS6_IJNS7_ILi1EEESI_SI_EEESC_SE_Li256ELb1ELb1ELb0ELb0EEENS1_19SingleTileSchedulerILb1ELb0ELb1ELi128EEEEEEEEEvNT_6ParamsE)
        /*00f8*/ 	.word	0x00000000


	//----- nvinfo : EIATTR_REGCOUNT
	.align		4
.L_52:
        /*00fc*/ 	.byte	0x04, 0x2f
        /*00fe*/ 	.short	(.L_54 - .L_53)
	.align		4
.L_53:
        /*0100*/ 	.word	index@(_ZN7cutlass13device_kernelIN5flash19enable_sm80_to_sm89INS1_16FlashAttnFwdSm80INS1_25CollectiveMainloopFwdSm80ILi8ELi1ELb0EN4cute5tupleIJNS5_1CILi128EEENS7_ILi96EEENS7_ILi256EEEEEELi256ENS_6half_tEfNS_4arch4Sm80ELb0ELb0ELb0ELb1ELb1ELb0ELb1ELb0EEENS1_21CollectiveEpilogueFwdINS6_IJS8_SA_S9_EEENS6_IJNS7_ILi1EEESI_SI_EEESC_SE_Li256ELb1ELb1ELb0ELb0EEENS1_19SingleTileSchedulerILb1ELb0ELb1ELi128EEEEEEEEEvNT_6ParamsE)
        /*0104*/ 	.word	0x000000ff


	//----- nvinfo : EIATTR_FRAME_SIZE
	.align		4
.L_54:
        /*0108*/ 	.byte	0x04, 0x11
        /*010a*/ 	.short	(.L_56 - .L_55)
	.align		4
.L_55:
        /*010c*/ 	.word	index@(_ZN7cutlass13device_kernelIN5flash19enable_sm80_to_sm89INS1_16FlashAttnFwdSm80INS1_25CollectiveMainloopFwdSm80ILi8ELi1ELb0EN4cute5tupleIJNS5_1CILi128EEENS7_ILi96EEENS7_ILi256EEEEEELi256ENS_6half_tEfNS_4arch4Sm80ELb0ELb0ELb0ELb1ELb1ELb0ELb1ELb0EEENS1_21CollectiveEpilogueFwdINS6_IJS8_SA_S9_EEENS6_IJNS7_ILi1EEESI_SI_EEESC_SE_Li256ELb1ELb1ELb0ELb0EEENS1_19SingleTileSchedulerILb1ELb0ELb1ELi128EEEEEEEEEvNT_6ParamsE)
        /*0110*/ 	.word	0x00000048


	//----- nvinfo : EIATTR_REGCOUNT
	.align		4
.L_56:
        /*0114*/ 	.byte	0x04, 0x2f
        /*0116*/ 	.short	(.L_58 - .L_57)
	.align		4
.L_57:
        /*0118*/ 	.word	index@(_ZN7cutlass13device_kernelIN5flash19enable_sm80_to_sm89INS1_16FlashAttnFwdSm80INS1_25CollectiveMainloopFwdSm80ILi8ELi1ELb0EN4cute5tupleIJNS5_1CILi128EEENS7_ILi96EEENS7_ILi256EEEEEELi256ENS_6half_tEfNS_4arch4Sm80ELb0ELb0ELb0ELb0ELb1ELb0ELb1ELb0EEENS1_21CollectiveEpilogueFwdINS6_IJS8_SA_S9_EEENS6_IJNS7_ILi1EEESI_SI_EEESC_SE_Li256ELb0ELb1ELb0ELb0EEENS1_19SingleTileSchedulerILb0ELb0ELb1ELi128EEEEEEEEEvNT_6ParamsE)
        /*011c*/ 	.word	0x000000ff


	//----- nvinfo : EIATTR_FRAME_SIZE
	.align		4
.L_58:
        /*0120*/ 	.byte	0x04, 0x11
        /*0122*/ 	.short	(.L_60 - .L_59)
	.align		4
.L_59:
        /*0124*/ 	.word	index@(_ZN7cutlass13device_kernelIN5flash19enable_sm80_to_sm89INS1_16FlashAttnFwdSm80INS1_25CollectiveMainloopFwdSm80ILi8ELi1ELb0EN4cute5tupleIJNS5_1CILi128EEENS7_ILi96EEENS7_ILi256EEEEEELi256ENS_6half_tEfNS_4arch4Sm80ELb0ELb0ELb0ELb0ELb1ELb0ELb1ELb0EEENS1_21CollectiveEpilogueFwdINS6_IJS8_SA_S9_EEENS6_IJNS7_ILi1EEESI_SI_EEESC_SE_Li256ELb0ELb1ELb0ELb0EEENS1_19SingleTileSchedulerILb0ELb0ELb1ELi128EEEEEEEEEvNT_6ParamsE)
        /*0128*/ 	.word	0x00000060


	//----- nvinfo : EIATTR_REGCOUNT
	.align		4
.L_60:
        /*012c*/ 	.byte	0x04, 0x2f
        /*012e*/ 	.short	(.L_62 - .L_61)
	.align		4
.L_61:
        /*0130*/ 	.word	index@(_ZN7cutlass13device_kernelIN5flash19enable_sm80_to_sm89INS1_16FlashAttnFwdSm80INS1_25CollectiveMainloopFwdSm80ILi8ELi1ELb0EN4cute5tupleIJNS5_1CILi128EEENS7_ILi32EEENS7_ILi256EEEEEELi256ENS_6half_tEfNS_4arch4Sm80ELb1ELb0ELb0ELb1ELb1ELb1ELb1ELb0EEENS1_21CollectiveEpilogueFwdINS6_IJS8_SA_S9_EEENS6_IJNS7_ILi1EEESI_SI_EEESC_SE_Li256ELb1ELb1ELb0ELb0EEENS1_19SingleTileSchedulerILb1ELb0ELb1ELi128EEEEEEEEEvNT_6ParamsE)
        /*0134*/ 	.word	0x000000fb


	//----- nvinfo : EIATTR_FRAME_SIZE
	.align		4
.L_62:
        /*0138*/ 	.byte	0x04, 0x11
        /*013a*/ 	.short	(.L_64 - .L_63)
	.align		4
.L_63:
        /*013c*/ 	.word	index@(_ZN7cutlass13device_kernelIN5flash19enable_sm80_to_sm89INS1_16FlashAttnFwdSm80INS1_25CollectiveMainloopFwdSm80ILi8ELi1ELb0EN4cute5tupleIJNS5_1CILi128EEENS7_ILi32EEENS7_ILi256EEEEEELi256ENS_6half_tEfNS_4arch4Sm80ELb1ELb0ELb0ELb1ELb1ELb1ELb1ELb0EEENS1_21CollectiveEpilogueFwdINS6_IJS8_SA_S9_EEENS6_IJNS7_ILi1EEESI_SI_EEESC_SE_Li256ELb1ELb1ELb0ELb0EEENS1_19SingleTileSchedulerILb1ELb0ELb1ELi128EEEEEEEEEvNT_6ParamsE)
        /*0140*/ 	.word	0x00000000


	//----- nvinfo : EIATTR_REGCOUNT
	.align		4
.L_64:
        /*0144*/ 	.byte	0x04, 0x2f
        /*0146*/ 	.short	(.L_66 - .L_65)
	.align		4
.L_65:
        /*0148*/ 	.word	index@(_ZN7cutlass13device_kernelIN5flash19enable_sm80_to_sm89INS1_16FlashAttnFwdSm80INS1_25CollectiveMainloopFwdSm80ILi8ELi1ELb1EN4cute5tupleIJNS5_1CILi128EEENS7_ILi64EEENS7_ILi256EEEEEELi256ENS_6half_tEfNS_4arch4Sm80ELb1ELb0ELb0ELb1ELb1ELb0ELb1ELb0EEENS1_21CollectiveEpilogueFwdINS6_IJS8_SA_S9_EEENS6_IJNS7_ILi1EEESI_SI_EEESC_SE_Li256ELb1ELb1ELb0ELb0EEENS1_19SingleTileSchedulerILb1ELb0ELb1ELi128EEEEEEEEEvNT_6ParamsE)
        /*014c*/ 	.word	0x000000ff


	//----- nvinfo : EIATTR_FRAME_SIZE
	.align		4
.L_66:
        /*0150*/ 	.byte	0x04, 0x11
        /*0152*/ 	.short	(.L_68 - .L_67)
	.align		4
.L_67:
        /*0154*/ 	.word	index@(_ZN7cutlass13device_kernelIN5flash19enable_sm80_to_sm89INS1_16FlashAttnFwdSm80INS1_25CollectiveMainloopFwdSm80ILi8ELi1ELb1EN4cute5tupleIJNS5_1CILi128EEENS7_ILi64EEENS7_ILi256EEEEEELi256ENS_6half_tEfNS_4arch4Sm80ELb1ELb0ELb0ELb1ELb1ELb0ELb1ELb0EEENS1_21CollectiveEpilogueFwdINS6_IJS8_SA_S9_EEENS6_IJNS7_ILi1EEESI_SI_EEESC_SE_Li256ELb1ELb1ELb0ELb0EEENS1_19SingleTileSchedulerILb1ELb0ELb1ELi128EEEEEEEEEvNT_6ParamsE)
        /*0158*/ 	.word	0x000000e0


	//----- nvinfo : EIATTR_REGCOUNT
	.align		4
.L_68:
        /*015c*/ 	.byte	0x04, 0x2f
        /*015e*/ 	.short	(.L_70 - .L_69)
	.align		4
.L_69:
        /*0160*/ 	.word	index@(_ZN7cutlass13device_kernelIN5flash19enable_sm80_to_sm89INS1_16FlashAttnFwdSm80INS1_25CollectiveMainloopFwdSm80ILi8ELi1ELb1EN4cute5tupleIJNS5_1CILi128EEENS7_ILi64EEENS7_ILi256EEEEEELi256ENS_6half_tEfNS_4arch4Sm80ELb1ELb0ELb0ELb0ELb1ELb0ELb1ELb0EEENS1_21CollectiveEpilogueFwdINS6_IJS8_SA_S9_EEENS6_IJNS7_ILi1EEESI_SI_EEESC_SE_Li256ELb0ELb1ELb0ELb0EEENS1_30DynamicPersistentTileSchedulerILi256ELi256ELb0ELb1ELb0EEEEEEEEEvNT_6ParamsE)
        /*0164*/ 	.word	0x000000ff


	//----- nvinfo : EIATTR_FRAME_SIZE
	.align		4
.L_70:
        /*0168*/ 	.byte	0x04, 0x11
        /*016a*/ 	.short	(.L_72 - .L_71)
	.align		4
.L_71:
        /*016c*/ 	.word	index@($__internal_3_$__cuda_sm70_shflsync_idx_p)
        /*0170*/ 	.word	0x00000000


	//----- nvinfo : EIATTR_FRAME_SIZE
	.align		4
.L_72:
        /*0174*/ 	.byte	0x04, 0x11
        /*0176*/ 	.short	(.L_74 - .L_73)
	.align		4
.L_73:
        /*0178*/ 	.word	index@($__internal_2_$__cuda_sm70_shflsync_bfly_p)
        /*017c*/ 	.word	0x00000000


	//----- nvinfo : EIATTR_FRAME_SIZE
	.align		4
.L_74:
        /*0180*/ 	.byte	0x04, 0x11
        /*0182*/ 	.short	(.L_76 - .L_75)
	.align		4
.L_75:
        /*0184*/ 	.word	index@(_ZN7cutlass13device_kernelIN5flash19enable_sm80_to_sm89INS1_16FlashAttnFwdSm80INS1_25CollectiveMainloopFwdSm80ILi8ELi1ELb1EN4cute5tupleIJNS5_1CILi128EEENS7_ILi64EEENS7_ILi256EEEEEELi256ENS_6half_tEfNS_4arch4Sm80ELb1ELb0ELb0ELb0ELb1ELb0ELb1ELb0EEENS1_21CollectiveEpilogueFwdINS6_IJS8_SA_S9_EEENS6_IJNS7_ILi1EEESI_SI_EEESC_SE_Li256ELb0ELb1ELb0ELb0EEENS1_30DynamicPersistentTileSchedulerILi256ELi256ELb0ELb1ELb0EEEEEEEEEvNT_6ParamsE)
        /*0188*/ 	.word	0x00000128


	//----- nvinfo : EIATTR_REGCOUNT
	.align		4
.L_76:
        /*018c*/ 	.byte	0x04, 0x2f
        /*018e*/ 	.short	(.L_78 - .L_77)
	.align		4
.L_77:
        /*0190*/ 	.word	index@(_ZN7cutlass13device_kernelIN5flash19enable_sm80_to_sm89INS1_16FlashAttnFwdSm80INS1_25CollectiveMainloopFwdSm80ILi8ELi1ELb0EN4cute5tupleIJNS5_1CILi128EEENS7_ILi32EEENS7_ILi256EEEEEELi256ENS_6half_tEfNS_4arch4Sm80ELb0ELb1ELb0ELb1ELb1ELb1ELb1ELb0EEENS1_21CollectiveEpilogueFwdINS6_IJS8_SA_S9_EEENS6_IJNS7_ILi1EEESI_SI_EEESC_SE_Li256ELb1ELb1ELb0ELb0EEENS1_19SingleTileSchedulerILb1ELb0ELb1ELi128EEEEEEEEEvNT_6ParamsE)
        /*0194*/ 	.word	0x000000f9


	//----- nvinfo : EIATTR_FRAME_SIZE
	.align		4
.L_78:
        /*0198*/ 	.byte	0x04, 0x11
        /*019a*/ 	.short	(.L_80 - .L_79)
	.align		4
.L_79:
        /*019c*/ 	.word	index@(_ZN7cutlass13device_kernelIN5flash19enable_sm80_to_sm89INS1_16FlashAttnFwdSm80INS1_25CollectiveMainloopFwdSm80ILi8ELi1ELb0EN4cute5tupleIJNS5_1CILi128EEENS7_ILi32EEENS7_ILi256EEEEEELi256ENS_6half_tEfNS_4arch4Sm80ELb0ELb1ELb0ELb1ELb1ELb1ELb1ELb0EEENS1_21CollectiveEpilogueFwdINS6_IJS8_SA_S9_EEENS6_IJNS7_ILi1EEESI_SI_EEESC_SE_Li256ELb1ELb1ELb0ELb0EEENS1_19SingleTileSchedulerILb1ELb0ELb1ELi128EEEEEEEEEvNT_6ParamsE)
        /*01a0*/ 	.word	0x00000000


	//----- nvinfo : EIATTR_REGCOUNT
	.align		4
.L_80:
        /*01a4*/ 	.byte	0x04, 0x2f
        /*01a6*/ 	.short	(.L_82 - .L_81)
	.align		4
.L_81:
        /*01a8*/ 	.word	index@(_ZN7cutlass13device_kernelIN5flash19enable_sm80_to_sm89INS1_16FlashAttnFwdSm80INS1_25CollectiveMainloopFwdSm80ILi8ELi1ELb1EN4cute5tupleIJNS5_1CILi128EEENS7_ILi48EEENS7_ILi256EEEEEELi256ENS_6half_tEfNS_4arch4Sm80ELb0ELb1ELb0ELb1ELb1ELb0ELb1ELb0EEENS1_21CollectiveEpilogueFwdINS6_IJS8_SA_S9_EEENS6_IJNS7_ILi1EEESI_SI_EEESC_SE_Li256ELb1ELb1ELb0ELb0EEENS1_19SingleTileSchedulerILb1ELb0ELb1ELi128EEEEEEEEEvNT_6ParamsE)
        /*01ac*/ 	.word	0x000000ff


	//----- nvinfo : EIATTR_FRAME_SIZE
	.align		4
.L_82:
        /*01b0*/ 	.byte	0x04, 0x11
        /*01b2*/ 	.short	(.L_84 - .L_83)
	.align		4
.L_83:
        /*01b4*/ 	.word	index@($__internal_1_$__cuda_sm70_shflsync_idx_p)
        /*01b8*/ 	.word	0x00000000


	//----- nvinfo : EIATTR_FRAME_SIZE
	.align		4
.L_84:
        /*01bc*/ 	.byte	0x04, 0x11
        /*01be*/ 	.short	(.L_86 - .L_85)
	.align		4
.L_85:
        /*01c0*/ 	.word	index@(_ZN7cutlass13device_kernelIN5flash19enable_sm80_to_sm89INS1_16FlashAttnFwdSm80INS1_25CollectiveMainloopFwdSm80ILi8ELi1ELb1EN4cute5tupleIJNS5_1CILi128EEENS7_ILi48EEENS7_ILi256EEEEEELi256ENS_6half_tEfNS_4arch4Sm80ELb0ELb1ELb0ELb1ELb1ELb0ELb1ELb0EEENS1_21CollectiveEpilogueFwdINS6_IJS8_SA_S9_EEENS6_IJNS7_ILi1EEESI_SI_EEESC_SE_Li256ELb1ELb1ELb0ELb0EEENS1_19SingleTileSchedulerILb1ELb0ELb1ELi128EEEEEEEEEvNT_6ParamsE)
        /*01c4*/ 	.word	0x00000080


	//----- nvinfo : EIATTR_REGCOUNT
	.align		4
.L_86:
        /*01c8*/ 	.byte	0x04, 0x2f
        /*01ca*/ 	.short	(.L_88 - .L_87)
	.align		4
.L_87:
        /*01cc*/ 	.word	index@(_ZN7cutlass13device_kernelIN5flash19enable_sm80_to_sm89INS1_16FlashAttnFwdSm80INS1_25CollectiveMainloopFwdSm80ILi8ELi1ELb1EN4cute5tupleIJNS5_1CILi128EEENS7_ILi48EEENS7_ILi256EEEEEELi256ENS_6half_tEfNS_4arch4Sm80ELb0ELb1ELb0ELb0ELb1ELb0ELb1ELb0EEENS1_21CollectiveEpilogueFwdINS6_IJS8_SA_S9_EEENS6_IJNS7_ILi1EEESI_SI_EEESC_SE_Li256ELb0ELb1ELb0ELb0EEENS1_19SingleTileSchedulerILb0ELb0ELb1ELi128EEEEEEEEEvNT_6ParamsE)
        /*01d0*/ 	.word	0x000000ff


	//----- nvinfo : EIATTR_FRAME_SIZE
	.align		4
.L_88:
        /*01d4*/ 	.byte	0x04, 0x11
        /*01d6*/ 	.short	(.L_90 - .L_89)
	.align		4
.L_89:
        /*01d8*/ 	.word	index@($__internal_0_$__cuda_sm70_shflsync_idx_p)
        /*01dc*/ 	.word	0x00000000


	//----- nvinfo : EIATTR_FRAME_SIZE
	.align		4
.L_90:
        /*01e0*/ 	.byte	0x04, 0x11
        /*01e2*/ 	.short	(.L_92 - .L_91)
	.align		4
.L_91:
        /*01e4*/ 	.word	index@(_ZN7cutlass13device_kernelIN5flash19enable_sm80_to_sm89INS1_16FlashAttnFwdSm80INS1_25CollectiveMainloopFwdSm80ILi8ELi1ELb1EN4cute5tupleIJNS5_1CILi128EEENS7_ILi48EEENS7_ILi256EEEEEELi256ENS_6half_tEfNS_4arch4Sm80ELb0ELb1ELb0ELb0ELb1ELb0ELb1ELb0EEENS1_21CollectiveEpilogueFwdINS6_IJS8_SA_S9_EEENS6_IJNS7_ILi1EEESI_SI_EEESC_SE_Li256ELb0ELb1ELb0ELb0EEENS1_19SingleTileSchedulerILb0ELb0ELb1ELi128EEEEEEEEEvNT_6ParamsE)
        /*01e8*/ 	.word	0x00000080


	//----- nvinfo : EIATTR_REGCOUNT
	.align		4
.L_92:
        /*01ec*/ 	.byte	0x04, 0x2f
        /*01ee*/ 	.short	(.L_94 - .L_93)
	.align		4
.L_93:
        /*01f0*/ 	.word	index@(_ZN7cutlass13device_kernelIN5flash19enable_sm80_to_sm89INS1_16FlashAttnFwdSm80INS1_25CollectiveMainloopFwdSm80ILi8ELi1ELb0EN4cute5tupleIJNS5_1CILi128EEENS7_ILi32EEENS7_ILi256EEEEEELi256ENS_6half_tEfNS_4arch4Sm80ELb0ELb0ELb0ELb1ELb1ELb1ELb1ELb0EEENS1_21CollectiveEpilogueFwdINS6_IJS8_SA_S9_EEENS6_IJNS7_ILi1EEESI_SI_EEESC_SE_Li256ELb1ELb1ELb0ELb0EEENS1_19SingleTileSchedulerILb1ELb0ELb1ELi128EEEEEEEEEvNT_6ParamsE)
        /*01f4*/ 	.word	0x000000f8


	//----- nvinfo : EIATTR_FRAME_SIZE
	.align		4
.L_94:
        /*01f8*/ 	.byte	0x04, 0x11
        /*01fa*/ 	.short	(.L_96 - .L_95)
	.align		4
.L_95:
        /*01fc*/ 	.word	index@(_ZN7cutlass13device_kernelIN5flash19enable_sm80_to_sm89INS1_16FlashAttnFwdSm80INS1_25CollectiveMainloopFwdSm80ILi8ELi1ELb0EN4cute5tupleIJNS5_1CILi128EEENS7_ILi32EEENS7_ILi256EEEEEELi256ENS_6half_tEfNS_4arch4Sm80ELb0ELb0ELb0ELb1ELb1ELb1ELb1ELb0EEENS1_21CollectiveEpilogueFwdINS6_IJS8_SA_S9_EEENS6_IJNS7_ILi1EEESI_SI_EEESC_SE_Li256ELb1ELb1ELb0ELb0EEENS1_19SingleTileSchedulerILb1ELb0ELb1ELi128EEEEEEEEEvNT_6ParamsE)
        /*0200*/ 	.word	0x00000000


	//----- nvinfo : EIATTR_REGCOUNT
	.align		4
.L_96:
        /*0204*/ 	.byte	0x04, 0x2f
        /*0206*/ 	.short	(.L_98 - .L_97)
	.align		4
.L_97:
        /*0208*/ 	.word	index@(_ZN7cutlass13device_kernelIN5flash19enable_sm80_to_sm89INS1_16FlashAttnFwdSm80INS1_25CollectiveMainloopFwdSm80ILi8ELi1ELb1EN4cute5tupleIJNS5_1CILi128EEENS7_ILi64EEENS7_ILi256EEEEEELi256ENS_6half_tEfNS_4arch4Sm80ELb0ELb0ELb0ELb1ELb1ELb0ELb1ELb0EEENS1_21CollectiveEpilogueFwdINS6_IJS8_SA_S9_EEENS6_IJNS7_ILi1EEESI_SI_EEESC_SE_Li256ELb1ELb1ELb0ELb0EEENS1_19SingleTileSchedulerILb1ELb0ELb1ELi128EEEEEEEEEvNT_6ParamsE)
        /*020c*/ 	.word	0x000000ff


	//----- nvinfo : EIATTR_FRAME_SIZE
	.align		4
.L_98:
        /*0210*/ 	.byte	0x04, 0x11
        /*0212*/ 	.short	(.L_100 - .L_99)
	.align		4
.L_99:
        /*0214*/ 	.word	index@(_ZN7cutlass13device_kernelIN5flash19enable_sm80_to_sm89INS1_16FlashAttnFwdSm80INS1_25CollectiveMainloopFwdSm80ILi8ELi1ELb1EN4cute5tupleIJNS5_1CILi128EEENS7_ILi64EEENS7_ILi256EEEEEELi256ENS_6half_tEfNS_4arch4Sm80ELb0ELb0ELb0ELb1ELb1ELb0ELb1ELb0EEENS1_21CollectiveEpilogueFwdINS6_IJS8_SA_S9_EEENS6_IJNS7_ILi1EEESI_SI_EEESC_SE_Li256ELb1ELb1ELb0ELb0EEENS1_19SingleTileSchedulerILb1ELb0ELb1ELi128EEEEEEEEEvNT_6ParamsE)
        /*0218*/ 	.word	0x00000098


	//----- nvinfo : EIATTR_REGCOUNT
	.align		4
.L_100:
        /*021c*/ 	.byte	0x04, 0x2f
        /*021e*/ 	.short	(.L_102 - .L_101)
	.align		4
.L_101:
        /*0220*/ 	.word	index@(_ZN7cutlass13device_kernelIN5flash19enable_sm80_to_sm89INS1_16FlashAttnFwdSm80INS1_25CollectiveMainloopFwdSm80ILi8ELi1ELb1EN4cute5tupleIJNS5_1CILi128EEENS7_ILi64EEENS7_ILi256EEEEEELi256ENS_6half_tEfNS_4arch4Sm80ELb0ELb0ELb0ELb0ELb1ELb0ELb1ELb0EEENS1_21CollectiveEpilogueFwdINS6_IJS8_SA_S9_EEENS6_IJNS7_ILi1EEESI_SI_EEESC_SE_Li256ELb0ELb1ELb0ELb0EEENS1_19SingleTileSchedulerILb0ELb0ELb1ELi128EEEEEEEEEvNT_6ParamsE)
        /*0224*/ 	.word	0x000000ff


	//----- nvinfo : EIATTR_FRAME_SIZE
	.align		4
.L_102:
        /*0228*/ 	.byte	0x04, 0x11
        /*022a*/ 	.short	(.L_104 - .L_103)
	.align		4
.L_103:
        /*022c*/ 	.word	index@(_ZN7cutlass13device_kernelIN5flash19enable_sm80_to_sm89INS1_16FlashAttnFwdSm80INS1_25CollectiveMainloopFwdSm80ILi8ELi1ELb1EN4cute5tupleIJNS5_1CILi128EEENS7_ILi64EEENS7_ILi256EEEEEELi256ENS_6half_tEfNS_4arch4Sm80ELb0ELb0ELb0ELb0ELb1ELb0ELb1ELb0EEENS1_21CollectiveEpilogueFwdINS6_IJS8_SA_S9_EEENS6_IJNS7_ILi1EEESI_SI_EEESC_SE_Li256ELb0ELb1ELb0ELb0EEENS1_19SingleTileSchedulerILb0ELb0ELb1ELi128EEEEEEEEEvNT_6ParamsE)
        /*0230*/ 	.word	0x000000b0


	//----- nvinfo : EIATTR_MIN_STACK_SIZE
	.align		4
.L_104:
        /*0234*/ 	.byte	0x04, 0x12
        /*0236*/ 	.short	(.L_106 - .L_105)
	.align		4
.L_105:
        /*0238*/ 	.word	index@(_ZN7cutlass13device_kernelIN5flash19enable_sm80_to_sm89INS1_16FlashAttnFwdSm80INS1_25CollectiveMainloopFwdSm80ILi8ELi1ELb1EN4cute5tupleIJNS5_1CILi128EEENS7_ILi64EEENS7_ILi256EEEEEELi256ENS_6half_tEfNS_4arch4Sm80ELb0ELb0ELb0ELb0ELb1ELb0ELb1ELb0EEENS1_21CollectiveEpilogueFwdINS6_IJS8_SA_S9_EEENS6_IJNS7_ILi1EEESI_SI_EEESC_SE_Li256ELb0ELb1ELb0ELb0EEENS1_19SingleTileSchedulerILb0ELb0ELb1ELi128EEEEEEEEEvNT_6ParamsE)
        /*023c*/ 	.word	0x000000b0


	//----- nvinfo : EIATTR_MIN_STACK_SIZE
	.align		4
.L_106:
        /*0240*/ 	.byte	0x04, 0x12
        /*0242*/ 	.short	(.L_108 - .L_107)
	.align		4
.L_107:
        /*0244*/ 	.word	index@(_ZN7cutlass13device_kernelIN5flash19enable_sm80_to_sm89INS1_16FlashAttnFwdSm80INS1_25CollectiveMainloopFwdSm80ILi8ELi1ELb1EN4cute5tupleIJNS5_1CILi128EEENS7_ILi64EEENS7_ILi256EEEEEELi256ENS_6half_tEfNS_4arch4Sm80ELb0ELb0ELb0ELb1ELb1ELb0ELb1ELb0EEENS1_21CollectiveEpilogueFwdINS6_IJS8_SA_S9_EEENS6_IJNS7_ILi1EEESI_SI_EEESC_SE_Li256ELb1ELb1ELb0ELb0EEENS1_19SingleTileSchedulerILb1ELb0ELb1ELi128EEEEEEEEEvNT_6ParamsE)
        /*0248*/ 	.word	0x00000098


	//----- nvinfo : EIATTR_MIN_STACK_SIZE
	.align		4
.L_108:
        /*024c*/ 	.byte	0x04, 0x12
        /*024e*/ 	.short	(.L_110 - .L_109)
	.align		4
.L_109:
        /*0250*/ 	.word	index@(_ZN7cutlass13device_kernelIN5flash19enable_sm80_to_sm89INS1_16FlashAttnFwdSm80INS1_25CollectiveMainloopFwdSm80ILi8ELi1ELb0EN4cute5tupleIJNS5_1CILi128EEENS7_ILi32EEENS7_ILi256EEEEEELi256ENS_6half_tEfNS_4arch4Sm80ELb0ELb0ELb0ELb1ELb1ELb1ELb1ELb0EEENS1_21CollectiveEpilogueFwdINS6_IJS8_SA_S9_EEENS6_IJNS7_ILi1EEESI_SI_EEESC_SE_Li256ELb1ELb1ELb0ELb0EEENS1_19SingleTileSchedulerILb1ELb0ELb1ELi128EEEEEEEEEvNT_6ParamsE)
        /*0254*/ 	.word	0x00000000


	//----- nvinfo : EIATTR_MIN_STACK_SIZE
	.align		4
.L_110:
        /*0258*/ 	.byte	0x04, 0x12
        /*025a*/ 	.short	(.L_112 - .L_111)
	.align		4
.L_111:
        /*025c*/ 	.word	index@(_ZN7cutlass13device_kernelIN5flash19enable_sm80_to_sm89INS1_16FlashAttnFwdSm80INS1_25CollectiveMainloopFwdSm80ILi8ELi1ELb1EN4cute5tupleIJNS5_1CILi128EEENS7_ILi48EEENS7_ILi256EEEEEELi256ENS_6half_tEfNS_4arch4Sm80ELb0ELb1ELb0ELb0ELb1ELb0ELb1ELb0EEENS1_21CollectiveEpilogueFwdINS6_IJS8_SA_S9_EEENS6_IJNS7_ILi1EEESI_SI_EEESC_SE_Li256ELb0ELb1ELb0ELb0EEENS1_19SingleTileSchedulerILb0ELb0ELb1ELi128EEEEEEEEEvNT_6ParamsE)
        /*0260*/ 	.word	0x00000080


	//----- nvinfo : EIATTR_MIN_STACK_SIZE
	.align		4
.L_112:
        /*0264*/ 	.byte	0x04, 0x12
        /*0266*/ 	.short	(.L_114 - .L_113)
	.align		4
.L_113:
        /*0268*/ 	.word	index@(_ZN7cutlass13device_kernelIN5flash19enable_sm80_to_sm89INS1_16FlashAttnFwdSm80INS1_25CollectiveMainloopFwdSm80ILi8ELi1ELb1EN4cute5tupleIJNS5_1CILi128EEENS7_ILi48EEENS7_ILi256EEEEEELi256ENS_6half_tEfNS_4arch4Sm80ELb0ELb1ELb0ELb1ELb1ELb0ELb1ELb0EEENS1_21CollectiveEpilogueFwdINS6_IJS8_SA_S9_EEENS6_IJNS7_ILi1EEESI_SI_EEESC_SE_Li256ELb1ELb1ELb0ELb0EEENS1_19SingleTileSchedulerILb1ELb0ELb1ELi128EEEEEEEEEvNT_6ParamsE)
        /*026c*/ 	.word	0x00000080


	//----- nvinfo : EIATTR_MIN_STACK_SIZE
	.align		4
.L_114:
        /*0270*/ 	.byte	0x04, 0x12
        /*0272*/ 	.short	(.L_116 - .L_115)
	.align		4
.L_115:
        /*0274*/ 	.word	index@(_ZN7cutlass13device_kernelIN5flash19enable_sm80_to_sm89INS1_16FlashAttnFwdSm80INS1_25CollectiveMainloopFwdSm80ILi8ELi1ELb0EN4cute5tupleIJNS5_1CILi128EEENS7_ILi32EEENS7_ILi256EEEEEELi256ENS_6half_tEfNS_4arch4Sm80ELb0ELb1ELb0ELb1ELb1ELb1ELb1ELb0EEENS1_21CollectiveEpilogueFwdINS6_IJS8_SA_S9_EEENS6_IJNS7_ILi1EEESI_SI_EEESC_SE_Li256ELb1ELb1ELb0ELb0EEENS1_19SingleTileSchedulerILb1ELb0ELb1ELi128EEEEEEEEEvNT_6ParamsE)
        /*0278*/ 	.word	0x00000000


	//----- nvinfo : EIATTR_MIN_STACK_SIZE
	.align		4
.L_116:
        /*027c*/ 	.byte	0x04, 0x12
        /*027e*/ 	.short	(.L_118 - .L_117)
	.align		4
.L_117:
        /*0280*/ 	.word	index@(_ZN7cutlass13device_kernelIN5flash19enable_sm80_to_sm89INS1_16FlashAttnFwdSm80INS1_25CollectiveMainloopFwdSm80ILi8ELi1ELb1EN4cute5tupleIJNS5_1CILi128EEENS7_ILi64EEENS7_ILi256EEEEEELi256ENS_6half_tEfNS_4arch4Sm80ELb1ELb0ELb0ELb0ELb1ELb0ELb1ELb0EEENS1_21CollectiveEpilogueFwdINS6_IJS8_SA_S9_EEENS6_IJNS7_ILi1EEESI_SI_EEESC_SE_Li256ELb0ELb1ELb0ELb0EEENS1_30DynamicPersistentTileSchedulerILi256ELi256ELb0ELb1ELb0EEEEEEEEEvNT_6ParamsE)
        /*0284*/ 	.word	0x00000128


	//----- nvinfo : EIATTR_MIN_STACK_SIZE
	.align		4
.L_118:
        /*0288*/ 	.byte	0x04, 0x12
        /*028a*/ 	.short	(.L_120 - .L_119)
	.align		4
.L_119:
        /*028c*/ 	.word	index@(_ZN7cutlass13device_kernelIN5flash19enable_sm80_to_sm89INS1_16FlashAttnFwdSm80INS1_25CollectiveMainloopFwdSm80ILi8ELi1ELb1EN4cute5tupleIJNS5_1CILi128EEENS7_ILi64EEENS7_ILi256EEEEEELi256ENS_6half_tEfNS_4arch4Sm80ELb1ELb0ELb0ELb1ELb1ELb0ELb1ELb0EEENS1_21CollectiveEpilogueFwdINS6_IJS8_SA_S9_EEENS6_IJNS7_ILi1EEESI_SI_EEESC_SE_Li256ELb1ELb1ELb0ELb0EEENS1_19SingleTileSchedulerILb1ELb0ELb1ELi128EEEEEEEEEvNT_6ParamsE)
        /*0290*/ 	.word	0x000000e0


	//----- nvinfo : EIATTR_MIN_STACK_SIZE
	.align		4
.L_120:
        /*0294*/ 	.byte	0x04, 0x12
        /*0296*/ 	.short	(.L_122 - .L_121)
	.align		4
.L_121:
        /*0298*/ 	.word	index@(_ZN7cutlass13device_kernelIN5flash19enable_sm80_to_sm89INS1_16FlashAttnFwdSm80INS1_25CollectiveMainloopFwdSm80ILi8ELi1ELb0EN4cute5tupleIJNS5_1CILi128EEENS7_ILi32EEENS7_ILi256EEEEEELi256ENS_6half_tEfNS_4arch4Sm80ELb1ELb0ELb0ELb1ELb1ELb1ELb1ELb0EEENS1_21CollectiveEpilogueFwdINS6_IJS8_SA_S9_EEENS6_IJNS7_ILi1EEESI_SI_EEESC_SE_Li256ELb1ELb1ELb0ELb0EEENS1_19SingleTileSchedulerILb1ELb0ELb1ELi128EEEEEEEEEvNT_6ParamsE)
        /*029c*/ 	.word	0x00000000


	//----- nvinfo : EIATTR_MIN_STACK_SIZE
	.align		4
.L_122:
        /*02a0*/ 	.byte	0x04, 0x12
        /*02a2*/ 	.short	(.L_124 - .L_123)
	.align		4
.L_123:
        /*02a4*/ 	.word	index@(_ZN7cutlass13device_kernelIN5flash19enable_sm80_to_sm89INS1_16FlashAttnFwdSm80INS1_25CollectiveMainloopFwdSm80ILi8ELi1ELb0EN4cute5tupleIJNS5_1CILi128EEENS7_ILi96EEENS7_ILi256EEEEEELi256ENS_6half_tEfNS_4arch4Sm80ELb0ELb0ELb0ELb0ELb1ELb0ELb1ELb0EEENS1_21CollectiveEpilogueFwdINS6_IJS8_SA_S9_EEENS6_IJNS7_ILi1EEESI_SI_EEESC_SE_Li256ELb0ELb1ELb0ELb0EEENS1_19SingleTileSchedulerILb0ELb0ELb1ELi128EEEEEEEEEvNT_6ParamsE)
        /*02a8*/ 	.word	0x00000060


	//----- nvinfo : EIATTR_MIN_STACK_SIZE
	.align		4
.L_124:
        /*02ac*/ 	.byte	0x04, 0x12
        /*02ae*/ 	.short	(.L_126 - .L_125)
	.align		4
.L_125:
        /*02b0*/ 	.word	index@(_ZN7cutlass13device_kernelIN5flash19enable_sm80_to_sm89INS1_16FlashAttnFwdSm80INS1_25CollectiveMainloopFwdSm80ILi8ELi1ELb0EN4cute5tupleIJNS5_1CILi128EEENS7_ILi96EEENS7_ILi256EEEEEELi256ENS_6half_tEfNS_4arch4Sm80ELb0ELb0ELb0ELb1ELb1ELb0ELb1ELb0EEENS1_21CollectiveEpilogueFwdINS6_IJS8_SA_S9_EEENS6_IJNS7_ILi1EEESI_SI_EEESC_SE_Li256ELb1ELb1ELb0ELb0EEENS1_19SingleTileSchedulerILb1ELb0ELb1ELi128EEEEEEEEEvNT_6ParamsE)
        /*02b4*/ 	.word	0x00000048


	//----- nvinfo : EIATTR_MIN_STACK_SIZE
	.align		4
.L_126:
        /*02b8*/ 	.byte	0x04, 0x12
        /*02ba*/ 	.short	(.L_128 - .L_127)
	.align		4
.L_127:
        /*02bc*/ 	.word	index@(_ZN7cutlass13device_kernelIN5flash19enable_sm80_to_sm89INS1_16FlashAttnFwdSm80INS1_25CollectiveMainloopFwdSm80ILi8ELi1ELb0EN4cute5tupleIJNS5_1CILi128EEENS7_ILi48EEENS7_ILi256EEEEEELi256ENS_6half_tEfNS_4arch4Sm80ELb0ELb0ELb0ELb1ELb1ELb1ELb1ELb0EEENS1_21CollectiveEpilogueFwdINS6_IJS8_SA_S9_EEENS6_IJNS7_ILi1EEESI_SI_EEESC_SE_Li256ELb1ELb1ELb0ELb0EEENS1_19SingleTileSchedulerILb1ELb0ELb1ELi128EEEEEEEEEvNT_6ParamsE)
        /*02c0*/ 	.word	0x00000000


	//----- nvinfo : EIATTR_MIN_STACK_SIZE
	.align		4
.L_128:
        /*02c4*/ 	.byte	0x04, 0x12
        /*02c6*/ 	.short	(.L_130 - .L_129)
	.align		4
.L_129:
        /*02c8*/ 	.word	index@(_ZN7cutlass13device_kernelIN5flash19enable_sm80_to_sm89INS1_16FlashAttnFwdSm80INS1_25CollectiveMainloopFwdSm80ILi8ELi1ELb0EN4cute5tupleIJNS5_1CILi128EEENS7_ILi64EEENS7_ILi256EEEEEELi256ENS_6half_tEfNS_4arch4Sm80ELb0ELb1ELb0ELb0ELb1ELb0ELb1ELb0EEENS1_21CollectiveEpilogueFwdINS6_IJS8_SA_S9_EEENS6_IJNS7_ILi1EEESI_SI_EEESC_SE_Li256ELb0ELb1ELb0ELb0EEENS1_19SingleTileSchedulerILb0ELb0ELb1ELi128EEEEEEEEEvNT_6ParamsE)
        /*02cc*/ 	.word	0x00000000


	//----- nvinfo : EIATTR_MIN_STACK_SIZE
	.align		4
.L_130:
        /*02d0*/ 	.byte	0x04, 0x12
        /*02d2*/ 	.short	(.L_132 - .L_131)
	.align		4
.L_131:
        /*02d4*/ 	.word	index@(_ZN7cutlass13device_kernelIN5flash19enable_sm80_to_sm89INS1_16FlashAttnFwdSm80INS1_25CollectiveMainloopFwdSm80ILi8ELi1ELb0EN4cute5tupleIJNS5_1CILi128EEENS7_ILi64EEENS7_ILi256EEEEEELi256ENS_6half_tEfNS_4arch4Sm80ELb0ELb1ELb0ELb1ELb1ELb0ELb1ELb0EEENS1_21CollectiveEpilogueFwdINS6_IJS8_SA_S9_EEENS6_IJNS7_ILi1EEESI_SI_EEESC_SE_Li256ELb1ELb1ELb0ELb0EEENS1_19SingleTileSchedulerILb1ELb0ELb1ELi128EEEEEEEEEvNT_6ParamsE)
        /*02d8*/ 	.word	0x00000000


	//----- nvinfo : EIATTR_MIN_STACK_SIZE
	.align		4
.L_132:
        /*02dc*/ 	.byte	0x04, 0x12
        /*02de*/ 	.short	(.L_134 - .L_133)
	.align		4
.L_133:
        /*02e0*/ 	.word	index@(_ZN7cutlass13device_kernelIN5flash19enable_sm80_to_sm89INS1_16FlashAttnFwdSm80INS1_25CollectiveMainloopFwdSm80ILi8ELi1ELb0EN4cute5tupleIJNS5_1CILi128EEENS7_ILi48EEENS7_ILi256EEEEEELi256ENS_6half_tEfNS_4arch4Sm80ELb0ELb1ELb0ELb1ELb1ELb1ELb1ELb0EEENS1_21CollectiveEpilogueFwdINS6_IJS8_SA_S9_EEENS6_IJNS7_ILi1EEESI_SI_EEESC_SE_Li256ELb1ELb1ELb0ELb0EEENS1_19SingleTileSchedulerILb1ELb0ELb1ELi128EEEEEEEEEvNT_6ParamsE)
        /*02e4*/ 	.word	0x00000070


	//----- nvinfo : EIATTR_MIN_STACK_SIZE
	.align		4
.L_134:
        /*02e8*/ 	.byte	0x04, 0x12
        /*02ea*/ 	.short	(.L_136 - .L_135)
	.align		4
.L_135:
        /*02ec*/ 	.word	index@(_ZN7cutlass13device_kernelIN5flash19enable_sm80_to_sm89INS1_16FlashAttnFwdSm80INS1_25CollectiveMainloopFwdSm80ILi8ELi1ELb0EN4cute5tupleIJNS5_1CILi128EEENS7_ILi96EEENS7_ILi256EEEEEELi256ENS_6half_tEfNS_4arch4Sm80ELb1ELb0ELb0ELb0ELb1ELb0ELb1ELb0EEENS1_21CollectiveEpilogueFwdINS6_IJS8_SA_S9_EEENS6_IJNS7_ILi1EEESI_SI_EEESC_SE_Li256ELb0ELb1ELb0ELb0EEENS1_30DynamicPersistentTileSchedulerILi256ELi256ELb0ELb1ELb0EEEEEEEEEvNT_6ParamsE)
        /*02f0*/ 	.word	0x00000088


	//----- nvinfo : EIATTR_MIN_STACK_SIZE
	.align		4
.L_136:
        /*02f4*/ 	.byte	0x04, 0x12
        /*02f6*/ 	.short	(.L_138 - .L_137)
	.align		4
.L_137:
        /*02f8*/ 	.word	index@(_ZN7cutlass13device_kernelIN5flash19enable_sm80_to_sm89INS1_16FlashAttnFwdSm80INS1_25CollectiveMainloopFwdSm80ILi8ELi1ELb0EN4cute5tupleIJNS5_1CILi128EEENS7_ILi96EEENS7_ILi256EEEEEELi256ENS_6half_tEfNS_4arch4Sm80ELb1ELb0ELb0ELb1ELb1ELb0ELb1ELb0EEENS1_21CollectiveEpilogueFwdINS6_IJS8_SA_S9_EEENS6_IJNS7_ILi1EEESI_SI_EEESC_SE_Li256ELb1ELb1ELb0ELb0EEENS1_19SingleTileSchedulerILb1ELb0ELb1ELi128EEEEEEEEEvNT_6ParamsE)
        /*02fc*/ 	.word	0x00000088


	//----- nvinfo : EIATTR_MIN_STACK_SIZE
	.align		4
.L_138:
        /*0300*/ 	.byte	0x04, 0x12
        /*0302*/ 	.short	(.L_140 - .L_139)
	.align		4
.L_139:
        /*0304*/ 	.word	index@(_ZN7cutlass13device_kernelIN5flash19enable_sm80_to_sm89INS1_16FlashAttnFwdSm80INS1_25CollectiveMainloopFwdSm80ILi8ELi1ELb0EN4cute5tupleIJNS5_1CILi128EEENS7_ILi48EEENS7_ILi256EEEEEELi256ENS_6half_tEfNS_4arch4Sm80ELb1ELb0ELb0ELb1ELb1ELb1ELb1ELb0EEENS1_21CollectiveEpilogueFwdINS6_IJS8_SA_S9_EEENS6_IJNS7_ILi1EEESI_SI_EEESC_SE_Li256ELb1ELb1ELb0ELb0EEENS1_19SingleTileSchedulerILb1ELb0ELb1ELi128EEEEEEEEEvNT_6ParamsE)
        /*0308*/ 	.word	0x00000000
.L_140:


//--------------------- .nv.info._ZN7cutlass13device_kernelIN5flash19enable_sm80_to_sm89INS1_16FlashAttnFwdSm80INS1_25CollectiveMainloopFwdSm80ILi8ELi1ELb1EN4cute5tupleIJNS5_1CILi128EEENS7_ILi64EEENS7_ILi256EEEEEELi256ENS_6half_tEfNS_4arch4Sm80ELb0ELb0ELb0ELb0ELb1ELb0ELb1ELb0EEENS1_21CollectiveEpilogueFwdINS6_IJS8_SA_S9_EEENS6_IJNS7_ILi1EEESI_SI_EEESC_SE_Li256ELb0ELb1ELb0ELb0EEENS1_19SingleTileSchedulerILb0ELb0ELb1ELi128EEEEEEEEEvNT_6ParamsE --------------------------
	.section	.nv.info._ZN7cutlass13device_kernelIN5flash19enable_sm80_to_sm89INS1_16FlashAttnFwdSm80INS1_25CollectiveMainloopFwdSm80ILi8ELi1ELb1EN4cute5tupleIJNS5_1CILi128EEENS7_ILi64EEENS7_ILi256EEEEEELi256ENS_6half_tEfNS_4arch4Sm80ELb0ELb0ELb0ELb0ELb1ELb0ELb1ELb0EEENS1_21CollectiveEpilogueFwdINS6_IJS8_SA_S9_EEENS6_IJNS7_ILi1EEESI_SI_EEESC_SE_Li256ELb0ELb1ELb0ELb0EEENS1_19SingleTileSchedulerILb0ELb0ELb1ELi128EEEEEEEEEvNT_6ParamsE,"",@"SHT_CUDA_INFO"
	.sectionflags	@""
	.align	4


	//----- nvinfo : EIATTR_CUDA_API_VERSION
	.align		4
        /*0000*/ 	.byte	0x04, 0x37
        /*0002*/ 	.short	(.L_142 - .L_141)
.L_141:
        /*0004*/ 	.word	0x00000082


	//----- nvinfo : EIATTR_SW2861232_WAR
	.align		4
.L_142:
        /*0008*/ 	.byte	0x01, 0x35
	.zero		2


	//----- nvinfo : EIATTR_PARAM_CBANK
	.align		4
        /*000c*/ 	.byte	0x04, 0x0a
        /*000e*/ 	.short	(.L_144 - .L_143)
	.align		4
.L_143:
        /*0010*/ 	.word	index@(.nv.constant0._ZN7cutlass13device_kernelIN5flash19enable_sm80_to_sm89INS1_16FlashAttnFwdSm80INS1_25CollectiveMainloopFwdSm80ILi8ELi1ELb1EN4cute5tupleIJNS5_1CILi128EEENS7_ILi64EEENS7_ILi256EEEEEELi256ENS_6half_tEfNS_4arch4Sm80ELb0ELb0ELb0ELb0ELb1ELb0ELb1ELb0EEENS1_21CollectiveEpilogueFwdINS6_IJS8_SA_S9_EEENS6_IJNS7_ILi1EEESI_SI_EEESC_SE_Li256ELb0ELb1ELb0ELb0EEENS1_19SingleTileSchedulerILb0ELb0ELb1ELi128EEEEEEEEEvNT_6ParamsE)
        /*0014*/ 	.short	0x0160
        /*0016*/ 	.short	0x0418


	//----- nvinfo : EIATTR_CBANK_PARAM_SIZE
	.align		4
.L_144:
        /*0018*/ 	.byte	0x03, 0x19
        /*001a*/ 	.short	0x0418


	//----- nvinfo : EIATTR_KPARAM_INFO
	.align		4
        /*001c*/ 	.byte	0x04, 0x17
        /*001e*/ 	.short	(.L_146 - .L_145)
.L_145:
        /*0020*/ 	.word	0x00000000
        /*0024*/ 	.short	0x0000
        /*0026*/ 	.short	0x0000
        /*0028*/ 	.byte	0x00, 0xf0, 0x61, 0x10


	//----- nvinfo : EIATTR_MAXREG_COUNT
	.align		4
.L_146:
        /*002c*/ 	.byte	0x03, 0x1b
        /*002e*/ 	.short	0x00ff


	//----- nvinfo : EIATTR_NUM_BARRIERS
	.align		4
        /*0030*/ 	.byte	0x02, 0x4c
        /*0032*/ 	.byte	0x02
	.zero		1


	//----- nvinfo : EIATTR_ANNOTATIONS
	.align		4
        /*0034*/ 	.byte	0x04, 0x55
        /*0036*/ 	.short	(.L_148 - .L_147)


	//   ....[0]....
.L_147:
        /*0038*/ 	.word	0x00000001
        /*003c*/ 	.byte	0x20, 0x06, 0x00, 0x00, 0x01, 0x00, 0x00, 0x00, 0xb0, 0x08, 0x00, 0x00, 0x01, 0x00, 0x00, 0x00
        /* <DEDUP_REMOVED lines=49> */
        /*035c*/ 	.byte	0xa0, 0x8f, 0x00, 0x00


	//----- nvinfo : EIATTR_MERCURY_ISA_VERSION
	.align		4
.L_148:
        /*0360*/ 	.byte	0x03, 0x5f
        /*0362*/ 	.short	0x0000


	//----- nvinfo : EIATTR_COOP_GROUP_MASK_REGIDS
	.align		4
        /*0364*/ 	.byte	0x04, 0x29
        /*0366*/ 	.short	(.L_150 - .L_149)


	//   ....[0]....
.L_149:
        /*0368*/ 	.word	0xffffffff


	//   ....[1]....
        /*036c*/ 	.word	0xffffffff


	//   ....[2]....
        /*0370*/ 	.word	0xffffffff


	//   ....[3]....
        /*0374*/ 	.word	0xffffffff


	//   ....[4]....
        /*0378*/ 	.word	0xffffffff


	//   ....[5]....
        /*037c*/ 	.word	0xffffffff


	//   ....[6]....
        /*0380*/ 	.word	0xffffffff


	//   ....[7]....
        /*0384*/ 	.word	0xffffffff


	//   ....[8]....
        /*0388*/ 	.word	0xffffffff


	//   ....[9]....
        /*038c*/ 	.word	0xffffffff


	//   ....[10]....
        /*0390*/ 	.word	0xffffffff


	//   ....[11]....
        /*0394*/ 	.word	0xffffffff


	//   ....[12]....
        /*0398*/ 	.word	0xffffffff


	//   ....[13]....
        /*039c*/ 	.word	0xffffffff


	//   ....[14]....
        /*03a0*/ 	.word	0xffffffff


	//   ....[15]....
        /*03a4*/ 	.word	0xffffffff


	//   ....[16]....
        /*03a8*/ 	.word	0xffffffff


	//   ....[17]....
        /*03ac*/ 	.word	0xffffffff


	//   ....[18]....
        /*03b0*/ 	.word	0xffffffff


	//   ....[19]....
        /*03b4*/ 	.word	0xffffffff


	//   ....[20]....
        /*03b8*/ 	.word	0xffffffff


	//   ....[21]....
        /*03bc*/ 	.word	0xffffffff


	//   ....[22]....
        /*03c0*/ 	.word	0xffffffff


	//   ....[23]....
        /*03c4*/ 	.word	0xffffffff


	//   ....[24]....
        /*03c8*/ 	.word	0xffffffff


	//   ....[25]....
        /*03cc*/ 	.word	0xffffffff


	//   ....[26]....
        /*03d0*/ 	.word	0xffffffff


	//   ....[27]....
        /*03d4*/ 	.word	0xffffffff


	//   ....[28]....
        /*03d8*/ 	.word	0xffffffff


	//   ....[29]....
        /*03dc*/ 	.word	0xffffffff


	//   ....[30]....
        /*03e0*/ 	.word	0xffffffff


	//   ....[31]....
        /*03e4*/ 	.word	0xffffffff


	//   ....[32]....
        /*03e8*/ 	.word	0xffffffff


	//   ....[33]....
        /*03ec*/ 	.word	0xffffffff


	//   ....[34]....
        /*03f0*/ 	.word	0xffffffff


	//   ....[35]....
        /*03f4*/ 	.word	0xffffffff


	//   ....[36]....
        /*03f8*/ 	.word	0xffffffff


	//   ....[37]....
        /*03fc*/ 	.word	0xffffffff


	//   ....[38]....
        /*0400*/ 	.word	0xffffffff


	//   ....[39]....
        /*0404*/ 	.word	0xffffffff


	//   ....[40]....
        /*0408*/ 	.word	0xffffffff


	//   ....[41]....
        /*040c*/ 	.word	0xffffffff


	//   ....[42]....
        /*0410*/ 	.word	0xffffffff


	//   ....[43]....
        /*0414*/ 	.word	0xffffffff


	//   ....[44]....
        /*0418*/ 	.word	0xffffffff


	//   ....[45]....
        /*041c*/ 	.word	0xffffffff


	//   ....[46]....
        /*0420*/ 	.word	0xffffffff


	//   ....[47]....
        /*0424*/ 	.word	0xffffffff


	//   ....[48]....
        /*0428*/ 	.word	0xffffffff


	//   ....[49]....
        /*042c*/ 	.word	0xffffffff


	//   ....[50]....
        /*0430*/ 	.word	0xffffffff


	//   ....[51]....
        /*0434*/ 	.word	0xffffffff


	//----- nvinfo : EIATTR_COOP_GROUP_INSTR_OFFSETS
	.align		4
.L_150:
        /*0438*/ 	.byte	0x04, 0x28
        /*043a*/ 	.short	(.L_152 - .L_151)


	//   ....[0]....
.L_151:
        /*043c*/ 	.word	0x00000740


	//   ....[1]....
        /*0440*/ 	.word	0x00000770


	//   ....[2]....
        /*0444*/ 	.word	0x000009a0


	//   ....[3]....
        /*0448*/ 	.word	0x000009b0


	//   ....[4]....
        /*044c*/ 	.word	0x00000b10


	//   ....[5]....
        /*0450*/ 	.word	0x00000b30


	//   ....[6]....
        /*0454*/ 	.word	0x00000db0


	//   ....[7]....
        /*0458*/ 	.word	0x00000de0


	//   ....[8]....
        /*045c*/ 	.word	0x00000fb0


	//   ....[9]....
        /*0460*/ 	.word	0x00000fd0


	//   ....[10]....
        /*0464*/ 	.word	0x00001130


	//   ....[11]....
        /*0468*/ 	.word	0x00001150


	//   ....[12]....
        /*046c*/ 	.word	0x00001940


	//   ....[13]....
        /*0470*/ 	.word	0x00001960


	//   ....[14]....
        /*0474*/ 	.word	0x00001980


	//   ....[15]....
        /*0478*/ 	.word	0x00001990


	//   ....[16]....
        /*047c*/ 	.word	0x00002c60


	//   ....[17]....
        /*0480*/ 	.word	0x00002c80


	//   ....[18]....
        /*0484*/ 	.word	0x00002e00


	//   ....[19]....
        /*0488*/ 	.word	0x00002e20


	//   ....[20]....
        /*048c*/ 	.word	0x00003540


	//   ....[21]....
        /*0490*/ 	.word	0x000035e0


	//   ....[22]....
        /*0494*/ 	.word	0x000035f0


	//   ....[23]....
        /*0498*/ 	.word	0x00003640


	//   ....[24]....
        /*049c*/ 	.word	0x00005800


	//   ....[25]....
        /*04a0*/ 	.word	0x00005810


	//   ....[26]....
        /*04a4*/ 	.word	0x000058c0


	//   ....[27]....
        /*04a8*/ 	.word	0x000058f0


	//   ....[28]....
        /*04ac*/ 	.word	0x00005c40


	//   ....[29]....
        /*04b0*/ 	.word	0x00005c50


	//   ....[30]....
        /*04b4*/ 	.word	0x00005d10


	//   ....[31]....
        /*04b8*/ 	.word	0x00005d30


	//   ....[32]....
        /*04bc*/ 	.word	0x00006cd0


	//   ....[33]....
        /*04c0*/ 	.word	0x00006cf0


	//   ....[34]....
        /*04c4*/ 	.word	0x00007370


	//   ....[35]....
        /*04c8*/ 	.word	0x00007390


	//   ....[36]....
        /*04cc*/ 	.word	0x00008ce0


	//   ....[37]....
        /*04d0*/ 	.word	0x00008cf0


	//   ....[38]....
        /*04d4*/ 	.word	0x00008d30


	//   ....[39]....
        /*04d8*/ 	.word	0x00008d50


	//   ....[40]....
        /*04dc*/ 	.word	0x0000a4d0


	//   ....[41]....
        /*04e0*/ 	.word	0x0000a4e0


	//   ....[42]....
        /*04e4*/ 	.word	0x0000a500


	//   ....[43]....
        /*04e8*/ 	.word	0x0000a510


	//   ....[44]....
        /*04ec*/ 	.word	0x0000a650


	//   ....[45]....
        /*04f0*/ 	.word	0x0000a670


	//   ....[46]....
        /*04f4*/ 	.word	0x0000a870


	//   ....[47]....
        /*04f8*/ 	.word	0x0000a8a0


	//   ....[48]....
        /*04fc*/ 	.word	0x0000aa60


	//   ....[49]....
        /*0500*/ 	.word	0x0000aa90


	//   ....[50]....
        /*0504*/ 	.word	0x0000ac50


	//   ....[51]....
        /*0508*/ 	.word	0x0000ac70


	//----- nvinfo : EIATTR_EXIT_INSTR_OFFSETS
	.align		4
.L_152:
        /*050c*/ 	.byte	0x04, 0x1c
        /*050e*/ 	.short	(.L_154 - .L_153)


	//   ....[0]....
.L_153:
        /*0510*/ 	.word	0x00000040


	//   ....[1]....
        /*0514*/ 	.word	0x0000ac80


	//   ....[2]....
        /*0518*/ 	.word	0x0000adc0


	//   ....[3]....
        /*051c*/ 	.word	0x0000ae20


	//----- nvinfo : EIATTR_CTAIDZ_USED
	.align		4
.L_154:
        /*0520*/ 	.byte	0x01, 0x04
	.zero		2


	//----- nvinfo : EIATTR_MAX_THREADS
	.align		4
        /*0524*/ 	.byte	0x04, 0x05
        /*0526*/ 	.short	(.L_156 - .L_155)
.L_155:
        /*0528*/ 	.word	0x00000100
        /*052c*/ 	.word	0x00000001
        /*0530*/ 	.word	0x00000001


	//----- nvinfo : EIATTR_CRS_STACK_SIZE
	.align		4
.L_156:
        /*0534*/ 	.byte	0x04, 0x1e
        /*0536*/ 	.short	(.L_158 - .L_157)
.L_157:
        /*0538*/ 	.word	0x00000000
.L_158:


//--------------------- .nv.info._ZN7cutlass13device_kernelIN5flash19enable_sm80_to_sm89INS1_16FlashAttnFwdSm80INS1_25CollectiveMainloopFwdSm80ILi8ELi1ELb1EN4cute5tupleIJNS5_1CILi128EEENS7_ILi64EEENS7_ILi256EEEEEELi256ENS_6half_tEfNS_4arch4Sm80ELb0ELb0ELb0ELb1ELb1ELb0ELb1ELb0EEENS1_21CollectiveEpilogueFwdINS6_IJS8_SA_S9_EEENS6_IJNS7_ILi1EEESI_SI_EEESC_SE_Li256ELb1ELb1ELb0ELb0EEENS1_19SingleTileSchedulerILb1ELb0ELb1ELi128EEEEEEEEEvNT_6ParamsE --------------------------
	.section	.nv.info._ZN7cutlass13device_kernelIN5flash19enable_sm80_to_sm89INS1_16FlashAttnFwdSm80INS1_25CollectiveMainloopFwdSm80ILi8ELi1ELb1EN4cute5tupleIJNS5_1CILi128EEENS7_ILi64EEENS7_ILi256EEEEEELi256ENS_6half_tEfNS_4arch4Sm80ELb0ELb0ELb0ELb1ELb1ELb0ELb1ELb0EEENS1_21CollectiveEpilogueFwdINS6_IJS8_SA_S9_EEENS6_IJNS7_ILi1EEESI_SI_EEESC_SE_Li256ELb1ELb1ELb0ELb0EEENS1_19SingleTileSchedulerILb1ELb0ELb1ELi128EEEEEEEEEvNT_6ParamsE,"",@"SHT_CUDA_INFO"
	.sectionflags	@""
	.align	4


	//----- nvinfo : EIATTR_CUDA_API_VERSION
	.align		4
        /*0000*/ 	.byte	0x04, 0x37
        /*0002*/ 	.short	(.L_160 - .L_159)
.L_159:
        /*0004*/ 	.word	0x00000082


	//----- nvinfo : EIATTR_SW2861232_WAR
	.align		4
.L_160:
        /*0008*/ 	.byte	0x01, 0x35
	.zero		2


	//----- nvinfo : EIATTR_PARAM_CBANK
	.align		4
        /*000c*/ 	.byte	0x04, 0x0a
        /*000e*/ 	.short	(.L_162 - .L_161)
	.align		4
.L_161:
        /*0010*/ 	.word	index@(.nv.constant0._ZN7cutlass13device_kernelIN5flash19enable_sm80_to_sm89INS1_16FlashAttnFwdSm80INS1_25CollectiveMainloopFwdSm80ILi8ELi1ELb1EN4cute5tupleIJNS5_1CILi128EEENS7_ILi64EEENS7_ILi256EEEEEELi256ENS_6half_tEfNS_4arch4Sm80ELb0ELb0ELb0ELb1ELb1ELb0ELb1ELb0EEENS1_21CollectiveEpilogueFwdINS6_IJS8_SA_S9_EEENS6_IJNS7_ILi1EEESI_SI_EEESC_SE_Li256ELb1ELb1ELb0ELb0EEENS1_19SingleTileSchedulerILb1ELb0ELb1ELi128EEEEEEEEEvNT_6ParamsE)
        /*0014*/ 	.short	0x0160
        /*0016*/ 	.short	0x0418


	//----- nvinfo : EIATTR_CBANK_PARAM_SIZE
	.align		4
.L_162:
        /*0018*/ 	.byte	0x03, 0x19
        /*001a*/ 	.short	0x0418


	//----- nvinfo : EIATTR_KPARAM_INFO
	.align		4
        /*001c*/ 	.byte	0x04, 0x17
        /*001e*/ 	.short	(.L_164 - .L_163)
.L_163:
        /*0020*/ 	.word	0x00000000
        /*0024*/ 	.short	0x0000
        /*0026*/ 	.short	0x0000
        /*0028*/ 	.byte	0x00, 0xf0, 0x61, 0x10


	//----- nvinfo : EIATTR_MAXREG_COUNT
	.align		4
.L_164:
        /*002c*/ 	.byte	0x03, 0x1b
        /*002e*/ 	.short	0x00ff


	//----- nvinfo : EIATTR_NUM_BARRIERS
	.align		4
        /*0030*/ 	.byte	0x02, 0x4c
        /*0032*/ 	.byte	0x02
	.zero		1


	//----- nvinfo : EIATTR_ANNOTATIONS
	.align		4
        /*0034*/ 	.byte	0x04, 0x55
        /*0036*/ 	.short	(.L_166 - .L_165)


	//   ....[0]....
.L_165:
        /* <DEDUP_REMOVED lines=47> */


	//----- nvinfo : EIATTR_MERCURY_ISA_VERSION
	.align		4
.L_166:
        /*0310*/ 	.byte	0x03, 0x5f
        /*0312*/ 	.short	0x0000


	//----- nvinfo : EIATTR_COOP_GROUP_MASK_REGIDS
	.align		4
        /*0314*/ 	.byte	0x04, 0x29
        /*0316*/ 	.short	(.L_168 - .L_167)


	//   ....[0]....
.L_167:
        /*0318*/ 	.word	0xffffffff


	//   ....[1]....
        /*031c*/ 	.word	0xffffffff


	//   ....[2]....
        /*0320*/ 	.word	0xffffffff


	//   ....[3]....
        /*0324*/ 	.word	0xffffffff


	//   ....[4]....
        /*0328*/ 	.word	0xffffffff


	//   ....[5]....
        /*032c*/ 	.word	0xffffffff


	//   ....[6]....
        /*0330*/ 	.word	0xffffffff


	//   ....[7]....
        /*0334*/ 	.word	0xffffffff


	//   ....[8]....
        /*0338*/ 	.word	0xffffffff


	//   ....[9]....
        /*033c*/ 	.word	0xffffffff


	//   ....[10]....
        /*0340*/ 	.word	0xffffffff


	//   ....[11]....
        /*0344*/ 	.word	0xffffffff


	//   ....[12]....
        /*0348*/ 	.word	0xffffffff


	//   ....[13]....
        /*034c*/ 	.word	0xffffffff


	//   ....[14]....
        /*0350*/ 	.word	0xffffffff


	//   ....[15]....
        /*0354*/ 	.word	0xffffffff


	//   ....[16]....
        /*0358*/ 	.word	0xffffffff


	//   ....[17]....
        /*035c*/ 	.word	0xffffffff


	//   ....[18]....
        /*0360*/ 	.word	0xffffffff


	//   ....[19]....
        /*0364*/ 	.word	0xffffffff


	//   ....[20]....
        /*0368*/ 	.word	0xffffffff


	//   ....[21]....
        /*036c*/ 	.word	0xffffffff


	//   ....[22]....
        /*0370*/ 	.word	0xffffffff


	//   ....[23]....
        /*0374*/ 	.word	0xffffffff


	//   ....[24]....
        /*0378*/ 	.word	0xffffffff


	//   ....[25]....
        /*037c*/ 	.word	0xffffffff


	//   ....[26]....
        /*0380*/ 	.word	0xffffffff


	//   ....[27]....
        /*0384*/ 	.word	0xffffffff


	//   ....[28]....
        /*0388*/ 	.word	0xffffffff


	//   ....[29]....
        /*038c*/ 	.word	0xffffffff


	//   ....[30]....
        /*0390*/ 	.word	0xffffffff


	//   ....[31]....
        /*0394*/ 	.word	0xffffffff


	//   ....[32]....
        /*0398*/ 	.word	0xffffffff


	//   ....[33]....
        /*039c*/ 	.word	0xffffffff


	//   ....[34]....
        /*03a0*/ 	.word	0xffffffff


	//   ....[35]....
        /*03a4*/ 	.word	0xffffffff


	//   ....[36]....
        /*03a8*/ 	.word	0xffffffff


	//   ....[37]....
        /*03ac*/ 	.word	0xffffffff


	//   ....[38]....
        /*03b0*/ 	.word	0xffffffff


	//   ....[39]....
        /*03b4*/ 	.word	0xffffffff


	//   ....[40]....
        /*03b8*/ 	.word	0xffffffff


	//   ....[41]....
        /*03bc*/ 	.word	0xffffffff


	//   ....[42]....
        /*03c0*/ 	.word	0xffffffff


	//   ....[43]....
        /*03c4*/ 	.word	0xffffffff


	//   ....[44]....
        /*03c8*/ 	.word	0xffffffff


	//   ....[45]....
        /*03cc*/ 	.word	0xffffffff


	//   ....[46]....
        /*03d0*/ 	.word	0xffffffff


	//   ....[47]....
        /*03d4*/ 	.word	0xffffffff


	//   ....[48]....
        /*03d8*/ 	.word	0xffffffff


	//   ....[49]....
        /*03dc*/ 	.word	0xffffffff


	//   ....[50]....
        /*03e0*/ 	.word	0xffffffff


	//   ....[51]....
        /*03e4*/ 	.word	0xffffffff


	//   ....[52]....
        /*03e8*/ 	.word	0xffffffff


	//   ....[53]....
        /*03ec*/ 	.word	0xffffffff


	//   ....[54]....
        /*03f0*/ 	.word	0xffffffff


	//   ....[55]....
        /*03f4*/ 	.word	0xffffffff


	//   ....[56]....
        /*03f8*/ 	.word	0xffffffff


	//   ....[57]....
        /*03fc*/ 	.word	0xffffffff


	//   ....[58]....
        /*0400*/ 	.word	0xffffffff


	//   ....[59]....
        /*0404*/ 	.word	0xffffffff


	//   ....[60]....
        /*0408*/ 	.word	0xffffffff


	//----- nvinfo : EIATTR_COOP_GROUP_INSTR_OFFSETS
	.align		4
.L_168:
        /*040c*/ 	.byte	0x04, 0x28
        /*040e*/ 	.short	(.L_170 - .L_169)


	//   ....[0]....
.L_169:
        /*0410*/ 	.word	0x000000a0


	//   ....[1]....
        /*0414*/ 	.word	0x00001510


	//   ....[2]....
        /*0418*/ 	.word	0x00001540


	//   ....[3]....
        /*041c*/ 	.word	0x00001600


	//   ....[4]....
        /*0420*/ 	.word	0x00001630


	//   ....[5]....
        /*0424*/ 	.word	0x00001770


	//   ....[6]....
        /*0428*/ 	.word	0x00001780


	//   ....[7]....
        /*042c*/ 	.word	0x00001920


	//   ....[8]....
        /*0430*/ 	.word	0x000019e0


	//   ....[9]....
        /*0434*/ 	.word	0x00001b20


	//   ....[10]....
        /*0438*/ 	.word	0x00001b60


	//   ....[11]....
        /*043c*/ 	.word	0x00001ba0


	//   ....[12]....
        /*0440*/ 	.word	0x00001bb0


	//   ....[13]....
        /*0444*/ 	.word	0x00001bd0


	//   ....[14]....
        /*0448*/ 	.word	0x00001c60


	//   ....[15]....
        /*044c*/ 	.word	0x00001d50


	//   ....[16]....
        /*0450*/ 	.word	0x00001da0


	//   ....[17]....
        /*0454*/ 	.word	0x00003540


	//   ....[18]....
        /*0458*/ 	.word	0x00003550


	//   ....[19]....
        /*045c*/ 	.word	0x00003620


	//   ....[20]....
        /*0460*/ 	.word	0x00003640


	//   ....[21]....
        /*0464*/ 	.word	0x00003d70


	//   ....[22]....
        /*0468*/ 	.word	0x00003e10


	//   ....[23]....
        /*046c*/ 	.word	0x00003e30


	//   ....[24]....
        /*0470*/ 	.word	0x00003e90


	//   ....[25]....
        /*0474*/ 	.word	0x00005da0


	//   ....[26]....
        /*0478*/ 	.word	0x00005db0


	//   ....[27]....
        /*047c*/ 	.word	0x00005e30


	//   ....[28]....
        /*0480*/ 	.word	0x00005e40


	//   ....[29]....
        /*0484*/ 	.word	0x00006220


	//   ....[30]....
        /*0488*/ 	.word	0x00006230


	//   ....[31]....
        /*048c*/ 	.word	0x00006280


	//   ....[32]....
        /*0490*/ 	.word	0x000062a0


	//   ....[33]....
        /*0494*/ 	.word	0x00007280


	//   ....[34]....
        /*0498*/ 	.word	0x000072a0


	//   ....[35]....
        /*049c*/ 	.word	0x00007940


	//   ....[36]....
        /*04a0*/ 	.word	0x00007960


	//   ....[37]....
        /*04a4*/ 	.word	0x00009160


	//   ....[38]....
        /*04a8*/ 	.word	0x00009170


	//   ....[39]....
        /*04ac*/ 	.word	0x000091a0


	//   ....[40]....
        /*04b0*/ 	.word	0x000091c0


	//   ....[41]....
        /*04b4*/ 	.word	0x0000ac30


	//   ....[42]....
        /*04b8*/ 	.word	0x0000ac70


	//   ....[43]....
        /*04bc*/ 	.word	0x0000acd0


	//   ....[44]....
        /*04c0*/ 	.word	0x0000ad00


	//   ....[45]....
        /*04c4*/ 	.word	0x0000af30


	//   ....[46]....
        /*04c8*/ 	.word	0x0000af40


	//   ....[47]....
        /*04cc*/ 	.word	0x0000b140


	//   ....[48]....
        /*04d0*/ 	.word	0x0000b170


	//   ....[49]....
        /*04d4*/ 	.word	0x0000b330


	//   ....[50]....
        /*04d8*/ 	.word	0x0000b360


	//   ....[51]....
        /*04dc*/ 	.word	0x0000b520


	//   ....[52]....
        /*04e0*/ 	.word	0x0000b540


	//   ....[53]....
        /*04e4*/ 	.word	0x0000bec0


	//   ....[54]....
        /*04e8*/ 	.word	0x0000bee0


	//   ....[55]....
        /*04ec*/ 	.word	0x0000c0a0


	//   ....[56]....
        /*04f0*/ 	.word	0x0000c0d0


	//   ....[57]....
        /*04f4*/ 	.word	0x0000c260


	//   ....[58]....
        /*04f8*/ 	.word	0x0000c290


	//   ....[59]....
        /*04fc*/ 	.word	0x0000c420


	//   ....[60]....
        /*0500*/ 	.word	0x0000c440


	//----- nvinfo : EIATTR_EXIT_INSTR_OFFSETS
	.align		4
.L_170:
        /*0504*/ 	.byte	0x04, 0x1c
        /*0506*/ 	.short	(.L_172 - .L_171)


	//   ....[0]....
.L_171:
        /*0508*/ 	.word	0x00000450


	//   ....[1]....
        /*050c*/ 	.word	0x0000b550


	//   ....[2]....
        /*0510*/ 	.word	0x0000b690


	//   ....[3]....
        /*0514*/ 	.word	0x0000b6f0


	//   ....[4]....
        /*0518*/ 	.word	0x0000c450


	//   ....[5]....
        /*051c*/ 	.word	0x0000c560


	//   ....[6]....
        /*0520*/ 	.word	0x0000c5c0


	//----- nvinfo : EIATTR_CTAIDZ_USED
	.align		4
.L_172:
        /*0524*/ 	.byte	0x01, 0x04
	.zero		2


	//----- nvinfo : EIATTR_MAX_THREADS
	.align		4
        /*0528*/ 	.byte	0x04, 0x05
        /*052a*/ 	.short	(.L_174 - .L_173)
.L_173:
        /*052c*/ 	.word	0x00000100
        /*0530*/ 	.word	0x00000001
        /*0534*/ 	.word	0x00000001


	//----- nvinfo : EIATTR_CRS_STACK_SIZE
	.align		4
.L_174:
        /*0538*/ 	.byte	0x04, 0x1e
        /*053a*/ 	.short	(.L_176 - .L_175)
.L_175:
        /*053c*/ 	.word	0x00000000
.L_176:


//--------------------- .nv.info._ZN7cutlass13device_kernelIN5flash19enable_sm80_to_sm89INS1_16FlashAttnFwdSm80INS1_25CollectiveMainloopFwdSm80ILi8ELi1ELb0EN4cute5tupleIJNS5_1CILi128EEENS7_ILi32EEENS7_ILi256EEEEEELi256ENS_6half_tEfNS_4arch4Sm80ELb0ELb0ELb0ELb1ELb1ELb1ELb1ELb0EEENS1_21CollectiveEpilogueFwdINS6_IJS8_SA_S9_EEENS6_IJNS7_ILi1EEESI_SI_EEESC_SE_Li256ELb1ELb1ELb0ELb0EEENS1_19SingleTileSchedulerILb1ELb0ELb1ELi128EEEEEEEEEvNT_6ParamsE --------------------------
	.section	.nv.info._ZN7cutlass13device_kernelIN5flash19enable_sm80_to_sm89INS1_16FlashAttnFwdSm80INS1_25CollectiveMainloopFwdSm80ILi8ELi1ELb0EN4cute5tupleIJNS5_1CILi128EEENS7_ILi32EEENS7_ILi256EEEEEELi256ENS_6half_tEfNS_4arch4Sm80ELb0ELb0ELb0ELb1ELb1ELb1ELb1ELb0EEENS1_21CollectiveEpilogueFwdINS6_IJS8_SA_S9_EEENS6_IJNS7_ILi1EEESI_SI_EEESC_SE_Li256ELb1ELb1ELb0ELb0EEENS1_19SingleTileSchedulerILb1ELb0ELb1ELi128EEEEEEEEEvNT_6ParamsE,"",@"SHT_CUDA_INFO"
	.sectionflags	@""
	.align	4


	//----- nvinfo : EIATTR_CUDA_API_VERSION
	.align		4
        /*0000*/ 	.byte	0x04, 0x37
        /*0002*/ 	.short	(.L_178 - .L_177)
.L_177:
        /*0004*/ 	.word	0x00000082


	//----- nvinfo : EIATTR_SW2861232_WAR
	.align		4
.L_178:
        /*0008*/ 	.byte	0x01, 0x35
	.zero		2


	//----- nvinfo : EIATTR_PARAM_CBANK
	.align		4
        /*000c*/ 	.byte	0x04, 0x0a
        /*000e*/ 	.short	(.L_180 - .L_179)
	.align		4
.L_179:
        /*0010*/ 	.word	index@(.nv.constant0._ZN7cutlass13device_kernelIN5flash19enable_sm80_to_sm89INS1_16FlashAttnFwdSm80INS1_25CollectiveMainloopFwdSm80ILi8ELi1ELb0EN4cute5tupleIJNS5_1CILi128EEENS7_ILi32EEENS7_ILi256EEEEEELi256ENS_6half_tEfNS_4arch4Sm80ELb0ELb0ELb0ELb1ELb1ELb1ELb1ELb0EEENS1_21CollectiveEpilogueFwdINS6_IJS8_SA_S9_EEENS6_IJNS7_ILi1EEESI_SI_EEESC_SE_Li256ELb1ELb1ELb0ELb0EEENS1_19SingleTileSchedulerILb1ELb0ELb1ELi128EEEEEEEEEvNT_6ParamsE)
        /*0014*/ 	.short	0x0160
        /*0016*/ 	.short	0x0418


	//----- nvinfo : EIATTR_CBANK_PARAM_SIZE
	.align		4
.L_180:
        /*0018*/ 	.byte	0x03, 0x19
        /*001a*/ 	.short	0x0418


	//----- nvinfo : EIATTR_KPARAM_INFO
	.align		4
        /*001c*/ 	.byte	0x04, 0x17
        /*001e*/ 	.short	(.L_182 - .L_181)
.L_181:
        /*0020*/ 	.word	0x00000000
        /*0024*/ 	.short	0x0000
        /*0026*/ 	.short	0x0000
        /*0028*/ 	.byte	0x00, 0xf0, 0x61, 0x10


	//----- nvinfo : EIATTR_MAXREG_COUNT
	.align		4
.L_182:
        /*002c*/ 	.byte	0x03, 0x1b
        /*002e*/ 	.short	0x00ff


	//----- nvinfo : EIATTR_NUM_BARRIERS
	.align		4
        /*0030*/ 	.byte	0x02, 0x4c
        /*0032*/ 	.byte	0x02
	.zero		1


	//----- nvinfo : EIATTR_MERCURY_ISA_VERSION
	.align		4
        /*0034*/ 	.byte	0x03, 0x5f
        /*0036*/ 	.short	0x0000


	//----- nvinfo : EIATTR_COOP_GROUP_MASK_REGIDS
	.align		4
        /*0038*/ 	.byte	0x04, 0x29
        /*003a*/ 	.short	(.L_184 - .L_183)


	//   ....[0]....
.L_183:
        /*003c*/ 	.word	0xffffffff


	//   ....[1]....
        /*0040*/ 	.word	0xffffffff


	//   ....[2]....
        /*0044*/ 	.word	0xffffffff


	//   ....[3]....
        /*0048*/ 	.word	0xffffffff


	//   ....[4]....
        /*004c*/ 	.word	0xffffffff


	//   ....[5]....
        /*0050*/ 	.word	0xffffffff


	//   ....[6]....
        /*0054*/ 	.word	0xffffffff


	//   ....[7]....
        /*0058*/ 	.word	0xffffffff


	//   ....[8]....
        /*005c*/ 	.word	0xffffffff


	//   ....[9]....
        /*0060*/ 	.word	0xffffffff


	//   ....[10]....
        /*0064*/ 	.word	0xffffffff


	//   ....[11]....
        /*0068*/ 	.word	0xffffffff


	//   ....[12]....
        /*006c*/ 	.word	0xffffffff


	//   ....[13]....
        /*0070*/ 	.word	0xffffffff


	//   ....[14]....
        /*0074*/ 	.word	0xffffffff


	//   ....[15]....
        /*0078*/ 	.word	0xffffffff


	//   ....[16]....
        /*007c*/ 	.word	0xffffffff


	//   ....[17]....
        /*0080*/ 	.word	0xffffffff


	//   ....[18]....
        /*0084*/ 	.word	0xffffffff


	//   ....[19]....
        /*0088*/ 	.word	0xffffffff


	//   ....[20]....
        /*008c*/ 	.word	0xffffffff


	//   ....[21]....
        /*0090*/ 	.word	0xffffffff


	//   ....[22]....
        /*0094*/ 	.word	0xffffffff


	//   ....[23]....
        /*0098*/ 	.word	0xffffffff


	//   ....[24]....
        /*009c*/ 	.word	0xffffffff


	//   ....[25]....
        /*00a0*/ 	.word	0xffffffff


	//   ....[26]....
        /*00a4*/ 	.word	0xffffffff


	//   ....[27]....
        /*00a8*/ 	.word	0xffffffff


	//   ....[28]....
        /*00ac*/ 	.word	0xffffffff


	//   ....[29]....
        /*00b0*/ 	.word	0xffffffff


	//   ....[30]....
        /*00b4*/ 	.word	0xffffffff


	//   ....[31]....
        /*00b8*/ 	.word	0xffffffff


	//   ....[32]....
        /*00bc*/ 	.word	0xffffffff


	//   ....[33]....
        /*00c0*/ 	.word	0xffffffff


	//   ....[34]....
        /*00c4*/ 	.word	0xffffffff


	//   ....[35]....
        /*00c8*/ 	.word	0xffffffff


	//   ....[36]....
        /*00cc*/ 	.word	0xffffffff


	//   ....[37]....
        /*00d0*/ 	.word	0xffffffff


	//   ....[38]....
        /*00d4*/ 	.word	0xffffffff


	//   ....[39]....
        /*00d8*/ 	.word	0xffffffff


	//   ....[40]....
        /*00dc*/ 	.word	0xffffffff


	//   ....[41]....
        /*00e0*/ 	.word	0xffffffff


	//   ....[42]....
        /*00e4*/ 	.word	0xffffffff


	//   ....[43]....
        /*00e8*/ 	.word	0xffffffff


	//   ....[44]....
        /*00ec*/ 	.word	0xffffffff


	//   ....[45]....
        /*00f0*/ 	.word	0xffffffff


	//   ....[46]....
        /*00f4*/ 	.word	0xffffffff


	//   ....[47]....
        /*00f8*/ 	.word	0xffffffff


	//   ....[48]....
        /*00fc*/ 	.word	0xffffffff


	//   ....[49]....
        /*0100*/ 	.word	0xffffffff


	//   ....[50]....
        /*0104*/ 	.word	0xffffffff


	//   ....[51]....
        /*0108*/ 	.word	0xffffffff


	//   ....[52]....
        /*010c*/ 	.word	0xffffffff


	//   ....[53]....
        /*0110*/ 	.word	0xffffffff


	//   ....[54]....
        /*0114*/ 	.word	0xffffffff


	//   ....[55]....
        /*0118*/ 	.word	0xffffffff


	//   ....[56]....
        /*011c*/ 	.word	0xffffffff


	//   ....[57]....
        /*0120*/ 	.word	0xffffffff


	//   ....[58]....
        /*0124*/ 	.word	0xffffffff


	//----- nvinfo : EIATTR_COOP_GROUP_INSTR_OFFSETS
	.align		4
.L_184:
        /*0128*/ 	.byte	0x04, 0x28
        /*012a*/ 	.short	(.L_186 - .L_185)


	//   ....[0]....
.L_185:
        /*012c*/ 	.word	0x00000090


	//   ....[1]....
        /*0130*/ 	.word	0x00001f60


	//   ....[2]....
        /*0134*/ 	.word	0x00001f70


	//   ....[3]....
        /*0138*/ 	.word	0x00003130


	//   ....[4]....
        /*013c*/ 	.word	0x00003140


	//   ....[5]....
        /*0140*/ 	.word	0x00004210


	//   ....[6]....
        /*0144*/ 	.word	0x00004230


	//   ....[7]....
        /*0148*/ 	.word	0x00004600


	//   ....[8]....
        /*014c*/ 	.word	0x00004620


	//   ....[9]....
        /*0150*/ 	.word	0x000052d0


	//   ....[10]....
        /*0154*/ 	.word	0x00005300


	//   ....[11]....
        /*0158*/ 	.word	0x00005560


	//   ....[12]....
        /*015c*/ 	.word	0x00005590


	//   ....[13]....
        /*0160*/ 	.word	0x00005700


	//   ....[14]....
        /*0164*/ 	.word	0x00005730


	//   ....[15]....
        /*0168*/ 	.word	0x000058a0


	//   ....[16]....
        /*016c*/ 	.word	0x000058e0


	//   ....[17]....
        /*0170*/ 	.word	0x00005da0


	//   ....[18]....
        /*0174*/ 	.word	0x00005df0


	//   ....[19]....
        /*0178*/ 	.word	0x0000cce0


	//   ....[20]....
        /*017c*/ 	.word	0x0000cd20


	//   ....[21]....
        /*0180*/ 	.word	0x0000d8f0


	//   ....[22]....
        /*0184*/ 	.word	0x0000d900


	//   ....[23]....
        /*0188*/ 	.word	0x0000de60


	//   ....[24]....
        /*018c*/ 	.word	0x0000deb0


	//   ....[25]....
        /*0190*/ 	.word	0x0000ded0


	//   ....[26]....
        /*0194*/ 	.word	0x0000def0


	//   ....[27]....
        /*0198*/ 	.word	0x0000ea30


	//   ....[28]....
        /*019c*/ 	.word	0x0000ea40


	//   ....[29]....
        /*01a0*/ 	.word	0x0000ec60


	//   ....[30]....
        /*01a4*/ 	.word	0x0000ec70


	//   ....[31]....
        /*01a8*/ 	.word	0x0000f5e0


	//   ....[32]....
        /*01ac*/ 	.word	0x0000f600


	//   ....[33]....
        /*01b0*/ 	.word	0x0000f6a0


	//   ....[34]....
        /*01b4*/ 	.word	0x0000f6b0


	//   ....[35]....
        /*01b8*/ 	.word	0x00010870


	//   ....[36]....
        /*01bc*/ 	.word	0x000108a0


	//   ....[37]....
        /*01c0*/ 	.word	0x000108f0


	//   ....[38]....
        /*01c4*/ 	.word	0x00010900


	//   ....[39]....
        /*01c8*/ 	.word	0x00012380


	//   ....[40]....
        /*01cc*/ 	.word	0x000123c0


	//   ....[41]....
        /*01d0*/ 	.word	0x000123f0


	//   ....[42]....
        /*01d4*/ 	.word	0x00012420


	//   ....[43]....
        /*01d8*/ 	.word	0x00012660


	//   ....[44]....
        /*01dc*/ 	.word	0x00012670


	//   ....[45]....
        /*01e0*/ 	.word	0x00012870


	//   ....[46]....
        /*01e4*/ 	.word	0x000128a0


	//   ....[47]....
        /*01e8*/ 	.word	0x00012a60


	//   ....[48]....
        /*01ec*/ 	.word	0x00012a90


	//   ....[49]....
        /*01f0*/ 	.word	0x00012c50


	//   ....[50]....
        /*01f4*/ 	.word	0x00012c70


	//   ....[51]....
        /*01f8*/ 	.word	0x00013610


	//   ....[52]....
        /*01fc*/ 	.word	0x00013640


	//   ....[53]....
        /*0200*/ 	.word	0x000137d0


	//   ....[54]....
        /*0204*/ 	.word	0x00013800


	//   ....[55]....
        /*0208*/ 	.word	0x00013990


	//   ....[56]....
        /*020c*/ 	.word	0x000139c0


	//   ....[57]....
        /*0210*/ 	.word	0x00013b50


	//   ....[58]....
        /*0214*/ 	.word	0x00013b70


	//----- nvinfo : EIATTR_EXIT_INSTR_OFFSETS
	.align		4
.L_186:
        /*0218*/ 	.byte	0x04, 0x1c
        /*021a*/ 	.short	(.L_188 - .L_187)


	//   ....[0]....
.L_187:
        /*021c*/ 	.word	0x00000440


	//   ....[1]....
        /*0220*/ 	.word	0x00012c80


	//   ....[2]....
        /*0224*/ 	.word	0x00012dc0


	//   ....[3]....
        /*0228*/ 	.word	0x00012e20


	//   ....[4]....
        /*022c*/ 	.word	0x00013b80


	//   ....[5]....
        /*0230*/ 	.word	0x00013c90


	//   ....[6]....
        /*0234*/ 	.word	0x00013cf0


	//----- nvinfo : EIATTR_CTAIDZ_USED
	.align		4
.L_188:
        /*0238*/ 	.byte	0x01, 0x04
	.zero		2


	//----- nvinfo : EIATTR_MAX_THREADS
	.align		4
        /*023c*/ 	.byte	0x04, 0x05
        /*023e*/ 	.short	(.L_190 - .L_189)
.L_189:
        /*0240*/ 	.word	0x00000100
        /*0244*/ 	.word	0x00000001
        /*0248*/ 	.word	0x00000001


	//----- nvinfo : EIATTR_CRS_STACK_SIZE
	.align		4
.L_190:
        /*024c*/ 	.byte	0x04, 0x1e
        /*024e*/ 	.short	(.L_192 - .L_191)
.L_191:
        /*0250*/ 	.word	0x00000000
.L_192:


//--------------------- .nv.info._ZN7cutlass13device_kernelIN5flash19enable_sm80_to_sm89INS1_16FlashAttnFwdSm80INS1_25CollectiveMainloopFwdSm80ILi8ELi1ELb1EN4cute5tupleIJNS5_1CILi128EEENS7_ILi48EEENS7_ILi256EEEEEELi256ENS_6half_tEfNS_4arch4Sm80ELb0ELb1ELb0ELb0ELb1ELb0ELb1ELb0EEENS1_21CollectiveEpilogueFwdINS6_IJS8_SA_S9_EEENS6_IJNS7_ILi1EEESI_SI_EEESC_SE_Li256ELb0ELb1ELb0ELb0EEENS1_19SingleTileSchedulerILb0ELb0ELb1ELi128EEEEEEEEEvNT_6ParamsE --------------------------
	.section	.nv.info._ZN7cutlass13device_kernelIN5flash19enable_sm80_to_sm89INS1_16FlashAttnFwdSm80INS1_25CollectiveMainloopFwdSm80ILi8ELi1ELb1EN4cute5tupleIJNS5_1CILi128EEENS7_ILi48EEENS7_ILi256EEEEEELi256ENS_6half_tEfNS_4arch4Sm80ELb0ELb1ELb0ELb0ELb1ELb0ELb1ELb0EEENS1_21CollectiveEpilogueFwdINS6_IJS8_SA_S9_EEENS6_IJNS7_ILi1EEESI_SI_EEESC_SE_Li256ELb0ELb1ELb0ELb0EEENS1_19SingleTileSchedulerILb0ELb0ELb1ELi128EEEEEEEEEvNT_6ParamsE,"",@"SHT_CUDA_INFO"
	.sectionflags	@""
	.align	4


	//----- nvinfo : EIATTR_CUDA_API_VERSION
	.align		4
        /*0000*/ 	.byte	0x04, 0x37
        /*0002*/ 	.short	(.L_194 - .L_193)
.L_193:
        /*0004*/ 	.word	0x00000082


	//----- nvinfo : EIATTR_SW2861232_WAR
	.align		4
.L_194:
        /*0008*/ 	.byte	0x01, 0x35
	.zero		2


	//----- nvinfo : EIATTR_PARAM_CBANK
	.align		4
        /*000c*/ 	.byte	0x04, 0x0a
        /*000e*/ 	.short	(.L_196 - .L_195)
	.align		4
.L_195:
        /*0010*/ 	.word	index@(.nv.constant0._ZN7cutlass13device_kernelIN5flash19enable_sm80_to_sm89INS1_16FlashAttnFwdSm80INS1_25CollectiveMainloopFwdSm80ILi8ELi1ELb1EN4cute5tupleIJNS5_1CILi128EEENS7_ILi48EEENS7_ILi256EEEEEELi256ENS_6half_tEfNS_4arch4Sm80ELb0ELb1ELb0ELb0ELb1ELb0ELb1ELb0EEENS1_21CollectiveEpilogueFwdINS6_IJS8_SA_S9_EEENS6_IJNS7_ILi1EEESI_SI_EEESC_SE_Li256ELb0ELb1ELb0ELb0EEENS1_19SingleTileSchedulerILb0ELb0ELb1ELi128EEEEEEEEEvNT_6ParamsE)
        /*0014*/ 	.short	0x0160
        /*0016*/ 	.short	0x0418


	//----- nvinfo : EIATTR_CBANK_PARAM_SIZE
	.align		4
.L_196:
        /*0018*/ 	.byte	0x03, 0x19
        /*001a*/ 	.short	0x0418


	//----- nvinfo : EIATTR_KPARAM_INFO
	.align		4
        /*001c*/ 	.byte	0x04, 0x17
        /*001e*/ 	.short	(.L_198 - .L_197)
.L_197:
        /*0020*/ 	.word	0x00000000
        /*0024*/ 	.short	0x0000
        /*0026*/ 	.short	0x0000
        /*0028*/ 	.byte	0x00, 0xf0, 0x61, 0x10


	//----- nvinfo : EIATTR_MAXREG_COUNT
	.align		4
.L_198:
        /*002c*/ 	.byte	0x03, 0x1b
        /*002e*/ 	.short	0x00ff


	//----- nvinfo : EIATTR_NUM_BARRIERS
	.align		4
        /*0030*/ 	.byte	0x02, 0x4c
        /*0032*/ 	.byte	0x02
	.zero		1


	//----- nvinfo : EIATTR_ANNOTATIONS
	.align		4
        /*0034*/ 	.byte	0x04, 0x55
        /*0036*/ 	.short	(.L_200 - .L_199)


	//   ....[0]....
.L_199:
        /* <DEDUP_REMOVED lines=100> */
        /*066c*/ 	.byte	0x70, 0x3b, 0x01, 0x00, 0x01, 0x00, 0x00, 0x00, 0x80, 0x3b, 0x01, 0x00


	//----- nvinfo : EIATTR_MERCURY_ISA_VERSION
	.align		4
.L_200:
        /*0678*/ 	.byte	0x03, 0x5f
        /*067a*/ 	.short	0x0000


	//----- nvinfo : EIATTR_COOP_GROUP_MASK_REGIDS
	.align		4
        /*067c*/ 	.byte	0x04, 0x29
        /*067e*/ 	.short	(.L_202 - .L_201)


	//   ....[0]....
.L_201:
        /*0680*/ 	.word	0xffffffff


	//   ....[1]....
        /*0684*/ 	.word	0xffffffff


	//   ....[2]....
        /*0688*/ 	.word	0xffffffff


	//   ....[3]....
        /*068c*/ 	.word	0xffffffff


	//   ....[4]....
        /*0690*/ 	.word	0xffffffff


	//   ....[5]....
        /*0694*/ 	.word	0xffffffff


	//   ....[6]....
        /*0698*/ 	.word	0xffffffff


	//   ....[7]....
        /*069c*/ 	.word	0xffffffff


	//   ....[8]....
        /*06a0*/ 	.word	0xffffffff


	//   ....[9]....
        /*06a4*/ 	.word	0xffffffff


	//   ....[10]....
        /*06a8*/ 	.word	0xffffffff


	//   ....[11]....
        /*06ac*/ 	.word	0xffffffff


	//   ....[12]....
        /*06b0*/ 	.word	0xffffffff


	//   ....[13]....
        /*06b4*/ 	.word	0xffffffff


	//   ....[14]....
        /*06b8*/ 	.word	0xffffffff


	//   ....[15]....
        /*06bc*/ 	.word	0xffffffff


	//   ....[16]....
        /*06c0*/ 	.word	0xffffffff


	//   ....[17]....
        /*06c4*/ 	.word	0xffffffff


	//   ....[18]....
        /*06c8*/ 	.word	0xffffffff


	//   ....[19]....
        /*06cc*/ 	.word	0xffffffff


	//   ....[20]....
        /*06d0*/ 	.word	0xffffffff


	//   ....[21]....
        /*06d4*/ 	.word	0xffffffff


	//   ....[22]....
        /*06d8*/ 	.word	0xffffffff


	//   ....[23]....
        /*06dc*/ 	.word	0xffffffff


	//   ....[24]....
        /*06e0*/ 	.word	0xffffffff


	//   ....[25]....
        /*06e4*/ 	.word	0xffffffff


	//   ....[26]....
        /*06e8*/ 	.word	0xffffffff


	//   ....[27]....
        /*06ec*/ 	.word	0xffffffff


	//   ....[28]....
        /*06f0*/ 	.word	0xffffffff


	//   ....[29]....
        /*06f4*/ 	.word	0xffffffff


	//   ....[30]....
        /*06f8*/ 	.word	0xffffffff


	//   ....[31]....
        /*06fc*/ 	.word	0xffffffff


	//   ....[32]....
        /*0700*/ 	.word	0xffffffff


	//   ....[33]....
        /*0704*/ 	.word	0xffffffff


	//   ....[34]....
        /*0708*/ 	.word	0xffffffff


	//   ....[35]....
        /*070c*/ 	.word	0xffffffff


	//   ....[36]....
        /*0710*/ 	.word	0xffffffff


	//   ....[37]....
        /*0714*/ 	.word	0xffffffff


	//   ....[38]....
        /*0718*/ 	.word	0xffffffff


	//   ....[39]....
        /*071c*/ 	.word	0xffffffff


	//   ....[40]....
        /*0720*/ 	.word	0xffffffff


	//   ....[41]....
        /*0724*/ 	.word	0xffffffff


	//   ....[42]....
        /*0728*/ 	.word	0xffffffff


	//   ....[43]....
        /*072c*/ 	.word	0xffffffff


	//   ....[44]....
        /*0730*/ 	.word	0xffffffff


	//   ....[45]....
        /*0734*/ 	.word	0xffffffff


	//   ....[46]....
        /*0738*/ 	.word	0xffffffff


	//   ....[47]....
        /*073c*/ 	.word	0xffffffff


	//   ....[48]....
        /*0740*/ 	.word	0xffffffff


	//   ....[49]....
        /*0744*/ 	.word	0xffffffff


	//   ....[50]....
        /*0748*/ 	.word	0xffffffff


	//   ....[51]....
        /*074c*/ 	.word	0xffffffff


	//   ....[52]....
        /*0750*/ 	.word	0xffffffff


	//   ....[53]....
        /*0754*/ 	.word	0xffffffff


	//   ....[54]....
        /*0758*/ 	.word	0xffffffff


	//   ....[55]....
        /*075c*/ 	.word	0xffffffff


	//   ....[56]....
        /*0760*/ 	.word	0xffffffff


	//   ....[57]....
        /*0764*/ 	.word	0xffffffff


	//   ....[58]....
        /*0768*/ 	.word	0xffffffff


	//   ....[59]....
        /*076c*/ 	.word	0xffffffff


	//   ....[60]....
        /*0770*/ 	.word	0xffffffff


	//   ....[61]....
        /*0774*/ 	.word	0xffffffff


	//   ....[62]....
        /*0778*/ 	.word	0xffffffff


	//   ....[63]....
        /*077c*/ 	.word	0xffffffff


	//   ....[64]....
        /*0780*/ 	.word	0xffffffff


	//   ....[65]....
        /*0784*/ 	.word	0xffffffff


	//   ....[66]....
        /*0788*/ 	.word	0xffffffff


	//   ....[67]....
        /*078c*/ 	.word	0xffffffff


	//   ....[68]....
        /*0790*/ 	.word	0xffffffff


	//   ....[69]....
        /*0794*/ 	.word	0xffffffff


	//   ....[70]....
        /*0798*/ 	.word	0xffffffff


	//   ....[71]....
        /*079c*/ 	.word	0xffffffff


	//   ....[72]....
        /*07a0*/ 	.word	0xffffffff


	//   ....[73]....
        /*07a4*/ 	.word	0xffffffff


	//   ....[74]....
        /*07a8*/ 	.word	0xffffffff


	//   ....[75]....
        /*07ac*/ 	.word	0xffffffff


	//   ....[76]....
        /*07b0*/ 	.word	0xffffffff


	//   ....[77]....
        /*07b4*/ 	.word	0xffffffff


	//   ....[78]....
        /*07b8*/ 	.word	0xffffffff


	//   ....[79]....
        /*07bc*/ 	.word	0xffffffff


	//   ....[80]....
        /*07c0*/ 	.word	0xffffffff


	//   ....[81]....
        /*07c4*/ 	.word	0xffffffff


	//   ....[82]....
        /*07c8*/ 	.word	0xffffffff


	//   ....[83]....
        /*07cc*/ 	.word	0xffffffff


	//   ....[84]....
        /*07d0*/ 	.word	0xffffffff


	//   ....[85]....
        /*07d4*/ 	.word	0xffffffff


	//   ....[86]....
        /*07d8*/ 	.word	0xffffffff


	//   ....[87]....
        /*07dc*/ 	.word	0xffffffff


	//   ....[88]....
        /*07e0*/ 	.word	0xffffffff


	//   ....[89]....
        /*07e4*/ 	.word	0xffffffff


	//   ....[90]....
        /*07e8*/ 	.word	0xffffffff


	//   ....[91]....
        /*07ec*/ 	.word	0xffffffff


	//   ....[92]....
        /*07f0*/ 	.word	0xffffffff


	//   ....[93]....
        /*07f4*/ 	.word	0xffffffff


	//   ....[94]....
        /*07f8*/ 	.word	0xffffffff


	//   ....[95]....
        /*07fc*/ 	.word	0xffffffff


	//   ....[96]....
        /*0800*/ 	.word	0xffffffff


	//   ....[97]....
        /*0804*/ 	.word	0xffffffff


	//----- nvinfo : EIATTR_COOP_GROUP_INSTR_OFFSETS
	.align		4
.L_202:
        /*0808*/ 	.byte	0x04, 0x28
        /*080a*/ 	.short	(.L_204 - .L_203)


	//   ....[0]....
.L_203:
        /*080c*/ 	.word	0x000012c0


	//   ....[1]....
        /*0810*/ 	.word	0x000012f0


	//   ....[2]....
        /*0814*/ 	.word	0x00001330


	//   ....[3]....
        /*0818*/ 	.word	0x000013d0


	//   ....[4]....
        /*081c*/ 	.word	0x00001570


	//   ....[5]....
        /*0820*/ 	.word	0x00001590


	//   ....[6]....
        /*0824*/ 	.word	0x000015a0


	//   ....[7]....
        /*0828*/ 	.word	0x000015b0


	//   ....[8]....
        /*082c*/ 	.word	0x00001700


	//   ....[9]....
        /*0830*/ 	.word	0x00001720


	//   ....[10]....
        /*0834*/ 	.word	0x000019f0


	//   ....[11]....
        /*0838*/ 	.word	0x00001a00


	//   ....[12]....
        /*083c*/ 	.word	0x00001d60


	//   ....[13]....
        /*0840*/ 	.word	0x00001d90


	//   ....[14]....
        /*0844*/ 	.word	0x00002180


	//   ....[15]....
        /*0848*/ 	.word	0x00002190


	//   ....[16]....
        /*084c*/ 	.word	0x00003180


	//   ....[17]....
        /*0850*/ 	.word	0x00003190


	//   ....[18]....
        /*0854*/ 	.word	0x00003210


	//   ....[19]....
        /*0858*/ 	.word	0x00003230


	//   ....[20]....
        /*085c*/ 	.word	0x00003560


	//   ....[21]....
        /*0860*/ 	.word	0x000037d0


	//   ....[22]....
        /*0864*/ 	.word	0x00004410


	//   ....[23]....
        /*0868*/ 	.word	0x00004470


	//   ....[24]....
        /*086c*/ 	.word	0x00004490


	//   ....[25]....
        /*0870*/ 	.word	0x00004580


	//   ....[26]....
        /*0874*/ 	.word	0x000060b0


	//   ....[27]....
        /*0878*/ 	.word	0x000060c0


	//   ....[28]....
        /*087c*/ 	.word	0x00006200


	//   ....[29]....
        /*0880*/ 	.word	0x00006210


	//   ....[30]....
        /*0884*/ 	.word	0x00006f90


	//   ....[31]....
        /*0888*/ 	.word	0x00006fb0


	//   ....[32]....
        /*088c*/ 	.word	0x000070c0


	//   ....[33]....
        /*0890*/ 	.word	0x000070e0


	//   ....[34]....
        /*0894*/ 	.word	0x000072e0


	//   ....[35]....
        /*0898*/ 	.word	0x00007920


	//   ....[36]....
        /*089c*/ 	.word	0x00007ca0


	//   ....[37]....
        /*08a0*/ 	.word	0x00007cc0


	//   ....[38]....
        /*08a4*/ 	.word	0x000087e0


	//   ....[39]....
        /*08a8*/ 	.word	0x00008800


	//   ....[40]....
        /*08ac*/ 	.word	0x0000a0b0


	//   ....[41]....
        /*08b0*/ 	.word	0x0000a0c0


	//   ....[42]....
        /*08b4*/ 	.word	0x0000a200


	//   ....[43]....
        /*08b8*/ 	.word	0x0000a210


	//   ....[44]....
        /*08bc*/ 	.word	0x0000afc0


	//   ....[45]....
        /*08c0*/ 	.word	0x0000afe0


	//   ....[46]....
        /*08c4*/ 	.word	0x0000b0d0


	//   ....[47]....
        /*08c8*/ 	.word	0x0000b0e0


	//   ....[48]....
        /*08cc*/ 	.word	0x0000b2e0


	//   ....[49]....
        /*08d0*/ 	.word	0x0000b300


	//   ....[50]....
        /*08d4*/ 	.word	0x0000b900


	//   ....[51]....
        /*08d8*/ 	.word	0x0000b920


	//   ....[52]....
        /*08dc*/ 	.word	0x0000cf60


	//   ....[53]....
        /*08e0*/ 	.word	0x0000cf70


	//   ....[54]....
        /*08e4*/ 	.word	0x0000d140


	//   ....[55]....
        /*08e8*/ 	.word	0x0000d150


	//   ....[56]....
        /*08ec*/ 	.word	0x0000df30


	//   ....[57]....
        /*08f0*/ 	.word	0x0000df40


	//   ....[58]....
        /*08f4*/ 	.word	0x0000e000


	//   ....[59]....
        /*08f8*/ 	.word	0x0000e030


	//   ....[60]....
        /*08fc*/ 	.word	0x0000e210


	//   ....[61]....
        /*0900*/ 	.word	0x0000e830


	//   ....[62]....
        /*0904*/ 	.word	0x0000eba0


	//   ....[63]....
        /*0908*/ 	.word	0x0000ebc0


	//   ....[64]....
        /*090c*/ 	.word	0x0000f6e0


	//   ....[65]....
        /*0910*/ 	.word	0x0000f700


	//   ....[66]....
        /*0914*/ 	.word	0x00010930


	//   ....[67]....
        /*0918*/ 	.word	0x00010940


	//   ....[68]....
        /*091c*/ 	.word	0x00010970


	//   ....[69]....
        /*0920*/ 	.word	0x00010980


	//   ....[70]....
        /*0924*/ 	.word	0x00012380


	//   ....[71]....
        /*0928*/ 	.word	0x00012390


	//   ....[72]....
        /*092c*/ 	.word	0x000123b0


	//   ....[73]....
        /*0930*/ 	.word	0x000123c0


	//   ....[74]....
        /*0934*/ 	.word	0x000123d0


	//   ....[75]....
        /*0938*/ 	.word	0x000123e0


	//   ....[76]....
        /*093c*/ 	.word	0x000126c0


	//   ....[77]....
        /*0940*/ 	.word	0x000126f0


	//   ....[78]....
        /*0944*/ 	.word	0x000128b0


	//   ....[79]....
        /*0948*/ 	.word	0x000128e0


	//   ....[80]....
        /*094c*/ 	.word	0x00012aa0


	//   ....[81]....
        /*0950*/ 	.word	0x00012ac0


	//   ....[82]....
        /*0954*/ 	.word	0x000131e0


	//   ....[83]....
        /*0958*/ 	.word	0x00013200


	//   ....[84]....
        /*095c*/ 	.word	0x000133b0


	//   ....[85]....
        /*0960*/ 	.word	0x000133e0


	//   ....[86]....
        /*0964*/ 	.word	0x00013570


	//   ....[87]....
        /*0968*/ 	.word	0x000135a0


	//   ....[88]....
        /*096c*/ 	.word	0x00013730


	//   ....[89]....
        /*0970*/ 	.word	0x00013750


	//   ....[90]....
        /*0974*/ 	.word	0x00013900


	//   ....[91]....
        /*0978*/ 	.word	0x00013940


	//   ....[92]....
        /*097c*/ 	.word	0x00013980


	//   ....[93]....
        /*0980*/ 	.word	0x000139c0


	//   ....[94]....
        /*0984*/ 	.word	0x00013a10


	//   ....[95]....
        /*0988*/ 	.word	0x00013a50


	//   ....[96]....
        /*098c*/ 	.word	0x00013a90


	//   ....[97]....
        /*0990*/ 	.word	0x00013ad0


	//----- nvinfo : EIATTR_EXIT_INSTR_OFFSETS
	.align		4
.L_204:
        /*0994*/ 	.byte	0x04, 0x1c
        /*0996*/ 	.short	(.L_206 - .L_205)


	//   ....[0]....
.L_205:
        /*0998*/ 	.word	0x00000040


	//   ....[1]....
        /*099c*/ 	.word	0x00012ad0


	//   ....[2]....
        /*09a0*/ 	.word	0x00012c10


	//   ....[3]....
        /*09a4*/ 	.word	0x00012c70


	//   ....[4]....
        /*09a8*/ 	.word	0x00013760


	//   ....[5]....
        /*09ac*/ 	.word	0x00013870


	//   ....[6]....
        /*09b0*/ 	.word	0x000138d0


	//----- nvinfo : EIATTR_CTAIDZ_USED
	.align		4
.L_206:
        /*09b4*/ 	.byte	0x01, 0x04
	.zero		2


	//----- nvinfo : EIATTR_MAX_THREADS
	.align		4
        /*09b8*/ 	.byte	0x04, 0x05
        /*09ba*/ 	.short	(.L_208 - .L_207)
.L_207:
        /*09bc*/ 	.word	0x00000100
        /*09c0*/ 	.word	0x00000001
        /*09c4*/ 	.word	0x00000001


	//----- nvinfo : EIATTR_CRS_STACK_SIZE
	.align		4
.L_208:
        /*09c8*/ 	.byte	0x04, 0x1e
        /*09ca*/ 	.short	(.L_210 - .L_209)
.L_209:
        /*09cc*/ 	.word	0x00000000
.L_210:


//--------------------- .nv.info._ZN7cutlass13device_kernelIN5flash19enable_sm80_to_sm89INS1_16FlashAttnFwdSm80INS1_25CollectiveMainloopFwdSm80ILi8ELi1ELb1EN4cute5tupleIJNS5_1CILi128EEENS7_ILi48EEENS7_ILi256EEEEEELi256ENS_6half_tEfNS_4arch4Sm80ELb0ELb1ELb0ELb1ELb1ELb0ELb1ELb0EEENS1_21CollectiveEpilogueFwdINS6_IJS8_SA_S9_EEENS6_IJNS7_ILi1EEESI_SI_EEESC_SE_Li256ELb1ELb1ELb0ELb0EEENS1_19SingleTileSchedulerILb1ELb0ELb1ELi128EEEEEEEEEvNT_6ParamsE --------------------------
	.section	.nv.info._ZN7cutlass13device_kernelIN5flash19enable_sm80_to_sm89INS1_16FlashAttnFwdSm80INS1_25CollectiveMainloopFwdSm80ILi8ELi1ELb1EN4cute5tupleIJNS5_1CILi128EEENS7_ILi48EEENS7_ILi256EEEEEELi256ENS_6half_tEfNS_4arch4Sm80ELb0ELb1ELb0ELb1ELb1ELb0ELb1ELb0EEENS1_21CollectiveEpilogueFwdINS6_IJS8_SA_S9_EEENS6_IJNS7_ILi1EEESI_SI_EEESC_SE_Li256ELb1ELb1ELb0ELb0EEENS1_19SingleTileSchedulerILb1ELb0ELb1ELi128EEEEEEEEEvNT_6ParamsE,"",@"SHT_CUDA_INFO"
	.sectionflags	@""
	.align	4


	//----- nvinfo : EIATTR_CUDA_API_VERSION
	.align		4
        /*0000*/ 	.byte	0x04, 0x37
        /*0002*/ 	.short	(.L_212 - .L_211)
.L_211:
        /*0004*/ 	.word	0x00000082


	//----- nvinfo : EIATTR_SW2861232_WAR
	.align		4
.L_212:
        /*0008*/ 	.byte	0x01, 0x35
	.zero		2


	//----- nvinfo : EIATTR_PARAM_CBANK
	.align		4
        /*000c*/ 	.byte	0x04, 0x0a
        /*000e*/ 	.short	(.L_214 - .L_213)
	.align		4
.L_213:
        /*0010*/ 	.word	index@(.nv.constant0._ZN7cutlass13device_kernelIN5flash19enable_sm80_to_sm89INS1_16FlashAttnFwdSm80INS1_25CollectiveMainloopFwdSm80ILi8ELi1ELb1EN4cute5tupleIJNS5_1CILi128EEENS7_ILi48EEENS7_ILi256EEEEEELi256ENS_6half_tEfNS_4arch4Sm80ELb0ELb1ELb0ELb1ELb1ELb0ELb1ELb0EEENS1_21CollectiveEpilogueFwdINS6_IJS8_SA_S9_EEENS6_IJNS7_ILi1EEESI_SI_EEESC_SE_Li256ELb1ELb1ELb0ELb0EEENS1_19SingleTileSchedulerILb1ELb0ELb1ELi128EEEEEEEEEvNT_6ParamsE)
        /*0014*/ 	.short	0x0160
        /*0016*/ 	.short	0x0418


	//----- nvinfo : EIATTR_CBANK_PARAM_SIZE
	.align		4
.L_214:
        /*0018*/ 	.byte	0x03, 0x19
        /*001a*/ 	.short	0x0418


	//----- nvinfo : EIATTR_KPARAM_INFO
	.align		4
        /*001c*/ 	.byte	0x04, 0x17
        /*001e*/ 	.short	(.L_216 - .L_215)
.L_215:
        /*0020*/ 	.word	0x00000000
        /*0024*/ 	.short	0x0000
        /*0026*/ 	.short	0x0000
        /*0028*/ 	.byte	0x00, 0xf0, 0x61, 0x10


	//----- nvinfo : EIATTR_MAXREG_COUNT
	.align		4
.L_216:
        /*002c*/ 	.byte	0x03, 0x1b
        /*002e*/ 	.short	0x00ff


	//----- nvinfo : EIATTR_NUM_BARRIERS
	.align		4
        /*0030*/ 	.byte	0x02, 0x4c
        /*0032*/ 	.byte	0x02
	.zero		1


	//----- nvinfo : EIATTR_ANNOTATIONS
	.align		4
        /*0034*/ 	.byte	0x04, 0x55
        /*0036*/ 	.short	(.L_218 - .L_217)


	//   ....[0]....
.L_217:
        /* <DEDUP_REMOVED lines=102> */


	//----- nvinfo : EIATTR_MERCURY_ISA_VERSION
	.align		4
.L_218:
        /*0680*/ 	.byte	0x03, 0x5f
        /*0682*/ 	.short	0x0000


	//----- nvinfo : EIATTR_COOP_GROUP_MASK_REGIDS
	.align		4
        /*0684*/ 	.byte	0x04, 0x29
        /*0686*/ 	.short	(.L_220 - .L_219)


	//   ....[0]....
.L_219:
        /*0688*/ 	.word	0xffffffff


	//   ....[1]....
        /*068c*/ 	.word	0xffffffff


	//   ....[2]....
        /*0690*/ 	.word	0xffffffff


	//   ....[3]....
        /*0694*/ 	.word	0xffffffff


	//   ....[4]....
        /*0698*/ 	.word	0xffffffff


	//   ....[5]....
        /*069c*/ 	.word	0xffffffff


	//   ....[6]....
        /*06a0*/ 	.word	0xffffffff


	//   ....[7]....
        /*06a4*/ 	.word	0xffffffff


	//   ....[8]....
        /*06a8*/ 	.word	0xffffffff


	//   ....[9]....
        /*06ac*/ 	.word	0xffffffff


	//   ....[10]....
        /*06b0*/ 	.word	0xffffffff


	//   ....[11]....
        /*06b4*/ 	.word	0xffffffff


	//   ....[12]....
        /*06b8*/ 	.word	0xffffffff


	//   ....[13]....
        /*06bc*/ 	.word	0xffffffff


	//   ....[14]....
        /*06c0*/ 	.word	0xffffffff


	//   ....[15]....
        /*06c4*/ 	.word	0xffffffff


	//   ....[16]....
        /*06c8*/ 	.word	0xffffffff


	//   ....[17]....
        /*06cc*/ 	.word	0xffffffff


	//   ....[18]....
        /*06d0*/ 	.word	0xffffffff


	//   ....[19]....
        /*06d4*/ 	.word	0xffffffff


	//   ....[20]....
        /*06d8*/ 	.word	0xffffffff


	//   ....[21]....
        /*06dc*/ 	.word	0xffffffff


	//   ....[22]....
        /*06e0*/ 	.word	0xffffffff


	//   ....[23]....
        /*06e4*/ 	.word	0xffffffff


	//   ....[24]....
        /*06e8*/ 	.word	0xffffffff


	//   ....[25]....
        /*06ec*/ 	.word	0xffffffff


	//   ....[26]....
        /*06f0*/ 	.word	0xffffffff


	//   ....[27]....
        /*06f4*/ 	.word	0xffffffff


	//   ....[28]....
        /*06f8*/ 	.word	0xffffffff


	//   ....[29]....
        /*06fc*/ 	.word	0xffffffff


	//   ....[30]....
        /*0700*/ 	.word	0xffffffff


	//   ....[31]....
        /*0704*/ 	.word	0xffffffff


	//   ....[32]....
        /*0708*/ 	.word	0xffffffff


	//   ....[33]....
        /*070c*/ 	.word	0xffffffff


	//   ....[34]....
        /*0710*/ 	.word	0xffffffff


	//   ....[35]....
        /*0714*/ 	.word	0xffffffff


	//   ....[36]....
        /*0718*/ 	.word	0xffffffff


	//   ....[37]....
        /*071c*/ 	.word	0xffffffff


	//   ....[38]....
        /*0720*/ 	.word	0xffffffff


	//   ....[39]....
        /*0724*/ 	.word	0xffffffff


	//   ....[40]....
        /*0728*/ 	.word	0xffffffff


	//   ....[41]....
        /*072c*/ 	.word	0xffffffff


	//   ....[42]....
        /*0730*/ 	.word	0xffffffff


	//   ....[43]....
        /*0734*/ 	.word	0xffffffff


	//   ....[44]....
        /*0738*/ 	.word	0xffffffff


	//   ....[45]....
        /*073c*/ 	.word	0xffffffff


	//   ....[46]....
        /*0740*/ 	.word	0xffffffff


	//   ....[47]....
        /*0744*/ 	.word	0xffffffff


	//   ....[48]....
        /*0748*/ 	.word	0xffffffff


	//   ....[49]....
        /*074c*/ 	.word	0xffffffff


	//   ....[50]....
        /*0750*/ 	.word	0xffffffff


	//   ....[51]....
        /*0754*/ 	.word	0xffffffff


	//   ....[52]....
        /*0758*/ 	.word	0xffffffff


	//   ....[53]....
        /*075c*/ 	.word	0xffffffff


	//   ....[54]....
        /*0760*/ 	.word	0xffffffff


	//   ....[55]....
        /*0764*/ 	.word	0xffffffff


	//   ....[56]....
        /*0768*/ 	.word	0xffffffff


	//   ....[57]....
        /*076c*/ 	.word	0xffffffff


	//   ....[58]....
        /*0770*/ 	.word	0xffffffff


	//   ....[59]....
        /*0774*/ 	.word	0xffffffff


	//   ....[60]....
        /*0778*/ 	.word	0xffffffff


	//   ....[61]....
        /*077c*/ 	.word	0xffffffff


	//   ....[62]....
        /*0780*/ 	.word	0xffffffff


	//   ....[63]....
        /*0784*/ 	.word	0xffffffff


	//   ....[64]....
        /*0788*/ 	.word	0xffffffff


	//   ....[65]....
        /*078c*/ 	.word	0xffffffff


	//   ....[66]....
        /*0790*/ 	.word	0xffffffff


	//   ....[67]....
        /*0794*/ 	.word	0xffffffff


	//   ....[68]....
        /*0798*/ 	.word	0xffffffff


	//   ....[69]....
        /*079c*/ 	.word	0xffffffff


	//   ....[70]....
        /*07a0*/ 	.word	0xffffffff


	//   ....[71]....
        /*07a4*/ 	.word	0xffffffff


	//   ....[72]....
        /*07a8*/ 	.word	0xffffffff


	//   ....[73]....
        /*07ac*/ 	.word	0xffffffff


	//   ....[74]....
        /*07b0*/ 	.word	0xffffffff


	//   ....[75]....
        /*07b4*/ 	.word	0xffffffff


	//   ....[76]....
        /*07b8*/ 	.word	0xffffffff


	//   ....[77]....
        /*07bc*/ 	.word	0xffffffff


	//   ....[78]....
        /*07c0*/ 	.word	0xffffffff


	//   ....[79]....
        /*07c4*/ 	.word	0xffffffff


	//   ....[80]....
        /*07c8*/ 	.word	0xffffffff


	//   ....[81]....
        /*07cc*/ 	.word	0xffffffff


	//   ....[82]....
        /*07d0*/ 	.word	0xffffffff


	//   ....[83]....
        /*07d4*/ 	.word	0xffffffff


	//   ....[84]....
        /*07d8*/ 	.word	0xffffffff


	//   ....[85]....
        /*07dc*/ 	.word	0xffffffff


	//   ....[86]....
        /*07e0*/ 	.word	0xffffffff


	//   ....[87]....
        /*07e4*/ 	.word	0xffffffff


	//   ....[88]....
        /*07e8*/ 	.word	0xffffffff


	//   ....[89]....
        /*07ec*/ 	.word	0xffffffff


	//   ....[90]....
        /*07f0*/ 	.word	0xffffffff


	//   ....[91]....
        /*07f4*/ 	.word	0xffffffff


	//   ....[92]....
        /*07f8*/ 	.word	0xffffffff


	//   ....[93]....
        /*07fc*/ 	.word	0xffffffff


	//   ....[94]....
        /*0800*/ 	.word	0xffffffff


	//   ....[95]....
        /*0804*/ 	.word	0xffffffff


	//   ....[96]....
        /*0808*/ 	.word	0xffffffff


	//   ....[97]....
        /*080c*/ 	.word	0xffffffff


	//   ....[98]....
        /*0810*/ 	.word	0xffffffff


	//----- nvinfo : EIATTR_COOP_GROUP_INSTR_OFFSETS
	.align		4
.L_220:
        /*0814*/ 	.byte	0x04, 0x28
        /*0816*/ 	.short	(.L_222 - .L_221)


	//   ....[0]....
.L_221:
        /*0818*/ 	.word	0x000000a0


	//   ....[1]....
        /*081c*/ 	.word	0x000019c0


	//   ....[2]....
        /*0820*/ 	.word	0x000019f0


	//   ....[3]....
        /*0824*/ 	.word	0x00001b00


	//   ....[4]....
        /*0828*/ 	.word	0x00001b30


	//   ....[5]....
        /*082c*/ 	.word	0x00001d30


	//   ....[6]....
        /*0830*/ 	.word	0x00001d50


	//   ....[7]....
        /*0834*/ 	.word	0x00001d90


	//   ....[8]....
        /*0838*/ 	.word	0x00001dc0


	//   ....[9]....
        /*083c*/ 	.word	0x00001e30


	//   ....[10]....
        /*0840*/ 	.word	0x00001e60


	//   ....[11]....
        /*0844*/ 	.word	0x000021f0


	//   ....[12]....
        /*0848*/ 	.word	0x00002230


	//   ....[13]....
        /*084c*/ 	.word	0x00002310


	//   ....[14]....
        /*0850*/ 	.word	0x00002330


	//   ....[15]....
        /*0854*/ 	.word	0x00002890


	//   ....[16]....
        /*0858*/ 	.word	0x000028a0


	//   ....[17]....
        /*085c*/ 	.word	0x000038c0


	//   ....[18]....
        /*0860*/ 	.word	0x000038d0


	//   ....[19]....
        /*0864*/ 	.word	0x000039e0


	//   ....[20]....
        /*0868*/ 	.word	0x00003a00


	//   ....[21]....
        /*086c*/ 	.word	0x00003cf0


	//   ....[22]....
        /*0870*/ 	.word	0x00003f50


	//   ....[23]....
        /*0874*/ 	.word	0x00004ae0


	//   ....[24]....
        /*0878*/ 	.word	0x00004b30


	//   ....[25]....
        /*087c*/ 	.word	0x00004cd0


	//   ....[26]....
        /*0880*/ 	.word	0x00004d40


	//   ....[27]....
        /*0884*/ 	.word	0x00006860


	//   ....[28]....
        /*0888*/ 	.word	0x00006870


	//   ....[29]....
        /*088c*/ 	.word	0x000069b0


	//   ....[30]....
        /*0890*/ 	.word	0x000069c0


	//   ....[31]....
        /*0894*/ 	.word	0x00007740


	//   ....[32]....
        /*0898*/ 	.word	0x00007760


	//   ....[33]....
        /*089c*/ 	.word	0x00007870


	//   ....[34]....
        /*08a0*/ 	.word	0x00007890


	//   ....[35]....
        /*08a4*/ 	.word	0x00007a90


	//   ....[36]....
        /*08a8*/ 	.word	0x000080b0


	//   ....[37]....
        /*08ac*/ 	.word	0x00008430


	//   ....[38]....
        /*08b0*/ 	.word	0x00008450


	//   ....[39]....
        /*08b4*/ 	.word	0x00008f60


	//   ....[40]....
        /*08b8*/ 	.word	0x00008f80


	//   ....[41]....
        /*08bc*/ 	.word	0x0000a800


	//   ....[42]....
        /*08c0*/ 	.word	0x0000a810


	//   ....[43]....
        /*08c4*/ 	.word	0x0000a950


	//   ....[44]....
        /*08c8*/ 	.word	0x0000a960


	//   ....[45]....
        /*08cc*/ 	.word	0x0000b710


	//   ....[46]....
        /*08d0*/ 	.word	0x0000b730


	//   ....[47]....
        /*08d4*/ 	.word	0x0000b820


	//   ....[48]....
        /*08d8*/ 	.word	0x0000b830


	//   ....[49]....
        /*08dc*/ 	.word	0x0000ba30


	//   ....[50]....
        /*08e0*/ 	.word	0x0000ba50


	//   ....[51]....
        /*08e4*/ 	.word	0x0000c050


	//   ....[52]....
        /*08e8*/ 	.word	0x0000c070


	//   ....[53]....
        /*08ec*/ 	.word	0x0000d6b0


	//   ....[54]....
        /*08f0*/ 	.word	0x0000d6c0


	//   ....[55]....
        /*08f4*/ 	.word	0x0000d890


	//   ....[56]....
        /*08f8*/ 	.word	0x0000d8a0


	//   ....[57]....
        /*08fc*/ 	.word	0x0000e680


	//   ....[58]....
        /*0900*/ 	.word	0x0000e690


	//   ....[59]....
        /*0904*/ 	.word	0x0000e750


	//   ....[60]....
        /*0908*/ 	.word	0x0000e780


	//   ....[61]....
        /*090c*/ 	.word	0x0000e960


	//   ....[62]....
        /*0910*/ 	.word	0x0000ef70


	//   ....[63]....
        /*0914*/ 	.word	0x0000f2d0


	//   ....[64]....
        /*0918*/ 	.word	0x0000f2f0


	//   ....[65]....
        /*091c*/ 	.word	0x0000fe10


	//   ....[66]....
        /*0920*/ 	.word	0x0000fe30


	//   ....[67]....
        /*0924*/ 	.word	0x00011060


	//   ....[68]....
        /*0928*/ 	.word	0x00011070


	//   ....[69]....
        /*092c*/ 	.word	0x000110a0


	//   ....[70]....
        /*0930*/ 	.word	0x000110c0


	//   ....[71]....
        /*0934*/ 	.word	0x00012b20


	//   ....[72]....
        /*0938*/ 	.word	0x00012b60


	//   ....[73]....
        /*093c*/ 	.word	0x00012bc0


	//   ....[74]....
        /*0940*/ 	.word	0x00012bf0


	//   ....[75]....
        /*0944*/ 	.word	0x00012e20


	//   ....[76]....
        /*0948*/ 	.word	0x00012e30


	//   ....[77]....
        /*094c*/ 	.word	0x00013030


	//   ....[78]....
        /*0950*/ 	.word	0x00013060


	//   ....[79]....
        /*0954*/ 	.word	0x00013220


	//   ....[80]....
        /*0958*/ 	.word	0x00013250


	//   ....[81]....
        /*095c*/ 	.word	0x00013410


	//   ....[82]....
        /*0960*/ 	.word	0x00013430


	//   ....[83]....
        /*0964*/ 	.word	0x00013db0


	//   ....[84]....
        /*0968*/ 	.word	0x00013dd0


	//   ....[85]....
        /*096c*/ 	.word	0x00013f90


	//   ....[86]....
        /*0970*/ 	.word	0x00013fc0


	//   ....[87]....
        /*0974*/ 	.word	0x00014150


	//   ....[88]....
        /*0978*/ 	.word	0x00014180


	//   ....[89]....
        /*097c*/ 	.word	0x00014310


	//   ....[90]....
        /*0980*/ 	.word	0x00014330


	//   ....[91]....
        /*0984*/ 	.word	0x00014500


	//   ....[92]....
        /*0988*/ 	.word	0x00014560


	//   ....[93]....
        /*098c*/ 	.word	0x000145c0


	//   ....[94]....
        /*0990*/ 	.word	0x00014620


	//   ....[95]....
        /*0994*/ 	.word	0x00014690


	//   ....[96]....
        /*0998*/ 	.word	0x000146f0


	//   ....[97]....
        /*099c*/ 	.word	0x00014750


	//   ....[98]....
        /*09a0*/ 	.word	0x000147b0


	//----- nvinfo : EIATTR_EXIT_INSTR_OFFSETS
	.align		4
.L_222:
        /*09a4*/ 	.byte	0x04, 0x1c
        /*09a6*/ 	.short	(.L_224 - .L_223)


	//   ....[0]....
.L_223:
        /*09a8*/ 	.word	0x00000450


	//   ....[1]....
        /*09ac*/ 	.word	0x00013440


	//   ....[2]....
        /*09b0*/ 	.word	0x00013580


	//   ....[3]....
        /*09b4*/ 	.word	0x000135e0


	//   ....[4]....
        /*09b8*/ 	.word	0x00014340


	//   ....[5]....
        /*09bc*/ 	.word	0x00014450


	//   ....[6]....
        /*09c0*/ 	.word	0x000144b0


	//----- nvinfo : EIATTR_CTAIDZ_USED
	.align		4
.L_224:
        /*09c4*/ 	.byte	0x01, 0x04
	.zero		2


	//----- nvinfo : EIATTR_MAX_THREADS
	.align		4
        /*09c8*/ 	.byte	0x04, 0x05
        /*09ca*/ 	.short	(.L_226 - .L_225)
.L_225:
        /*09cc*/ 	.word	0x00000100
        /*09d0*/ 	.word	0x00000001
        /*09d4*/ 	.word	0x00000001


	//----- nvinfo : EIATTR_CRS_STACK_SIZE
	.align		4
.L_226:
        /*09d8*/ 	.byte	0x04, 0x1e
        /*09da*/ 	.short	(.L_228 - .L_227)
.L_227:
        /*09dc*/ 	.word	0x00000000
.L_228:


//--------------------- .nv.info._ZN7cutlass13device_kernelIN5flash19enable_sm80_to_sm89INS1_16FlashAttnFwdSm80INS1_25CollectiveMainloopFwdSm80ILi8ELi1ELb0EN4cute5tupleIJNS5_1CILi128EEENS7_ILi32EEENS7_ILi256EEEEEELi256ENS_6half_tEfNS_4arch4Sm80ELb0ELb1ELb0ELb1ELb1ELb1ELb1ELb0EEENS1_21CollectiveEpilogueFwdINS6_IJS8_SA_S9_EEENS6_IJNS7_ILi1EEESI_SI_EEESC_SE_Li256ELb1ELb1ELb0ELb0EEENS1_19SingleTileSchedulerILb1ELb0ELb1ELi128EEEEEEEEEvNT_6ParamsE --------------------------
	.section	.nv.info._ZN7cutlass13device_kernelIN5flash19enable_sm80_to_sm89INS1_16FlashAttnFwdSm80INS1_25CollectiveMainloopFwdSm80ILi8ELi1ELb0EN4cute5tupleIJNS5_1CILi128EEENS7_ILi32EEENS7_ILi256EEEEEELi256ENS_6half_tEfNS_4arch4Sm80ELb0ELb1ELb0ELb1ELb1ELb1ELb1ELb0EEENS1_21CollectiveEpilogueFwdINS6_IJS8_SA_S9_EEENS6_IJNS7_ILi1EEESI_SI_EEESC_SE_Li256ELb1ELb1ELb0ELb0EEENS1_19SingleTileSchedulerILb1ELb0ELb1ELi128EEEEEEEEEvNT_6ParamsE,"",@"SHT_CUDA_INFO"
	.sectionflags	@""
	.align	4


	//----- nvinfo : EIATTR_CUDA_API_VERSION
	.align		4
        /*0000*/ 	.byte	0x04, 0x37
        /*0002*/ 	.short	(.L_230 - .L_229)
.L_229:
        /*0004*/ 	.word	0x00000082


	//----- nvinfo : EIATTR_SW2861232_WAR
	.align		4
.L_230:
        /*0008*/ 	.byte	0x01, 0x35
	.zero		2


	//----- nvinfo : EIATTR_PARAM_CBANK
	.align		4
        /*000c*/ 	.byte	0x04, 0x0a
        /*000e*/ 	.short	(.L_232 - .L_231)
	.align		4
.L_231:
        /*0010*/ 	.word	index@(.nv.constant0._ZN7cutlass13device_kernelIN5flash19enable_sm80_to_sm89INS1_16FlashAttnFwdSm80INS1_25CollectiveMainloopFwdSm80ILi8ELi1ELb0EN4cute5tupleIJNS5_1CILi128EEENS7_ILi32EEENS7_ILi256EEEEEELi256ENS_6half_tEfNS_4arch4Sm80ELb0ELb1ELb0ELb1ELb1ELb1ELb1ELb0EEENS1_21CollectiveEpilogueFwdINS6_IJS8_SA_S9_EEENS6_IJNS7_ILi1EEESI_SI_EEESC_SE_Li256ELb1ELb1ELb0ELb0EEENS1_19SingleTileSchedulerILb1ELb0ELb1ELi128EEEEEEEEEvNT_6ParamsE)
        /*0014*/ 	.short	0x0160
        /*0016*/ 	.short	0x0418


	//----- nvinfo : EIATTR_CBANK_PARAM_SIZE
	.align		4
.L_232:
        /*0018*/ 	.byte	0x03, 0x19
        /*001a*/ 	.short	0x0418


	//----- nvinfo : EIATTR_KPARAM_INFO
	.align		4
        /*001c*/ 	.byte	0x04, 0x17
        /*001e*/ 	.short	(.L_234 - .L_233)
.L_233:
        /*0020*/ 	.word	0x00000000
        /*0024*/ 	.short	0x0000
        /*0026*/ 	.short	0x0000
        /*0028*/ 	.byte	0x00, 0xf0, 0x61, 0x10


	//----- nvinfo : EIATTR_MAXREG_COUNT
	.align		4
.L_234:
        /*002c*/ 	.byte	0x03, 0x1b
        /*002e*/ 	.short	0x00ff


	//----- nvinfo : EIATTR_NUM_BARRIERS
	.align		4
        /*0030*/ 	.byte	0x02, 0x4c
        /*0032*/ 	.byte	0x02
	.zero		1


	//----- nvinfo : EIATTR_MERCURY_ISA_VERSION
	.align		4
        /*0034*/ 	.byte	0x03, 0x5f
        /*0036*/ 	.short	0x0000


	//----- nvinfo : EIATTR_COOP_GROUP_MASK_REGIDS
	.align		4
        /*0038*/ 	.byte	0x04, 0x29
        /*003a*/ 	.short	(.L_236 - .L_235)


	//   ....[0]....
.L_235:
        /*003c*/ 	.word	0xffffffff


	//   ....[1]....
        /*0040*/ 	.word	0xffffffff


	//   ....[2]....
        /*0044*/ 	.word	0xffffffff


	//   ....[3]....
        /*0048*/ 	.word	0xffffffff


	//   ....[4]....
        /*004c*/ 	.word	0xffffffff


	//   ....[5]....
        /*0050*/ 	.word	0xffffffff


	//   ....[6]....
        /*0054*/ 	.word	0xffffffff


	//   ....[7]....
        /*0058*/ 	.word	0xffffffff


	//   ....[8]....
        /*005c*/ 	.word	0xffffffff


	//   ....[9]....
        /*0060*/ 	.word	0xffffffff


	//   ....[10]....
        /*0064*/ 	.word	0xffffffff


	//   ....[11]....
        /*0068*/ 	.word	0xffffffff


	//   ....[12]....
        /*006c*/ 	.word	0xffffffff


	//   ....[13]....
        /*0070*/ 	.word	0xffffffff


	//   ....[14]....
        /*0074*/ 	.word	0xffffffff


	//   ....[15]....
        /*0078*/ 	.word	0xffffffff


	//   ....[16]....
        /*007c*/ 	.word	0xffffffff


	//   ....[17]....
        /*0080*/ 	.word	0xffffffff


	//   ....[18]....
        /*0084*/ 	.word	0xffffffff


	//   ....[19]....
        /*0088*/ 	.word	0xffffffff


	//   ....[20]....
        /*008c*/ 	.word	0xffffffff


	//   ....[21]....
        /*0090*/ 	.word	0xffffffff


	//   ....[22]....
        /*0094*/ 	.word	0xffffffff


	//   ....[23]....
        /*0098*/ 	.word	0xffffffff


	//   ....[24]....
        /*009c*/ 	.word	0xffffffff


	//   ....[25]....
        /*00a0*/ 	.word	0xffffffff


	//   ....[26]....
        /*00a4*/ 	.word	0xffffffff


	//   ....[27]....
        /*00a8*/ 	.word	0xffffffff


	//   ....[28]....
        /*00ac*/ 	.word	0xffffffff


	//   ....[29]....
        /*00b0*/ 	.word	0xffffffff


	//   ....[30]....
        /*00b4*/ 	.word	0xffffffff


	//   ....[31]....
        /*00b8*/ 	.word	0xffffffff


	//   ....[32]....
        /*00bc*/ 	.word	0xffffffff


	//   ....[33]....
        /*00c0*/ 	.word	0xffffffff


	//   ....[34]....
        /*00c4*/ 	.word	0xffffffff


	//   ....[35]....
        /*00c8*/ 	.word	0xffffffff


	//   ....[36]....
        /*00cc*/ 	.word	0xffffffff


	//   ....[37]....
        /*00d0*/ 	.word	0xffffffff


	//   ....[38]....
        /*00d4*/ 	.word	0xffffffff


	//   ....[39]....
        /*00d8*/ 	.word	0xffffffff


	//   ....[40]....
        /*00dc*/ 	.word	0xffffffff


	//   ....[41]....
        /*00e0*/ 	.word	0xffffffff


	//   ....[42]....
        /*00e4*/ 	.word	0xffffffff


	//   ....[43]....
        /*00e8*/ 	.word	0xffffffff


	//   ....[44]....
        /*00ec*/ 	.word	0xffffffff


	//   ....[45]....
        /*00f0*/ 	.word	0xffffffff


	//   ....[46]....
        /*00f4*/ 	.word	0xffffffff


	//   ....[47]....
        /*00f8*/ 	.word	0xffffffff


	//   ....[48]....
        /*00fc*/ 	.word	0xffffffff


	//   ....[49]....
        /*0100*/ 	.word	0xffffffff


	//   ....[50]....
        /*0104*/ 	.word	0xffffffff


	//   ....[51]....
        /*0108*/ 	.word	0xffffffff


	//   ....[52]....
        /*010c*/ 	.word	0xffffffff


	//   ....[53]....
        /*0110*/ 	.word	0xffffffff


	//   ....[54]....
        /*0114*/ 	.word	0xffffffff


	//   ....[55]....
        /*0118*/ 	.word	0xffffffff


	//   ....[56]....
        /*011c*/ 	.word	0xffffffff


	//   ....[57]....
        /*0120*/ 	.word	0xffffffff


	//   ....[58]....
        /*0124*/ 	.word	0xffffffff


	//   ....[59]....
        /*0128*/ 	.word	0xffffffff


	//   ....[60]....
        /*012c*/ 	.word	0xffffffff


	//   ....[61]....
        /*0130*/ 	.word	0xffffffff


	//   ....[62]....
        /*0134*/ 	.word	0xffffffff


	//   ....[63]....
        /*0138*/ 	.word	0xffffffff


	//   ....[64]....
        /*013c*/ 	.word	0xffffffff


	//   ....[65]....
        /*0140*/ 	.word	0xffffffff


	//   ....[66]....
        /*0144*/ 	.word	0xffffffff


	//   ....[67]....
        /*0148*/ 	.word	0xffffffff


	//   ....[68]....
        /*014c*/ 	.word	0xffffffff


	//   ....[69]....
        /*0150*/ 	.word	0xffffffff


	//   ....[70]....
        /*0154*/ 	.word	0xffffffff


	//   ....[71]....
        /*0158*/ 	.word	0xffffffff


	//   ....[72]....
        /*015c*/ 	.word	0xffffffff


	//   ....[73]....
        /*0160*/ 	.word	0xffffffff


	//   ....[74]....
        /*0164*/ 	.word	0xffffffff


	//   ....[75]....
        /*0168*/ 	.word	0xffffffff


	//   ....[76]....
        /*016c*/ 	.word	0xffffffff


	//   ....[77]....
        /*0170*/ 	.word	0xffffffff


	//   ....[78]....
        /*0174*/ 	.word	0xffffffff


	//   ....[79]....
        /*0178*/ 	.word	0xffffffff


	//   ....[80]....
        /*017c*/ 	.word	0xffffffff


	//   ....[81]....
        /*0180*/ 	.word	0xffffffff


	//   ....[82]....
        /*0184*/ 	.word	0xffffffff


	//   ....[83]....
        /*0188*/ 	.word	0xffffffff


	//   ....[84]....
        /*018c*/ 	.word	0xffffffff


	//   ....[85]....
        /*0190*/ 	.word	0xffffffff


	//   ....[86]....
        /*0194*/ 	.word	0xffffffff


	//   ....[87]....
        /*0198*/ 	.word	0xffffffff


	//   ....[88]....
        /*019c*/ 	.word	0xffffffff


	//   ....[89]....
        /*01a0*/ 	.word	0xffffffff


	//   ....[90]....
        /*01a4*/ 	.word	0xffffffff


	//   ....[91]....
        /*01a8*/ 	.word	0xffffffff


	//   ....[92]....
        /*01ac*/ 	.word	0xffffffff


	//   ....[93]....
        /*01b0*/ 	.word	0xffffffff


	//   ....[94]....
        /*01b4*/ 	.word	0xffffffff


	//   ....[95]....
        /*01b8*/ 	.word	0xffffffff


	//   ....[96]....
        /*01bc*/ 	.word	0xffffffff


	//   ....[97]....
        /*01c0*/ 	.word	0xffffffff


	//   ....[98]....
        /*01c4*/ 	.word	0xffffffff


	//   ....[99]....
        /*01c8*/ 	.word	0xffffffff


	//   ....[100]....
        /*01cc*/ 	.word	0xffffffff


	//   ....[101]....
        /*01d0*/ 	.word	0xffffffff


	//   ....[102]....
        /*01d4*/ 	.word	0xffffffff


	//   ....[103]....
        /*01d8*/ 	.word	0xffffffff


	//   ....[104]....
        /*01dc*/ 	.word	0xffffffff


	//   ....[105]....
        /*01e0*/ 	.word	0xffffffff


	//   ....[106]....
        /*01e4*/ 	.word	0xffffffff


	//   ....[107]....
        /*01e8*/ 	.word	0xffffffff


	//   ....[108]....
        /*01ec*/ 	.word	0xffffffff


	//   ....[109]....
        /*01f0*/ 	.word	0xffffffff


	//   ....[110]....
        /*01f4*/ 	.word	0xffffffff


	//   ....[111]....
        /*01f8*/ 	.word	0xffffffff


	//   ....[112]....
        /*01fc*/ 	.word	0xffffffff


	//----- nvinfo : EIATTR_COOP_GROUP_INSTR_OFFSETS
	.align		4
.L_236:
        /*0200*/ 	.byte	0x04, 0x28
        /*0202*/ 	.short	(.L_238 - .L_237)


	//   ....[0]....
.L_237:
        /*0204*/ 	.word	0x00000090


	//   ....[1]....
        /*0208*/ 	.word	0x00002380


	//   ....[2]....
        /*020c*/ 	.word	0x00002390


	//   ....[3]....
        /*0210*/ 	.word	0x00003550


	//   ....[4]....
        /*0214*/ 	.word	0x00003560


	//   ....[5]....
        /*0218*/ 	.word	0x00004630


	//   ....[6]....
        /*021c*/ 	.word	0x00004650


	//   ....[7]....
        /*0220*/ 	.word	0x00004a20


	//   ....[8]....
        /*0224*/ 	.word	0x00004a40


	//   ....[9]....
        /*0228*/ 	.word	0x00005b90


	//   ....[10]....
        /*022c*/ 	.word	0x00005bd0


	//   ....[11]....
        /*0230*/ 	.word	0x00005dc0


	//   ....[12]....
        /*0234*/ 	.word	0x00005df0


	//   ....[13]....
        /*0238*/ 	.word	0x00005f70


	//   ....[14]....
        /*023c*/ 	.word	0x00005fa0


	//   ....[15]....
        /*0240*/ 	.word	0x00006120


	//   ....[16]....
        /*0244*/ 	.word	0x00006160


	//   ....[17]....
        /*0248*/ 	.word	0x00006680


	//   ....[18]....
        /*024c*/ 	.word	0x000066c0


	//   ....[19]....
        /*0250*/ 	.word	0x00006ae0


	//   ....[20]....
        /*0254*/ 	.word	0x00006b40


	//   ....[21]....
        /*0258*/ 	.word	0x00006b60


	//   ....[22]....
        /*025c*/ 	.word	0x00006b70


	//   ....[23]....
        /*0260*/ 	.word	0x00006e60


	//   ....[24]....
        /*0264*/ 	.word	0x00006f00


	//   ....[25]....
        /*0268*/ 	.word	0x00006f80


	//   ....[26]....
        /*026c*/ 	.word	0x00006ff0


	//   ....[27]....
        /*0270*/ 	.word	0x00007430


	//   ....[28]....
        /*0274*/ 	.word	0x00007480


	//   ....[29]....
        /*0278*/ 	.word	0x000074c0


	//   ....[30]....
        /*027c*/ 	.word	0x00007500


	//   ....[31]....
        /*0280*/ 	.word	0x00007850


	//   ....[32]....
        /*0284*/ 	.word	0x000078f0


	//   ....[33]....
        /*0288*/ 	.word	0x00007970


	//   ....[34]....
        /*028c*/ 	.word	0x000079e0


	//   ....[35]....
        /*0290*/ 	.word	0x0000afb0


	//   ....[36]....
        /*0294*/ 	.word	0x0000b010


	//   ....[37]....
        /*0298*/ 	.word	0x0000b050


	//   ....[38]....
        /*029c*/ 	.word	0x0000b070


	//   ....[39]....
        /*02a0*/ 	.word	0x0000b230


	//   ....[40]....
        /*02a4*/ 	.word	0x0000b2d0


	//   ....[41]....
        /*02a8*/ 	.word	0x0000b320


	//   ....[42]....
        /*02ac*/ 	.word	0x0000b3a0


	//   ....[43]....
        /*02b0*/ 	.word	0x0000b5f0


	//   ....[44]....
        /*02b4*/ 	.word	0x0000b690


	//   ....[45]....
        /*02b8*/ 	.word	0x0000b710


	//   ....[46]....
        /*02bc*/ 	.word	0x0000b780


	//   ....[47]....
        /*02c0*/ 	.word	0x0000b9c0


	//   ....[48]....
        /*02c4*/ 	.word	0x0000ba10


	//   ....[49]....
        /*02c8*/ 	.word	0x0000ba60


	//   ....[50]....
        /*02cc*/ 	.word	0x0000bad0


	//   ....[51]....
        /*02d0*/ 	.word	0x0000f860


	//   ....[52]....
        /*02d4*/ 	.word	0x0000f890


	//   ....[53]....
        /*02d8*/ 	.word	0x00010440


	//   ....[54]....
        /*02dc*/ 	.word	0x00010450


	//   ....[55]....
        /*02e0*/ 	.word	0x00010760


	//   ....[56]....
        /*02e4*/ 	.word	0x00010a70


	//   ....[57]....
        /*02e8*/ 	.word	0x000110d0


	//   ....[58]....
        /*02ec*/ 	.word	0x00011100


	//   ....[59]....
        /*02f0*/ 	.word	0x00011160


	//   ....[60]....
        /*02f4*/ 	.word	0x00011190


	//   ....[61]....
        /*02f8*/ 	.word	0x00011e40


	//   ....[62]....
        /*02fc*/ 	.word	0x00011e50


	//   ....[63]....
        /*0300*/ 	.word	0x000127f0


	//   ....[64]....
        /*0304*/ 	.word	0x00012800


	//   ....[65]....
        /*0308*/ 	.word	0x00012990


	//   ....[66]....
        /*030c*/ 	.word	0x00012c30


	//   ....[67]....
        /*0310*/ 	.word	0x00013130


	//   ....[68]....
        /*0314*/ 	.word	0x00013280


	//   ....[69]....
        /*0318*/ 	.word	0x00013350


	//   ....[70]....
        /*031c*/ 	.word	0x00013460


	//   ....[71]....
        /*0320*/ 	.word	0x00014b00


	//   ....[72]....
        /*0324*/ 	.word	0x00014b10


	//   ....[73]....
        /*0328*/ 	.word	0x000154b0


	//   ....[74]....
        /*032c*/ 	.word	0x000154c0


	//   ....[75]....
        /*0330*/ 	.word	0x00015700


	//   ....[76]....
        /*0334*/ 	.word	0x00015720


	//   ....[77]....
        /*0338*/ 	.word	0x000157b0


	//   ....[78]....
        /*033c*/ 	.word	0x000157c0


	//   ....[79]....
        /*0340*/ 	.word	0x00016be0


	//   ....[80]....
        /*0344*/ 	.word	0x00016bf0


	//   ....[81]....
        /*0348*/ 	.word	0x000175d0


	//   ....[82]....
        /*034c*/ 	.word	0x000175e0


	//   ....[83]....
        /*0350*/ 	.word	0x00017770


	//   ....[84]....
        /*0354*/ 	.word	0x00017a10


	//   ....[85]....
        /*0358*/ 	.word	0x00017fd0


	//   ....[86]....
        /*035c*/ 	.word	0x00018070


	//   ....[87]....
        /*0360*/ 	.word	0x00018140


	//   ....[88]....
        /*0364*/ 	.word	0x00018250


	//   ....[89]....
        /*0368*/ 	.word	0x000193b0


	//   ....[90]....
        /*036c*/ 	.word	0x000193e0


	//   ....[91]....
        /*0370*/ 	.word	0x00019430


	//   ....[92]....
        /*0374*/ 	.word	0x00019440


	//   ....[93]....
        /*0378*/ 	.word	0x0001aea0


	//   ....[94]....
        /*037c*/ 	.word	0x0001aee0


	//   ....[95]....
        /*0380*/ 	.word	0x0001af20


	//   ....[96]....
        /*0384*/ 	.word	0x0001af50


	//   ....[97]....
        /*0388*/ 	.word	0x0001b190


	//   ....[98]....
        /*038c*/ 	.word	0x0001b1a0


	//   ....[99]....
        /*0390*/ 	.word	0x0001b3a0


	//   ....[100]....
        /*0394*/ 	.word	0x0001b3d0


	//   ....[101]....
        /*0398*/ 	.word	0x0001b590


	//   ....[102]....
        /*039c*/ 	.word	0x0001b5c0


	//   ....[103]....
        /*03a0*/ 	.word	0x0001b780


	//   ....[104]....
        /*03a4*/ 	.word	0x0001b7a0


	//   ....[105]....
        /*03a8*/ 	.word	0x0001c150


	//   ....[106]....
        /*03ac*/ 	.word	0x0001c170


	//   ....[107]....
        /*03b0*/ 	.word	0x0001c300


	//   ....[108]....
        /*03b4*/ 	.word	0x0001c330


	//   ....[109]....
        /*03b8*/ 	.word	0x0001c4c0


	//   ....[110]....
        /*03bc*/ 	.word	0x0001c4f0


	//   ....[111]....
        /*03c0*/ 	.word	0x0001c680


	//   ....[112]....
        /*03c4*/ 	.word	0x0001c6a0


	//----- nvinfo : EIATTR_EXIT_INSTR_OFFSETS
	.align		4
.L_238:
        /*03c8*/ 	.byte	0x04, 0x1c
        /*03ca*/ 	.short	(.L_240 - .L_239)


	//   ....[0]....
.L_239:
        /*03cc*/ 	.word	0x00000440


	//   ....[1]....
        /*03d0*/ 	.word	0x0001b7b0


	//   ....[2]....
        /*03d4*/ 	.word	0x0001b8f0


	//   ....[3]....
        /*03d8*/ 	.word	0x0001b950


	//   ....[4]....
        /*03dc*/ 	.word	0x0001c6b0


	//   ....[5]....
        /*03e0*/ 	.word	0x0001c7c0


	//   ....[6]....
        /*03e4*/ 	.word	0x0001c820


	//----- nvinfo : EIATTR_CTAIDZ_USED
	.align		4
.L_240:
        /*03e8*/ 	.byte	0x01, 0x04
	.zero		2


	//----- nvinfo : EIATTR_MAX_THREADS
	.align		4
        /*03ec*/ 	.byte	0x04, 0x05
        /*03ee*/ 	.short	(.L_242 - .L_241)
.L_241:
        /*03f0*/ 	.word	0x00000100
        /*03f4*/ 	.word	0x00000001
        /*03f8*/ 	.word	0x00000001


	//----- nvinfo : EIATTR_CRS_STACK_SIZE
	.align		4
.L_242:
        /*03fc*/ 	.byte	0x04, 0x1e
        /*03fe*/ 	.short	(.L_244 - .L_243)
.L_243:
        /*0400*/ 	.word	0x00000000
.L_244:


//--------------------- .nv.info._ZN7cutlass13device_kernelIN5flash19enable_sm80_to_sm89INS1_16FlashAttnFwdSm80INS1_25CollectiveMainloopFwdSm80ILi8ELi1ELb1EN4cute5tupleIJNS5_1CILi128EEENS7_ILi64EEENS7_ILi256EEEEEELi256ENS_6half_tEfNS_4arch4Sm80ELb1ELb0ELb0ELb0ELb1ELb0ELb1ELb0EEENS1_21CollectiveEpilogueFwdINS6_IJS8_SA_S9_EEENS6_IJNS7_ILi1EEESI_SI_EEESC_SE_Li256ELb0ELb1ELb0ELb0EEENS1_30DynamicPersistentTileSchedulerILi256ELi256ELb0ELb1ELb0EEEEEEEEEvNT_6ParamsE --------------------------
	.section	.nv.info._ZN7cutlass13device_kernelIN5flash19enable_sm80_to_sm89INS1_16FlashAttnFwdSm80INS1_25CollectiveMainloopFwdSm80ILi8ELi1ELb1EN4cute5tupleIJNS5_1CILi128EEENS7_ILi64EEENS7_ILi256EEEEEELi256ENS_6half_tEfNS_4arch4Sm80ELb1ELb0ELb0ELb0ELb1ELb0ELb1ELb0EEENS1_21CollectiveEpilogueFwdINS6_IJS8_SA_S9_EEENS6_IJNS7_ILi1EEESI_SI_EEESC_SE_Li256ELb0ELb1ELb0ELb0EEENS1_30DynamicPersistentTileSchedulerILi256ELi256ELb0ELb1ELb0EEEEEEEEEvNT_6ParamsE,"",@"SHT_CUDA_INFO"
	.sectionflags	@""
	.align	4


	//----- nvinfo : EIATTR_CUDA_API_VERSION
	.align		4
        /*0000*/ 	.byte	0x04, 0x37
        /*0002*/ 	.short	(.L_246 - .L_245)
.L_245:
        /*0004*/ 	.word	0x00000082


	//----- nvinfo : EIATTR_SW2861232_WAR
	.align		4
.L_246:
        /*0008*/ 	.byte	0x01, 0x35
	.zero		2


	//----- nvinfo : EIATTR_PARAM_CBANK
	.align		4
        /*000c*/ 	.byte	0x04, 0x0a
        /*000e*/ 	.short	(.L_248 - .L_247)
	.align		4
.L_247:
        /*0010*/ 	.word	index@(.nv.constant0._ZN7cutlass13device_kernelIN5flash19enable_sm80_to_sm89INS1_16FlashAttnFwdSm80INS1_25CollectiveMainloopFwdSm80ILi8ELi1ELb1EN4cute5tupleIJNS5_1CILi128EEENS7_ILi64EEENS7_ILi256EEEEEELi256ENS_6half_tEfNS_4arch4Sm80ELb1ELb0ELb0ELb0ELb1ELb0ELb1ELb0EEENS1_21CollectiveEpilogueFwdINS6_IJS8_SA_S9_EEENS6_IJNS7_ILi1EEESI_SI_EEESC_SE_Li256ELb0ELb1ELb0ELb0EEENS1_30DynamicPersistentTileSchedulerILi256ELi256ELb0ELb1ELb0EEEEEEEEEvNT_6ParamsE)
        /*0014*/ 	.short	0x0160
        /*0016*/ 	.short	0x0428


	//----- nvinfo : EIATTR_CBANK_PARAM_SIZE
	.align		4
.L_248:
        /*0018*/ 	.byte	0x03, 0x19
        /*001a*/ 	.short	0x0428


	//----- nvinfo : EIATTR_KPARAM_INFO
	.align		4
        /*001c*/ 	.byte	0x04, 0x17
        /*001e*/ 	.short	(.L_250 - .L_249)
.L_249:
        /*0020*/ 	.word	0x00000000
        /*0024*/ 	.short	0x0000
        /*0026*/ 	.short	0x0000
        /*0028*/ 	.byte	0x00, 0xf0, 0xa1, 0x10


	//----- nvinfo : EIATTR_MAXREG_COUNT
	.align		4
.L_250:
        /*002c*/ 	.byte	0x03, 0x1b
        /*002e*/ 	.short	0x00ff


	//----- nvinfo : EIATTR_NUM_BARRIERS
	.align		4
        /*0030*/ 	.byte	0x02, 0x4c
        /*0032*/ 	.byte	0x06
	.zero		1


	//----- nvinfo : EIATTR_ANNOTATIONS
	.align		4
        /*0034*/ 	.byte	0x04, 0x55
        /*0036*/ 	.short	(.L_252 - .L_251)


	//   ....[0]....
.L_251:
        /* <DEDUP_REMOVED lines=174> */


	//----- nvinfo : EIATTR_MERCURY_ISA_VERSION
	.align		4
.L_252:
        /*0b08*/ 	.byte	0x03, 0x5f
        /*0b0a*/ 	.short	0x0000


	//----- nvinfo : EIATTR_INT_WARP_WIDE_INSTR_OFFSETS
	.align		4
        /*0b0c*/ 	.byte	0x04, 0x31
        /*0b0e*/ 	.short	(.L_254 - .L_253)


	//   ....[0]....
.L_253:
        /*0b10*/ 	.word	0x0000e110


	//   ....[1]....
        /*0b14*/ 	.word	0x0000e190


	//----- nvinfo : EIATTR_COOP_GROUP_MASK_REGIDS
	.align		4
.L_254:
        /*0b18*/ 	.byte	0x04, 0x29
        /*0b1a*/ 	.short	(.L_256 - .L_255)


	//   ....[0]....
.L_255:
        /*0b1c*/ 	.word	0xffffffff


	//   ....[1]....
        /*0b20*/ 	.word	0xffffffff


	//   ....[2]....
        /*0b24*/ 	.word	0xffffffff


	//   ....[3]....
        /*0b28*/ 	.word	0xffffffff


	//   ....[4]....
        /*0b2c*/ 	.word	0xffffffff


	//   ....[5]....
        /*0b30*/ 	.word	0xffffffff


	//   ....[6]....
        /*0b34*/ 	.word	0xffffffff


	//   ....[7]....
        /*0b38*/ 	.word	0xffffffff


	//   ....[8]....
        /*0b3c*/ 	.word	0xffffffff


	//   ....[9]....
        /*0b40*/ 	.word	0xffffffff


	//   ....[10]....
        /*0b44*/ 	.word	0xffffffff


	//   ....[11]....
        /*0b48*/ 	.word	0xffffffff


	//   ....[12]....
        /*0b4c*/ 	.word	0xffffffff


	//   ....[13]....
        /*0b50*/ 	.word	0xffffffff


	//   ....[14]....
        /*0b54*/ 	.word	0xffffffff


	//   ....[15]....
        /*0b58*/ 	.word	0xffffffff


	//   ....[16]....
        /*0b5c*/ 	.word	0xffffffff


	//   ....[17]....
        /*0b60*/ 	.word	0xffffffff


	//   ....[18]....
        /*0b64*/ 	.word	0xffffffff


	//   ....[19]....
        /*0b68*/ 	.word	0xffffffff


	//   ....[20]....
        /*0b6c*/ 	.word	0xffffffff


	//   ....[21]....
        /*0b70*/ 	.word	0xffffffff


	//   ....[22]....
        /*0b74*/ 	.word	0xffffffff


	//   ....[23]....
        /*0b78*/ 	.word	0xffffffff


	//   ....[24]....
        /*0b7c*/ 	.word	0xffffffff


	//   ....[25]....
        /*0b80*/ 	.word	0xffffffff


	//   ....[26]....
        /*0b84*/ 	.word	0xffffffff


	//   ....[27]....
        /*0b88*/ 	.word	0xffffffff


	//   ....[28]....
        /*0b8c*/ 	.word	0xffffffff


	//   ....[29]....
        /*0b90*/ 	.word	0xffffffff


	//   ....[30]....
        /*0b94*/ 	.word	0xffffffff


	//   ....[31]....
        /*0b98*/ 	.word	0xffffffff


	//   ....[32]....
        /*0b9c*/ 	.word	0xffffffff


	//   ....[33]....
        /*0ba0*/ 	.word	0xffffffff


	//   ....[34]....
        /*0ba4*/ 	.word	0xffffffff


	//   ....[35]....
        /*0ba8*/ 	.word	0xffffffff


	//   ....[36]....
        /*0bac*/ 	.word	0xffffffff


	//   ....[37]....
        /*0bb0*/ 	.word	0xffffffff


	//   ....[38]....
        /*0bb4*/ 	.word	0xffffffff


	//   ....[39]....
        /*0bb8*/ 	.word	0xffffffff


	//   ....[40]....
        /*0bbc*/ 	.word	0xffffffff


	//   ....[41]....
        /*0bc0*/ 	.word	0xffffffff


	//   ....[42]....
        /*0bc4*/ 	.word	0xffffffff


	//   ....[43]....
        /*0bc8*/ 	.word	0xffffffff


	//   ....[44]....
        /*0bcc*/ 	.word	0xffffffff


	//   ....[45]....
        /*0bd0*/ 	.word	0xffffffff


	//   ....[46]....
        /*0bd4*/ 	.word	0xffffffff


	//   ....[47]....
        /*0bd8*/ 	.word	0xffffffff


	//   ....[48]....
        /*0bdc*/ 	.word	0xffffffff


	//   ....[49]....
        /*0be0*/ 	.word	0xffffffff


	//   ....[50]....
        /*0be4*/ 	.word	0xffffffff


	//   ....[51]....
        /*0be8*/ 	.word	0xffffffff


	//   ....[52]....
        /*0bec*/ 	.word	0xffffffff


	//   ....[53]....
        /*0bf0*/ 	.word	0xffffffff


	//   ....[54]....
        /*0bf4*/ 	.word	0xffffffff


	//   ....[55]....
        /*0bf8*/ 	.word	0xffffffff


	//   ....[56]....
        /*0bfc*/ 	.word	0xffffffff


	//   ....[57]....
        /*0c00*/ 	.word	0xffffffff


	//   ....[58]....
        /*0c04*/ 	.word	0xffffffff


	//   ....[59]....
        /*0c08*/ 	.word	0xffffffff


	//   ....[60]....
        /*0c0c*/ 	.word	0xffffffff


	//   ....[61]....
        /*0c10*/ 	.word	0xffffffff


	//   ....[62]....
        /*0c14*/ 	.word	0xffffffff


	//   ....[63]....
        /*0c18*/ 	.word	0xffffffff


	//   ....[64]....
        /*0c1c*/ 	.word	0xffffffff


	//   ....[65]....
        /*0c20*/ 	.word	0xffffffff


	//   ....[66]....
        /*0c24*/ 	.word	0xffffffff


	//   ....[67]....
        /*0c28*/ 	.word	0xffffffff


	//   ....[68]....
        /*0c2c*/ 	.word	0xffffffff


	//   ....[69]....
        /*0c30*/ 	.word	0xffffffff


	//   ....[70]....
        /*0c34*/ 	.word	0xffffffff


	//   ....[71]....
        /*0c38*/ 	.word	0xffffffff


	//   ....[72]....
        /*0c3c*/ 	.word	0xffffffff


	//   ....[73]....
        /*0c40*/ 	.word	0xffffffff


	//   ....[74]....
        /*0c44*/ 	.word	0xffffffff


	//   ....[75]....
        /*0c48*/ 	.word	0xffffffff


	//   ....[76]....
        /*0c4c*/ 	.word	0xffffffff


	//   ....[77]....
        /*0c50*/ 	.word	0xffffffff


	//   ....[78]....
        /*0c54*/ 	.word	0xffffffff


	//   ....[79]....
        /*0c58*/ 	.word	0xffffffff


	//   ....[80]....
        /*0c5c*/ 	.word	0xffffffff


	//   ....[81]....
        /*0c60*/ 	.word	0xffffffff


	//   ....[82]....
        /*0c64*/ 	.word	0xffffffff


	//   ....[83]....
        /*0c68*/ 	.word	0xffffffff


	//   ....[84]....
        /*0c6c*/ 	.word	0xffffffff


	//   ....[85]....
        /*0c70*/ 	.word	0xffffffff


	//   ....[86]....
        /*0c74*/ 	.word	0xffffffff


	//   ....[87]....
        /*0c78*/ 	.word	0xffffffff


	//   ....[88]....
        /*0c7c*/ 	.word	0xffffffff


	//   ....[89]....
        /*0c80*/ 	.word	0xffffffff


	//   ....[90]....
        /*0c84*/ 	.word	0xffffffff


	//   ....[91]....
        /*0c88*/ 	.word	0xffffffff


	//   ....[92]....
        /*0c8c*/ 	.word	0xffffffff


	//   ....[93]....
        /*0c90*/ 	.word	0xffffffff


	//   ....[94]....
        /*0c94*/ 	.word	0xffffffff


	//   ....[95]....
        /*0c98*/ 	.word	0xffffffff


	//   ....[96]....
        /*0c9c*/ 	.word	0xffffffff


	//   ....[97]....
        /*0ca0*/ 	.word	0xffffffff


	//   ....[98]....
        /*0ca4*/ 	.word	0xffffffff


	//   ....[99]....
        /*0ca8*/ 	.word	0xffffffff


	//   ....[100]....
        /*0cac*/ 	.word	0xffffffff


	//   ....[101]....
        /*0cb0*/ 	.word	0xffffffff


	//   ....[102]....
        /*0cb4*/ 	.word	0xffffffff


	//   ....[103]....
        /*0cb8*/ 	.word	0xffffffff


	//   ....[104]....
        /*0cbc*/ 	.word	0xffffffff


	//   ....[105]....
        /*0cc0*/ 	.word	0xffffffff


	//   ....[106]....
        /*0cc4*/ 	.word	0xffffffff


	//   ....[107]....
        /*0cc8*/ 	.word	0xffffffff


	//   ....[108]....
        /*0ccc*/ 	.word	0xffffffff


	//   ....[109]....
        /*0cd0*/ 	.word	0xffffffff


	//   ....[110]....
        /*0cd4*/ 	.word	0xffffffff


	//   ....[111]....
        /*0cd8*/ 	.word	0xffffffff


	//   ....[112]....
        /*0cdc*/ 	.word	0xffffffff


	//   ....[113]....
        /*0ce0*/ 	.word	0xffffffff


	//   ....[114]....
        /*0ce4*/ 	.word	0xffffffff


	//   ....[115]....
        /*0ce8*/ 	.word	0xffffffff


	//   ....[116]....
        /*0cec*/ 	.word	0xffffffff


	//   ....[117]....
        /*0cf0*/ 	.word	0xffffffff


	//   ....[118]....
        /*0cf4*/ 	.word	0xffffffff


	//   ....[119]....
        /*0cf8*/ 	.word	0xffffffff


	//   ....[120]....
        /*0cfc*/ 	.word	0xffffffff


	//   ....[121]....
        /*0d00*/ 	.word	0xffffffff


	//   ....[122]....
        /*0d04*/ 	.word	0xffffffff


	//   ....[123]....
        /*0d08*/ 	.word	0xffffffff


	//   ....[124]....
        /*0d0c*/ 	.word	0xffffffff


	//----- nvinfo : EIATTR_COOP_GROUP_INSTR_OFFSETS
	.align		4
.L_256:
        /*0d10*/ 	.byte	0x04, 0x28
        /*0d12*/ 	.short	(.L_258 - .L_257)


	//   ....[0]....
.L_257:
        /*0d14*/ 	.word	0x00000050


	//   ....[1]....
        /*0d18*/ 	.word	0x000017d0


	//   ....[2]....
        /*0d1c*/ 	.word	0x00001800


	//   ....[3]....
        /*0d20*/ 	.word	0x00001830


	//   ....[4]....
        /*0d24*/ 	.word	0x00001850


	//   ....[5]....
        /*0d28*/ 	.word	0x00001a20


	//   ....[6]....
        /*0d2c*/ 	.word	0x00001a40


	//   ....[7]....
        /*0d30*/ 	.word	0x00001b70


	//   ....[8]....
        /*0d34*/ 	.word	0x00001b90


	//   ....[9]....
        /*0d38*/ 	.word	0x00001db0


	//   ....[10]....
        /*0d3c*/ 	.word	0x00001dd0


	//   ....[11]....
        /*0d40*/ 	.word	0x00001e20


	//   ....[12]....
        /*0d44*/ 	.word	0x00001e80


	//   ....[13]....
        /*0d48*/ 	.word	0x00002480


	//   ....[14]....
        /*0d4c*/ 	.word	0x00002490


	//   ....[15]....
        /*0d50*/ 	.word	0x000024a0


	//   ....[16]....
        /*0d54*/ 	.word	0x000024b0


	//   ....[17]....
        /*0d58*/ 	.word	0x00003570


	//   ....[18]....
        /*0d5c*/ 	.word	0x000035e0


	//   ....[19]....
        /*0d60*/ 	.word	0x00003700


	//   ....[20]....
        /*0d64*/ 	.word	0x00003740


	//   ....[21]....
        /*0d68*/ 	.word	0x00003a50


	//   ....[22]....
        /*0d6c*/ 	.word	0x00003c90


	//   ....[23]....
        /*0d70*/ 	.word	0x00004090


	//   ....[24]....
        /*0d74*/ 	.word	0x000040b0


	//   ....[25]....
        /*0d78*/ 	.word	0x000040d0


	//   ....[26]....
        /*0d7c*/ 	.word	0x000040f0


	//   ....[27]....
        /*0d80*/ 	.word	0x00005ce0


	//   ....[28]....
        /*0d84*/ 	.word	0x00005d50


	//   ....[29]....
        /*0d88*/ 	.word	0x00005e50


	//   ....[30]....
        /*0d8c*/ 	.word	0x00005e80


	//   ....[31]....
        /*0d90*/ 	.word	0x00007040


	//   ....[32]....
        /*0d94*/ 	.word	0x000070b0


	//   ....[33]....
        /*0d98*/ 	.word	0x000071b0


	//   ....[34]....
        /*0d9c*/ 	.word	0x000071e0


	//   ....[35]....
        /*0da0*/ 	.word	0x00007520


	//   ....[36]....
        /*0da4*/ 	.word	0x00007750


	//   ....[37]....
        /*0da8*/ 	.word	0x00007a70


	//   ....[38]....
        /*0dac*/ 	.word	0x00007a90


	//   ....[39]....
        /*0db0*/ 	.word	0x00007bb0


	//   ....[40]....
        /*0db4*/ 	.word	0x00007bd0


	//   ....[41]....
        /*0db8*/ 	.word	0x00009ee0


	//   ....[42]....
        /*0dbc*/ 	.word	0x00009f50


	//   ....[43]....
        /*0dc0*/ 	.word	0x00009fa0


	//   ....[44]....
        /*0dc4*/ 	.word	0x00009fd0


	//   ....[45]....
        /*0dc8*/ 	.word	0x0000b340


	//   ....[46]....
        /*0dcc*/ 	.word	0x0000b380


	//   ....[47]....
        /*0dd0*/ 	.word	0x0000b490


	//   ....[48]....
        /*0dd4*/ 	.word	0x0000b4b0


	//   ....[49]....
        /*0dd8*/ 	.word	0x0000b840


	//   ....[50]....
        /*0ddc*/ 	.word	0x0000b860


	//   ....[51]....
        /*0de0*/ 	.word	0x0000b880


	//   ....[52]....
        /*0de4*/ 	.word	0x0000b8a0


	//   ....[53]....
        /*0de8*/ 	.word	0x0000d6c0


	//   ....[54]....
        /*0dec*/ 	.word	0x0000d710


	//   ....[55]....
        /*0df0*/ 	.word	0x0000d730


	//   ....[56]....
        /*0df4*/ 	.word	0x0000d750


	//   ....[57]....
        /*0df8*/ 	.word	0x0000eb70


	//   ....[58]....
        /*0dfc*/ 	.word	0x0000ef20


	//   ....[59]....
        /*0e00*/ 	.word	0x0000ef40


	//   ....[60]....
        /*0e04*/ 	.word	0x0000ef60


	//   ....[61]....
        /*0e08*/ 	.word	0x0000ef80


	//   ....[62]....
        /*0e0c*/ 	.word	0x0000f220


	//   ....[63]....
        /*0e10*/ 	.word	0x0000f240


	//   ....[64]....
        /*0e14*/ 	.word	0x0000f3c0


	//   ....[65]....
        /*0e18*/ 	.word	0x0000f3f0


	//   ....[66]....
        /*0e1c*/ 	.word	0x0000f530


	//   ....[67]....
        /*0e20*/ 	.word	0x0000f560


	//   ....[68]....
        /*0e24*/ 	.word	0x0000f6a0


	//   ....[69]....
        /*0e28*/ 	.word	0x0000f6c0


	//   ....[70]....
        /*0e2c*/ 	.word	0x0000fc90


	//   ....[71]....
        /*0e30*/ 	.word	0x0000fcb0


	//   ....[72]....
        /*0e34*/ 	.word	0x0000ff10


	//   ....[73]....
        /*0e38*/ 	.word	0x0000ff20


	//   ....[74]....
        /*0e3c*/ 	.word	0x00010110


	//   ....[75]....
        /*0e40*/ 	.word	0x00010130


	//   ....[76]....
        /*0e44*/ 	.word	0x00010320


	//   ....[77]....
        /*0e48*/ 	.word	0x00010330


	//   ....[78]....
        /*0e4c*/ 	.word	0x00010590


	//   ....[79]....
        /*0e50*/ 	.word	0x000106a0


	//   ....[80]....
        /*0e54*/ 	.word	0x00010710


	//   ....[81]....
        /*0e58*/ 	.word	0x00010930


	//   ....[82]....
        /*0e5c*/ 	.word	0x000109a0


	//   ....[83]....
        /*0e60*/ 	.word	0x00010a10


	//   ....[84]....
        /*0e64*/ 	.word	0x00010a90


	//   ....[85]....
        /*0e68*/ 	.word	0x00010ed0


	//   ....[86]....
        /*0e6c*/ 	.word	0x00010f20


	//   ....[87]....
        /*0e70*/ 	.word	0x00010f70


	//   ....[88]....
        /*0e74*/ 	.word	0x00010fc0


	//   ....[89]....
        /*0e78*/ 	.word	0x00011030


	//   ....[90]....
        /*0e7c*/ 	.word	0x000110a0


	//   ....[91]....
        /*0e80*/ 	.word	0x000112c0


	//   ....[92]....
        /*0e84*/ 	.word	0x00011330


	//   ....[93]....
        /*0e88*/ 	.word	0x000113a0


	//   ....[94]....
        /*0e8c*/ 	.word	0x00011410


	//   ....[95]....
        /*0e90*/ 	.word	0x00011630


	//   ....[96]....
        /*0e94*/ 	.word	0x000116a0


	//   ....[97]....
        /*0e98*/ 	.word	0x00011710


	//   ....[98]....
        /*0e9c*/ 	.word	0x00011790


	//   ....[99]....
        /*0ea0*/ 	.word	0x00011bd0


	//   ....[100]....
        /*0ea4*/ 	.word	0x00011c10


	//   ....[101]....
        /*0ea8*/ 	.word	0x00011c60


	//   ....[102]....
        /*0eac*/ 	.word	0x00011ca0


	//   ....[103]....
        /*0eb0*/ 	.word	0x00011d00


	//   ....[104]....
        /*0eb4*/ 	.word	0x00011d70


	//   ....[105]....
        /*0eb8*/ 	.word	0x00011de0


	//   ....[106]....
        /*0ebc*/ 	.word	0x00011f90


	//   ....[107]....
        /*0ec0*/ 	.word	0x00012000


	//   ....[108]....
        /*0ec4*/ 	.word	0x00012050


	//   ....[109]....
        /*0ec8*/ 	.word	0x00012090


	//   ....[110]....
        /*0ecc*/ 	.word	0x000120e0


	//   ....[111]....
        /*0ed0*/ 	.word	0x00012120


	//   ....[112]....
        /*0ed4*/ 	.word	0x00012170


	//   ....[113]....
        /*0ed8*/ 	.word	0x000121d0


	//   ....[114]....
        /*0edc*/ 	.word	0x00012220


	//   ....[115]....
        /*0ee0*/ 	.word	0x00012280


	//   ....[116]....
        /*0ee4*/ 	.word	0x000122f0


	//   ....[117]....
        /*0ee8*/ 	.word	0x00012360


	//   ....[118]....
        /*0eec*/ 	.word	0x000123e0


	//   ....[119]....
        /*0ef0*/ 	.word	0x00012450


	//   ....[120]....
        /*0ef4*/ 	.word	0x000124d0


	//   ....[121]....
        /*0ef8*/ 	.word	0x00012550


	//   ....[122]....
        /*0efc*/ 	.word	0x000125d0


	//   ....[123]....
        /*0f00*/ 	.word	0x00012640


	//   ....[124]....
        /*0f04*/ 	.word	0x000126b0


	//----- nvinfo : EIATTR_EXIT_INSTR_OFFSETS
	.align		4
.L_258:
        /*0f08*/ 	.byte	0x04, 0x1c
        /*0f0a*/ 	.short	(.L_260 - .L_259)


	//   ....[0]....
.L_259:
        /*0f0c*/ 	.word	0x000000a0


	//   ....[1]....
        /*0f10*/ 	.word	0x00010650


	//----- nvinfo : EIATTR_MAX_THREADS
	.align		4
.L_260:
        /*0f14*/ 	.byte	0x04, 0x05
        /*0f16*/ 	.short	(.L_262 - .L_261)
.L_261:
        /*0f18*/ 	.word	0x00000100
        /*0f1c*/ 	.word	0x00000001
        /*0f20*/ 	.word	0x00000001


	//----- nvinfo : EIATTR_CRS_STACK_SIZE
	.align		4
.L_262:
        /*0f24*/ 	.byte	0x04, 0x1e
        /*0f26*/ 	.short	(.L_264 - .L_263)
.L_263:
        /*0f28*/ 	.word	0x00000000
.L_264:


//--------------------- .nv.info._ZN7cutlass13device_kernelIN5flash19enable_sm80_to_sm89INS1_16FlashAttnFwdSm80INS1_25CollectiveMainloopFwdSm80ILi8ELi1ELb1EN4cute5tupleIJNS5_1CILi128EEENS7_ILi64EEENS7_ILi256EEEEEELi256ENS_6half_tEfNS_4arch4Sm80ELb1ELb0ELb0ELb1ELb1ELb0ELb1ELb0EEENS1_21CollectiveEpilogueFwdINS6_IJS8_SA_S9_EEENS6_IJNS7_ILi1EEESI_SI_EEESC_SE_Li256ELb1ELb1ELb0ELb0EEENS1_19SingleTileSchedulerILb1ELb0ELb1ELi128EEEEEEEEEvNT_6ParamsE --------------------------
	.section	.nv.info._ZN7cutlass13device_kernelIN5flash19enable_sm80_to_sm89INS1_16FlashAttnFwdSm80INS1_25CollectiveMainloopFwdSm80ILi8ELi1ELb1EN4cute5tupleIJNS5_1CILi128EEENS7_ILi64EEENS7_ILi256EEEEEELi256ENS_6half_tEfNS_4arch4Sm80ELb1ELb0ELb0ELb1ELb1ELb0ELb1ELb0EEENS1_21CollectiveEpilogueFwdINS6_IJS8_SA_S9_EEENS6_IJNS7_ILi1EEESI_SI_EEESC_SE_Li256ELb1ELb1ELb0ELb0EEENS1_19SingleTileSchedulerILb1ELb0ELb1ELi128EEEEEEEEEvNT_6ParamsE,"",@"SHT_CUDA_INFO"
	.sectionflags	@""
	.align	4


	//----- nvinfo : EIATTR_CUDA_API_VERSION
	.align		4
        /*0000*/ 	.byte	0x04, 0x37
        /*0002*/ 	.short	(.L_266 - .L_265)
.L_265:
        /*0004*/ 	.word	0x00000082


	//----- nvinfo : EIATTR_SW2861232_WAR
	.align		4
.L_266:
        /*0008*/ 	.byte	0x01, 0x35
	.zero		2


	//----- nvinfo : EIATTR_PARAM_CBANK
	.align		4
        /*000c*/ 	.byte	0x04, 0x0a
        /*000e*/ 	.short	(.L_268 - .L_267)
	.align		4
.L_267:
        /*0010*/ 	.word	index@(.nv.constant0._ZN7cutlass13device_kernelIN5flash19enable_sm80_to_sm89INS1_16FlashAttnFwdSm80INS1_25CollectiveMainloopFwdSm80ILi8ELi1ELb1EN4cute5tupleIJNS5_1CILi128EEENS7_ILi64EEENS7_ILi256EEEEEELi256ENS_6half_tEfNS_4arch4Sm80ELb1ELb0ELb0ELb1ELb1ELb0ELb1ELb0EEENS1_21CollectiveEpilogueFwdINS6_IJS8_SA_S9_EEENS6_IJNS7_ILi1EEESI_SI_EEESC_SE_Li256ELb1ELb1ELb0ELb0EEENS1_19SingleTileSchedulerILb1ELb0ELb1ELi128EEEEEEEEEvNT_6ParamsE)
        /*0014*/ 	.short	0x0160
        /*0016*/ 	.short	0x0418


	//----- nvinfo : EIATTR_CBANK_PARAM_SIZE
	.align		4
.L_268:
        /*0018*/ 	.byte	0x03, 0x19
        /*001a*/ 	.short	0x0418


	//----- nvinfo : EIATTR_KPARAM_INFO
	.align		4
        /*001c*/ 	.byte	0x04, 0x17
        /*001e*/ 	.short	(.L_270 - .L_269)
.L_269:
        /*0020*/ 	.word	0x00000000
        /*0024*/ 	.short	0x0000
        /*0026*/ 	.short	0x0000
        /*0028*/ 	.byte	0x00, 0xf0, 0x61, 0x10


	//----- nvinfo : EIATTR_MAXREG_COUNT
	.align		4
.L_270:
        /*002c*/ 	.byte	0x03, 0x1b
        /*002e*/ 	.short	0x00ff


	//----- nvinfo : EIATTR_NUM_BARRIERS
	.align		4
        /*0030*/ 	.byte	0x02, 0x4c
        /*0032*/ 	.byte	0x02
	.zero		1


	//----- nvinfo : EIATTR_ANNOTATIONS
	.align		4
        /*0034*/ 	.byte	0x04, 0x55
        /*0036*/ 	.short	(.L_272 - .L_271)


	//   ....[0]....
.L_271:
        /* <DEDUP_REMOVED lines=97> */


	//----- nvinfo : EIATTR_MERCURY_ISA_VERSION
	.align		4
.L_272:
        /*0630*/ 	.byte	0x03, 0x5f
        /*0632*/ 	.short	0x0000


	//----- nvinfo : EIATTR_COOP_GROUP_MASK_REGIDS
	.align		4
        /*0634*/ 	.byte	0x04, 0x29
        /*0636*/ 	.short	(.L_274 - .L_273)


	//   ....[0]....
.L_273:
        /*0638*/ 	.word	0xffffffff


	//   ....[1]....
        /*063c*/ 	.word	0xffffffff


	//   ....[2]....
        /*0640*/ 	.word	0xffffffff


	//   ....[3]....
        /*0644*/ 	.word	0xffffffff


	//   ....[4]....
        /*0648*/ 	.word	0xffffffff


	//   ....[5]....
        /*064c*/ 	.word	0xffffffff


	//   ....[6]....
        /*0650*/ 	.word	0xffffffff


	//   ....[7]....
        /*0654*/ 	.word	0xffffffff


	//   ....[8]....
        /*0658*/ 	.word	0xffffffff


	//   ....[9]....
        /*065c*/ 	.word	0xffffffff


	//   ....[10]....
        /*0660*/ 	.word	0xffffffff


	//   ....[11]....
        /*0664*/ 	.word	0xffffffff


	//   ....[12]....
        /*0668*/ 	.word	0xffffffff


	//   ....[13]....
        /*066c*/ 	.word	0xffffffff


	//   ....[14]....
        /*0670*/ 	.word	0xffffffff


	//   ....[15]....
        /*0674*/ 	.word	0xffffffff


	//   ....[16]....
        /*0678*/ 	.word	0xffffffff


	//   ....[17]....
        /*067c*/ 	.word	0xffffffff


	//   ....[18]....
        /*0680*/ 	.word	0xffffffff


	//   ....[19]....
        /*0684*/ 	.word	0xffffffff


	//   ....[20]....
        /*0688*/ 	.word	0xffffffff


	//   ....[21]....
        /*068c*/ 	.word	0xffffffff


	//   ....[22]....
        /*0690*/ 	.word	0xffffffff


	//   ....[23]....
        /*0694*/ 	.word	0xffffffff


	//   ....[24]....
        /*0698*/ 	.word	0xffffffff


	//   ....[25]....
        /*069c*/ 	.word	0xffffffff


	//   ....[26]....
        /*06a0*/ 	.word	0xffffffff


	//   ....[27]....
        /*06a4*/ 	.word	0xffffffff


	//   ....[28]....
        /*06a8*/ 	.word	0xffffffff


	//   ....[29]....
        /*06ac*/ 	.word	0xffffffff


	//   ....[30]....
        /*06b0*/ 	.word	0xffffffff


	//   ....[31]....
        /*06b4*/ 	.word	0xffffffff


	//   ....[32]....
        /*06b8*/ 	.word	0xffffffff


	//   ....[33]....
        /*06bc*/ 	.word	0xffffffff


	//   ....[34]....
        /*06c0*/ 	.word	0xffffffff


	//   ....[35]....
        /*06c4*/ 	.word	0xffffffff


	//   ....[36]....
        /*06c8*/ 	.word	0xffffffff


	//   ....[37]....
        /*06cc*/ 	.word	0xffffffff


	//   ....[38]....
        /*06d0*/ 	.word	0xffffffff


	//   ....[39]....
        /*06d4*/ 	.word	0xffffffff


	//   ....[40]....
        /*06d8*/ 	.word	0xffffffff


	//   ....[41]....
        /*06dc*/ 	.word	0xffffffff


	//   ....[42]....
        /*06e0*/ 	.word	0xffffffff


	//   ....[43]....
        /*06e4*/ 	.word	0xffffffff


	//   ....[44]....
        /*06e8*/ 	.word	0xffffffff


	//   ....[45]....
        /*06ec*/ 	.word	0xffffffff


	//   ....[46]....
        /*06f0*/ 	.word	0xffffffff


	//   ....[47]....
        /*06f4*/ 	.word	0xffffffff


	//   ....[48]....
        /*06f8*/ 	.word	0xffffffff


	//   ....[49]....
        /*06fc*/ 	.word	0xffffffff


	//   ....[50]....
        /*0700*/ 	.word	0xffffffff


	//   ....[51]....
        /*0704*/ 	.word	0xffffffff


	//   ....[52]....
        /*0708*/ 	.word	0xffffffff


	//   ....[53]....
        /*070c*/ 	.word	0xffffffff


	//   ....[54]....
        /*0710*/ 	.word	0xffffffff


	//   ....[55]....
        /*0714*/ 	.word	0xffffffff


	//   ....[56]....
        /*0718*/ 	.word	0xffffffff


	//   ....[57]....
        /*071c*/ 	.word	0xffffffff


	//   ....[58]....
        /*0720*/ 	.word	0xffffffff


	//   ....[59]....
        /*0724*/ 	.word	0xffffffff


	//   ....[60]....
        /*0728*/ 	.word	0xffffffff


	//   ....[61]....
        /*072c*/ 	.word	0xffffffff


	//   ....[62]....
        /*0730*/ 	.word	0xffffffff


	//   ....[63]....
        /*0734*/ 	.word	0xffffffff


	//   ....[64]....
        /*0738*/ 	.word	0xffffffff


	//   ....[65]....
        /*073c*/ 	.word	0xffffffff


	//   ....[66]....
        /*0740*/ 	.word	0xffffffff


	//   ....[67]....
        /*0744*/ 	.word	0xffffffff


	//   ....[68]....
        /*0748*/ 	.word	0xffffffff


	//   ....[69]....
        /*074c*/ 	.word	0xffffffff


	//   ....[70]....
        /*0750*/ 	.word	0xffffffff


	//   ....[71]....
        /*0754*/ 	.word	0xffffffff


	//   ....[72]....
        /*0758*/ 	.word	0xffffffff


	//   ....[73]....
        /*075c*/ 	.word	0xffffffff


	//   ....[74]....
        /*0760*/ 	.word	0xffffffff


	//   ....[75]....
        /*0764*/ 	.word	0xffffffff


	//   ....[76]....
        /*0768*/ 	.word	0xffffffff


	//----- nvinfo : EIATTR_COOP_GROUP_INSTR_OFFSETS
	.align		4
.L_274:
        /*076c*/ 	.byte	0x04, 0x28
        /*076e*/ 	.short	(.L_276 - .L_275)


	//   ....[0]....
.L_275:
        /*0770*/ 	.word	0x000000a0


	//   ....[1]....
        /*0774*/ 	.word	0x00001600


	//   ....[2]....
        /*0778*/ 	.word	0x00001630


	//   ....[3]....
        /*077c*/ 	.word	0x000016f0


	//   ....[4]....
        /*0780*/ 	.word	0x00001720


	//   ....[5]....
        /*0784*/ 	.word	0x00001860


	//   ....[6]....
        /*0788*/ 	.word	0x00001870


	//   ....[7]....
        /*078c*/ 	.word	0x000019c0


	//   ....[8]....
        /*0790*/ 	.word	0x000019d0


	//   ....[9]....
        /*0794*/ 	.word	0x00001b20


	//   ....[10]....
        /*0798*/ 	.word	0x00001b40


	//   ....[11]....
        /*079c*/ 	.word	0x00001c70


	//   ....[12]....
        /*07a0*/ 	.word	0x00001cc0


	//   ....[13]....
        /*07a4*/ 	.word	0x00001cf0


	//   ....[14]....
        /*07a8*/ 	.word	0x00001d10


	//   ....[15]....
        /*07ac*/ 	.word	0x00001e20


	//   ....[16]....
        /*07b0*/ 	.word	0x00001e50


	//   ....[17]....
        /*07b4*/ 	.word	0x00003720


	//   ....[18]....
        /*07b8*/ 	.word	0x00003730


	//   ....[19]....
        /*07bc*/ 	.word	0x00003810


	//   ....[20]....
        /*07c0*/ 	.word	0x00003830


	//   ....[21]....
        /*07c4*/ 	.word	0x00003c50


	//   ....[22]....
        /*07c8*/ 	.word	0x00003c80


	//   ....[23]....
        /*07cc*/ 	.word	0x00004370


	//   ....[24]....
        /*07d0*/ 	.word	0x000043a0


	//   ....[25]....
        /*07d4*/ 	.word	0x000043c0


	//   ....[26]....
        /*07d8*/ 	.word	0x000043e0


	//   ....[27]....
        /*07dc*/ 	.word	0x00005f90


	//   ....[28]....
        /*07e0*/ 	.word	0x00005fa0


	//   ....[29]....
        /*07e4*/ 	.word	0x00005fb0


	//   ....[30]....
        /*07e8*/ 	.word	0x00005fc0


	//   ....[31]....
        /*07ec*/ 	.word	0x00007210


	//   ....[32]....
        /*07f0*/ 	.word	0x00007220


	//   ....[33]....
        /*07f4*/ 	.word	0x00007230


	//   ....[34]....
        /*07f8*/ 	.word	0x00007240


	//   ....[35]....
        /*07fc*/ 	.word	0x00007680


	//   ....[36]....
        /*0800*/ 	.word	0x00007690


	//   ....[37]....
        /*0804*/ 	.word	0x00007c20


	//   ....[38]....
        /*0808*/ 	.word	0x00007c60


	//   ....[39]....
        /*080c*/ 	.word	0x00008250


	//   ....[40]....
        /*0810*/ 	.word	0x00008350


	//   ....[41]....
        /*0814*/ 	.word	0x00009ff0


	//   ....[42]....
        /*0818*/ 	.word	0x0000a000


	//   ....[43]....
        /*081c*/ 	.word	0x0000a080


	//   ....[44]....
        /*0820*/ 	.word	0x0000a090


	//   ....[45]....
        /*0824*/ 	.word	0x0000a470


	//   ....[46]....
        /*0828*/ 	.word	0x0000a480


	//   ....[47]....
        /*082c*/ 	.word	0x0000a4d0


	//   ....[48]....
        /*0830*/ 	.word	0x0000a4f0


	//   ....[49]....
        /*0834*/ 	.word	0x0000b4d0


	//   ....[50]....
        /*0838*/ 	.word	0x0000b4f0


	//   ....[51]....
        /*083c*/ 	.word	0x0000bb90


	//   ....[52]....
        /*0840*/ 	.word	0x0000bbb0


	//   ....[53]....
        /*0844*/ 	.word	0x0000d3c0


	//   ....[54]....
        /*0848*/ 	.word	0x0000d3d0


	//   ....[55]....
        /*084c*/ 	.word	0x0000d400


	//   ....[56]....
        /*0850*/ 	.word	0x0000d420


	//   ....[57]....
        /*0854*/ 	.word	0x0000eea0


	//   ....[58]....
        /*0858*/ 	.word	0x0000eee0


	//   ....[59]....
        /*085c*/ 	.word	0x0000ef20


	//   ....[60]....
        /*0860*/ 	.word	0x0000ef50


	//   ....[61]....
        /*0864*/ 	.word	0x0000f190


	//   ....[62]....
        /*0868*/ 	.word	0x0000f1a0


	//   ....[63]....
        /*086c*/ 	.word	0x0000f3a0


	//   ....[64]....
        /*0870*/ 	.word	0x0000f3d0


	//   ....[65]....
        /*0874*/ 	.word	0x0000f590


	//   ....[66]....
        /*0878*/ 	.word	0x0000f5c0


	//   ....[67]....
        /*087c*/ 	.word	0x0000f780


	//   ....[68]....
        /*0880*/ 	.word	0x0000f7a0


	//   ....[69]....
        /*0884*/ 	.word	0x00010120


	//   ....[70]....
        /*0888*/ 	.word	0x00010140


	//   ....[71]....
        /*088c*/ 	.word	0x00010300


	//   ....[72]....
        /*0890*/ 	.word	0x00010330


	//   ....[73]....
        /*0894*/ 	.word	0x000104c0


	//   ....[74]....
        /*0898*/ 	.word	0x000104f0


	//   ....[75]....
        /*089c*/ 	.word	0x00010680


	//   ....[76]....
        /*08a0*/ 	.word	0x000106a0


	//----- nvinfo : EIATTR_EXIT_INSTR_OFFSETS
	.align		4
.L_276:
        /*08a4*/ 	.byte	0x04, 0x1c
        /*08a6*/ 	.short	(.L_278 - .L_277)


	//   ....[0]....
.L_277:
        /*08a8*/ 	.word	0x00000450


	//   ....[1]....
        /*08ac*/ 	.word	0x0000f7b0


	//   ....[2]....
        /*08b0*/ 	.word	0x0000f8f0


	//   ....[3]....
        /*08b4*/ 	.word	0x0000f950


	//   ....[4]....
        /*08b8*/ 	.word	0x000106b0


	//   ....[5]....
        /*08bc*/ 	.word	0x000107c0


	//   ....[6]....
        /*08c0*/ 	.word	0x00010820


	//----- nvinfo : EIATTR_CTAIDZ_USED
	.align		4
.L_278:
        /*08c4*/ 	.byte	0x01, 0x04
	.zero		2


	//----- nvinfo : EIATTR_MAX_THREADS
	.align		4
        /*08c8*/ 	.byte	0x04, 0x05
        /*08ca*/ 	.short	(.L_280 - .L_279)
.L_279:
        /*08cc*/ 	.word	0x00000100
        /*08d0*/ 	.word	0x00000001
        /*08d4*/ 	.word	0x00000001


	//----- nvinfo : EIATTR_CRS_STACK_SIZE
	.align		4
.L_280:
        /*08d8*/ 	.byte	0x04, 0x1e
        /*08da*/ 	.short	(.L_282 - .L_281)
.L_281:
        /*08dc*/ 	.word	0x00000000
.L_282:


//--------------------- .nv.info._ZN7cutlass13device_kernelIN5flash19enable_sm80_to_sm89INS1_16FlashAttnFwdSm80INS1_25CollectiveMainloopFwdSm80ILi8ELi1ELb0EN4cute5tupleIJNS5_1CILi128EEENS7_ILi32EEENS7_ILi256EEEEEELi256ENS_6half_tEfNS_4arch4Sm80ELb1ELb0ELb0ELb1ELb1ELb1ELb1ELb0EEENS1_21CollectiveEpilogueFwdINS6_IJS8_SA_S9_EEENS6_IJNS7_ILi1EEESI_SI_EEESC_SE_Li256ELb1ELb1ELb0ELb0EEENS1_19SingleTileSchedulerILb1ELb0ELb1ELi128EEEEEEEEEvNT_6ParamsE --------------------------
	.section	.nv.info._ZN7cutlass13device_kernelIN5flash19enable_sm80_to_sm89INS1_16FlashAttnFwdSm80INS1_25CollectiveMainloopFwdSm80ILi8ELi1ELb0EN4cute5tupleIJNS5_1CILi128EEENS7_ILi32EEENS7_ILi256EEEEEELi256ENS_6half_tEfNS_4arch4Sm80ELb1ELb0ELb0ELb1ELb1ELb1ELb1ELb0EEENS1_21CollectiveEpilogueFwdINS6_IJS8_SA_S9_EEENS6_IJNS7_ILi1EEESI_SI_EEESC_SE_Li256ELb1ELb1ELb0ELb0EEENS1_19SingleTileSchedulerILb1ELb0ELb1ELi128EEEEEEEEEvNT_6ParamsE,"",@"SHT_CUDA_INFO"
	.sectionflags	@""
	.align	4


	//----- nvinfo : EIATTR_CUDA_API_VERSION
	.align		4
        /*0000*/ 	.byte	0x04, 0x37
        /*0002*/ 	.short	(.L_284 - .L_283)
.L_283:
        /*0004*/ 	.word	0x00000082


	//----- nvinfo : EIATTR_SW2861232_WAR
	.align		4
.L_284:
        /*0008*/ 	.byte	0x01, 0x35
	.zero		2


	//----- nvinfo : EIATTR_PARAM_CBANK
	.align		4
        /*000c*/ 	.byte	0x04, 0x0a
        /*000e*/ 	.short	(.L_286 - .L_285)
	.align		4
.L_285:
        /*0010*/ 	.word	index@(.nv.constant0._ZN7cutlass13device_kernelIN5flash19enable_sm80_to_sm89INS1_16FlashAttnFwdSm80INS1_25CollectiveMainloopFwdSm80ILi8ELi1ELb0EN4cute5tupleIJNS5_1CILi128EEENS7_ILi32EEENS7_ILi256EEEEEELi256ENS_6half_tEfNS_4arch4Sm80ELb1ELb0ELb0ELb1ELb1ELb1ELb1ELb0EEENS1_21CollectiveEpilogueFwdINS6_IJS8_SA_S9_EEENS6_IJNS7_ILi1EEESI_SI_EEESC_SE_Li256ELb1ELb1ELb0ELb0EEENS1_19SingleTileSchedulerILb1ELb0ELb1ELi128EEEEEEEEEvNT_6ParamsE)
        /*0014*/ 	.short	0x0160
        /*0016*/ 	.short	0x0418


	//----- nvinfo : EIATTR_CBANK_PARAM_SIZE
	.align		4
.L_286:
        /*0018*/ 	.byte	0x03, 0x19
        /*001a*/ 	.short	0x0418


	//----- nvinfo : EIATTR_KPARAM_INFO
	.align		4
        /*001c*/ 	.byte	0x04, 0x17
        /*001e*/ 	.short	(.L_288 - .L_287)
.L_287:
        /*0020*/ 	.word	0x00000000
        /*0024*/ 	.short	0x0000
        /*0026*/ 	.short	0x0000
        /*0028*/ 	.byte	0x00, 0xf0, 0x61, 0x10


	//----- nvinfo : EIATTR_MAXREG_COUNT
	.align		4
.L_288:
        /*002c*/ 	.byte	0x03, 0x1b
        /*002e*/ 	.short	0x00ff


	//----- nvinfo : EIATTR_NUM_BARRIERS
	.align		4
        /*0030*/ 	.byte	0x02, 0x4c
        /*0032*/ 	.byte	0x02
	.zero		1


	//----- nvinfo : EIATTR_MERCURY_ISA_VERSION
	.align		4
        /*0034*/ 	.byte	0x03, 0x5f
        /*0036*/ 	.short	0x0000


	//----- nvinfo : EIATTR_COOP_GROUP_MASK_REGIDS
	.align		4
        /*0038*/ 	.byte	0x04, 0x29
        /*003a*/ 	.short	(.L_290 - .L_289)


	//   ....[0]....
.L_289:
        /*003c*/ 	.word	0xffffffff


	//   ....[1]....
        /*0040*/ 	.word	0xffffffff


	//   ....[2]....
        /*0044*/ 	.word	0xffffffff


	//   ....[3]....
        /*0048*/ 	.word	0xffffffff


	//   ....[4]....
        /*004c*/ 	.word	0xffffffff


	//   ....[5]....
        /*0050*/ 	.word	0xffffffff


	//   ....[6]....
        /*0054*/ 	.word	0xffffffff


	//   ....[7]....
        /*0058*/ 	.word	0xffffffff


	//   ....[8]....
        /*005c*/ 	.word	0xffffffff


	//   ....[9]....
        /*0060*/ 	.word	0xffffffff


	//   ....[10]....
        /*0064*/ 	.word	0xffffffff


	//   ....[11]....
        /*0068*/ 	.word	0xffffffff


	//   ....[12]....
        /*006c*/ 	.word	0xffffffff


	//   ....[13]....
        /*0070*/ 	.word	0xffffffff


	//   ....[14]....
        /*0074*/ 	.word	0xffffffff


	//   ....[15]....
        /*0078*/ 	.word	0xffffffff


	//   ....[16]....
        /*007c*/ 	.word	0xffffffff


	//   ....[17]....
        /*0080*/ 	.word	0xffffffff


	//   ....[18]....
        /*0084*/ 	.word	0xffffffff


	//   ....[19]....
        /*0088*/ 	.word	0xffffffff


	//   ....[20]....
        /*008c*/ 	.word	0xffffffff


	//   ....[21]....
        /*0090*/ 	.word	0xffffffff


	//   ....[22]....
        /*0094*/ 	.word	0xffffffff


	//   ....[23]....
        /*0098*/ 	.word	0xffffffff


	//   ....[24]....
        /*009c*/ 	.word	0xffffffff


	//   ....[25]....
        /*00a0*/ 	.word	0xffffffff


	//   ....[26]....
        /*00a4*/ 	.word	0xffffffff


	//   ....[27]....
        /*00a8*/ 	.word	0xffffffff


	//   ....[28]....
        /*00ac*/ 	.word	0xffffffff


	//   ....[29]....
        /*00b0*/ 	.word	0xffffffff


	//   ....[30]....
        /*00b4*/ 	.word	0xffffffff


	//   ....[31]....
        /*00b8*/ 	.word	0xffffffff


	//   ....[32]....
        /*00bc*/ 	.word	0xffffffff


	//   ....[33]....
        /*00c0*/ 	.word	0xffffffff


	//   ....[34]....
        /*00c4*/ 	.word	0xffffffff


	//   ....[35]....
        /*00c8*/ 	.word	0xffffffff


	//   ....[36]....
        /*00cc*/ 	.word	0xffffffff


	//   ....[37]....
        /*00d0*/ 	.word	0xffffffff


	//   ....[38]....
        /*00d4*/ 	.word	0xffffffff


	//   ....[39]....
        /*00d8*/ 	.word	0xffffffff


	//   ....[40]....
        /*00dc*/ 	.word	0xffffffff


	//   ....[41]....
        /*00e0*/ 	.word	0xffffffff


	//   ....[42]....
        /*00e4*/ 	.word	0xffffffff


	//   ....[43]....
        /*00e8*/ 	.word	0xffffffff


	//   ....[44]....
        /*00ec*/ 	.word	0xffffffff


	//   ....[45]....
        /*00f0*/ 	.word	0xffffffff


	//   ....[46]....
        /*00f4*/ 	.word	0xffffffff


	//   ....[47]....
        /*00f8*/ 	.word	0xffffffff


	//   ....[48]....
        /*00fc*/ 	.word	0xffffffff


	//   ....[49]....
        /*0100*/ 	.word	0xffffffff


	//   ....[50]....
        /*0104*/ 	.word	0xffffffff


	//   ....[51]....
        /*0108*/ 	.word	0xffffffff


	//   ....[52]....
        /*010c*/ 	.word	0xffffffff


	//   ....[53]....
        /*0110*/ 	.word	0xffffffff


	//   ....[54]....
        /*0114*/ 	.word	0xffffffff


	//   ....[55]....
        /*0118*/ 	.word	0xffffffff


	//   ....[56]....
        /*011c*/ 	.word	0xffffffff


	//   ....[57]....
        /*0120*/ 	.word	0xffffffff


	//   ....[58]....
        /*0124*/ 	.word	0xffffffff


	//   ....[59]....
        /*0128*/ 	.word	0xffffffff


	//   ....[60]....
        /*012c*/ 	.word	0xffffffff


	//   ....[61]....
        /*0130*/ 	.word	0xffffffff


	//   ....[62]....
        /*0134*/ 	.word	0xffffffff


	//   ....[63]....
        /*0138*/ 	.word	0xffffffff


	//   ....[64]....
        /*013c*/ 	.word	0xffffffff


	//   ....[65]....
        /*0140*/ 	.word	0xffffffff


	//   ....[66]....
        /*0144*/ 	.word	0xffffffff


	//   ....[67]....
        /*0148*/ 	.word	0xffffffff


	//   ....[68]....
        /*014c*/ 	.word	0xffffffff


	//   ....[69]....
        /*0150*/ 	.word	0xffffffff


	//   ....[70]....
        /*0154*/ 	.word	0xffffffff


	//   ....[71]....
        /*0158*/ 	.word	0xffffffff


	//   ....[72]....
        /*015c*/ 	.word	0xffffffff


	//   ....[73]....
        /*0160*/ 	.word	0xffffffff


	//   ....[74]....
        /*0164*/ 	.word	0xffffffff


	//   ....[75]....
        /*0168*/ 	.word	0xffffffff


	//   ....[76]....
        /*016c*/ 	.word	0xffffffff


	//   ....[77]....
        /*0170*/ 	.word	0xffffffff


	//   ....[78]....
        /*0174*/ 	.word	0xffffffff


	//   ....[79]....
        /*0178*/ 	.word	0xffffffff


	//   ....[80]....
        /*017c*/ 	.word	0xffffffff


	//   ....[81]....
        /*0180*/ 	.word	0xffffffff


	//   ....[82]....
        /*0184*/ 	.word	0xffffffff


	//   ....[83]....
        /*0188*/ 	.word	0xffffffff


	//   ....[84]....
        /*018c*/ 	.word	0xffffffff


	//   ....[85]....
        /*0190*/ 	.word	0xffffffff


	//   ....[86]....
        /*0194*/ 	.word	0xffffffff


	//   ....[87]....
        /*0198*/ 	.word	0xffffffff


	//   ....[88]....
        /*019c*/ 	.word	0xffffffff


	//   ....[89]....
        /*01a0*/ 	.word	0xffffffff


	//   ....[90]....
        /*01a4*/ 	.word	0xffffffff


	//   ....[91]....
        /*01a8*/ 	.word	0xffffffff


	//   ....[92]....
        /*01ac*/ 	.word	0xffffffff


	//   ....[93]....
        /*01b0*/ 	.word	0xffffffff


	//   ....[94]....
        /*01b4*/ 	.word	0xffffffff


	//   ....[95]....
        /*01b8*/ 	.word	0xffffffff


	//   ....[96]....
        /*01bc*/ 	.word	0xffffffff


	//   ....[97]....
        /*01c0*/ 	.word	0xffffffff


	//   ....[98]....
        /*01c4*/ 	.word	0xffffffff


	//   ....[99]....
        /*01c8*/ 	.word	0xffffffff


	//   ....[100]....
        /*01cc*/ 	.word	0xffffffff


	//   ....[101]....
        /*01d0*/ 	.word	0xffffffff


	//   ....[102]....
        /*01d4*/ 	.word	0xffffffff


	//----- nvinfo : EIATTR_COOP_GROUP_INSTR_OFFSETS
	.align		4
.L_290:
        /*01d8*/ 	.byte	0x04, 0x28
        /*01da*/ 	.short	(.L_292 - .L_291)


	//   ....[0]....
.L_291:
        /*01dc*/ 	.word	0x00000090


	//   ....[1]....
        /*01e0*/ 	.word	0x00002040


	//   ....[2]....
        /*01e4*/ 	.word	0x00002050


	//   ....[3]....
        /*01e8*/ 	.word	0x00003210


	//   ....[4]....
        /*01ec*/ 	.word	0x00003220


	//   ....[5]....
        /*01f0*/ 	.word	0x000042f0


	//   ....[6]....
        /*01f4*/ 	.word	0x00004310


	//   ....[7]....
        /*01f8*/ 	.word	0x000046e0


	//   ....[8]....
        /*01fc*/ 	.word	0x00004700


	//   ....[9]....
        /*0200*/ 	.word	0x00005490


	//   ....[10]....
        /*0204*/ 	.word	0x000054e0


	//   ....[11]....
        /*0208*/ 	.word	0x000056d0


	//   ....[12]....
        /*020c*/ 	.word	0x00005700


	//   ....[13]....
        /*0210*/ 	.word	0x00005880


	//   ....[14]....
        /*0214*/ 	.word	0x000058b0


	//   ....[15]....
        /*0218*/ 	.word	0x00005a30


	//   ....[16]....
        /*021c*/ 	.word	0x00005a80


	//   ....[17]....
        /*0220*/ 	.word	0x00005f80


	//   ....[18]....
        /*0224*/ 	.word	0x00005fd0


	//   ....[19]....
        /*0228*/ 	.word	0x00006400


	//   ....[20]....
        /*022c*/ 	.word	0x00006430


	//   ....[21]....
        /*0230*/ 	.word	0x00006460


	//   ....[22]....
        /*0234*/ 	.word	0x00006470


	//   ....[23]....
        /*0238*/ 	.word	0x00006760


	//   ....[24]....
        /*023c*/ 	.word	0x00006800


	//   ....[25]....
        /*0240*/ 	.word	0x00006880


	//   ....[26]....
        /*0244*/ 	.word	0x000068f0


	//   ....[27]....
        /*0248*/ 	.word	0x00006d30


	//   ....[28]....
        /*024c*/ 	.word	0x00006d80


	//   ....[29]....
        /*0250*/ 	.word	0x00006dc0


	//   ....[30]....
        /*0254*/ 	.word	0x00006e00


	//   ....[31]....
        /*0258*/ 	.word	0x00007150


	//   ....[32]....
        /*025c*/ 	.word	0x000071f0


	//   ....[33]....
        /*0260*/ 	.word	0x00007270


	//   ....[34]....
        /*0264*/ 	.word	0x000072e0


	//   ....[35]....
        /*0268*/ 	.word	0x0000a910


	//   ....[36]....
        /*026c*/ 	.word	0x0000a930


	//   ....[37]....
        /*0270*/ 	.word	0x0000a950


	//   ....[38]....
        /*0274*/ 	.word	0x0000a960


	//   ....[39]....
        /*0278*/ 	.word	0x0000ac50


	//   ....[40]....
        /*027c*/ 	.word	0x0000ac90


	//   ....[41]....
        /*0280*/ 	.word	0x0000acd0


	//   ....[42]....
        /*0284*/ 	.word	0x0000ad10


	//   ....[43]....
        /*0288*/ 	.word	0x0000aee0


	//   ....[44]....
        /*028c*/ 	.word	0x0000af80


	//   ....[45]....
        /*0290*/ 	.word	0x0000b000


	//   ....[46]....
        /*0294*/ 	.word	0x0000b070


	//   ....[47]....
        /*0298*/ 	.word	0x0000b2b0


	//   ....[48]....
        /*029c*/ 	.word	0x0000b300


	//   ....[49]....
        /*02a0*/ 	.word	0x0000b350


	//   ....[50]....
        /*02a4*/ 	.word	0x0000b3c0


	//   ....[51]....
        /*02a8*/ 	.word	0x0000f140


	//   ....[52]....
        /*02ac*/ 	.word	0x0000f190


	//   ....[53]....
        /*02b0*/ 	.word	0x0000fd20


	//   ....[54]....
        /*02b4*/ 	.word	0x0000fd30


	//   ....[55]....
        /*02b8*/ 	.word	0x00010110


	//   ....[56]....
        /*02bc*/ 	.word	0x00010120


	//   ....[57]....
        /*02c0*/ 	.word	0x000105b0


	//   ....[58]....
        /*02c4*/ 	.word	0x000105e0


	//   ....[59]....
        /*02c8*/ 	.word	0x00010600


	//   ....[60]....
        /*02cc*/ 	.word	0x00010620


	//   ....[61]....
        /*02d0*/ 	.word	0x00011180


	//   ....[62]....
        /*02d4*/ 	.word	0x00011190


	//   ....[63]....
        /*02d8*/ 	.word	0x00011b30


	//   ....[64]....
        /*02dc*/ 	.word	0x00011b40


	//   ....[65]....
        /*02e0*/ 	.word	0x00011cb0


	//   ....[66]....
        /*02e4*/ 	.word	0x00011cc0


	//   ....[67]....
        /*02e8*/ 	.word	0x00011fa0


	//   ....[68]....
        /*02ec*/ 	.word	0x00012070


	//   ....[69]....
        /*02f0*/ 	.word	0x00012080


	//   ....[70]....
        /*02f4*/ 	.word	0x000120e0


	//   ....[71]....
        /*02f8*/ 	.word	0x00013630


	//   ....[72]....
        /*02fc*/ 	.word	0x00013640


	//   ....[73]....
        /*0300*/ 	.word	0x00013860


	//   ....[74]....
        /*0304*/ 	.word	0x00013870


	//   ....[75]....
        /*0308*/ 	.word	0x000141e0


	//   ....[76]....
        /*030c*/ 	.word	0x00014200


	//   ....[77]....
        /*0310*/ 	.word	0x00014290


	//   ....[78]....
        /*0314*/ 	.word	0x000142a0


	//   ....[79]....
        /*0318*/ 	.word	0x00015470


	//   ....[80]....
        /*031c*/ 	.word	0x000154a0


	//   ....[81]....
        /*0320*/ 	.word	0x000154f0


	//   ....[82]....
        /*0324*/ 	.word	0x00015500


	//   ....[83]....
        /*0328*/ 	.word	0x00016f70


	//   ....[84]....
        /*032c*/ 	.word	0x00016fb0


	//   ....[85]....
        /*0330*/ 	.word	0x00016fe0


	//   ....[86]....
        /*0334*/ 	.word	0x00017010


	//   ....[87]....
        /*0338*/ 	.word	0x00017250


	//   ....[88]....
        /*033c*/ 	.word	0x00017260


	//   ....[89]....
        /*0340*/ 	.word	0x00017460


	//   ....[90]....
        /*0344*/ 	.word	0x00017490


	//   ....[91]....
        /*0348*/ 	.word	0x00017650


	//   ....[92]....
        /*034c*/ 	.word	0x00017680


	//   ....[93]....
        /*0350*/ 	.word	0x00017840


	//   ....[94]....
        /*0354*/ 	.word	0x00017860


	//   ....[95]....
        /*0358*/ 	.word	0x00018210


	//   ....[96]....
        /*035c*/ 	.word	0x00018230


	//   ....[97]....
        /*0360*/ 	.word	0x000183c0


	//   ....[98]....
        /*0364*/ 	.word	0x000183f0


	//   ....[99]....
        /*0368*/ 	.word	0x00018580


	//   ....[100]....
        /*036c*/ 	.word	0x000185b0


	//   ....[101]....
        /*0370*/ 	.word	0x00018740


	//   ....[102]....
        /*0374*/ 	.word	0x00018760


	//----- nvinfo : EIATTR_EXIT_INSTR_OFFSETS
	.align		4
.L_292:
        /*0378*/ 	.byte	0x04, 0x1c
        /*037a*/ 	.short	(.L_294 - .L_293)


	//   ....[0]....
.L_293:
        /*037c*/ 	.word	0x00000440


	//   ....[1]....
        /*0380*/ 	.word	0x00017870


	//   ....[2]....
        /*0384*/ 	.word	0x000179b0


	//   ....[3]....
        /*0388*/ 	.word	0x00017a10


	//   ....[4]....
        /*038c*/ 	.word	0x00018770


	//   ....[5]....
        /*0390*/ 	.word	0x00018880


	//   ....[6]....
        /*0394*/ 	.word	0x000188e0


	//----- nvinfo : EIATTR_CTAIDZ_USED
	.align		4
.L_294:
        /*0398*/ 	.byte	0x01, 0x04
	.zero		2


	//----- nvinfo : EIATTR_MAX_THREADS
	.align		4
        /*039c*/ 	.byte	0x04, 0x05
        /*039e*/ 	.short	(.L_296 - .L_295)
.L_295:
        /*03a0*/ 	.word	0x00000100
        /*03a4*/ 	.word	0x00000001
        /*03a8*/ 	.word	0x00000001


	//----- nvinfo : EIATTR_CRS_STACK_SIZE
	.align		4
.L_296:
        /*03ac*/ 	.byte	0x04, 0x1e
        /*03ae*/ 	.short	(.L_298 - .L_297)
.L_297:
        /*03b0*/ 	.word	0x00000000
.L_298:


//--------------------- .nv.info._ZN7cutlass13device_kernelIN5flash19enable_sm80_to_sm89INS1_16FlashAttnFwdSm80INS1_25CollectiveMainloopFwdSm80ILi8ELi1ELb0EN4cute5tupleIJNS5_1CILi128EEENS7_ILi96EEENS7_ILi256EEEEEELi256ENS_6half_tEfNS_4arch4Sm80ELb0ELb0ELb0ELb0ELb1ELb0ELb1ELb0EEENS1_21CollectiveEpilogueFwdINS6_IJS8_SA_S9_EEENS6_IJNS7_ILi1EEESI_SI_EEESC_SE_Li256ELb0ELb1ELb0ELb0EEENS1_19SingleTileSchedulerILb0ELb0ELb1ELi128EEEEEEEEEvNT_6ParamsE --------------------------
	.section	.nv.info._ZN7cutlass13device_kernelIN5flash19enable_sm80_to_sm89INS1_16FlashAttnFwdSm80INS1_25CollectiveMainloopFwdSm80ILi8ELi1ELb0EN4cute5tupleIJNS5_1CILi128EEENS7_ILi96EEENS7_ILi256EEEEEELi256ENS_6half_tEfNS_4arch4Sm80ELb0ELb0ELb0ELb0ELb1ELb0ELb1ELb0EEENS1_21CollectiveEpilogueFwdINS6_IJS8_SA_S9_EEENS6_IJNS7_ILi1EEESI_SI_EEESC_SE_Li256ELb0ELb1ELb0ELb0EEENS1_19SingleTileSchedulerILb0ELb0ELb1ELi128EEEEEEEEEvNT_6ParamsE,"",@"SHT_CUDA_INFO"
	.sectionflags	@""
	.align	4


	//----- nvinfo : EIATTR_CUDA_API_VERSION
	.align		4
        /*0000*/ 	.byte	0x04, 0x37
        /*0002*/ 	.short	(.L_300 - .L_299)
.L_299:
        /*0004*/ 	.word	0x00000082


	//----- nvinfo : EIATTR_SW2861232_WAR
	.align		4
.L_300:
        /*0008*/ 	.byte	0x01, 0x35
	.zero		2


	//----- nvinfo : EIATTR_PARAM_CBANK
	.align		4
        /*000c*/ 	.byte	0x04, 0x0a
        /*000e*/ 	.short	(.L_302 - .L_301)
	.align		4
.L_301:
        /*0010*/ 	.word	index@(.nv.constant0._ZN7cutlass13device_kernelIN5flash19enable_sm80_to_sm89INS1_16FlashAttnFwdSm80INS1_25CollectiveMainloopFwdSm80ILi8ELi1ELb0EN4cute5tupleIJNS5_1CILi128EEENS7_ILi96EEENS7_ILi256EEEEEELi256ENS_6half_tEfNS_4arch4Sm80ELb0ELb0ELb0ELb0ELb1ELb0ELb1ELb0EEENS1_21CollectiveEpilogueFwdINS6_IJS8_SA_S9_EEENS6_IJNS7_ILi1EEESI_SI_EEESC_SE_Li256ELb0ELb1ELb0ELb0EEENS1_19SingleTileSchedulerILb0ELb0ELb1ELi128EEEEEEEEEvNT_6ParamsE)
        /*0014*/ 	.short	0x0160
        /*0016*/ 	.short	0x0418


	//----- nvinfo : EIATTR_CBANK_PARAM_SIZE
	.align		4
.L_302:
        /*0018*/ 	.byte	0x03, 0x19
        /*001a*/ 	.short	0x0418


	//----- nvinfo : EIATTR_KPARAM_INFO
	.align		4
        /*001c*/ 	.byte	0x04, 0x17
        /*001e*/ 	.short	(.L_304 - .L_303)
.L_303:
        /*0020*/ 	.word	0x00000000
        /*0024*/ 	.short	0x0000
        /*0026*/ 	.short	0x0000
        /*0028*/ 	.byte	0x00, 0xf0, 0x61, 0x10


	//----- nvinfo : EIATTR_MAXREG_COUNT
	.align		4
.L_304:
        /*002c*/ 	.byte	0x03, 0x1b
        /*002e*/ 	.short	0x00ff


	//----- nvinfo : EIATTR_NUM_BARRIERS
	.align		4
        /*0030*/ 	.byte	0x02, 0x4c
        /*0032*/ 	.byte	0x02
	.zero		1


	//----- nvinfo : EIATTR_ANNOTATIONS
	.align		4
        /*0034*/ 	.byte	0x04, 0x55
        /*0036*/ 	.short	(.L_306 - .L_305)


	//   ....[0]....
.L_305:
        /* <DEDUP_REMOVED lines=30> */


	//----- nvinfo : EIATTR_MERCURY_ISA_VERSION
	.align		4
.L_306:
        /*0208*/ 	.byte	0x03, 0x5f
        /*020a*/ 	.short	0x0000


	//----- nvinfo : EIATTR_COOP_GROUP_MASK_REGIDS
	.align		4
        /*020c*/ 	.byte	0x04, 0x29
        /*020e*/ 	.short	(.L_308 - .L_307)


	//   ....[0]....
.L_307:
        /*0210*/ 	.word	0xffffffff


	//   ....[1]....
        /*0214*/ 	.word	0xffffffff


	//   ....[2]....
        /*0218*/ 	.word	0xffffffff


	//   ....[3]....
        /*021c*/ 	.word	0xffffffff


	//   ....[4]....
        /*0220*/ 	.word	0xffffffff


	//   ....[5]....
        /*0224*/ 	.word	0xffffffff


	//   ....[6]....
        /*0228*/ 	.word	0xffffffff


	//   ....[7]....
        /*022c*/ 	.word	0xffffffff


	//   ....[8]....
        /*0230*/ 	.word	0xffffffff


	//   ....[9]....
        /*0234*/ 	.word	0xffffffff


	//   ....[10]....
        /*0238*/ 	.word	0xffffffff


	//   ....[11]....
        /*023c*/ 	.word	0xffffffff


	//   ....[12]....
        /*0240*/ 	.word	0xffffffff


	//   ....[13]....
        /*0244*/ 	.word	0xffffffff


	//   ....[14]....
        /*0248*/ 	.word	0xffffffff


	//   ....[15]....
        /*024c*/ 	.word	0xffffffff


	//   ....[16]....
        /*0250*/ 	.word	0xffffffff


	//   ....[17]....
        /*0254*/ 	.word	0xffffffff


	//   ....[18]....
        /*0258*/ 	.word	0xffffffff


	//   ....[19]....
        /*025c*/ 	.word	0xffffffff


	//   ....[20]....
        /*0260*/ 	.word	0xffffffff


	//   ....[21]....
        /*0264*/ 	.word	0xffffffff


	//   ....[22]....
        /*0268*/ 	.word	0xffffffff


	//   ....[23]....
        /*026c*/ 	.word	0xffffffff


	//   ....[24]....
        /*0270*/ 	.word	0xffffffff


	//   ....[25]....
        /*0274*/ 	.word	0xffffffff


	//   ....[26]....
        /*0278*/ 	.word	0xffffffff


	//   ....[27]....
        /*027c*/ 	.word	0xffffffff


	//   ....[28]....
        /*0280*/ 	.word	0xffffffff


	//   ....[29]....
        /*0284*/ 	.word	0xffffffff


	//   ....[30]....
        /*0288*/ 	.word	0xffffffff


	//   ....[31]....
        /*028c*/ 	.word	0xffffffff


	//   ....[32]....
        /*0290*/ 	.word	0xffffffff


	//   ....[33]....
        /*0294*/ 	.word	0xffffffff


	//   ....[34]....
        /*0298*/ 	.word	0xffffffff


	//   ....[35]....
        /*029c*/ 	.word	0xffffffff


	//   ....[36]....
        /*02a0*/ 	.word	0xffffffff


	//   ....[37]....
        /*02a4*/ 	.word	0xffffffff


	//   ....[38]....
        /*02a8*/ 	.word	0xffffffff


	//   ....[39]....
        /*02ac*/ 	.word	0xffffffff


	//   ....[40]....
        /*02b0*/ 	.word	0xffffffff


	//   ....[41]....
        /*02b4*/ 	.word	0xffffffff


	//   ....[42]....
        /*02b8*/ 	.word	0xffffffff


	//   ....[43]....
        /*02bc*/ 	.word	0xffffffff


	//   ....[44]....
        /*02c0*/ 	.word	0xffffffff


	//   ....[45]....
        /*02c4*/ 	.word	0xffffffff


	//   ....[46]....
        /*02c8*/ 	.word	0xffffffff


	//   ....[47]....
        /*02cc*/ 	.word	0xffffffff


	//   ....[48]....
        /*02d0*/ 	.word	0xffffffff


	//   ....[49]....
        /*02d4*/ 	.word	0xffffffff


	//   ....[50]....
        /*02d8*/ 	.word	0xffffffff


	//   ....[51]....
        /*02dc*/ 	.word	0xffffffff


	//   ....[52]....
        /*02e0*/ 	.word	0xffffffff


	//   ....[53]....
        /*02e4*/ 	.word	0xffffffff


	//   ....[54]....
        /*02e8*/ 	.word	0xffffffff


	//   ....[55]....
        /*02ec*/ 	.word	0xffffffff


	//   ....[56]....
        /*02f0*/ 	.word	0xffffffff


	//   ....[57]....
        /*02f4*/ 	.word	0xffffffff


	//   ....[58]....
        /*02f8*/ 	.word	0xffffffff


	//   ....[59]....
        /*02fc*/ 	.word	0xffffffff


	//   ....[60]....
        /*0300*/ 	.word	0xffffffff


	//   ....[61]....
        /*0304*/ 	.word	0xffffffff


	//----- nvinfo : EIATTR_COOP_GROUP_INSTR_OFFSETS
	.align		4
.L_308:
        /*0308*/ 	.byte	0x04, 0x28
        /*030a*/ 	.short	(.L_310 - .L_309)


	//   ....[0]....
.L_309:
        /*030c*/ 	.word	0x000005f0


	//   ....[1]....
        /*0310*/ 	.word	0x00000630


	//   ....[2]....
        /*0314*/ 	.word	0x00000670


	//   ....[3]....
        /*0318*/ 	.word	0x000006b0


	//   ....[4]....
        /*031c*/ 	.word	0x00000a30


	//   ....[5]....
        /*0320*/ 	.word	0x00000a50


	//   ....[6]....
        /*0324*/ 	.word	0x00000ac0


	//   ....[7]....
        /*0328*/ 	.word	0x00000bf0


	//   ....[8]....
        /*032c*/ 	.word	0x000010a0


	//   ....[9]....
        /*0330*/ 	.word	0x000010d0


	//   ....[10]....
        /*0334*/ 	.word	0x00001100


	//   ....[11]....
        /*0338*/ 	.word	0x00001130


	//   ....[12]....
        /*033c*/ 	.word	0x00001160


	//   ....[13]....
        /*0340*/ 	.word	0x00001190


	//   ....[14]....
        /*0344*/ 	.word	0x00001a70


	//   ....[15]....
        /*0348*/ 	.word	0x00001a90


	//   ....[16]....
        /*034c*/ 	.word	0x00001ab0


	//   ....[17]....
        /*0350*/ 	.word	0x00001ad0


	//   ....[18]....
        /*0354*/ 	.word	0x00001b00


	//   ....[19]....
        /*0358*/ 	.word	0x00001b20


	//   ....[20]....
        /*035c*/ 	.word	0x00003550


	//   ....[21]....
        /*0360*/ 	.word	0x00003570


	//   ....[22]....
        /*0364*/ 	.word	0x00003590


	//   ....[23]....
        /*0368*/ 	.word	0x000035b0


	//   ....[24]....
        /*036c*/ 	.word	0x000035d0


	//   ....[25]....
        /*0370*/ 	.word	0x000035f0


	//   ....[26]....
        /*0374*/ 	.word	0x00004160


	//   ....[27]....
        /*0378*/ 	.word	0x00004200


	//   ....[28]....
        /*037c*/ 	.word	0x00004210


	//   ....[29]....
        /*0380*/ 	.word	0x00004260


	//   ....[30]....
        /*0384*/ 	.word	0x00006490


	//   ....[31]....
        /*0388*/ 	.word	0x000064a0


	//   ....[32]....
        /*038c*/ 	.word	0x000064b0


	//   ....[33]....
        /*0390*/ 	.word	0x000064c0


	//   ....[34]....
        /*0394*/ 	.word	0x00006580


	//   ....[35]....
        /*0398*/ 	.word	0x00006590


	//   ....[36]....
        /*039c*/ 	.word	0x00006910


	//   ....[37]....
        /*03a0*/ 	.word	0x00006920


	//   ....[38]....
        /*03a4*/ 	.word	0x00006930


	//   ....[39]....
        /*03a8*/ 	.word	0x00006940


	//   ....[40]....
        /*03ac*/ 	.word	0x00006ab0


	//   ....[41]....
        /*03b0*/ 	.word	0x00006ad0


	//   ....[42]....
        /*03b4*/ 	.word	0x00008350


	//   ....[43]....
        /*03b8*/ 	.word	0x00008370


	//   ....[44]....
        /*03bc*/ 	.word	0x00008390


	//   ....[45]....
        /*03c0*/ 	.word	0x000083b0


	//   ....[46]....
        /*03c4*/ 	.word	0x0000aa80


	//   ....[47]....
        /*03c8*/ 	.word	0x0000aa90


	//   ....[48]....
        /*03cc*/ 	.word	0x0000aac0


	//   ....[49]....
        /*03d0*/ 	.word	0x0000aae0


	//   ....[50]....
        /*03d4*/ 	.word	0x0000c230


	//   ....[51]....
        /*03d8*/ 	.word	0x0000c240


	//   ....[52]....
        /*03dc*/ 	.word	0x0000c260


	//   ....[53]....
        /*03e0*/ 	.word	0x0000c270


	//   ....[54]....
        /*03e4*/ 	.word	0x0000c3b0


	//   ....[55]....
        /*03e8*/ 	.word	0x0000c3d0


	//   ....[56]....
        /*03ec*/ 	.word	0x0000c5d0


	//   ....[57]....
        /*03f0*/ 	.word	0x0000c600


	//   ....[58]....
        /*03f4*/ 	.word	0x0000c7c0


	//   ....[59]....
        /*03f8*/ 	.word	0x0000c7f0


	//   ....[60]....
        /*03fc*/ 	.word	0x0000c9b0


	//   ....[61]....
        /*0400*/ 	.word	0x0000c9d0


	//----- nvinfo : EIATTR_EXIT_INSTR_OFFSETS
	.align		4
.L_310:
        /*0404*/ 	.byte	0x04, 0x1c
        /*0406*/ 	.short	(.L_312 - .L_311)


	//   ....[0]....
.L_311:
        /*0408*/ 	.word	0x00000040


	//   ....[1]....
        /*040c*/ 	.word	0x0000c9e0


	//   ....[2]....
        /*0410*/ 	.word	0x0000cb20


	//   ....[3]....
        /*0414*/ 	.word	0x0000cb80


	//----- nvinfo : EIATTR_CTAIDZ_USED
	.align		4
.L_312:
        /*0418*/ 	.byte	0x01, 0x04
	.zero		2


	//----- nvinfo : EIATTR_MAX_THREADS
	.align		4
        /*041c*/ 	.byte	0x04, 0x05
        /*041e*/ 	.short	(.L_314 - .L_313)
.L_313:
        /*0420*/ 	.word	0x00000100
        /*0424*/ 	.word	0x00000001
        /*0428*/ 	.word	0x00000001


	//----- nvinfo : EIATTR_CRS_STACK_SIZE
	.align		4
.L_314:
        /*042c*/ 	.byte	0x04, 0x1e
        /*042e*/ 	.short	(.L_316 - .L_315)
.L_315:
        /*0430*/ 	.word	0x00000000
.L_316:


//--------------------- .nv.info._ZN7cutlass13device_kernelIN5flash19enable_sm80_to_sm89INS1_16FlashAttnFwdSm80INS1_25CollectiveMainloopFwdSm80ILi8ELi1ELb0EN4cute5tupleIJNS5_1CILi128EEENS7_ILi96EEENS7_ILi256EEEEEELi256ENS_6half_tEfNS_4arch4Sm80ELb0ELb0ELb0ELb1ELb1ELb0ELb1ELb0EEENS1_21CollectiveEpilogueFwdINS6_IJS8_SA_S9_EEENS6_IJNS7_ILi1EEESI_SI_EEESC_SE_Li256ELb1ELb1ELb0ELb0EEENS1_19SingleTileSchedulerILb1ELb0ELb1ELi128EEEEEEEEEvNT_6ParamsE --------------------------
	.section	.nv.info._ZN7cutlass13device_kernelIN5flash19enable_sm80_to_sm89INS1_16FlashAttnFwdSm80INS1_25CollectiveMainloopFwdSm80ILi8ELi1ELb0EN4cute5tupleIJNS5_1CILi128EEENS7_ILi96EEENS7_ILi256EEEEEELi256ENS_6half_tEfNS_4arch4Sm80ELb0ELb0ELb0ELb1ELb1ELb0ELb1ELb0EEENS1_21CollectiveEpilogueFwdINS6_IJS8_SA_S9_EEENS6_IJNS7_ILi1EEESI_SI_EEESC_SE_Li256ELb1ELb1ELb0ELb0EEENS1_19SingleTileSchedulerILb1ELb0ELb1ELi128EEEEEEEEEvNT_6ParamsE,"",@"SHT_CUDA_INFO"
	.sectionflags	@""
	.align	4


	//----- nvinfo : EIATTR_CUDA_API_VERSION
	.align		4
        /*0000*/ 	.byte	0x04, 0x37
        /*0002*/ 	.short	(.L_318 - .L_317)
.L_317:
        /*0004*/ 	.word	0x00000082


	//----- nvinfo : EIATTR_SW2861232_WAR
	.align		4
.L_318:
        /*0008*/ 	.byte	0x01, 0x35
	.zero		2


	//----- nvinfo : EIATTR_PARAM_CBANK
	.align		4
        /*000c*/ 	.byte	0x04, 0x0a
        /*000e*/ 	.short	(.L_320 - .L_319)
	.align		4
.L_319:
        /*0010*/ 	.word	index@(.nv.constant0._ZN7cutlass13device_kernelIN5flash19enable_sm80_to_sm89INS1_16FlashAttnFwdSm80INS1_25CollectiveMainloopFwdSm80ILi8ELi1ELb0EN4cute5tupleIJNS5_1CILi128EEENS7_ILi96EEENS7_ILi256EEEEEELi256ENS_6half_tEfNS_4arch4Sm80ELb0ELb0ELb0ELb1ELb1ELb0ELb1ELb0EEENS1_21CollectiveEpilogueFwdINS6_IJS8_SA_S9_EEENS6_IJNS7_ILi1EEESI_SI_EEESC_SE_Li256ELb1ELb1ELb0ELb0EEENS1_19SingleTileSchedulerILb1ELb0ELb1ELi128EEEEEEEEEvNT_6ParamsE)
        /*0014*/ 	.short	0x0160
        /*0016*/ 	.short	0x0418


	//----- nvinfo : EIATTR_CBANK_PARAM_SIZE
	.align		4
.L_320:
        /*0018*/ 	.byte	0x03, 0x19
        /*001a*/ 	.short	0x0418


	//----- nvinfo : EIATTR_KPARAM_INFO
	.align		4
        /*001c*/ 	.byte	0x04, 0x17
        /*001e*/ 	.short	(.L_322 - .L_321)
.L_321:
        /*0020*/ 	.word	0x00000000
        /*0024*/ 	.short	0x0000
        /*0026*/ 	.short	0x0000
        /*0028*/ 	.byte	0x00, 0xf0, 0x61, 0x10


	//----- nvinfo : EIATTR_MAXREG_COUNT
	.align		4
.L_322:
        /*002c*/ 	.byte	0x03, 0x1b
        /*002e*/ 	.short	0x00ff


	//----- nvinfo : EIATTR_NUM_BARRIERS
	.align		4
        /*0030*/ 	.byte	0x02, 0x4c
        /*0032*/ 	.byte	0x02
	.zero		1


	//----- nvinfo : EIATTR_ANNOTATIONS
	.align		4
        /*0034*/ 	.byte	0x04, 0x55
        /*0036*/ 	.short	(.L_324 - .L_323)


	//   ....[0]....
.L_323:
        /* <DEDUP_REMOVED lines=24> */


	//----- nvinfo : EIATTR_MERCURY_ISA_VERSION
	.align		4
.L_324:
        /*01a8*/ 	.byte	0x03, 0x5f
        /*01aa*/ 	.short	0x0000


	//----- nvinfo : EIATTR_COOP_GROUP_MASK_REGIDS
	.align		4
        /*01ac*/ 	.byte	0x04, 0x29
        /*01ae*/ 	.short	(.L_326 - .L_325)


	//   ....[0]....
.L_325:
        /*01b0*/ 	.word	0xffffffff


	//   ....[1]....
        /*01b4*/ 	.word	0xffffffff


	//   ....[2]....
        /*01b8*/ 	.word	0xffffffff


	//   ....[3]....
        /*01bc*/ 	.word	0xffffffff


	//   ....[4]....
        /*01c0*/ 	.word	0xffffffff


	//   ....[5]....
        /*01c4*/ 	.word	0xffffffff


	//   ....[6]....
        /*01c8*/ 	.word	0xffffffff


	//   ....[7]....
        /*01cc*/ 	.word	0xffffffff


	//   ....[8]....
        /*01d0*/ 	.word	0xffffffff


	//   ....[9]....
        /*01d4*/ 	.word	0xffffffff


	//   ....[10]....
        /*01d8*/ 	.word	0xffffffff


	//   ....[11]....
        /*01dc*/ 	.word	0xffffffff


	//   ....[12]....
        /*01e0*/ 	.word	0xffffffff


	//   ....[13]....
        /*01e4*/ 	.word	0xffffffff


	//   ....[14]....
        /*01e8*/ 	.word	0xffffffff


	//   ....[15]....
        /*01ec*/ 	.word	0xffffffff


	//   ....[16]....
        /*01f0*/ 	.word	0xffffffff


	//   ....[17]....
        /*01f4*/ 	.word	0xffffffff


	//   ....[18]....
        /*01f8*/ 	.word	0xffffffff


	//   ....[19]....
        /*01fc*/ 	.word	0xffffffff


	//   ....[20]....
        /*0200*/ 	.word	0xffffffff


	//   ....[21]....
        /*0204*/ 	.word	0xffffffff


	//   ....[22]....
        /*0208*/ 	.word	0xffffffff


	//   ....[23]....
        /*020c*/ 	.word	0xffffffff


	//   ....[24]....
        /*0210*/ 	.word	0xffffffff


	//   ....[25]....
        /*0214*/ 	.word	0xffffffff


	//   ....[26]....
        /*0218*/ 	.word	0xffffffff


	//   ....[27]....
        /*021c*/ 	.word	0xffffffff


	//   ....[28]....
        /*0220*/ 	.word	0xffffffff


	//   ....[29]....
        /*0224*/ 	.word	0xffffffff


	//   ....[30]....
        /*0228*/ 	.word	0xffffffff


	//   ....[31]....
        /*022c*/ 	.word	0xffffffff


	//   ....[32]....
        /*0230*/ 	.word	0xffffffff


	//   ....[33]....
        /*0234*/ 	.word	0xffffffff


	//   ....[34]....
        /*0238*/ 	.word	0xffffffff


	//   ....[35]....
        /*023c*/ 	.word	0xffffffff


	//   ....[36]....
        /*0240*/ 	.word	0xffffffff


	//   ....[37]....
        /*0244*/ 	.word	0xffffffff


	//   ....[38]....
        /*0248*/ 	.word	0xffffffff


	//   ....[39]....
        /*024c*/ 	.word	0xffffffff


	//   ....[40]....
        /*0250*/ 	.word	0xffffffff


	//   ....[41]....
        /*0254*/ 	.word	0xffffffff


	//   ....[42]....
        /*0258*/ 	.word	0xffffffff


	//   ....[43]....
        /*025c*/ 	.word	0xffffffff


	//   ....[44]....
        /*0260*/ 	.word	0xffffffff


	//   ....[45]....
        /*0264*/ 	.word	0xffffffff


	//   ....[46]....
        /*0268*/ 	.word	0xffffffff


	//   ....[47]....
        /*026c*/ 	.word	0xffffffff


	//   ....[48]....
        /*0270*/ 	.word	0xffffffff


	//   ....[49]....
        /*0274*/ 	.word	0xffffffff


	//   ....[50]....
        /*0278*/ 	.word	0xffffffff


	//   ....[51]....
        /*027c*/ 	.word	0xffffffff


	//   ....[52]....
        /*0280*/ 	.word	0xffffffff


	//   ....[53]....
        /*0284*/ 	.word	0xffffffff


	//   ....[54]....
        /*0288*/ 	.word	0xffffffff


	//   ....[55]....
        /*028c*/ 	.word	0xffffffff


	//   ....[56]....
        /*0290*/ 	.word	0xffffffff


	//   ....[57]....
        /*0294*/ 	.word	0xffffffff


	//   ....[58]....
        /*0298*/ 	.word	0xffffffff


	//   ....[59]....
        /*029c*/ 	.word	0xffffffff


	//   ....[60]....
        /*02a0*/ 	.word	0xffffffff


	//   ....[61]....
        /*02a4*/ 	.word	0xffffffff


	//   ....[62]....
        /*02a8*/ 	.word	0xffffffff


	//   ....[63]....
        /*02ac*/ 	.word	0xffffffff


	//   ....[64]....
        /*02b0*/ 	.word	0xffffffff


	//   ....[65]....
        /*02b4*/ 	.word	0xffffffff


	//   ....[66]....
        /*02b8*/ 	.word	0xffffffff


	//   ....[67]....
        /*02bc*/ 	.word	0xffffffff


	//   ....[68]....
        /*02c0*/ 	.word	0xffffffff


	//   ....[69]....
        /*02c4*/ 	.word	0xffffffff


	//   ....[70]....
        /*02c8*/ 	.word	0xffffffff


	//----- nvinfo : EIATTR_COOP_GROUP_INSTR_OFFSETS
	.align		4
.L_326:
        /*02cc*/ 	.byte	0x04, 0x28
        /*02ce*/ 	.short	(.L_328 - .L_327)


	//   ....[0]....
.L_327:
        /*02d0*/ 	.word	0x000000a0


	//   ....[1]....
        /*02d4*/ 	.word	0x00001200


	//   ....[2]....
        /*02d8*/ 	.word	0x00001220


	//   ....[3]....
        /*02dc*/ 	.word	0x00001470


	//   ....[4]....
        /*02e0*/ 	.word	0x000014a0


	//   ....[5]....
        /*02e4*/ 	.word	0x00001610


	//   ....[6]....
        /*02e8*/ 	.word	0x00001640


	//   ....[7]....
        /*02ec*/ 	.word	0x000017a0


	//   ....[8]....
        /*02f0*/ 	.word	0x000017e0


	//   ....[9]....
        /*02f4*/ 	.word	0x00001f00


	//   ....[10]....
        /*02f8*/ 	.word	0x00001f40


	//   ....[11]....
        /*02fc*/ 	.word	0x00001f70


	//   ....[12]....
        /*0300*/ 	.word	0x00001fb0


	//   ....[13]....
        /*0304*/ 	.word	0x00001ff0


	//   ....[14]....
        /*0308*/ 	.word	0x00002030


	//   ....[15]....
        /*030c*/ 	.word	0x00002060


	//   ....[16]....
        /*0310*/ 	.word	0x000020a0


	//   ....[17]....
        /*0314*/ 	.word	0x00002190


	//   ....[18]....
        /*0318*/ 	.word	0x000021c0


	//   ....[19]....
        /*031c*/ 	.word	0x00002200


	//   ....[20]....
        /*0320*/ 	.word	0x00002240


	//   ....[21]....
        /*0324*/ 	.word	0x00003ee0


	//   ....[22]....
        /*0328*/ 	.word	0x00003f00


	//   ....[23]....
        /*032c*/ 	.word	0x00003f10


	//   ....[24]....
        /*0330*/ 	.word	0x00003f20


	//   ....[25]....
        /*0334*/ 	.word	0x00003fb0


	//   ....[26]....
        /*0338*/ 	.word	0x00003fc0


	//   ....[27]....
        /*033c*/ 	.word	0x00004aa0


	//   ....[28]....
        /*0340*/ 	.word	0x00004b30


	//   ....[29]....
        /*0344*/ 	.word	0x00004b60


	//   ....[30]....
        /*0348*/ 	.word	0x00004bd0


	//   ....[31]....
        /*034c*/ 	.word	0x00006b10


	//   ....[32]....
        /*0350*/ 	.word	0x00006b20


	//   ....[33]....
        /*0354*/ 	.word	0x00006b30


	//   ....[34]....
        /*0358*/ 	.word	0x00006b40


	//   ....[35]....
        /*035c*/ 	.word	0x00006b50


	//   ....[36]....
        /*0360*/ 	.word	0x00006b60


	//   ....[37]....
        /*0364*/ 	.word	0x00006f20


	//   ....[38]....
        /*0368*/ 	.word	0x00006f30


	//   ....[39]....
        /*036c*/ 	.word	0x00007090


	//   ....[40]....
        /*0370*/ 	.word	0x000070c0


	//   ....[41]....
        /*0374*/ 	.word	0x000070d0


	//   ....[42]....
        /*0378*/ 	.word	0x000070e0


	//   ....[43]....
        /*037c*/ 	.word	0x00008950


	//   ....[44]....
        /*0380*/ 	.word	0x00008970


	//   ....[45]....
        /*0384*/ 	.word	0x000089a0


	//   ....[46]....
        /*0388*/ 	.word	0x000089b0


	//   ....[47]....
        /*038c*/ 	.word	0x0000aff0


	//   ....[48]....
        /*0390*/ 	.word	0x0000b000


	//   ....[49]....
        /*0394*/ 	.word	0x0000b030


	//   ....[50]....
        /*0398*/ 	.word	0x0000b050


	//   ....[51]....
        /*039c*/ 	.word	0x0000cb10


	//   ....[52]....
        /*03a0*/ 	.word	0x0000cb50


	//   ....[53]....
        /*03a4*/ 	.word	0x0000cb90


	//   ....[54]....
        /*03a8*/ 	.word	0x0000cbd0


	//   ....[55]....
        /*03ac*/ 	.word	0x0000cdb0


	//   ....[56]....
        /*03b0*/ 	.word	0x0000cdc0


	//   ....[57]....
        /*03b4*/ 	.word	0x0000cfc0


	//   ....[58]....
        /*03b8*/ 	.word	0x0000cff0


	//   ....[59]....
        /*03bc*/ 	.word	0x0000d1b0


	//   ....[60]....
        /*03c0*/ 	.word	0x0000d1e0


	//   ....[61]....
        /*03c4*/ 	.word	0x0000d3a0


	//   ....[62]....
        /*03c8*/ 	.word	0x0000d3c0


	//   ....[63]....
        /*03cc*/ 	.word	0x0000dd70


	//   ....[64]....
        /*03d0*/ 	.word	0x0000dd90


	//   ....[65]....
        /*03d4*/ 	.word	0x0000df20


	//   ....[66]....
        /*03d8*/ 	.word	0x0000df50


	//   ....[67]....
        /*03dc*/ 	.word	0x0000e0e0


	//   ....[68]....
        /*03e0*/ 	.word	0x0000e110


	//   ....[69]....
        /*03e4*/ 	.word	0x0000e2a0


	//   ....[70]....
        /*03e8*/ 	.word	0x0000e2c0


	//----- nvinfo : EIATTR_EXIT_INSTR_OFFSETS
	.align		4
.L_328:
        /*03ec*/ 	.byte	0x04, 0x1c
        /*03ee*/ 	.short	(.L_330 - .L_329)


	//   ....[0]....
.L_329:
        /*03f0*/ 	.word	0x00000450


	//   ....[1]....
        /*03f4*/ 	.word	0x0000d3d0


	//   ....[2]....
        /*03f8*/ 	.word	0x0000d510


	//   ....[3]....
        /*03fc*/ 	.word	0x0000d570


	//   ....[4]....
        /*0400*/ 	.word	0x0000e2d0


	//   ....[5]....
        /*0404*/ 	.word	0x0000e3e0


	//   ....[6]....
        /*0408*/ 	.word	0x0000e440


	//----- nvinfo : EIATTR_CTAIDZ_USED
	.align		4
.L_330:
        /*040c*/ 	.byte	0x01, 0x04
	.zero		2


	//----- nvinfo : EIATTR_MAX_THREADS
	.align		4
        /*0410*/ 	.byte	0x04, 0x05
        /*0412*/ 	.short	(.L_332 - .L_331)
.L_331:
        /*0414*/ 	.word	0x00000100
        /*0418*/ 	.word	0x00000001
        /*041c*/ 	.word	0x00000001


	//----- nvinfo : EIATTR_CRS_STACK_SIZE
	.align		4
.L_332:
        /*0420*/ 	.byte	0x04, 0x1e
        /*0422*/ 	.short	(.L_334 - .L_333)
.L_333:
        /*0424*/ 	.word	0x00000000
.L_334:


//--------------------- .nv.info._ZN7cutlass13device_kernelIN5flash19enable_sm80_to_sm89INS1_16FlashAttnFwdSm80INS1_25CollectiveMainloopFwdSm80ILi8ELi1ELb0EN4cute5tupleIJNS5_1CILi128EEENS7_ILi48EEENS7_ILi256EEEEEELi256ENS_6half_tEfNS_4arch4Sm80ELb0ELb0ELb0ELb1ELb1ELb1ELb1ELb0EEENS1_21CollectiveEpilogueFwdINS6_IJS8_SA_S9_EEENS6_IJNS7_ILi1EEESI_SI_EEESC_SE_Li256ELb1ELb1ELb0ELb0EEENS1_19SingleTileSchedulerILb1ELb0ELb1ELi128EEEEEEEEEvNT_6ParamsE --------------------------
	.section	.nv.info._ZN7cutlass13device_kernelIN5flash19enable_sm80_to_sm89INS1_16FlashAttnFwdSm80INS1_25CollectiveMainloopFwdSm80ILi8ELi1ELb0EN4cute5tupleIJNS5_1CILi128EEENS7_ILi48EEENS7_ILi256EEEEEELi256ENS_6half_tEfNS_4arch4Sm80ELb0ELb0ELb0ELb1ELb1ELb1ELb1ELb0EEENS1_21CollectiveEpilogueFwdINS6_IJS8_SA_S9_EEENS6_IJNS7_ILi1EEESI_SI_EEESC_SE_Li256ELb1ELb1ELb0ELb0EEENS1_19SingleTileSchedulerILb1ELb0ELb1ELi128EEEEEEEEEvNT_6ParamsE,"",@"SHT_CUDA_INFO"
	.sectionflags	@""
	.align	4


	//----- nvinfo : EIATTR_CUDA_API_VERSION
	.align		4
        /*0000*/ 	.byte	0x04, 0x37
        /*0002*/ 	.short	(.L_336 - .L_335)
.L_335:
        /*0004*/ 	.word	0x00000082


	//----- nvinfo : EIATTR_SW2861232_WAR
	.align		4
.L_336:
        /*0008*/ 	.byte	0x01, 0x35
	.zero		2


	//----- nvinfo : EIATTR_PARAM_CBANK
	.align		4
        /*000c*/ 	.byte	0x04, 0x0a
        /*000e*/ 	.short	(.L_338 - .L_337)
	.align		4
.L_337:
        /*0010*/ 	.word	index@(.nv.constant0._ZN7cutlass13device_kernelIN5flash19enable_sm80_to_sm89INS1_16FlashAttnFwdSm80INS1_25CollectiveMainloopFwdSm80ILi8ELi1ELb0EN4cute5tupleIJNS5_1CILi128EEENS7_ILi48EEENS7_ILi256EEEEEELi256ENS_6half_tEfNS_4arch4Sm80ELb0ELb0ELb0ELb1ELb1ELb1ELb1ELb0EEENS1_21CollectiveEpilogueFwdINS6_IJS8_SA_S9_EEENS6_IJNS7_ILi1EEESI_SI_EEESC_SE_Li256ELb1ELb1ELb0ELb0EEENS1_19SingleTileSchedulerILb1ELb0ELb1ELi128EEEEEEEEEvNT_6ParamsE)
        /*0014*/ 	.short	0x0160
        /*0016*/ 	.short	0x0418


	//----- nvinfo : EIATTR_CBANK_PARAM_SIZE
	.align		4
.L_338:
        /*0018*/ 	.byte	0x03, 0x19
        /*001a*/ 	.short	0x0418


	//----- nvinfo : EIATTR_KPARAM_INFO
	.align		4
        /*001c*/ 	.byte	0x04, 0x17
        /*001e*/ 	.short	(.L_340 - .L_339)
.L_339:
        /*0020*/ 	.word	0x00000000
        /*0024*/ 	.short	0x0000
        /*0026*/ 	.short	0x0000
        /*0028*/ 	.byte	0x00, 0xf0, 0x61, 0x10


	//----- nvinfo : EIATTR_MAXREG_COUNT
	.align		4
.L_340:
        /*002c*/ 	.byte	0x03, 0x1b
        /*002e*/ 	.short	0x00ff


	//----- nvinfo : EIATTR_NUM_BARRIERS
	.align		4
        /*0030*/ 	.byte	0x02, 0x4c
        /*0032*/ 	.byte	0x02
	.zero		1


	//----- nvinfo : EIATTR_MERCURY_ISA_VERSION
	.align		4
        /*0034*/ 	.byte	0x03, 0x5f
        /*0036*/ 	.short	0x0000


	//----- nvinfo : EIATTR_COOP_GROUP_MASK_REGIDS
	.align		4
        /*0038*/ 	.byte	0x04, 0x29
        /*003a*/ 	.short	(.L_342 - .L_341)


	//   ....[0]....
.L_341:
        /*003c*/ 	.word	0xffffffff


	//   ....[1]....
        /*0040*/ 	.word	0xffffffff


	//   ....[2]....
        /*0044*/ 	.word	0xffffffff


	//   ....[3]....
        /*0048*/ 	.word	0xffffffff


	//   ....[4]....
        /*004c*/ 	.word	0xffffffff


	//   ....[5]....
        /*0050*/ 	.word	0xffffffff


	//   ....[6]....
        /*0054*/ 	.word	0xffffffff


	//   ....[7]....
        /*0058*/ 	.word	0xffffffff


	//   ....[8]....
        /*005c*/ 	.word	0xffffffff


	//   ....[9]....
        /*0060*/ 	.word	0xffffffff


	//   ....[10]....
        /*0064*/ 	.word	0xffffffff


	//   ....[11]....
        /*0068*/ 	.word	0xffffffff


	//   ....[12]....
        /*006c*/ 	.word	0xffffffff


	//   ....[13]....
        /*0070*/ 	.word	0xffffffff


	//   ....[14]....
        /*0074*/ 	.word	0xffffffff


	//   ....[15]....
        /*0078*/ 	.word	0xffffffff


	//   ....[16]....
        /*007c*/ 	.word	0xffffffff


	//   ....[17]....
        /*0080*/ 	.word	0xffffffff


	//   ....[18]....
        /*0084*/ 	.word	0xffffffff


	//   ....[19]....
        /*0088*/ 	.word	0xffffffff


	//   ....[20]....
        /*008c*/ 	.word	0xffffffff


	//   ....[21]....
        /*0090*/ 	.word	0xffffffff


	//   ....[22]....
        /*0094*/ 	.word	0xffffffff


	//   ....[23]....
        /*0098*/ 	.word	0xffffffff


	//   ....[24]....
        /*009c*/ 	.word	0xffffffff


	//   ....[25]....
        /*00a0*/ 	.word	0xffffffff


	//   ....[26]....
        /*00a4*/ 	.word	0xffffffff


	//   ....[27]....
        /*00a8*/ 	.word	0xffffffff


	//   ....[28]....
        /*00ac*/ 	.word	0xffffffff


	//   ....[29]....
        /*00b0*/ 	.word	0xffffffff


	//   ....[30]....
        /*00b4*/ 	.word	0xffffffff


	//   ....[31]....
        /*00b8*/ 	.word	0xffffffff


	//   ....[32]....
        /*00bc*/ 	.word	0xffffffff


	//   ....[33]....
        /*00c0*/ 	.word	0xffffffff


	//   ....[34]....
        /*00c4*/ 	.word	0xffffffff


	//   ....[35]....
        /*00c8*/ 	.word	0xffffffff


	//   ....[36]....
        /*00cc*/ 	.word	0xffffffff


	//   ....[37]....
        /*00d0*/ 	.word	0xffffffff


	//   ....[38]....
        /*00d4*/ 	.word	0xffffffff


	//   ....[39]....
        /*00d8*/ 	.word	0xffffffff


	//   ....[40]....
        /*00dc*/ 	.word	0xffffffff


	//   ....[41]....
        /*00e0*/ 	.word	0xffffffff


	//   ....[42]....
        /*00e4*/ 	.word	0xffffffff


	//   ....[43]....
        /*00e8*/ 	.word	0xffffffff


	//   ....[44]....
        /*00ec*/ 	.word	0xffffffff


	//   ....[45]....
        /*00f0*/ 	.word	0xffffffff


	//   ....[46]....
        /*00f4*/ 	.word	0xffffffff


	//   ....[47]....
        /*00f8*/ 	.word	0xffffffff


	//   ....[48]....
        /*00fc*/ 	.word	0xffffffff


	//   ....[49]....
        /*0100*/ 	.word	0xffffffff


	//   ....[50]....
        /*0104*/ 	.word	0xffffffff


	//   ....[51]....
        /*0108*/ 	.word	0xffffffff


	//   ....[52]....
        /*010c*/ 	.word	0xffffffff


	//   ....[53]....
        /*0110*/ 	.word	0xffffffff


	//   ....[54]....
        /*0114*/ 	.word	0xffffffff


	//   ....[55]....
        /*0118*/ 	.word	0xffffffff


	//   ....[56]....
        /*011c*/ 	.word	0xffffffff


	//   ....[57]....
        /*0120*/ 	.word	0xffffffff


	//   ....[58]....
        /*0124*/ 	.word	0xffffffff


	//   ....[59]....
        /*0128*/ 	.word	0xffffffff


	//   ....[60]....
        /*012c*/ 	.word	0xffffffff


	//   ....[61]....
        /*0130*/ 	.word	0xffffffff


	//   ....[62]....
        /*0134*/ 	.word	0xffffffff


	//   ....[63]....
        /*0138*/ 	.word	0xffffffff


	//   ....[64]....
        /*013c*/ 	.word	0xffffffff


	//   ....[65]....
        /*0140*/ 	.word	0xffffffff


	//   ....[66]....
        /*0144*/ 	.word	0xffffffff


	//   ....[67]....
        /*0148*/ 	.word	0xffffffff


	//   ....[68]....
        /*014c*/ 	.word	0xffffffff


	//   ....[69]....
        /*0150*/ 	.word	0xffffffff


	//   ....[70]....
        /*0154*/ 	.word	0xffffffff


	//   ....[71]....
        /*0158*/ 	.word	0xffffffff


	//   ....[72]....
        /*015c*/ 	.word	0xffffffff


	//   ....[73]....
        /*0160*/ 	.word	0xffffffff


	//   ....[74]....
        /*0164*/ 	.word	0xffffffff


	//   ....[75]....
        /*0168*/ 	.word	0xffffffff


	//   ....[76]....
        /*016c*/ 	.word	0xffffffff


	//   ....[77]....
        /*0170*/ 	.word	0xffffffff


	//   ....[78]....
        /*0174*/ 	.word	0xffffffff


	//   ....[79]....
        /*0178*/ 	.word	0xffffffff


	//   ....[80]....
        /*017c*/ 	.word	0xffffffff


	//----- nvinfo : EIATTR_COOP_GROUP_INSTR_OFFSETS
	.align		4
.L_342:
        /*0180*/ 	.byte	0x04, 0x28
        /*0182*/ 	.short	(.L_344 - .L_343)


	//   ....[0]....
.L_343:
        /*0184*/ 	.word	0x00000080


	//   ....[1]....
        /*0188*/ 	.word	0x00002040


	//   ....[2]....
        /*018c*/ 	.word	0x000020b0


	//   ....[3]....
        /*0190*/ 	.word	0x000030a0


	//   ....[4]....
        /*0194*/ 	.word	0x000030b0


	//   ....[5]....
        /*0198*/ 	.word	0x000045b0


	//   ....[6]....
        /*019c*/ 	.word	0x00004620


	//   ....[7]....
        /*01a0*/ 	.word	0x000056c0


	//   ....[8]....
        /*01a4*/ 	.word	0x000056d0


	//   ....[9]....
        /*01a8*/ 	.word	0x00006670


	//   ....[10]....
        /*01ac*/ 	.word	0x000066a0


	//   ....[11]....
        /*01b0*/ 	.word	0x00006860


	//   ....[12]....
        /*01b4*/ 	.word	0x00006880


	//   ....[13]....
        /*01b8*/ 	.word	0x00006ca0


	//   ....[14]....
        /*01bc*/ 	.word	0x00006d40


	//   ....[15]....
        /*01c0*/ 	.word	0x00006ee0


	//   ....[16]....
        /*01c4*/ 	.word	0x00006f00


	//   ....[17]....
        /*01c8*/ 	.word	0x00007c00


	//   ....[18]....
        /*01cc*/ 	.word	0x00007c40


	//   ....[19]....
        /*01d0*/ 	.word	0x00007ea0


	//   ....[20]....
        /*01d4*/ 	.word	0x00007ed0


	//   ....[21]....
        /*01d8*/ 	.word	0x00008040


	//   ....[22]....
        /*01dc*/ 	.word	0x00008070


	//   ....[23]....
        /*01e0*/ 	.word	0x000081d0


	//   ....[24]....
        /*01e4*/ 	.word	0x00008210


	//   ....[25]....
        /*01e8*/ 	.word	0x000086d0


	//   ....[26]....
        /*01ec*/ 	.word	0x000086f0


	//   ....[27]....
        /*01f0*/ 	.word	0x00008840


	//   ....[28]....
        /*01f4*/ 	.word	0x00008850


	//   ....[29]....
        /*01f8*/ 	.word	0x0000f6f0


	//   ....[30]....
        /*01fc*/ 	.word	0x0000f730


	//   ....[31]....
        /*0200*/ 	.word	0x0000fb30


	//   ....[32]....
        /*0204*/ 	.word	0x0000fb40


	//   ....[33]....
        /*0208*/ 	.word	0x00010950


	//   ....[34]....
        /*020c*/ 	.word	0x00010970


	//   ....[35]....
        /*0210*/ 	.word	0x00010a80


	//   ....[36]....
        /*0214*/ 	.word	0x00010aa0


	//   ....[37]....
        /*0218*/ 	.word	0x00011090


	//   ....[38]....
        /*021c*/ 	.word	0x000110b0


	//   ....[39]....
        /*0220*/ 	.word	0x000112b0


	//   ....[40]....
        /*0224*/ 	.word	0x00011350


	//   ....[41]....
        /*0228*/ 	.word	0x00012290


	//   ....[42]....
        /*022c*/ 	.word	0x000122b0


	//   ....[43]....
        /*0230*/ 	.word	0x00012410


	//   ....[44]....
        /*0234*/ 	.word	0x00012420


	//   ....[45]....
        /*0238*/ 	.word	0x00013150


	//   ....[46]....
        /*023c*/ 	.word	0x00013160


	//   ....[47]....
        /*0240*/ 	.word	0x00013170


	//   ....[48]....
        /*0244*/ 	.word	0x00013210


	//   ....[49]....
        /*0248*/ 	.word	0x00013510


	//   ....[50]....
        /*024c*/ 	.word	0x00013530


	//   ....[51]....
        /*0250*/ 	.word	0x00013560


	//   ....[52]....
        /*0254*/ 	.word	0x00013570


	//   ....[53]....
        /*0258*/ 	.word	0x00014c70


	//   ....[54]....
        /*025c*/ 	.word	0x00014ca0


	//   ....[55]....
        /*0260*/ 	.word	0x00014cf0


	//   ....[56]....
        /*0264*/ 	.word	0x00014d00


	//   ....[57]....
        /*0268*/ 	.word	0x00016600


	//   ....[58]....
        /*026c*/ 	.word	0x00016640


	//   ....[59]....
        /*0270*/ 	.word	0x00016680


	//   ....[60]....
        /*0274*/ 	.word	0x000166a0


	//   ....[61]....
        /*0278*/ 	.word	0x00016900


	//   ....[62]....
        /*027c*/ 	.word	0x00016910


	//   ....[63]....
        /*0280*/ 	.word	0x00016b10


	//   ....[64]....
        /*0284*/ 	.word	0x00016b40


	//   ....[65]....
        /*0288*/ 	.word	0x00016d00


	//   ....[66]....
        /*028c*/ 	.word	0x00016d30


	//   ....[67]....
        /*0290*/ 	.word	0x00016ef0


	//   ....[68]....
        /*0294*/ 	.word	0x00016f10


	//   ....[69]....
        /*0298*/ 	.word	0x00017780


	//   ....[70]....
        /*029c*/ 	.word	0x000177a0


	//   ....[71]....
        /*02a0*/ 	.word	0x00017930


	//   ....[72]....
        /*02a4*/ 	.word	0x00017960


	//   ....[73]....
        /*02a8*/ 	.word	0x00017af0


	//   ....[74]....
        /*02ac*/ 	.word	0x00017b20


	//   ....[75]....
        /*02b0*/ 	.word	0x00017cb0


	//   ....[76]....
        /*02b4*/ 	.word	0x00017cd0


	//   ....[77]....
        /*02b8*/ 	.word	0x00017e80


	//   ....[78]....
        /*02bc*/ 	.word	0x00017ed0


	//   ....[79]....
        /*02c0*/ 	.word	0x00017f10


	//   ....[80]....
        /*02c4*/ 	.word	0x00017f60


	//----- nvinfo : EIATTR_EXIT_INSTR_OFFSETS
	.align		4
.L_344:
        /*02c8*/ 	.byte	0x04, 0x1c
        /*02ca*/ 	.short	(.L_346 - .L_345)


	//   ....[0]....
.L_345:
        /*02cc*/ 	.word	0x00000310


	//   ....[1]....
        /*02d0*/ 	.word	0x00016f20


	//   ....[2]....
        /*02d4*/ 	.word	0x00017060


	//   ....[3]....
        /*02d8*/ 	.word	0x000170c0


	//   ....[4]....
        /*02dc*/ 	.word	0x00017ce0


	//   ....[5]....
        /*02e0*/ 	.word	0x00017df0


	//   ....[6]....
        /*02e4*/ 	.word	0x00017e50


	//----- nvinfo : EIATTR_CTAIDZ_USED
	.align		4
.L_346:
        /*02e8*/ 	.byte	0x01, 0x04
	.zero		2


	//----- nvinfo : EIATTR_MAX_THREADS
	.align		4
        /*02ec*/ 	.byte	0x04, 0x05
        /*02ee*/ 	.short	(.L_348 - .L_347)
.L_347:
        /*02f0*/ 	.word	0x00000100
        /*02f4*/ 	.word	0x00000001
        /*02f8*/ 	.word	0x00000001


	//----- nvinfo : EIATTR_CRS_STACK_SIZE
	.align		4
.L_348:
        /*02fc*/ 	.byte	0x04, 0x1e
        /*02fe*/ 	.short	(.L_350 - .L_349)
.L_349:
        /*0300*/ 	.word	0x00000000
.L_350:


//--------------------- .nv.info._ZN7cutlass13device_kernelIN5flash19enable_sm80_to_sm89INS1_16FlashAttnFwdSm80INS1_25CollectiveMainloopFwdSm80ILi8ELi1ELb0EN4cute5tupleIJNS5_1CILi128EEENS7_ILi64EEENS7_ILi256EEEEEELi256ENS_6half_tEfNS_4arch4Sm80ELb0ELb1ELb0ELb0ELb1ELb0ELb1ELb0EEENS1_21CollectiveEpilogueFwdINS6_IJS8_SA_S9_EEENS6_IJNS7_ILi1EEESI_SI_EEESC_SE_Li256ELb0ELb1ELb0ELb0EEENS1_19SingleTileSchedulerILb0ELb0ELb1ELi128EEEEEEEEEvNT_6ParamsE --------------------------
	.section	.nv.info._ZN7cutlass13device_kernelIN5flash19enable_sm80_to_sm89INS1_16FlashAttnFwdSm80INS1_25CollectiveMainloopFwdSm80ILi8ELi1ELb0EN4cute5tupleIJNS5_1CILi128EEENS7_ILi64EEENS7_ILi256EEEEEELi256ENS_6half_tEfNS_4arch4Sm80ELb0ELb1ELb0ELb0ELb1ELb0ELb1ELb0EEENS1_21CollectiveEpilogueFwdINS6_IJS8_SA_S9_EEENS6_IJNS7_ILi1EEESI_SI_EEESC_SE_Li256ELb0ELb1ELb0ELb0EEENS1_19SingleTileSchedulerILb0ELb0ELb1ELi128EEEEEEEEEvNT_6ParamsE,"",@"SHT_CUDA_INFO"
	.sectionflags	@""
	.align	4


	//----- nvinfo : EIATTR_CUDA_API_VERSION
	.align		4
        /*0000*/ 	.byte	0x04, 0x37
        /*0002*/ 	.short	(.L_352 - .L_351)
.L_351:
        /*0004*/ 	.word	0x00000082


	//----- nvinfo : EIATTR_SW2861232_WAR
	.align		4
.L_352:
        /*0008*/ 	.byte	0x01, 0x35
	.zero		2


	//----- nvinfo : EIATTR_PARAM_CBANK
	.align		4
        /*000c*/ 	.byte	0x04, 0x0a
        /*000e*/ 	.short	(.L_354 - .L_353)
	.align		4
.L_353:
        /*0010*/ 	.word	index@(.nv.constant0._ZN7cutlass13device_kernelIN5flash19enable_sm80_to_sm89INS1_16FlashAttnFwdSm80INS1_25CollectiveMainloopFwdSm80ILi8ELi1ELb0EN4cute5tupleIJNS5_1CILi128EEENS7_ILi64EEENS7_ILi256EEEEEELi256ENS_6half_tEfNS_4arch4Sm80ELb0ELb1ELb0ELb0ELb1ELb0ELb1ELb0EEENS1_21CollectiveEpilogueFwdINS6_IJS8_SA_S9_EEENS6_IJNS7_ILi1EEESI_SI_EEESC_SE_Li256ELb0ELb1ELb0ELb0EEENS1_19SingleTileSchedulerILb0ELb0ELb1ELi128EEEEEEEEEvNT_6ParamsE)
        /*0014*/ 	.short	0x0160
        /*0016*/ 	.short	0x0418


	//----- nvinfo : EIATTR_CBANK_PARAM_SIZE
	.align		4
.L_354:
        /*0018*/ 	.byte	0x03, 0x19
        /*001a*/ 	.short	0x0418


	//----- nvinfo : EIATTR_KPARAM_INFO
	.align		4
        /*001c*/ 	.byte	0x04, 0x17
        /*001e*/ 	.short	(.L_356 - .L_355)
.L_355:
        /*0020*/ 	.word	0x00000000
        /*0024*/ 	.short	0x0000
        /*0026*/ 	.short	0x0000
        /*0028*/ 	.byte	0x00, 0xf0, 0x61, 0x10


	//----- nvinfo : EIATTR_MAXREG_COUNT
	.align		4
.L_356:
        /*002c*/ 	.byte	0x03, 0x1b
        /*002e*/ 	.short	0x00ff


	//----- nvinfo : EIATTR_NUM_BARRIERS
	.align		4
        /*0030*/ 	.byte	0x02, 0x4c
        /*0032*/ 	.byte	0x02
	.zero		1


	//----- nvinfo : EIATTR_MERCURY_ISA_VERSION
	.align		4
        /*0034*/ 	.byte	0x03, 0x5f
        /*0036*/ 	.short	0x0000


	//----- nvinfo : EIATTR_COOP_GROUP_MASK_REGIDS
	.align		4
        /*0038*/ 	.byte	0x04, 0x29
        /*003a*/ 	.short	(.L_358 - .L_357)


	//   ....[0]....
.L_357:
        /*003c*/ 	.word	0xffffffff


	//   ....[1]....
        /*0040*/ 	.word	0xffffffff


	//   ....[2]....
        /*0044*/ 	.word	0xffffffff


	//   ....[3]....
        /*0048*/ 	.word	0xffffffff


	//   ....[4]....
        /*004c*/ 	.word	0xffffffff


	//   ....[5]....
        /*0050*/ 	.word	0xffffffff


	//   ....[6]....
        /*0054*/ 	.word	0xffffffff


	//   ....[7]....
        /*0058*/ 	.word	0xffffffff


	//   ....[8]....
        /*005c*/ 	.word	0xffffffff


	//   ....[9]....
        /*0060*/ 	.word	0xffffffff


	//   ....[10]....
        /*0064*/ 	.word	0xffffffff


	//   ....[11]....
        /*0068*/ 	.word	0xffffffff


	//   ....[12]....
        /*006c*/ 	.word	0xffffffff


	//   ....[13]....
        /*0070*/ 	.word	0xffffffff


	//   ....[14]....
        /*0074*/ 	.word	0xffffffff


	//   ....[15]....
        /*0078*/ 	.word	0xffffffff


	//   ....[16]....
        /*007c*/ 	.word	0xffffffff


	//   ....[17]....
        /*0080*/ 	.word	0xffffffff


	//   ....[18]....
        /*0084*/ 	.word	0xffffffff


	//   ....[19]....
        /*0088*/ 	.word	0xffffffff


	//   ....[20]....
        /*008c*/ 	.word	0xffffffff


	//   ....[21]....
        /*0090*/ 	.word	0xffffffff


	//   ....[22]....
        /*0094*/ 	.word	0xffffffff


	//   ....[23]....
        /*0098*/ 	.word	0xffffffff


	//   ....[24]....
        /*009c*/ 	.word	0xffffffff


	//   ....[25]....
        /*00a0*/ 	.word	0xffffffff


	//   ....[26]....
        /*00a4*/ 	.word	0xffffffff


	//   ....[27]....
        /*00a8*/ 	.word	0xffffffff


	//   ....[28]....
        /*00ac*/ 	.word	0xffffffff


	//   ....[29]....
        /*00b0*/ 	.word	0xffffffff


	//   ....[30]....
        /*00b4*/ 	.word	0xffffffff


	//   ....[31]....
        /*00b8*/ 	.word	0xffffffff


	//   ....[32]....
        /*00bc*/ 	.word	0xffffffff


	//   ....[33]....
        /*00c0*/ 	.word	0xffffffff


	//   ....[34]....
        /*00c4*/ 	.word	0xffffffff


	//   ....[35]....
        /*00c8*/ 	.word	0xffffffff


	//   ....[36]....
        /*00cc*/ 	.word	0xffffffff


	//   ....[37]....
        /*00d0*/ 	.word	0xffffffff


	//   ....[38]....
        /*00d4*/ 	.word	0xffffffff


	//   ....[39]....
        /*00d8*/ 	.word	0xffffffff


	//   ....[40]....
        /*00dc*/ 	.word	0xffffffff


	//   ....[41]....
        /*00e0*/ 	.word	0xffffffff


	//   ....[42]....
        /*00e4*/ 	.word	0xffffffff


	//   ....[43]....
        /*00e8*/ 	.word	0xffffffff


	//   ....[44]....
        /*00ec*/ 	.word	0xffffffff


	//   ....[45]....
        /*00f0*/ 	.word	0xffffffff


	//   ....[46]....
        /*00f4*/ 	.word	0xffffffff


	//   ....[47]....
        /*00f8*/ 	.word	0xffffffff


	//   ....[48]....
        /*00fc*/ 	.word	0xffffffff


	//   ....[49]....
        /*0100*/ 	.word	0xffffffff


	//   ....[50]....
        /*0104*/ 	.word	0xffffffff


	//   ....[51]....
        /*0108*/ 	.word	0xffffffff


	//   ....[52]....
        /*010c*/ 	.word	0xffffffff


	//   ....[53]....
        /*0110*/ 	.word	0xffffffff


	//   ....[54]....
        /*0114*/ 	.word	0xffffffff


	//   ....[55]....
        /*0118*/ 	.word	0xffffffff


	//   ....[56]....
        /*011c*/ 	.word	0xffffffff


	//   ....[57]....
        /*0120*/ 	.word	0xffffffff


	//   ....[58]....
        /*0124*/ 	.word	0xffffffff


	//   ....[59]....
        /*0128*/ 	.word	0xffffffff


	//   ....[60]....
        /*012c*/ 	.word	0xffffffff


	//   ....[61]....
        /*0130*/ 	.word	0xffffffff


	//   ....[62]....
        /*0134*/ 	.word	0xffffffff


	//   ....[63]....
        /*0138*/ 	.word	0xffffffff


	//   ....[64]....
        /*013c*/ 	.word	0xffffffff


	//   ....[65]....
        /*0140*/ 	.word	0xffffffff


	//   ....[66]....
        /*0144*/ 	.word	0xffffffff


	//   ....[67]....
        /*0148*/ 	.word	0xffffffff


	//   ....[68]....
        /*014c*/ 	.word	0xffffffff


	//   ....[69]....
        /*0150*/ 	.word	0xffffffff


	//   ....[70]....
        /*0154*/ 	.word	0xffffffff


	//   ....[71]....
        /*0158*/ 	.word	0xffffffff


	//   ....[72]....
        /*015c*/ 	.word	0xffffffff


	//   ....[73]....
        /*0160*/ 	.word	0xffffffff


	//   ....[74]....
        /*0164*/ 	.word	0xffffffff


	//   ....[75]....
        /*0168*/ 	.word	0xffffffff


	//   ....[76]....
        /*016c*/ 	.word	0xffffffff


	//   ....[77]....
        /*0170*/ 	.word	0xffffffff


	//   ....[78]....
        /*0174*/ 	.word	0xffffffff


	//   ....[79]....
        /*0178*/ 	.word	0xffffffff


	//   ....[80]....
        /*017c*/ 	.word	0xffffffff


	//   ....[81]....
        /*0180*/ 	.word	0xffffffff


	//   ....[82]....
        /*0184*/ 	.word	0xffffffff


	//   ....[83]....
        /*0188*/ 	.word	0xffffffff


	//   ....[84]....
        /*018c*/ 	.word	0xffffffff


	//   ....[85]....
        /*0190*/ 	.word	0xffffffff


	//   ....[86]....
        /*0194*/ 	.word	0xffffffff


	//   ....[87]....
        /*0198*/ 	.word	0xffffffff


	//   ....[88]....
        /*019c*/ 	.word	0xffffffff


	//   ....[89]....
        /*01a0*/ 	.word	0xffffffff


	//----- nvinfo : EIATTR_COOP_GROUP_INSTR_OFFSETS
	.align		4
.L_358:
        /*01a4*/ 	.byte	0x04, 0x28
        /*01a6*/ 	.short	(.L_360 - .L_359)


	//   ....[0]....
.L_359:
        /*01a8*/ 	.word	0x00000fd0


	//   ....[1]....
        /*01ac*/ 	.word	0x00001000


	//   ....[2]....
        /*01b0*/ 	.word	0x00001030


	//   ....[3]....
        /*01b4*/ 	.word	0x00001060


	//   ....[4]....
        /*01b8*/ 	.word	0x00001090


	//   ....[5]....
        /*01bc*/ 	.word	0x000010e0


	//   ....[6]....
        /*01c0*/ 	.word	0x00001110


	//   ....[7]....
        /*01c4*/ 	.word	0x00001250


	//   ....[8]....
        /*01c8*/ 	.word	0x00001840


	//   ....[9]....
        /*01cc*/ 	.word	0x00001880


	//   ....[10]....
        /*01d0*/ 	.word	0x000018b0


	//   ....[11]....
        /*01d4*/ 	.word	0x000018f0


	//   ....[12]....
        /*01d8*/ 	.word	0x00001920


	//   ....[13]....
        /*01dc*/ 	.word	0x00001950


	//   ....[14]....
        /*01e0*/ 	.word	0x00001980


	//   ....[15]....
        /*01e4*/ 	.word	0x000019d0


	//   ....[16]....
        /*01e8*/ 	.word	0x00003100


	//   ....[17]....
        /*01ec*/ 	.word	0x00003120


	//   ....[18]....
        /*01f0*/ 	.word	0x00003130


	//   ....[19]....
        /*01f4*/ 	.word	0x00003140


	//   ....[20]....
        /*01f8*/ 	.word	0x00003580


	//   ....[21]....
        /*01fc*/ 	.word	0x00003740


	//   ....[22]....
        /*0200*/ 	.word	0x00004000


	//   ....[23]....
        /*0204*/ 	.word	0x000041e0


	//   ....[24]....
        /*0208*/ 	.word	0x000042d0


	//   ....[25]....
        /*020c*/ 	.word	0x00004330


	//   ....[26]....
        /*0210*/ 	.word	0x00005a00


	//   ....[27]....
        /*0214*/ 	.word	0x00005a20


	//   ....[28]....
        /*0218*/ 	.word	0x00005a40


	//   ....[29]....
        /*021c*/ 	.word	0x00005a50


	//   ....[30]....
        /*0220*/ 	.word	0x00006b10


	//   ....[31]....
        /*0224*/ 	.word	0x00006b30


	//   ....[32]....
        /*0228*/ 	.word	0x00006b50


	//   ....[33]....
        /*022c*/ 	.word	0x00006b60


	//   ....[34]....
        /*0230*/ 	.word	0x00006e00


	//   ....[35]....
        /*0234*/ 	.word	0x00007090


	//   ....[36]....
        /*0238*/ 	.word	0x000079a0


	//   ....[37]....
        /*023c*/ 	.word	0x00007a60


	//   ....[38]....
        /*0240*/ 	.word	0x00007d00


	//   ....[39]....
        /*0244*/ 	.word	0x00007e20


	//   ....[40]....
        /*0248*/ 	.word	0x0000a090


	//   ....[41]....
        /*024c*/ 	.word	0x0000a0b0


	//   ....[42]....
        /*0250*/ 	.word	0x0000a0d0


	//   ....[43]....
        /*0254*/ 	.word	0x0000a0e0


	//   ....[44]....
        /*0258*/ 	.word	0x0000b1a0


	//   ....[45]....
        /*025c*/ 	.word	0x0000b1c0


	//   ....[46]....
        /*0260*/ 	.word	0x0000b1e0


	//   ....[47]....
        /*0264*/ 	.word	0x0000b1f0


	//   ....[48]....
        /*0268*/ 	.word	0x0000b660


	//   ....[49]....
        /*026c*/ 	.word	0x0000b670


	//   ....[50]....
        /*0270*/ 	.word	0x0000b6a0


	//   ....[51]....
        /*0274*/ 	.word	0x0000b6b0


	//   ....[52]....
        /*0278*/ 	.word	0x0000d480


	//   ....[53]....
        /*027c*/ 	.word	0x0000d490


	//   ....[54]....
        /*0280*/ 	.word	0x0000d4a0


	//   ....[55]....
        /*0284*/ 	.word	0x0000d4c0


	//   ....[56]....
        /*0288*/ 	.word	0x0000e540


	//   ....[57]....
        /*028c*/ 	.word	0x0000e550


	//   ....[58]....
        /*0290*/ 	.word	0x0000e560


	//   ....[59]....
        /*0294*/ 	.word	0x0000e570


	//   ....[60]....
        /*0298*/ 	.word	0x0000e7b0


	//   ....[61]....
        /*029c*/ 	.word	0x0000eb30


	//   ....[62]....
        /*02a0*/ 	.word	0x0000f350


	//   ....[63]....
        /*02a4*/ 	.word	0x0000f410


	//   ....[64]....
        /*02a8*/ 	.word	0x0000f6b0


	//   ....[65]....
        /*02ac*/ 	.word	0x0000f7d0


	//   ....[66]....
        /*02b0*/ 	.word	0x000112a0


	//   ....[67]....
        /*02b4*/ 	.word	0x000112d0


	//   ....[68]....
        /*02b8*/ 	.word	0x00011320


	//   ....[69]....
        /*02bc*/ 	.word	0x00011330


	//   ....[70]....
        /*02c0*/ 	.word	0x00012c90


	//   ....[71]....
        /*02c4*/ 	.word	0x00012ca0


	//   ....[72]....
        /*02c8*/ 	.word	0x00012cc0


	//   ....[73]....
        /*02cc*/ 	.word	0x00012cd0


	//   ....[74]....
        /*02d0*/ 	.word	0x00012cf0


	//   ....[75]....
        /*02d4*/ 	.word	0x00012d40


	//   ....[76]....
        /*02d8*/ 	.word	0x00013010


	//   ....[77]....
        /*02dc*/ 	.word	0x00013040


	//   ....[78]....
        /*02e0*/ 	.word	0x00013200


	//   ....[79]....
        /*02e4*/ 	.word	0x00013230


	//   ....[80]....
        /*02e8*/ 	.word	0x000133f0


	//   ....[81]....
        /*02ec*/ 	.word	0x00013410


	//   ....[82]....
        /*02f0*/ 	.word	0x00013b60


	//   ....[83]....
        /*02f4*/ 	.word	0x00013b80


	//   ....[84]....
        /*02f8*/ 	.word	0x00013d10


	//   ....[85]....
        /*02fc*/ 	.word	0x00013d40


	//   ....[86]....
        /*0300*/ 	.word	0x00013ed0


	//   ....[87]....
        /*0304*/ 	.word	0x00013f00


	//   ....[88]....
        /*0308*/ 	.word	0x00014090


	//   ....[89]....
        /*030c*/ 	.word	0x000140b0


	//----- nvinfo : EIATTR_EXIT_INSTR_OFFSETS
	.align		4
.L_360:
        /*0310*/ 	.byte	0x04, 0x1c
        /*0312*/ 	.short	(.L_362 - .L_361)


	//   ....[0]....
.L_361:
        /*0314*/ 	.word	0x00000030


	//   ....[1]....
        /*0318*/ 	.word	0x00013420


	//   ....[2]....
        /*031c*/ 	.word	0x00013560


	//   ....[3]....
        /*0320*/ 	.word	0x000135c0


	//   ....[4]....
        /*0324*/ 	.word	0x000140c0


	//   ....[5]....
        /*0328*/ 	.word	0x000141d0


	//   ....[6]....
        /*032c*/ 	.word	0x00014230


	//----- nvinfo : EIATTR_CTAIDZ_USED
	.align		4
.L_362:
        /*0330*/ 	.byte	0x01, 0x04
	.zero		2


	//----- nvinfo : EIATTR_MAX_THREADS
	.align		4
        /*0334*/ 	.byte	0x04, 0x05
        /*0336*/ 	.short	(.L_364 - .L_363)
.L_363:
        /*0338*/ 	.word	0x00000100
        /*033c*/ 	.word	0x00000001
        /*0340*/ 	.word	0x00000001


	//----- nvinfo : EIATTR_CRS_STACK_SIZE
	.align		4
.L_364:
        /*0344*/ 	.byte	0x04, 0x1e
        /*0346*/ 	.short	(.L_366 - .L_365)
.L_365:
        /*0348*/ 	.word	0x00000000
.L_366:


//--------------------- .nv.info._ZN7cutlass13device_kernelIN5flash19enable_sm80_to_sm89INS1_16FlashAttnFwdSm80INS1_25CollectiveMainloopFwdSm80ILi8ELi1ELb0EN4cute5tupleIJNS5_1CILi128EEENS7_ILi64EEENS7_ILi256EEEEEELi256ENS_6half_tEfNS_4arch4Sm80ELb0ELb1ELb0ELb1ELb1ELb0ELb1ELb0EEENS1_21CollectiveEpilogueFwdINS6_IJS8_SA_S9_EEENS6_IJNS7_ILi1EEESI_SI_EEESC_SE_Li256ELb1ELb1ELb0ELb0EEENS1_19SingleTileSchedulerILb1ELb0ELb1ELi128EEEEEEEEEvNT_6ParamsE --------------------------
	.section	.nv.info._ZN7cutlass13device_kernelIN5flash19enable_sm80_to_sm89INS1_16FlashAttnFwdSm80INS1_25CollectiveMainloopFwdSm80ILi8ELi1ELb0EN4cute5tupleIJNS5_1CILi128EEENS7_ILi64EEENS7_ILi256EEEEEELi256ENS_6half_tEfNS_4arch4Sm80ELb0ELb1ELb0ELb1ELb1ELb0ELb1ELb0EEENS1_21CollectiveEpilogueFwdINS6_IJS8_SA_S9_EEENS6_IJNS7_ILi1EEESI_SI_EEESC_SE_Li256ELb1ELb1ELb0ELb0EEENS1_19SingleTileSchedulerILb1ELb0ELb1ELi128EEEEEEEEEvNT_6ParamsE,"",@"SHT_CUDA_INFO"
	.sectionflags	@""
	.align	4


	//----- nvinfo : EIATTR_CUDA_API_VERSION
	.align		4
        /*0000*/ 	.byte	0x04, 0x37
        /*0002*/ 	.short	(.L_368 - .L_367)
.L_367:
        /*0004*/ 	.word	0x00000082


	//----- nvinfo : EIATTR_SW2861232_WAR
	.align		4
.L_368:
        /*0008*/ 	.byte	0x01, 0x35
	.zero		2


	//----- nvinfo : EIATTR_PARAM_CBANK
	.align		4
        /*000c*/ 	.byte	0x04, 0x0a
        /*000e*/ 	.short	(.L_370 - .L_369)
	.align		4
.L_369:
        /*0010*/ 	.word	index@(.nv.constant0._ZN7cutlass13device_kernelIN5flash19enable_sm80_to_sm89INS1_16FlashAttnFwdSm80INS1_25CollectiveMainloopFwdSm80ILi8ELi1ELb0EN4cute5tupleIJNS5_1CILi128EEENS7_ILi64EEENS7_ILi256EEEEEELi256ENS_6half_tEfNS_4arch4Sm80ELb0ELb1ELb0ELb1ELb1ELb0ELb1ELb0EEENS1_21CollectiveEpilogueFwdINS6_IJS8_SA_S9_EEENS6_IJNS7_ILi1EEESI_SI_EEESC_SE_Li256ELb1ELb1ELb0ELb0EEENS1_19SingleTileSchedulerILb1ELb0ELb1ELi128EEEEEEEEEvNT_6ParamsE)
        /*0014*/ 	.short	0x0160
        /*0016*/ 	.short	0x0418


	//----- nvinfo : EIATTR_CBANK_PARAM_SIZE
	.align		4
.L_370:
        /*0018*/ 	.byte	0x03, 0x19
        /*001a*/ 	.short	0x0418


	//----- nvinfo : EIATTR_KPARAM_INFO
	.align		4
        /*001c*/ 	.byte	0x04, 0x17
        /*001e*/ 	.short	(.L_372 - .L_371)
.L_371:
        /*0020*/ 	.word	0x00000000
        /*0024*/ 	.short	0x0000
        /*0026*/ 	.short	0x0000
        /*0028*/ 	.byte	0x00, 0xf0, 0x61, 0x10


	//----- nvinfo : EIATTR_MAXREG_COUNT
	.align		4
.L_372:
        /*002c*/ 	.byte	0x03, 0x1b
        /*002e*/ 	.short	0x00ff


	//----- nvinfo : EIATTR_NUM_BARRIERS
	.align		4
        /*0030*/ 	.byte	0x02, 0x4c
        /*0032*/ 	.byte	0x02
	.zero		1


	//----- nvinfo : EIATTR_MERCURY_ISA_VERSION
	.align		4
        /*0034*/ 	.byte	0x03, 0x5f
        /*0036*/ 	.short	0x0000


	//----- nvinfo : EIATTR_COOP_GROUP_MASK_REGIDS
	.align		4
        /*0038*/ 	.byte	0x04, 0x29
        /*003a*/ 	.short	(.L_374 - .L_373)


	//   ....[0]....
.L_373:
        /*003c*/ 	.word	0xffffffff


	//   ....[1]....
        /*0040*/ 	.word	0xffffffff


	//   ....[2]....
        /*0044*/ 	.word	0xffffffff


	//   ....[3]....
        /*0048*/ 	.word	0xffffffff


	//   ....[4]....
        /*004c*/ 	.word	0xffffffff


	//   ....[5]....
        /*0050*/ 	.word	0xffffffff


	//   ....[6]....
        /*0054*/ 	.word	0xffffffff


	//   ....[7]....
        /*0058*/ 	.word	0xffffffff


	//   ....[8]....
        /*005c*/ 	.word	0xffffffff


	//   ....[9]....
        /*0060*/ 	.word	0xffffffff


	//   ....[10]....
        /*0064*/ 	.word	0xffffffff


	//   ....[11]....
        /*0068*/ 	.word	0xffffffff


	//   ....[12]....
        /*006c*/ 	.word	0xffffffff


	//   ....[13]....
        /*0070*/ 	.word	0xffffffff


	//   ....[14]....
        /*0074*/ 	.word	0xffffffff


	//   ....[15]....
        /*0078*/ 	.word	0xffffffff


	//   ....[16]....
        /*007c*/ 	.word	0xffffffff


	//   ....[17]....
        /*0080*/ 	.word	0xffffffff


	//   ....[18]....
        /*0084*/ 	.word	0xffffffff


	//   ....[19]....
        /*0088*/ 	.word	0xffffffff


	//   ....[20]....
        /*008c*/ 	.word	0xffffffff


	//   ....[21]....
        /*0090*/ 	.word	0xffffffff


	//   ....[22]....
        /*0094*/ 	.word	0xffffffff


	//   ....[23]....
        /*0098*/ 	.word	0xffffffff


	//   ....[24]....
        /*009c*/ 	.word	0xffffffff


	//   ....[25]....
        /*00a0*/ 	.word	0xffffffff


	//   ....[26]....
        /*00a4*/ 	.word	0xffffffff


	//   ....[27]....
        /*00a8*/ 	.word	0xffffffff


	//   ....[28]....
        /*00ac*/ 	.word	0xffffffff


	//   ....[29]....
        /*00b0*/ 	.word	0xffffffff


	//   ....[30]....
        /*00b4*/ 	.word	0xffffffff


	//   ....[31]....
        /*00b8*/ 	.word	0xffffffff


	//   ....[32]....
        /*00bc*/ 	.word	0xffffffff


	//   ....[33]....
        /*00c0*/ 	.word	0xffffffff


	//   ....[34]....
        /*00c4*/ 	.word	0xffffffff


	//   ....[35]....
        /*00c8*/ 	.word	0xffffffff


	//   ....[36]....
        /*00cc*/ 	.word	0xffffffff


	//   ....[37]....
        /*00d0*/ 	.word	0xffffffff


	//   ....[38]....
        /*00d4*/ 	.word	0xffffffff


	//   ....[39]....
        /*00d8*/ 	.word	0xffffffff


	//   ....[40]....
        /*00dc*/ 	.word	0xffffffff


	//   ....[41]....
        /*00e0*/ 	.word	0xffffffff


	//   ....[42]....
        /*00e4*/ 	.word	0xffffffff


	//   ....[43]....
        /*00e8*/ 	.word	0xffffffff


	//   ....[44]....
        /*00ec*/ 	.word	0xffffffff


	//   ....[45]....
        /*00f0*/ 	.word	0xffffffff


	//   ....[46]....
        /*00f4*/ 	.word	0xffffffff


	//   ....[47]....
        /*00f8*/ 	.word	0xffffffff


	//   ....[48]....
        /*00fc*/ 	.word	0xffffffff


	//   ....[49]....
        /*0100*/ 	.word	0xffffffff


	//   ....[50]....
        /*0104*/ 	.word	0xffffffff


	//   ....[51]....
        /*0108*/ 	.word	0xffffffff


	//   ....[52]....
        /*010c*/ 	.word	0xffffffff


	//   ....[53]....
        /*0110*/ 	.word	0xffffffff


	//   ....[54]....
        /*0114*/ 	.word	0xffffffff


	//   ....[55]....
        /*0118*/ 	.word	0xffffffff


	//   ....[56]....
        /*011c*/ 	.word	0xffffffff


	//   ....[57]....
        /*0120*/ 	.word	0xffffffff


	//   ....[58]....
        /*0124*/ 	.word	0xffffffff


	//   ....[59]....
        /*0128*/ 	.word	0xffffffff


	//   ....[60]....
        /*012c*/ 	.word	0xffffffff


	//   ....[61]....
        /*0130*/ 	.word	0xffffffff


	//   ....[62]....
        /*0134*/ 	.word	0xffffffff


	//   ....[63]....
        /*0138*/ 	.word	0xffffffff


	//   ....[64]....
        /*013c*/ 	.word	0xffffffff


	//   ....[65]....
        /*0140*/ 	.word	0xffffffff


	//   ....[66]....
        /*0144*/ 	.word	0xffffffff


	//   ....[67]....
        /*0148*/ 	.word	0xffffffff


	//   ....[68]....
        /*014c*/ 	.word	0xffffffff


	//   ....[69]....
        /*0150*/ 	.word	0xffffffff


	//   ....[70]....
        /*0154*/ 	.word	0xffffffff


	//   ....[71]....
        /*0158*/ 	.word	0xffffffff


	//   ....[72]....
        /*015c*/ 	.word	0xffffffff


	//   ....[73]....
        /*0160*/ 	.word	0xffffffff


	//   ....[74]....
        /*0164*/ 	.word	0xffffffff


	//   ....[75]....
        /*0168*/ 	.word	0xffffffff


	//   ....[76]....
        /*016c*/ 	.word	0xffffffff


	//   ....[77]....
        /*0170*/ 	.word	0xffffffff


	//   ....[78]....
        /*0174*/ 	.word	0xffffffff


	//   ....[79]....
        /*0178*/ 	.word	0xffffffff


	//   ....[80]....
        /*017c*/ 	.word	0xffffffff


	//   ....[81]....
        /*0180*/ 	.word	0xffffffff


	//   ....[82]....
        /*0184*/ 	.word	0xffffffff


	//   ....[83]....
        /*0188*/ 	.word	0xffffffff


	//   ....[84]....
        /*018c*/ 	.word	0xffffffff


	//   ....[85]....
        /*0190*/ 	.word	0xffffffff


	//   ....[86]....
        /*0194*/ 	.word	0xffffffff


	//   ....[87]....
        /*0198*/ 	.word	0xffffffff


	//   ....[88]....
        /*019c*/ 	.word	0xffffffff


	//   ....[89]....
        /*01a0*/ 	.word	0xffffffff


	//   ....[90]....
        /*01a4*/ 	.word	0xffffffff


	//----- nvinfo : EIATTR_COOP_GROUP_INSTR_OFFSETS
	.align		4
.L_374:
        /*01a8*/ 	.byte	0x04, 0x28
        /*01aa*/ 	.short	(.L_376 - .L_375)


	//   ....[0]....
.L_375:
        /*01ac*/ 	.word	0x00000090


	//   ....[1]....
        /*01b0*/ 	.word	0x00001690


	//   ....[2]....
        /*01b4*/ 	.word	0x000016c0


	//   ....[3]....
        /*01b8*/ 	.word	0x00001920


	//   ....[4]....
        /*01bc*/ 	.word	0x00001950


	//   ....[5]....
        /*01c0*/ 	.word	0x00001ac0


	//   ....[6]....
        /*01c4*/ 	.word	0x00001af0


	//   ....[7]....
        /*01c8*/ 	.word	0x00001c50


	//   ....[8]....
        /*01cc*/ 	.word	0x00001c90


	//   ....[9]....
        /*01d0*/ 	.word	0x00002330


	//   ....[10]....
        /*01d4*/ 	.word	0x00002360


	//   ....[11]....
        /*01d8*/ 	.word	0x00002390


	//   ....[12]....
        /*01dc*/ 	.word	0x000023e0


	//   ....[13]....
        /*01e0*/ 	.word	0x00002420


	//   ....[14]....
        /*01e4*/ 	.word	0x00002450


	//   ....[15]....
        /*01e8*/ 	.word	0x00002480


	//   ....[16]....
        /*01ec*/ 	.word	0x000024c0


	//   ....[17]....
        /*01f0*/ 	.word	0x00003a80


	//   ....[18]....
        /*01f4*/ 	.word	0x00003ab0


	//   ....[19]....
        /*01f8*/ 	.word	0x00003ad0


	//   ....[20]....
        /*01fc*/ 	.word	0x00003ae0


	//   ....[21]....
        /*0200*/ 	.word	0x00003ef0


	//   ....[22]....
        /*0204*/ 	.word	0x000040b0


	//   ....[23]....
        /*0208*/ 	.word	0x00004980


	//   ....[24]....
        /*020c*/ 	.word	0x00004c50


	//   ....[25]....
        /*0210*/ 	.word	0x00004c60


	//   ....[26]....
        /*0214*/ 	.word	0x00004cb0


	//   ....[27]....
        /*0218*/ 	.word	0x000063d0


	//   ....[28]....
        /*021c*/ 	.word	0x000063f0


	//   ....[29]....
        /*0220*/ 	.word	0x00006400


	//   ....[30]....
        /*0224*/ 	.word	0x00006410


	//   ....[31]....
        /*0228*/ 	.word	0x000074e0


	//   ....[32]....
        /*022c*/ 	.word	0x00007500


	//   ....[33]....
        /*0230*/ 	.word	0x00007510


	//   ....[34]....
        /*0234*/ 	.word	0x00007520


	//   ....[35]....
        /*0238*/ 	.word	0x000077b0


	//   ....[36]....
        /*023c*/ 	.word	0x00007a20


	//   ....[37]....
        /*0240*/ 	.word	0x00008310


	//   ....[38]....
        /*0244*/ 	.word	0x000083e0


	//   ....[39]....
        /*0248*/ 	.word	0x00008680


	//   ....[40]....
        /*024c*/ 	.word	0x000087a0


	//   ....[41]....
        /*0250*/ 	.word	0x0000aaa0


	//   ....[42]....
        /*0254*/ 	.word	0x0000aac0


	//   ....[43]....
        /*0258*/ 	.word	0x0000aad0


	//   ....[44]....
        /*025c*/ 	.word	0x0000aae0


	//   ....[45]....
        /*0260*/ 	.word	0x0000bbb0


	//   ....[46]....
        /*0264*/ 	.word	0x0000bbd0


	//   ....[47]....
        /*0268*/ 	.word	0x0000bbe0


	//   ....[48]....
        /*026c*/ 	.word	0x0000bbf0


	//   ....[49]....
        /*0270*/ 	.word	0x0000c050


	//   ....[50]....
        /*0274*/ 	.word	0x0000c060


	//   ....[51]....
        /*0278*/ 	.word	0x0000c090


	//   ....[52]....
        /*027c*/ 	.word	0x0000c0a0


	//   ....[53]....
        /*0280*/ 	.word	0x0000dea0


	//   ....[54]....
        /*0284*/ 	.word	0x0000deb0


	//   ....[55]....
        /*0288*/ 	.word	0x0000dec0


	//   ....[56]....
        /*028c*/ 	.word	0x0000dee0


	//   ....[57]....
        /*0290*/ 	.word	0x0000ef70


	//   ....[58]....
        /*0294*/ 	.word	0x0000ef80


	//   ....[59]....
        /*0298*/ 	.word	0x0000ef90


	//   ....[60]....
        /*029c*/ 	.word	0x0000efa0


	//   ....[61]....
        /*02a0*/ 	.word	0x0000f1e0


	//   ....[62]....
        /*02a4*/ 	.word	0x0000f550


	//   ....[63]....
        /*02a8*/ 	.word	0x0000fd60


	//   ....[64]....
        /*02ac*/ 	.word	0x0000fe20


	//   ....[65]....
        /*02b0*/ 	.word	0x000100c0


	//   ....[66]....
        /*02b4*/ 	.word	0x000101e0


	//   ....[67]....
        /*02b8*/ 	.word	0x00011cb0


	//   ....[68]....
        /*02bc*/ 	.word	0x00011ce0


	//   ....[69]....
        /*02c0*/ 	.word	0x00011d30


	//   ....[70]....
        /*02c4*/ 	.word	0x00011d40


	//   ....[71]....
        /*02c8*/ 	.word	0x000137d0


	//   ....[72]....
        /*02cc*/ 	.word	0x00013810


	//   ....[73]....
        /*02d0*/ 	.word	0x00013850


	//   ....[74]....
        /*02d4*/ 	.word	0x00013880


	//   ....[75]....
        /*02d8*/ 	.word	0x00013aa0


	//   ....[76]....
        /*02dc*/ 	.word	0x00013ab0


	//   ....[77]....
        /*02e0*/ 	.word	0x00013cb0


	//   ....[78]....
        /*02e4*/ 	.word	0x00013ce0


	//   ....[79]....
        /*02e8*/ 	.word	0x00013ea0


	//   ....[80]....
        /*02ec*/ 	.word	0x00013ed0


	//   ....[81]....
        /*02f0*/ 	.word	0x00014090


	//   ....[82]....
        /*02f4*/ 	.word	0x000140b0


	//   ....[83]....
        /*02f8*/ 	.word	0x00014a60


	//   ....[84]....
        /*02fc*/ 	.word	0x00014a80


	//   ....[85]....
        /*0300*/ 	.word	0x00014c10


	//   ....[86]....
        /*0304*/ 	.word	0x00014c40


	//   ....[87]....
        /*0308*/ 	.word	0x00014dd0


	//   ....[88]....
        /*030c*/ 	.word	0x00014e00


	//   ....[89]....
        /*0310*/ 	.word	0x00014f90


	//   ....[90]....
        /*0314*/ 	.word	0x00014fb0


	//----- nvinfo : EIATTR_EXIT_INSTR_OFFSETS
	.align		4
.L_376:
        /*0318*/ 	.byte	0x04, 0x1c
        /*031a*/ 	.short	(.L_378 - .L_377)


	//   ....[0]....
.L_377:
        /*031c*/ 	.word	0x00000440


	//   ....[1]....
        /*0320*/ 	.word	0x000140c0


	//   ....[2]....
        /*0324*/ 	.word	0x00014200


	//   ....[3]....
        /*0328*/ 	.word	0x00014260


	//   ....[4]....
        /*032c*/ 	.word	0x00014fc0


	//   ....[5]....
        /*0330*/ 	.word	0x000150d0


	//   ....[6]....
        /*0334*/ 	.word	0x00015130


	//----- nvinfo : EIATTR_CTAIDZ_USED
	.align		4
.L_378:
        /*0338*/ 	.byte	0x01, 0x04
	.zero		2


	//----- nvinfo : EIATTR_MAX_THREADS
	.align		4
        /*033c*/ 	.byte	0x04, 0x05
        /*033e*/ 	.short	(.L_380 - .L_379)
.L_379:
        /*0340*/ 	.word	0x00000100
        /*0344*/ 	.word	0x00000001
        /*0348*/ 	.word	0x00000001


	//----- nvinfo : EIATTR_CRS_STACK_SIZE
	.align		4
.L_380:
        /*034c*/ 	.byte	0x04, 0x1e
        /*034e*/ 	.short	(.L_382 - .L_381)
.L_381:
        /*0350*/ 	.word	0x00000000
.L_382:


//--------------------- .nv.info._ZN7cutlass13device_kernelIN5flash19enable_sm80_to_sm89INS1_16FlashAttnFwdSm80INS1_25CollectiveMainloopFwdSm80ILi8ELi1ELb0EN4cute5tupleIJNS5_1CILi128EEENS7_ILi48EEENS7_ILi256EEEEEELi256ENS_6half_tEfNS_4arch4Sm80ELb0ELb1ELb0ELb1ELb1ELb1ELb1ELb0EEENS1_21CollectiveEpilogueFwdINS6_IJS8_SA_S9_EEENS6_IJNS7_ILi1EEESI_SI_EEESC_SE_Li256ELb1ELb1ELb0ELb0EEENS1_19SingleTileSchedulerILb1ELb0ELb1ELi128EEEEEEEEEvNT_6ParamsE --------------------------
	.section	.nv.info._ZN7cutlass13device_kernelIN5flash19enable_sm80_to_sm89INS1_16FlashAttnFwdSm80INS1_25CollectiveMainloopFwdSm80ILi8ELi1ELb0EN4cute5tupleIJNS5_1CILi128EEENS7_ILi48EEENS7_ILi256EEEEEELi256ENS_6half_tEfNS_4arch4Sm80ELb0ELb1ELb0ELb1ELb1ELb1ELb1ELb0EEENS1_21CollectiveEpilogueFwdINS6_IJS8_SA_S9_EEENS6_IJNS7_ILi1EEESI_SI_EEESC_SE_Li256ELb1ELb1ELb0ELb0EEENS1_19SingleTileSchedulerILb1ELb0ELb1ELi128EEEEEEEEEvNT_6ParamsE,"",@"SHT_CUDA_INFO"
	.sectionflags	@""
	.align	4


	//----- nvinfo : EIATTR_CUDA_API_VERSION
	.align		4
        /*0000*/ 	.byte	0x04, 0x37
        /*0002*/ 	.short	(.L_384 - .L_383)
.L_383:
        /*0004*/ 	.word	0x00000082


	//----- nvinfo : EIATTR_SW2861232_WAR
	.align		4
.L_384:
        /*0008*/ 	.byte	0x01, 0x35
	.zero		2


	//----- nvinfo : EIATTR_PARAM_CBANK
	.align		4
        /*000c*/ 	.byte	0x04, 0x0a
        /*000e*/ 	.short	(.L_386 - .L_385)
	.align		4
.L_385:
        /*0010*/ 	.word	index@(.nv.constant0._ZN7cutlass13device_kernelIN5flash19enable_sm80_to_sm89INS1_16FlashAttnFwdSm80INS1_25CollectiveMainloopFwdSm80ILi8ELi1ELb0EN4cute5tupleIJNS5_1CILi128EEENS7_ILi48EEENS7_ILi256EEEEEELi256ENS_6half_tEfNS_4arch4Sm80ELb0ELb1ELb0ELb1ELb1ELb1ELb1ELb0EEENS1_21CollectiveEpilogueFwdINS6_IJS8_SA_S9_EEENS6_IJNS7_ILi1EEESI_SI_EEESC_SE_Li256ELb1ELb1ELb0ELb0EEENS1_19SingleTileSchedulerILb1ELb0ELb1ELi128EEEEEEEEEvNT_6ParamsE)
        /*0014*/ 	.short	0x0160
        /*0016*/ 	.short	0x0418


	//----- nvinfo : EIATTR_CBANK_PARAM_SIZE
	.align		4
.L_386:
        /*0018*/ 	.byte	0x03, 0x19
        /*001a*/ 	.short	0x0418


	//----- nvinfo : EIATTR_KPARAM_INFO
	.align		4
        /*001c*/ 	.byte	0x04, 0x17
        /*001e*/ 	.short	(.L_388 - .L_387)
.L_387:
        /*0020*/ 	.word	0x00000000
        /*0024*/ 	.short	0x0000
        /*0026*/ 	.short	0x0000
        /*0028*/ 	.byte	0x00, 0xf0, 0x61, 0x10


	//----- nvinfo : EIATTR_MAXREG_COUNT
	.align		4
.L_388:
        /*002c*/ 	.byte	0x03, 0x1b
        /*002e*/ 	.short	0x00ff


	//----- nvinfo : EIATTR_NUM_BARRIERS
	.align		4
        /*0030*/ 	.byte	0x02, 0x4c
        /*0032*/ 	.byte	0x02
	.zero		1


	//----- nvinfo : EIATTR_MERCURY_ISA_VERSION
	.align		4
        /*0034*/ 	.byte	0x03, 0x5f
        /*0036*/ 	.short	0x0000


	//----- nvinfo : EIATTR_COOP_GROUP_MASK_REGIDS
	.align		4
        /*0038*/ 	.byte	0x04, 0x29
        /*003a*/ 	.short	(.L_390 - .L_389)


	//   ....[0]....
.L_389:
        /*003c*/ 	.word	0xffffffff


	//   ....[1]....
        /*0040*/ 	.word	0xffffffff


	//   ....[2]....
        /*0044*/ 	.word	0xffffffff


	//   ....[3]....
        /*0048*/ 	.word	0xffffffff


	//   ....[4]....
        /*004c*/ 	.word	0xffffffff


	//   ....[5]....
        /*0050*/ 	.word	0xffffffff


	//   ....[6]....
        /*0054*/ 	.word	0xffffffff


	//   ....[7]....
        /*0058*/ 	.word	0xffffffff


	//   ....[8]....
        /*005c*/ 	.word	0xffffffff


	//   ....[9]....
        /*0060*/ 	.word	0xffffffff


	//   ....[10]....
        /*0064*/ 	.word	0xffffffff


	//   ....[11]....
        /*0068*/ 	.word	0xffffffff


	//   ....[12]....
        /*006c*/ 	.word	0xffffffff


	//   ....[13]....
        /*0070*/ 	.word	0xffffffff


	//   ....[14]....
        /*0074*/ 	.word	0xffffffff


	//   ....[15]....
        /*0078*/ 	.word	0xffffffff


	//   ....[16]....
        /*007c*/ 	.word	0xffffffff


	//   ....[17]....
        /*0080*/ 	.word	0xffffffff


	//   ....[18]....
        /*0084*/ 	.word	0xffffffff


	//   ....[19]....
        /*0088*/ 	.word	0xffffffff


	//   ....[20]....
        /*008c*/ 	.word	0xffffffff


	//   ....[21]....
        /*0090*/ 	.word	0xffffffff


	//   ....[22]....
        /*0094*/ 	.word	0xffffffff


	//   ....[23]....
        /*0098*/ 	.word	0xffffffff


	//   ....[24]....
        /*009c*/ 	.word	0xffffffff


	//   ....[25]....
        /*00a0*/ 	.word	0xffffffff


	//   ....[26]....
        /*00a4*/ 	.word	0xffffffff


	//   ....[27]....
        /*00a8*/ 	.word	0xffffffff


	//   ....[28]....
        /*00ac*/ 	.word	0xffffffff


	//   ....[29]....
        /*00b0*/ 	.word	0xffffffff


	//   ....[30]....
        /*00b4*/ 	.word	0xffffffff


	//   ....[31]....
        /*00b8*/ 	.word	0xffffffff


	//   ....[32]....
        /*00bc*/ 	.word	0xffffffff


	//   ....[33]....
        /*00c0*/ 	.word	0xffffffff


	//   ....[34]....
        /*00c4*/ 	.word	0xffffffff


	//   ....[35]....
        /*00c8*/ 	.word	0xffffffff


	//   ....[36]....
        /*00cc*/ 	.word	0xffffffff


	//   ....[37]....
        /*00d0*/ 	.word	0xffffffff


	//   ....[38]....
        /*00d4*/ 	.word	0xffffffff


	//   ....[39]....
        /*00d8*/ 	.word	0xffffffff


	//   ....[40]....
        /*00dc*/ 	.word	0xffffffff


	//   ....[41]....
        /*00e0*/ 	.word	0xffffffff


	//   ....[42]....
        /*00e4*/ 	.word	0xffffffff


	//   ....[43]....
        /*00e8*/ 	.word	0xffffffff


	//   ....[44]....
        /*00ec*/ 	.word	0xffffffff


	//   ....[45]....
        /*00f0*/ 	.word	0xffffffff


	//   ....[46]....
        /*00f4*/ 	.word	0xffffffff


	//   ....[47]....
        /*00f8*/ 	.word	0xffffffff


	//   ....[48]....
        /*00fc*/ 	.word	0xffffffff


	//   ....[49]....
        /*0100*/ 	.word	0xffffffff


	//   ....[50]....
        /*0104*/ 	.word	0xffffffff


	//   ....[51]....
        /*0108*/ 	.word	0xffffffff


	//   ....[52]....
        /*010c*/ 	.word	0xffffffff


	//   ....[53]....
        /*0110*/ 	.word	0xffffffff


	//   ....[54]....
        /*0114*/ 	.word	0xffffffff


	//   ....[55]....
        /*0118*/ 	.word	0xffffffff


	//   ....[56]....
        /*011c*/ 	.word	0xffffffff


	//   ....[57]....
        /*0120*/ 	.word	0xffffffff


	//   ....[58]....
        /*0124*/ 	.word	0xffffffff


	//   ....[59]....
        /*0128*/ 	.word	0xffffffff


	//   ....[60]....
        /*012c*/ 	.word	0xffffffff


	//   ....[61]....
        /*0130*/ 	.word	0xffffffff


	//   ....[62]....
        /*0134*/ 	.word	0xffffffff


	//   ....[63]....
        /*0138*/ 	.word	0xffffffff


	//   ....[64]....
        /*013c*/ 	.word	0xffffffff


	//   ....[65]....
        /*0140*/ 	.word	0xffffffff


	//   ....[66]....
        /*0144*/ 	.word	0xffffffff


	//   ....[67]....
        /*0148*/ 	.word	0xffffffff


	//   ....[68]....
        /*014c*/ 	.word	0xffffffff


	//   ....[69]....
        /*0150*/ 	.word	0xffffffff


	//   ....[70]....
        /*0154*/ 	.word	0xffffffff


	//   ....[71]....
        /*0158*/ 	.word	0xffffffff


	//   ....[72]....
        /*015c*/ 	.word	0xffffffff


	//   ....[73]....
        /*0160*/ 	.word	0xffffffff


	//   ....[74]....
        /*0164*/ 	.word	0xffffffff


	//   ....[75]....
        /*0168*/ 	.word	0xffffffff


	//   ....[76]....
        /*016c*/ 	.word	0xffffffff


	//   ....[77]....
        /*0170*/ 	.word	0xffffffff


	//   ....[78]....
        /*0174*/ 	.word	0xffffffff


	//   ....[79]....
        /*0178*/ 	.word	0xffffffff


	//   ....[80]....
        /*017c*/ 	.word	0xffffffff


	//   ....[81]....
        /*0180*/ 	.word	0xffffffff


	//   ....[82]....
        /*0184*/ 	.word	0xffffffff


	//   ....[83]....
        /*0188*/ 	.word	0xffffffff


	//   ....[84]....
        /*018c*/ 	.word	0xffffffff


	//   ....[85]....
        /*0190*/ 	.word	0xffffffff


	//   ....[86]....
        /*0194*/ 	.word	0xffffffff


	//   ....[87]....
        /*0198*/ 	.word	0xffffffff


	//   ....[88]....
        /*019c*/ 	.word	0xffffffff


	//   ....[89]....
        /*01a0*/ 	.word	0xffffffff


	//   ....[90]....
        /*01a4*/ 	.word	0xffffffff


	//   ....[91]....
        /*01a8*/ 	.word	0xffffffff


	//   ....[92]....
        /*01ac*/ 	.word	0xffffffff


	//   ....[93]....
        /*01b0*/ 	.word	0xffffffff


	//   ....[94]....
        /*01b4*/ 	.word	0xffffffff


	//   ....[95]....
        /*01b8*/ 	.word	0xffffffff


	//   ....[96]....
        /*01bc*/ 	.word	0xffffffff


	//   ....[97]....
        /*01c0*/ 	.word	0xffffffff


	//   ....[98]....
        /*01c4*/ 	.word	0xffffffff


	//   ....[99]....
        /*01c8*/ 	.word	0xffffffff


	//   ....[100]....
        /*01cc*/ 	.word	0xffffffff


	//   ....[101]....
        /*01d0*/ 	.word	0xffffffff


	//   ....[102]....
        /*01d4*/ 	.word	0xffffffff


	//   ....[103]....
        /*01d8*/ 	.word	0xffffffff


	//   ....[104]....
        /*01dc*/ 	.word	0xffffffff


	//   ....[105]....
        /*01e0*/ 	.word	0xffffffff


	//   ....[106]....
        /*01e4*/ 	.word	0xffffffff


	//   ....[107]....
        /*01e8*/ 	.word	0xffffffff


	//   ....[108]....
        /*01ec*/ 	.word	0xffffffff


	//   ....[109]....
        /*01f0*/ 	.word	0xffffffff


	//   ....[110]....
        /*01f4*/ 	.word	0xffffffff


	//   ....[111]....
        /*01f8*/ 	.word	0xffffffff


	//   ....[112]....
        /*01fc*/ 	.word	0xffffffff


	//   ....[113]....
        /*0200*/ 	.word	0xffffffff


	//   ....[114]....
        /*0204*/ 	.word	0xffffffff


	//   ....[115]....
        /*0208*/ 	.word	0xffffffff


	//   ....[116]....
        /*020c*/ 	.word	0xffffffff


	//   ....[117]....
        /*0210*/ 	.word	0xffffffff


	//   ....[118]....
        /*0214*/ 	.word	0xffffffff


	//   ....[119]....
        /*0218*/ 	.word	0xffffffff


	//   ....[120]....
        /*021c*/ 	.word	0xffffffff


	//   ....[121]....
        /*0220*/ 	.word	0xffffffff


	//   ....[122]....
        /*0224*/ 	.word	0xffffffff


	//   ....[123]....
        /*0228*/ 	.word	0xffffffff


	//   ....[124]....
        /*022c*/ 	.word	0xffffffff


	//   ....[125]....
        /*0230*/ 	.word	0xffffffff


	//   ....[126]....
        /*0234*/ 	.word	0xffffffff


	//   ....[127]....
        /*0238*/ 	.word	0xffffffff


	//   ....[128]....
        /*023c*/ 	.word	0xffffffff


	//   ....[129]....
        /*0240*/ 	.word	0xffffffff


	//   ....[130]....
        /*0244*/ 	.word	0xffffffff


	//   ....[131]....
        /*0248*/ 	.word	0xffffffff


	//   ....[132]....
        /*024c*/ 	.word	0xffffffff


	//   ....[133]....
        /*0250*/ 	.word	0xffffffff


	//   ....[134]....
        /*0254*/ 	.word	0xffffffff


	//   ....[135]....
        /*0258*/ 	.word	0xffffffff


	//   ....[136]....
        /*025c*/ 	.word	0xffffffff


	//   ....[137]....
        /*0260*/ 	.word	0xffffffff


	//   ....[138]....
        /*0264*/ 	.word	0xffffffff


	//   ....[139]....
        /*0268*/ 	.word	0xffffffff


	//   ....[140]....
        /*026c*/ 	.word	0xffffffff


	//   ....[141]....
        /*0270*/ 	.word	0xffffffff


	//   ....[142]....
        /*0274*/ 	.word	0xffffffff


	//   ....[143]....
        /*0278*/ 	.word	0xffffffff


	//   ....[144]....
        /*027c*/ 	.word	0xffffffff


	//   ....[145]....
        /*0280*/ 	.word	0xffffffff


	//   ....[146]....
        /*0284*/ 	.word	0xffffffff


	//   ....[147]....
        /*0288*/ 	.word	0xffffffff


	//   ....[148]....
        /*028c*/ 	.word	0xffffffff


	//   ....[149]....
        /*0290*/ 	.word	0xffffffff


	//   ....[150]....
        /*0294*/ 	.word	0xffffffff


	//   ....[151]....
        /*0298*/ 	.word	0xffffffff


	//   ....[152]....
        /*029c*/ 	.word	0xffffffff


	//   ....[153]....
        /*02a0*/ 	.word	0xffffffff


	//   ....[154]....
        /*02a4*/ 	.word	0xffffffff


	//   ....[155]....
        /*02a8*/ 	.word	0xffffffff


	//   ....[156]....
        /*02ac*/ 	.word	0xffffffff


	//   ....[157]....
        /*02b0*/ 	.word	0xffffffff


	//   ....[158]....
        /*02b4*/ 	.word	0xffffffff


	//   ....[159]....
        /*02b8*/ 	.word	0xffffffff


	//   ....[160]....
        /*02bc*/ 	.word	0xffffffff


	//   ....[161]....
        /*02c0*/ 	.word	0xffffffff


	//   ....[162]....
        /*02c4*/ 	.word	0xffffffff


	//   ....[163]....
        /*02c8*/ 	.word	0xffffffff


	//   ....[164]....
        /*02cc*/ 	.word	0xffffffff


	//   ....[165]....
        /*02d0*/ 	.word	0xffffffff


	//   ....[166]....
        /*02d4*/ 	.word	0xffffffff


	//   ....[167]....
        /*02d8*/ 	.word	0xffffffff


	//   ....[168]....
        /*02dc*/ 	.word	0xffffffff


	//   ....[169]....
        /*02e0*/ 	.word	0xffffffff


	//   ....[170]....
        /*02e4*/ 	.word	0xffffffff


	//   ....[171]....
        /*02e8*/ 	.word	0xffffffff


	//   ....[172]....
        /*02ec*/ 	.word	0xffffffff


	//   ....[173]....
        /*02f0*/ 	.word	0xffffffff


	//   ....[174]....
        /*02f4*/ 	.word	0xffffffff


	//   ....[175]....
        /*02f8*/ 	.word	0xffffffff


	//   ....[176]....
        /*02fc*/ 	.word	0xffffffff


	//   ....[177]....
        /*0300*/ 	.word	0xffffffff


	//   ....[178]....
        /*0304*/ 	.word	0xffffffff


	//   ....[179]....
        /*0308*/ 	.word	0xffffffff


	//   ....[180]....
        /*030c*/ 	.word	0xffffffff


	//   ....[181]....
        /*0310*/ 	.word	0xffffffff


	//   ....[182]....
        /*0314*/ 	.word	0xffffffff


	//   ....[183]....
        /*0318*/ 	.word	0xffffffff


	//   ....[184]....
        /*031c*/ 	.word	0xffffffff


	//   ....[185]....
        /*0320*/ 	.word	0xffffffff


	//   ....[186]....
        /*0324*/ 	.word	0xffffffff


	//   ....[187]....
        /*0328*/ 	.word	0xffffffff


	//   ....[188]....
        /*032c*/ 	.word	0xffffffff


	//   ....[189]....
        /*0330*/ 	.word	0xffffffff


	//   ....[190]....
        /*0334*/ 	.word	0xffffffff


	//   ....[191]....
        /*0338*/ 	.word	0xffffffff


	//   ....[192]....
        /*033c*/ 	.word	0xffffffff


	//   ....[193]....
        /*0340*/ 	.word	0xffffffff


	//   ....[194]....
        /*0344*/ 	.word	0xffffffff


	//   ....[195]....
        /*0348*/ 	.word	0xffffffff


	//   ....[196]....
        /*034c*/ 	.word	0xffffffff


	//   ....[197]....
        /*0350*/ 	.word	0xffffffff


	//   ....[198]....
        /*0354*/ 	.word	0xffffffff


	//   ....[199]....
        /*0358*/ 	.word	0xffffffff


	//   ....[200]....
        /*035c*/ 	.word	0xffffffff


	//   ....[201]....
        /*0360*/ 	.word	0xffffffff


	//   ....[202]....
        /*0364*/ 	.word	0xffffffff


	//   ....[203]....
        /*0368*/ 	.word	0xffffffff


	//   ....[204]....
        /*036c*/ 	.word	0xffffffff


	//   ....[205]....
        /*0370*/ 	.word	0xffffffff


	//   ....[206]....
        /*0374*/ 	.word	0xffffffff


	//   ....[207]....
        /*0378*/ 	.word	0xffffffff


	//   ....[208]....
        /*037c*/ 	.word	0xffffffff


	//   ....[209]....
        /*0380*/ 	.word	0xffffffff


	//   ....[210]....
        /*0384*/ 	.word	0xffffffff


	//   ....[211]....
        /*0388*/ 	.word	0xffffffff


	//   ....[212]....
        /*038c*/ 	.word	0xffffffff


	//   ....[213]....
        /*0390*/ 	.word	0xffffffff


	//   ....[214]....
        /*0394*/ 	.word	0xffffffff


	//   ....[215]....
        /*0398*/ 	.word	0xffffffff


	//   ....[216]....
        /*039c*/ 	.word	0xffffffff


	//   ....[217]....
        /*03a0*/ 	.word	0xffffffff


	//   ....[218]....
        /*03a4*/ 	.word	0xffffffff


	//   ....[219]....
        /*03a8*/ 	.word	0xffffffff


	//   ....[220]....
        /*03ac*/ 	.word	0xffffffff


	//   ....[221]....
        /*03b0*/ 	.word	0xffffffff


	//   ....[222]....
        /*03b4*/ 	.word	0xffffffff


	//   ....[223]....
        /*03b8*/ 	.word	0xffffffff


	//   ....[224]....
        /*03bc*/ 	.word	0xffffffff


	//   ....[225]....
        /*03c0*/ 	.word	0xffffffff


	//   ....[226]....
        /*03c4*/ 	.word	0xffffffff


	//   ....[227]....
        /*03c8*/ 	.word	0xffffffff


	//   ....[228]....
        /*03cc*/ 	.word	0xffffffff


	//   ....[229]....
        /*03d0*/ 	.word	0xffffffff


	//   ....[230]....
        /*03d4*/ 	.word	0xffffffff


	//   ....[231]....
        /*03d8*/ 	.word	0xffffffff


	//   ....[232]....
        /*03dc*/ 	.word	0xffffffff


	//   ....[233]....
        /*03e0*/ 	.word	0xffffffff


	//   ....[234]....
        /*03e4*/ 	.word	0xffffffff


	//   ....[235]....
        /*03e8*/ 	.word	0xffffffff


	//   ....[236]....
        /*03ec*/ 	.word	0xffffffff


	//   ....[237]....
        /*03f0*/ 	.word	0xffffffff


	//   ....[238]....
        /*03f4*/ 	.word	0xffffffff


	//   ....[239]....
        /*03f8*/ 	.word	0xffffffff


	//   ....[240]....
        /*03fc*/ 	.word	0xffffffff


	//   ....[241]....
        /*0400*/ 	.word	0xffffffff


	//   ....[242]....
        /*0404*/ 	.word	0xffffffff


	//----- nvinfo : EIATTR_COOP_GROUP_INSTR_OFFSETS
	.align		4
.L_390:
        /*0408*/ 	.byte	0x04, 0x28
        /*040a*/ 	.short	(.L_392 - .L_391)


	//   ....[0]....
.L_391:
        /*040c*/ 	.word	0x00000090


	//   ....[1]....
        /*0410*/ 	.word	0x00002430


	//   ....[2]....
        /*0414*/ 	.word	0x000024a0


	//   ....[3]....
        /*0418*/ 	.word	0x000034a0


	//   ....[4]....
        /*041c*/ 	.word	0x000034b0


	//   ....[5]....
        /*0420*/ 	.word	0x000049c0


	//   ....[6]....
        /*0424*/ 	.word	0x00004a40


	//   ....[7]....
        /*0428*/ 	.word	0x00005ae0


	//   ....[8]....
        /*042c*/ 	.word	0x00005af0


	//   ....[9]....
        /*0430*/ 	.word	0x00006a90


	//   ....[10]....
        /*0434*/ 	.word	0x00006ac0


	//   ....[11]....
        /*0438*/ 	.word	0x00006c80


	//   ....[12]....
        /*043c*/ 	.word	0x00006ca0


	//   ....[13]....
        /*0440*/ 	.word	0x00007180


	//   ....[14]....
        /*0444*/ 	.word	0x000071a0


	//   ....[15]....
        /*0448*/ 	.word	0x00007330


	//   ....[16]....
        /*044c*/ 	.word	0x00007350


	//   ....[17]....
        /*0450*/ 	.word	0x00008640


	//   ....[18]....
        /*0454*/ 	.word	0x00008660


	//   ....[19]....
        /*0458*/ 	.word	0x00008840


	//   ....[20]....
        /*045c*/ 	.word	0x00008850


	//   ....[21]....
        /*0460*/ 	.word	0x00008a20


	//   ....[22]....
        /*0464*/ 	.word	0x00008a40


	//   ....[23]....
        /*0468*/ 	.word	0x00008c10


	//   ....[24]....
        /*046c*/ 	.word	0x00008c20


	//   ....[25]....
        /*0470*/ 	.word	0x00009540


	//   ....[26]....
        /*0474*/ 	.word	0x00009570


	//   ....[27]....
        /*0478*/ 	.word	0x000095b0


	//   ....[28]....
        /*047c*/ 	.word	0x000095e0


	//   ....[29]....
        /*0480*/ 	.word	0x00009b50


	//   ....[30]....
        /*0484*/ 	.word	0x00009b60


	//   ....[31]....
        /*0488*/ 	.word	0x00009d40


	//   ....[32]....
        /*048c*/ 	.word	0x00009d50


	//   ....[33]....
        /*0490*/ 	.word	0x0000ab10


	//   ....[34]....
        /*0494*/ 	.word	0x0000ab30


	//   ....[35]....
        /*0498*/ 	.word	0x0000acf0


	//   ....[36]....
        /*049c*/ 	.word	0x0000ad00


	//   ....[37]....
        /*04a0*/ 	.word	0x0000b130


	//   ....[38]....
        /*04a4*/ 	.word	0x0000b6b0


	//   ....[39]....
        /*04a8*/ 	.word	0x0000bc60


	//   ....[40]....
        /*04ac*/ 	.word	0x0000bc90


	//   ....[41]....
        /*04b0*/ 	.word	0x0000bca0


	//   ....[42]....
        /*04b4*/ 	.word	0x0000bcd0


	//   ....[43]....
        /*04b8*/ 	.word	0x0000d340


	//   ....[44]....
        /*04bc*/ 	.word	0x0000d360


	//   ....[45]....
        /*04c0*/ 	.word	0x0000d510


	//   ....[46]....
        /*04c4*/ 	.word	0x0000d520


	//   ....[47]....
        /*04c8*/ 	.word	0x0000e2d0


	//   ....[48]....
        /*04cc*/ 	.word	0x0000e2f0


	//   ....[49]....
        /*04d0*/ 	.word	0x0000e490


	//   ....[50]....
        /*04d4*/ 	.word	0x0000e4a0


	//   ....[51]....
        /*04d8*/ 	.word	0x0000e730


	//   ....[52]....
        /*04dc*/ 	.word	0x0000ecf0


	//   ....[53]....
        /*04e0*/ 	.word	0x0000f300


	//   ....[54]....
        /*04e4*/ 	.word	0x0000f330


	//   ....[55]....
        /*04e8*/ 	.word	0x0000f340


	//   ....[56]....
        /*04ec*/ 	.word	0x0000f370


	//   ....[57]....
        /*04f0*/ 	.word	0x000110b0


	//   ....[58]....
        /*04f4*/ 	.word	0x000110d0


	//   ....[59]....
        /*04f8*/ 	.word	0x00011220


	//   ....[60]....
        /*04fc*/ 	.word	0x00011230


	//   ....[61]....
        /*0500*/ 	.word	0x00011f80


	//   ....[62]....
        /*0504*/ 	.word	0x00011fa0


	//   ....[63]....
        /*0508*/ 	.word	0x000120e0


	//   ....[64]....
        /*050c*/ 	.word	0x000120f0


	//   ....[65]....
        /*0510*/ 	.word	0x000123c0


	//   ....[66]....
        /*0514*/ 	.word	0x000123f0


	//   ....[67]....
        /*0518*/ 	.word	0x00012400


	//   ....[68]....
        /*051c*/ 	.word	0x00012430


	//   ....[69]....
        /*0520*/ 	.word	0x00013e20


	//   ....[70]....
        /*0524*/ 	.word	0x00013e40


	//   ....[71]....
        /*0528*/ 	.word	0x00014040


	//   ....[72]....
        /*052c*/ 	.word	0x00014050


	//   ....[73]....
        /*0530*/ 	.word	0x00014db0


	//   ....[74]....
        /*0534*/ 	.word	0x00014dd0


	//   ....[75]....
        /*0538*/ 	.word	0x00014f40


	//   ....[76]....
        /*053c*/ 	.word	0x00014f50


	//   ....[77]....
        /*0540*/ 	.word	0x000151b0


	//   ....[78]....
        /*0544*/ 	.word	0x00015750


	//   ....[79]....
        /*0548*/ 	.word	0x00015d40


	//   ....[80]....
        /*054c*/ 	.word	0x00015d70


	//   ....[81]....
        /*0550*/ 	.word	0x00015d80


	//   ....[82]....
        /*0554*/ 	.word	0x00015db0


	//   ....[83]....
        /*0558*/ 	.word	0x00017590


	//   ....[84]....
        /*055c*/ 	.word	0x000175c0


	//   ....[85]....
        /*0560*/ 	.word	0x000175d0


	//   ....[86]....
        /*0564*/ 	.word	0x00017600


	//   ....[87]....
        /*0568*/ 	.word	0x00018fb0


	//   ....[88]....
        /*056c*/ 	.word	0x00018fe0


	//   ....[89]....
        /*0570*/ 	.word	0x00019000


	//   ....[90]....
        /*0574*/ 	.word	0x00019010


	//   ....[91]....
        /*0578*/ 	.word	0x00019230


	//   ....[92]....
        /*057c*/ 	.word	0x00019240


	//   ....[93]....
        /*0580*/ 	.word	0x00019440


	//   ....[94]....
        /*0584*/ 	.word	0x00019470


	//   ....[95]....
        /*0588*/ 	.word	0x00019630


	//   ....[96]....
        /*058c*/ 	.word	0x00019660


	//   ....[97]....
        /*0590*/ 	.word	0x00019820


	//   ....[98]....
        /*0594*/ 	.word	0x00019840


	//   ....[99]....
        /*0598*/ 	.word	0x0001a0b0


	//   ....[100]....
        /*059c*/ 	.word	0x0001a0d0


	//   ....[101]....
        /*05a0*/ 	.word	0x0001a2a0


	//   ....[102]....
        /*05a4*/ 	.word	0x0001a2b0


	//   ....[103]....
        /*05a8*/ 	.word	0x0001a480


	//   ....[104]....
        /*05ac*/ 	.word	0x0001a4a0


	//   ....[105]....
        /*05b0*/ 	.word	0x0001a670


	//   ....[106]....
        /*05b4*/ 	.word	0x0001a680


	//   ....[107]....
        /*05b8*/ 	.word	0x0001a890


	//   ....[108]....
        /*05bc*/ 	.word	0x0001a910


	//   ....[109]....
        /*05c0*/ 	.word	0x0001a990


	//   ....[110]....
        /*05c4*/ 	.word	0x0001aa00


	//   ....[111]....
        /*05c8*/ 	.word	0x0001aa80


	//   ....[112]....
        /*05cc*/ 	.word	0x0001ab00


	//   ....[113]....
        /*05d0*/ 	.word	0x0001ab80


	//   ....[114]....
        /*05d4*/ 	.word	0x0001abf0


	//   ....[115]....
        /*05d8*/ 	.word	0x0001ac70


	//   ....[116]....
        /*05dc*/ 	.word	0x0001acf0


	//   ....[117]....
        /*05e0*/ 	.word	0x0001ad60


	//   ....[118]....
        /*05e4*/ 	.word	0x0001ade0


	//   ....[119]....
        /*05e8*/ 	.word	0x0001ae60


	//   ....[120]....
        /*05ec*/ 	.word	0x0001aee0


	//   ....[121]....
        /*05f0*/ 	.word	0x0001af50


	//   ....[122]....
        /*05f4*/ 	.word	0x0001afd0


	//   ....[123]....
        /*05f8*/ 	.word	0x0001b050


	//   ....[124]....
        /*05fc*/ 	.word	0x0001b0b0


	//   ....[125]....
        /*0600*/ 	.word	0x0001b100


	//   ....[126]....
        /*0604*/ 	.word	0x0001b150


	//   ....[127]....
        /*0608*/ 	.word	0x0001b1a0


	//   ....[128]....
        /*060c*/ 	.word	0x0001b220


	//   ....[129]....
        /*0610*/ 	.word	0x0001b2a0


	//   ....[130]....
        /*0614*/ 	.word	0x0001b320


	//   ....[131]....
        /*0618*/ 	.word	0x0001b390


	//   ....[132]....
        /*061c*/ 	.word	0x0001b410


	//   ....[133]....
        /*0620*/ 	.word	0x0001b490


	//   ....[134]....
        /*0624*/ 	.word	0x0001b510


	//   ....[135]....
        /*0628*/ 	.word	0x0001b580


	//   ....[136]....
        /*062c*/ 	.word	0x0001b600


	//   ....[137]....
        /*0630*/ 	.word	0x0001b680


	//   ....[138]....
        /*0634*/ 	.word	0x0001b6d0


	//   ....[139]....
        /*0638*/ 	.word	0x0001b720


	//   ....[140]....
        /*063c*/ 	.word	0x0001b770


	//   ....[141]....
        /*0640*/ 	.word	0x0001b7b0


	//   ....[142]....
        /*0644*/ 	.word	0x0001b820


	//   ....[143]....
        /*0648*/ 	.word	0x0001b8a0


	//   ....[144]....
        /*064c*/ 	.word	0x0001b920


	//   ....[145]....
        /*0650*/ 	.word	0x0001b990


	//   ....[146]....
        /*0654*/ 	.word	0x0001ba10


	//   ....[147]....
        /*0658*/ 	.word	0x0001ba90


	//   ....[148]....
        /*065c*/ 	.word	0x0001bb10


	//   ....[149]....
        /*0660*/ 	.word	0x0001bb80


	//   ....[150]....
        /*0664*/ 	.word	0x0001bbd0


	//   ....[151]....
        /*0668*/ 	.word	0x0001bc20


	//   ....[152]....
        /*066c*/ 	.word	0x0001bc70


	//   ....[153]....
        /*0670*/ 	.word	0x0001bcb0


	//   ....[154]....
        /*0674*/ 	.word	0x0001bd20


	//   ....[155]....
        /*0678*/ 	.word	0x0001bda0


	//   ....[156]....
        /*067c*/ 	.word	0x0001be10


	//   ....[157]....
        /*0680*/ 	.word	0x0001be90


	//   ....[158]....
        /*0684*/ 	.word	0x0001bf10


	//   ....[159]....
        /*0688*/ 	.word	0x0001bf90


	//   ....[160]....
        /*068c*/ 	.word	0x0001c000


	//   ....[161]....
        /*0690*/ 	.word	0x0001c080


	//   ....[162]....
        /*0694*/ 	.word	0x0001c100


	//   ....[163]....
        /*0698*/ 	.word	0x0001c150


	//   ....[164]....
        /*069c*/ 	.word	0x0001c1a0


	//   ....[165]....
        /*06a0*/ 	.word	0x0001c1f0


	//   ....[166]....
        /*06a4*/ 	.word	0x0001c230


	//   ....[167]....
        /*06a8*/ 	.word	0x0001c280


	//   ....[168]....
        /*06ac*/ 	.word	0x0001c2e0


	//   ....[169]....
        /*06b0*/ 	.word	0x0001c330


	//   ....[170]....
        /*06b4*/ 	.word	0x0001c370


	//   ....[171]....
        /*06b8*/ 	.word	0x0001c3e0


	//   ....[172]....
        /*06bc*/ 	.word	0x0001c460


	//   ....[173]....
        /*06c0*/ 	.word	0x0001c4e0


	//   ....[174]....
        /*06c4*/ 	.word	0x0001c550


	//   ....[175]....
        /*06c8*/ 	.word	0x0001c5d0


	//   ....[176]....
        /*06cc*/ 	.word	0x0001c650


	//   ....[177]....
        /*06d0*/ 	.word	0x0001c6d0


	//   ....[178]....
        /*06d4*/ 	.word	0x0001c740


	//   ....[179]....
        /*06d8*/ 	.word	0x0001cb40


	//   ....[180]....
        /*06dc*/ 	.word	0x0001cb60


	//   ....[181]....
        /*06e0*/ 	.word	0x0001cb80


	//   ....[182]....
        /*06e4*/ 	.word	0x0001cb90


	//   ....[183]....
        /*06e8*/ 	.word	0x0001d170


	//   ....[184]....
        /*06ec*/ 	.word	0x0001d180


	//   ....[185]....
        /*06f0*/ 	.word	0x0001d190


	//   ....[186]....
        /*06f4*/ 	.word	0x0001d1a0


	//   ....[187]....
        /*06f8*/ 	.word	0x0001d710


	//   ....[188]....
        /*06fc*/ 	.word	0x0001d730


	//   ....[189]....
        /*0700*/ 	.word	0x0001d740


	//   ....[190]....
        /*0704*/ 	.word	0x0001d750


	//   ....[191]....
        /*0708*/ 	.word	0x0001dce0


	//   ....[192]....
        /*070c*/ 	.word	0x0001dd40


	//   ....[193]....
        /*0710*/ 	.word	0x0001dd50


	//   ....[194]....
        /*0714*/ 	.word	0x0001dd60


	//   ....[195]....
        /*0718*/ 	.word	0x00021590


	//   ....[196]....
        /*071c*/ 	.word	0x000215b0


	//   ....[197]....
        /*0720*/ 	.word	0x000215d0


	//   ....[198]....
        /*0724*/ 	.word	0x000215e0


	//   ....[199]....
        /*0728*/ 	.word	0x00021a70


	//   ....[200]....
        /*072c*/ 	.word	0x00021a80


	//   ....[201]....
        /*0730*/ 	.word	0x00021a90


	//   ....[202]....
        /*0734*/ 	.word	0x00021aa0


	//   ....[203]....
        /*0738*/ 	.word	0x00021eb0


	//   ....[204]....
        /*073c*/ 	.word	0x00021ed0


	//   ....[205]....
        /*0740*/ 	.word	0x00021ef0


	//   ....[206]....
        /*0744*/ 	.word	0x00021f00


	//   ....[207]....
        /*0748*/ 	.word	0x00022330


	//   ....[208]....
        /*074c*/ 	.word	0x00022390


	//   ....[209]....
        /*0750*/ 	.word	0x000223a0


	//   ....[210]....
        /*0754*/ 	.word	0x000223b0


	//   ....[211]....
        /*0758*/ 	.word	0x00026030


	//   ....[212]....
        /*075c*/ 	.word	0x000260b0


	//   ....[213]....
        /*0760*/ 	.word	0x00026130


	//   ....[214]....
        /*0764*/ 	.word	0x000261a0


	//   ....[215]....
        /*0768*/ 	.word	0x00026220


	//   ....[216]....
        /*076c*/ 	.word	0x00026290


	//   ....[217]....
        /*0770*/ 	.word	0x00026310


	//   ....[218]....
        /*0774*/ 	.word	0x00026380


	//   ....[219]....
        /*0778*/ 	.word	0x00026400


	//   ....[220]....
        /*077c*/ 	.word	0x00026480


	//   ....[221]....
        /*0780*/ 	.word	0x000264f0


	//   ....[222]....
        /*0784*/ 	.word	0x00026560


	//   ....[223]....
        /*0788*/ 	.word	0x000265e0


	//   ....[224]....
        /*078c*/ 	.word	0x00026660


	//   ....[225]....
        /*0790*/ 	.word	0x000266d0


	//   ....[226]....
        /*0794*/ 	.word	0x00026740


	//   ....[227]....
        /*0798*/ 	.word	0x000267c0


	//   ....[228]....
        /*079c*/ 	.word	0x00026840


	//   ....[229]....
        /*07a0*/ 	.word	0x000268c0


	//   ....[230]....
        /*07a4*/ 	.word	0x00026930


	//   ....[231]....
        /*07a8*/ 	.word	0x000269b0


	//   ....[232]....
        /*07ac*/ 	.word	0x00026a20


	//   ....[233]....
        /*07b0*/ 	.word	0x00026a90


	//   ....[234]....
        /*07b4*/ 	.word	0x00026b00


	//   ....[235]....
        /*07b8*/ 	.word	0x00026b80


	//   ....[236]....
        /*07bc*/ 	.word	0x00026c00


	//   ....[237]....
        /*07c0*/ 	.word	0x00026c80


	//   ....[238]....
        /*07c4*/ 	.word	0x00026cf0


	//   ....[239]....
        /*07c8*/ 	.word	0x00026d70


	//   ....[240]....
        /*07cc*/ 	.word	0x00026df0


	//   ....[241]....
        /*07d0*/ 	.word	0x00026e60


	//   ....[242]....
        /*07d4*/ 	.word	0x00026ed0


	//----- nvinfo : EIATTR_EXIT_INSTR_OFFSETS
	.align		4
.L_392:
        /*07d8*/ 	.byte	0x04, 0x1c
        /*07da*/ 	.short	(.L_394 - .L_393)


	//   ....[0]....
.L_393:
        /*07dc*/ 	.word	0x00000320


	//   ....[1]....
        /*07e0*/ 	.word	0x00019850


	//   ....[2]....
        /*07e4*/ 	.word	0x00019990


	//   ....[3]....
        /*07e8*/ 	.word	0x000199f0


	//   ....[4]....
        /*07ec*/ 	.word	0x0001a6c0


	//   ....[5]....
        /*07f0*/ 	.word	0x0001a7d0


	//   ....[6]....
        /*07f4*/ 	.word	0x0001a830


	//----- nvinfo : EIATTR_CTAIDZ_USED
	.align		4
.L_394:
        /*07f8*/ 	.byte	0x01, 0x04
	.zero		2


	//----- nvinfo : EIATTR_MAX_THREADS
	.align		4
        /*07fc*/ 	.byte	0x04, 0x05
        /*07fe*/ 	.short	(.L_396 - .L_395)
.L_395:
        /*0800*/ 	.word	0x00000100
        /*0804*/ 	.word	0x00000001
        /*0808*/ 	.word	0x00000001


	//----- nvinfo : EIATTR_CRS_STACK_SIZE
	.align		4
.L_396:
        /*080c*/ 	.byte	0x04, 0x1e
        /*080e*/ 	.short	(.L_398 - .L_397)
.L_397:
        /*0810*/ 	.word	0x00000000
.L_398:


//--------------------- .nv.info._ZN7cutlass13device_kernelIN5flash19enable_sm80_to_sm89INS1_16FlashAttnFwdSm80INS1_25CollectiveMainloopFwdSm80ILi8ELi1ELb0EN4cute5tupleIJNS5_1CILi128EEENS7_ILi96EEENS7_ILi256EEEEEELi256ENS_6half_tEfNS_4arch4Sm80ELb1ELb0ELb0ELb0ELb1ELb0ELb1ELb0EEENS1_21CollectiveEpilogueFwdINS6_IJS8_SA_S9_EEENS6_IJNS7_ILi1EEESI_SI_EEESC_SE_Li256ELb0ELb1ELb0ELb0EEENS1_30DynamicPersistentTileSchedulerILi256ELi256ELb0ELb1ELb0EEEEEEEEEvNT_6ParamsE --------------------------
	.section	.nv.info._ZN7cutlass13device_kernelIN5flash19enable_sm80_to_sm89INS1_16FlashAttnFwdSm80INS1_25CollectiveMainloopFwdSm80ILi8ELi1ELb0EN4cute5tupleIJNS5_1CILi128EEENS7_ILi96EEENS7_ILi256EEEEEELi256ENS_6half_tEfNS_4arch4Sm80ELb1ELb0ELb0ELb0ELb1ELb0ELb1ELb0EEENS1_21CollectiveEpilogueFwdINS6_IJS8_SA_S9_EEENS6_IJNS7_ILi1EEESI_SI_EEESC_SE_Li256ELb0ELb1ELb0ELb0EEENS1_30DynamicPersistentTileSchedulerILi256ELi256ELb0ELb1ELb0EEEEEEEEEvNT_6ParamsE,"",@"SHT_CUDA_INFO"
	.sectionflags	@""
	.align	4


	//----- nvinfo : EIATTR_CUDA_API_VERSION
	.align		4
        /*0000*/ 	.byte	0x04, 0x37
        /*0002*/ 	.short	(.L_400 - .L_399)
.L_399:
        /*0004*/ 	.word	0x00000082


	//----- nvinfo : EIATTR_SW2861232_WAR
	.align		4
.L_400:
        /*0008*/ 	.byte	0x01, 0x35
	.zero		2


	//----- nvinfo : EIATTR_PARAM_CBANK
	.align		4
        /*000c*/ 	.byte	0x04, 0x0a
        /*000e*/ 	.short	(.L_402 - .L_401)
	.align		4
.L_401:
        /*0010*/ 	.word	index@(.nv.constant0._ZN7cutlass13device_kernelIN5flash19enable_sm80_to_sm89INS1_16FlashAttnFwdSm80INS1_25CollectiveMainloopFwdSm80ILi8ELi1ELb0EN4cute5tupleIJNS5_1CILi128EEENS7_ILi96EEENS7_ILi256EEEEEELi256ENS_6half_tEfNS_4arch4Sm80ELb1ELb0ELb0ELb0ELb1ELb0ELb1ELb0EEENS1_21CollectiveEpilogueFwdINS6_IJS8_SA_S9_EEENS6_IJNS7_ILi1EEESI_SI_EEESC_SE_Li256ELb0ELb1ELb0ELb0EEENS1_30DynamicPersistentTileSchedulerILi256ELi256ELb0ELb1ELb0EEEEEEEEEvNT_6ParamsE)
        /*0014*/ 	.short	0x0160
        /*0016*/ 	.short	0x0428


	//----- nvinfo : EIATTR_CBANK_PARAM_SIZE
	.align		4
.L_402:
        /*0018*/ 	.byte	0x03, 0x19
        /*001a*/ 	.short	0x0428


	//----- nvinfo : EIATTR_KPARAM_INFO
	.align		4
        /*001c*/ 	.byte	0x04, 0x17
        /*001e*/ 	.short	(.L_404 - .L_403)
.L_403:
        /*0020*/ 	.word	0x00000000
        /*0024*/ 	.short	0x0000
        /*0026*/ 	.short	0x0000
        /*0028*/ 	.byte	0x00, 0xf0, 0xa1, 0x10


	//----- nvinfo : EIATTR_MAXREG_COUNT
	.align		4
.L_404:
        /*002c*/ 	.byte	0x03, 0x1b
        /*002e*/ 	.short	0x00ff


	//----- nvinfo : EIATTR_NUM_BARRIERS
	.align		4
        /*0030*/ 	.byte	0x02, 0x4c
        /*0032*/ 	.byte	0x06
	.zero		1


	//----- nvinfo : EIATTR_ANNOTATIONS
	.align		4
        /*0034*/ 	.byte	0x04, 0x55
        /*0036*/ 	.short	(.L_406 - .L_405)


	//   ....[0]....
.L_405:
        /* <DEDUP_REMOVED lines=57> */


	//----- nvinfo : EIATTR_MERCURY_ISA_VERSION
	.align		4
.L_406:
        /*03b0*/ 	.byte	0x03, 0x5f
        /*03b2*/ 	.short	0x0000


	//----- nvinfo : EIATTR_INT_WARP_WIDE_INSTR_OFFSETS
	.align		4
        /*03b4*/ 	.byte	0x04, 0x31
        /*03b6*/ 	.short	(.L_408 - .L_407)


	//   ....[0]....
.L_407:
        /*03b8*/ 	.word	0x00011fb0


	//   ....[1]....
        /*03bc*/ 	.word	0x00012030


	//----- nvinfo : EIATTR_COOP_GROUP_MASK_REGIDS
	.align		4
.L_408:
        /*03c0*/ 	.byte	0x04, 0x29
        /*03c2*/ 	.short	(.L_410 - .L_409)


	//   ....[0]....
.L_409:
        /*03c4*/ 	.word	0xffffffff


	//   ....[1]....
        /*03c8*/ 	.word	0xffffffff


	//   ....[2]....
        /*03cc*/ 	.word	0xffffffff


	//   ....[3]....
        /*03d0*/ 	.word	0xffffffff


	//   ....[4]....
        /*03d4*/ 	.word	0xffffffff


	//   ....[5]....
        /*03d8*/ 	.word	0xffffffff


	//   ....[6]....
        /*03dc*/ 	.word	0xffffffff


	//   ....[7]....
        /*03e0*/ 	.word	0xffffffff


	//   ....[8]....
        /*03e4*/ 	.word	0xffffffff


	//   ....[9]....
        /*03e8*/ 	.word	0xffffffff


	//   ....[10]....
        /*03ec*/ 	.word	0xffffffff


	//   ....[11]....
        /*03f0*/ 	.word	0xffffffff


	//   ....[12]....
        /*03f4*/ 	.word	0xffffffff


	//   ....[13]....
        /*03f8*/ 	.word	0xffffffff


	//   ....[14]....
        /*03fc*/ 	.word	0xffffffff


	//   ....[15]....
        /*0400*/ 	.word	0xffffffff


	//   ....[16]....
        /*0404*/ 	.word	0xffffffff


	//   ....[17]....
        /*0408*/ 	.word	0xffffffff


	//   ....[18]....
        /*040c*/ 	.word	0xffffffff


	//   ....[19]....
        /*0410*/ 	.word	0xffffffff


	//   ....[20]....
        /*0414*/ 	.word	0xffffffff


	//   ....[21]....
        /*0418*/ 	.word	0xffffffff


	//   ....[22]....
        /*041c*/ 	.word	0xffffffff


	//   ....[23]....
        /*0420*/ 	.word	0xffffffff


	//   ....[24]....
        /*0424*/ 	.word	0xffffffff


	//   ....[25]....
        /*0428*/ 	.word	0xffffffff


	//   ....[26]....
        /*042c*/ 	.word	0xffffffff


	//   ....[27]....
        /*0430*/ 	.word	0xffffffff


	//   ....[28]....
        /*0434*/ 	.word	0xffffffff


	//   ....[29]....
        /*0438*/ 	.word	0xffffffff


	//   ....[30]....
        /*043c*/ 	.word	0xffffffff


	//   ....[31]....
        /*0440*/ 	.word	0xffffffff


	//   ....[32]....
        /*0444*/ 	.word	0xffffffff


	//   ....[33]....
        /*0448*/ 	.word	0xffffffff


	//   ....[34]....
        /*044c*/ 	.word	0xffffffff


	//   ....[35]....
        /*0450*/ 	.word	0xffffffff


	//   ....[36]....
        /*0454*/ 	.word	0xffffffff


	//   ....[37]....
        /*0458*/ 	.word	0xffffffff


	//   ....[38]....
        /*045c*/ 	.word	0xffffffff


	//   ....[39]....
        /*0460*/ 	.word	0xffffffff


	//   ....[40]....
        /*0464*/ 	.word	0xffffffff


	//   ....[41]....
        /*0468*/ 	.word	0xffffffff


	//   ....[42]....
        /*046c*/ 	.word	0xffffffff


	//   ....[43]....
        /*0470*/ 	.word	0xffffffff


	//   ....[44]....
        /*0474*/ 	.word	0xffffffff


	//   ....[45]....
        /*0478*/ 	.word	0xffffffff


	//   ....[46]....
        /*047c*/ 	.word	0xffffffff


	//   ....[47]....
        /*0480*/ 	.word	0xffffffff


	//   ....[48]....
        /*0484*/ 	.word	0xffffffff


	//   ....[49]....
        /*0488*/ 	.word	0xffffffff


	//   ....[50]....
        /*048c*/ 	.word	0xffffffff


	//   ....[51]....
        /*0490*/ 	.word	0xffffffff


	//   ....[52]....
        /*0494*/ 	.word	0xffffffff


	//   ....[53]....
        /*0498*/ 	.word	0xffffffff


	//   ....[54]....
        /*049c*/ 	.word	0xffffffff


	//   ....[55]....
        /*04a0*/ 	.word	0xffffffff


	//   ....[56]....
        /*04a4*/ 	.word	0xffffffff


	//   ....[57]....
        /*04a8*/ 	.word	0xffffffff


	//   ....[58]....
        /*04ac*/ 	.word	0xffffffff


	//   ....[59]....
        /*04b0*/ 	.word	0xffffffff


	//   ....[60]....
        /*04b4*/ 	.word	0xffffffff


	//   ....[61]....
        /*04b8*/ 	.word	0xffffffff


	//   ....[62]....
        /*04bc*/ 	.word	0xffffffff


	//   ....[63]....
        /*04c0*/ 	.word	0xffffffff


	//   ....[64]....
        /*04c4*/ 	.word	0xffffffff


	//   ....[65]....
        /*04c8*/ 	.word	0xffffffff


	//   ....[66]....
        /*04cc*/ 	.word	0xffffffff


	//   ....[67]....
        /*04d0*/ 	.word	0xffffffff


	//   ....[68]....
        /*04d4*/ 	.word	0xffffffff


	//   ....[69]....
        /*04d8*/ 	.word	0xffffffff


	//   ....[70]....
        /*04dc*/ 	.word	0xffffffff


	//   ....[71]....
        /*04e0*/ 	.word	0xffffffff


	//   ....[72]....
        /*04e4*/ 	.word	0xffffffff


	//   ....[73]....
        /*04e8*/ 	.word	0xffffffff


	//   ....[74]....
        /*04ec*/ 	.word	0xffffffff


	//   ....[75]....
        /*04f0*/ 	.word	0xffffffff


	//   ....[76]....
        /*04f4*/ 	.word	0xffffffff


	//   ....[77]....
        /*04f8*/ 	.word	0xffffffff


	//   ....[78]....
        /*04fc*/ 	.word	0xffffffff


	//   ....[79]....
        /*0500*/ 	.word	0xffffffff


	//   ....[80]....
        /*0504*/ 	.word	0xffffffff


	//   ....[81]....
        /*0508*/ 	.word	0xffffffff


	//   ....[82]....
        /*050c*/ 	.word	0xffffffff


	//   ....[83]....
        /*0510*/ 	.word	0xffffffff


	//   ....[84]....
        /*0514*/ 	.word	0xffffffff


	//   ....[85]....
        /*0518*/ 	.word	0xffffffff


	//   ....[86]....
        /*051c*/ 	.word	0xffffffff


	//   ....[87]....
        /*0520*/ 	.word	0xffffffff


	//   ....[88]....
        /*0524*/ 	.word	0xffffffff


	//   ....[89]....
        /*0528*/ 	.word	0xffffffff


	//   ....[90]....
        /*052c*/ 	.word	0xffffffff


	//   ....[91]....
        /*0530*/ 	.word	0xffffffff


	//   ....[92]....
        /*0534*/ 	.word	0xffffffff


	//   ....[93]....
        /*0538*/ 	.word	0xffffffff


	//   ....[94]....
        /*053c*/ 	.word	0xffffffff


	//   ....[95]....
        /*0540*/ 	.word	0xffffffff


	//   ....[96]....
        /*0544*/ 	.word	0xffffffff


	//   ....[97]....
        /*0548*/ 	.word	0xffffffff


	//   ....[98]....
        /*054c*/ 	.word	0xffffffff


	//   ....[99]....
        /*0550*/ 	.word	0xffffffff


	//   ....[100]....
        /*0554*/ 	.word	0xffffffff


	//   ....[101]....
        /*0558*/ 	.word	0xffffffff


	//   ....[102]....
        /*055c*/ 	.word	0xffffffff


	//   ....[103]....
        /*0560*/ 	.word	0xffffffff


	//   ....[104]....
        /*0564*/ 	.word	0xffffffff


	//   ....[105]....
        /*0568*/ 	.word	0xffffffff


	//   ....[106]....
        /*056c*/ 	.word	0xffffffff


	//   ....[107]....
        /*0570*/ 	.word	0xffffffff


	//   ....[108]....
        /*0574*/ 	.word	0xffffffff


	//   ....[109]....
        /*0578*/ 	.word	0xffffffff


	//   ....[110]....
        /*057c*/ 	.word	0xffffffff


	//   ....[111]....
        /*0580*/ 	.word	0xffffffff


	//   ....[112]....
        /*0584*/ 	.word	0xffffffff


	//   ....[113]....
        /*0588*/ 	.word	0xffffffff


	//   ....[114]....
        /*058c*/ 	.word	0xffffffff


	//   ....[115]....
        /*0590*/ 	.word	0xffffffff


	//   ....[116]....
        /*0594*/ 	.word	0xffffffff


	//   ....[117]....
        /*0598*/ 	.word	0xffffffff


	//   ....[118]....
        /*059c*/ 	.word	0xffffffff


	//   ....[119]....
        /*05a0*/ 	.word	0xffffffff


	//   ....[120]....
        /*05a4*/ 	.word	0xffffffff


	//   ....[121]....
        /*05a8*/ 	.word	0xffffffff


	//   ....[122]....
        /*05ac*/ 	.word	0xffffffff


	//   ....[123]....
        /*05b0*/ 	.word	0xffffffff


	//   ....[124]....
        /*05b4*/ 	.word	0xffffffff


	//   ....[125]....
        /*05b8*/ 	.word	0xffffffff


	//   ....[126]....
        /*05bc*/ 	.word	0xffffffff


	//   ....[127]....
        /*05c0*/ 	.word	0xffffffff


	//   ....[128]....
        /*05c4*/ 	.word	0xffffffff


	//   ....[129]....
        /*05c8*/ 	.word	0xffffffff


	//   ....[130]....
        /*05cc*/ 	.word	0xffffffff


	//   ....[131]....
        /*05d0*/ 	.word	0xffffffff


	//   ....[132]....
        /*05d4*/ 	.word	0xffffffff


	//   ....[133]....
        /*05d8*/ 	.word	0xffffffff


	//   ....[134]....
        /*05dc*/ 	.word	0xffffffff


	//   ....[135]....
        /*05e0*/ 	.word	0xffffffff


	//   ....[136]....
        /*05e4*/ 	.word	0xffffffff


	//   ....[137]....
        /*05e8*/ 	.word	0xffffffff


	//   ....[138]....
        /*05ec*/ 	.word	0xffffffff


	//   ....[139]....
        /*05f0*/ 	.word	0xffffffff


	//   ....[140]....
        /*05f4*/ 	.word	0xffffffff


	//   ....[141]....
        /*05f8*/ 	.word	0xffffffff


	//   ....[142]....
        /*05fc*/ 	.word	0xffffffff


	//   ....[143]....
        /*0600*/ 	.word	0xffffffff


	//   ....[144]....
        /*0604*/ 	.word	0xffffffff


	//   ....[145]....
        /*0608*/ 	.word	0xffffffff


	//   ....[146]....
        /*060c*/ 	.word	0xffffffff


	//   ....[147]....
        /*0610*/ 	.word	0xffffffff


	//   ....[148]....
        /*0614*/ 	.word	0xffffffff


	//   ....[149]....
        /*0618*/ 	.word	0xffffffff


	//   ....[150]....
        /*061c*/ 	.word	0xffffffff


	//   ....[151]....
        /*0620*/ 	.word	0xffffffff


	//   ....[152]....
        /*0624*/ 	.word	0xffffffff


	//   ....[153]....
        /*0628*/ 	.word	0xffffffff


	//   ....[154]....
        /*062c*/ 	.word	0xffffffff


	//----- nvinfo : EIATTR_COOP_GROUP_INSTR_OFFSETS
	.align		4
.L_410:
        /*0630*/ 	.byte	0x04, 0x28
        /*0632*/ 	.short	(.L_412 - .L_411)


	//   ....[0]....
.L_411:
        /*0634*/ 	.word	0x00000050


	//   ....[1]....
        /*0638*/ 	.word	0x00001510


	//   ....[2]....
        /*063c*/ 	.word	0x00001530


	//   ....[3]....
        /*0640*/ 	.word	0x00001760


	//   ....[4]....
        /*0644*/ 	.word	0x00001770


	//   ....[5]....
        /*0648*/ 	.word	0x00001930


	//   ....[6]....
        /*064c*/ 	.word	0x00001950


	//   ....[7]....
        /*0650*/ 	.word	0x00001b10


	//   ....[8]....
        /*0654*/ 	.word	0x00001b20


	//   ....[9]....
        /*0658*/ 	.word	0x00002130


	//   ....[10]....
        /*065c*/ 	.word	0x00002150


	//   ....[11]....
        /*0660*/ 	.word	0x00002160


	//   ....[12]....
        /*0664*/ 	.word	0x00002190


	//   ....[13]....
        /*0668*/ 	.word	0x000022d0


	//   ....[14]....
        /*066c*/ 	.word	0x00002310


	//   ....[15]....
        /*0670*/ 	.word	0x000025f0


	//   ....[16]....
        /*0674*/ 	.word	0x00002610


	//   ....[17]....
        /*0678*/ 	.word	0x00002620


	//   ....[18]....
        /*067c*/ 	.word	0x00002640


	//   ....[19]....
        /*0680*/ 	.word	0x00002930


	//   ....[20]....
        /*0684*/ 	.word	0x00002970


	//   ....[21]....
        /*0688*/ 	.word	0x00003fd0


	//   ....[22]....
        /*068c*/ 	.word	0x00003ff0


	//   ....[23]....
        /*0690*/ 	.word	0x00004020


	//   ....[24]....
        /*0694*/ 	.word	0x00004040


	//   ....[25]....
        /*0698*/ 	.word	0x00004180


	//   ....[26]....
        /*069c*/ 	.word	0x00004200


	//   ....[27]....
        /*06a0*/ 	.word	0x000044f0


	//   ....[28]....
        /*06a4*/ 	.word	0x00004860


	//   ....[29]....
        /*06a8*/ 	.word	0x00004e70


	//   ....[30]....
        /*06ac*/ 	.word	0x00004e90


	//   ....[31]....
        /*06b0*/ 	.word	0x00004eb0


	//   ....[32]....
        /*06b4*/ 	.word	0x00004ed0


	//   ....[33]....
        /*06b8*/ 	.word	0x00007b30


	//   ....[34]....
        /*06bc*/ 	.word	0x00007b50


	//   ....[35]....
        /*06c0*/ 	.word	0x00007b80


	//   ....[36]....
        /*06c4*/ 	.word	0x00007bb0


	//   ....[37]....
        /*06c8*/ 	.word	0x00007c90


	//   ....[38]....
        /*06cc*/ 	.word	0x00007d50


	//   ....[39]....
        /*06d0*/ 	.word	0x00009530


	//   ....[40]....
        /*06d4*/ 	.word	0x00009550


	//   ....[41]....
        /*06d8*/ 	.word	0x00009580


	//   ....[42]....
        /*06dc*/ 	.word	0x000095b0


	//   ....[43]....
        /*06e0*/ 	.word	0x00009690


	//   ....[44]....
        /*06e4*/ 	.word	0x00009750


	//   ....[45]....
        /*06e8*/ 	.word	0x00009a70


	//   ....[46]....
        /*06ec*/ 	.word	0x00009db0


	//   ....[47]....
        /*06f0*/ 	.word	0x0000a3b0


	//   ....[48]....
        /*06f4*/ 	.word	0x0000a3d0


	//   ....[49]....
        /*06f8*/ 	.word	0x0000a3f0


	//   ....[50]....
        /*06fc*/ 	.word	0x0000a410


	//   ....[51]....
        /*0700*/ 	.word	0x0000cef0


	//   ....[52]....
        /*0704*/ 	.word	0x0000cf00


	//   ....[53]....
        /*0708*/ 	.word	0x0000cf40


	//   ....[54]....
        /*070c*/ 	.word	0x0000cf70


	//   ....[55]....
        /*0710*/ 	.word	0x0000cfa0


	//   ....[56]....
        /*0714*/ 	.word	0x0000d0f0


	//   ....[57]....
        /*0718*/ 	.word	0x0000e870


	//   ....[58]....
        /*071c*/ 	.word	0x0000e890


	//   ....[59]....
        /*0720*/ 	.word	0x0000e990


	//   ....[60]....
        /*0724*/ 	.word	0x0000e9b0


	//   ....[61]....
        /*0728*/ 	.word	0x0000e9e0


	//   ....[62]....
        /*072c*/ 	.word	0x0000ea70


	//   ....[63]....
        /*0730*/ 	.word	0x0000ef00


	//   ....[64]....
        /*0734*/ 	.word	0x0000ef10


	//   ....[65]....
        /*0738*/ 	.word	0x0000ef40


	//   ....[66]....
        /*073c*/ 	.word	0x0000ef50


	//   ....[67]....
        /*0740*/ 	.word	0x00011560


	//   ....[68]....
        /*0744*/ 	.word	0x000115b0


	//   ....[69]....
        /*0748*/ 	.word	0x000115d0


	//   ....[70]....
        /*074c*/ 	.word	0x000115f0


	//   ....[71]....
        /*0750*/ 	.word	0x00012a10


	//   ....[72]....
        /*0754*/ 	.word	0x00012d90


	//   ....[73]....
        /*0758*/ 	.word	0x00012dc0


	//   ....[74]....
        /*075c*/ 	.word	0x00012de0


	//   ....[75]....
        /*0760*/ 	.word	0x00012e00


	//   ....[76]....
        /*0764*/ 	.word	0x00013080


	//   ....[77]....
        /*0768*/ 	.word	0x000130a0


	//   ....[78]....
        /*076c*/ 	.word	0x00013220


	//   ....[79]....
        /*0770*/ 	.word	0x00013250


	//   ....[80]....
        /*0774*/ 	.word	0x00013390


	//   ....[81]....
        /*0778*/ 	.word	0x000133c0


	//   ....[82]....
        /*077c*/ 	.word	0x00013500


	//   ....[83]....
        /*0780*/ 	.word	0x00013520


	//   ....[84]....
        /*0784*/ 	.word	0x00013af0


	//   ....[85]....
        /*0788*/ 	.word	0x00013b10


	//   ....[86]....
        /*078c*/ 	.word	0x00013d50


	//   ....[87]....
        /*0790*/ 	.word	0x00013d60


	//   ....[88]....
        /*0794*/ 	.word	0x00013f30


	//   ....[89]....
        /*0798*/ 	.word	0x00013f50


	//   ....[90]....
        /*079c*/ 	.word	0x00014120


	//   ....[91]....
        /*07a0*/ 	.word	0x00014130


	//   ....[92]....
        /*07a4*/ 	.word	0x00014370


	//   ....[93]....
        /*07a8*/ 	.word	0x00014480


	//   ....[94]....
        /*07ac*/ 	.word	0x000144f0


	//   ....[95]....
        /*07b0*/ 	.word	0x00014560


	//   ....[96]....
        /*07b4*/ 	.word	0x000145c0


	//   ....[97]....
        /*07b8*/ 	.word	0x00014630


	//   ....[98]....
        /*07bc*/ 	.word	0x000146a0


	//   ....[99]....
        /*07c0*/ 	.word	0x00014710


	//   ....[100]....
        /*07c4*/ 	.word	0x00014770


	//   ....[101]....
        /*07c8*/ 	.word	0x000147e0


	//   ....[102]....
        /*07cc*/ 	.word	0x00014850


	//   ....[103]....
        /*07d0*/ 	.word	0x00014a20


	//   ....[104]....
        /*07d4*/ 	.word	0x00014a80


	//   ....[105]....
        /*07d8*/ 	.word	0x00014c80


	//   ....[106]....
        /*07dc*/ 	.word	0x00014ce0


	//   ....[107]....
        /*07e0*/ 	.word	0x00014d50


	//   ....[108]....
        /*07e4*/ 	.word	0x00014dc0


	//   ....[109]....
        /*07e8*/ 	.word	0x00015430


	//   ....[110]....
        /*07ec*/ 	.word	0x00015480


	//   ....[111]....
        /*07f0*/ 	.word	0x000154d0


	//   ....[112]....
        /*07f4*/ 	.word	0x00015520


	//   ....[113]....
        /*07f8*/ 	.word	0x00015590


	//   ....[114]....
        /*07fc*/ 	.word	0x00015600


	//   ....[115]....
        /*0800*/ 	.word	0x000157d0


	//   ....[116]....
        /*0804*/ 	.word	0x00015830


	//   ....[117]....
        /*0808*/ 	.word	0x00015a30


	//   ....[118]....
        /*080c*/ 	.word	0x00015a90


	//   ....[119]....
        /*0810*/ 	.word	0x00015b00


	//   ....[120]....
        /*0814*/ 	.word	0x00015b70


	//   ....[121]....
        /*0818*/ 	.word	0x00015d40


	//   ....[122]....
        /*081c*/ 	.word	0x00015da0


	//   ....[123]....
        /*0820*/ 	.word	0x00015fa0


	//   ....[124]....
        /*0824*/ 	.word	0x00016000


	//   ....[125]....
        /*0828*/ 	.word	0x00016070


	//   ....[126]....
        /*082c*/ 	.word	0x000160e0


	//   ....[127]....
        /*0830*/ 	.word	0x00016720


	//   ....[128]....
        /*0834*/ 	.word	0x00016760


	//   ....[129]....
        /*0838*/ 	.word	0x000167b0


	//   ....[130]....
        /*083c*/ 	.word	0x000167f0


	//   ....[131]....
        /*0840*/ 	.word	0x00016850


	//   ....[132]....
        /*0844*/ 	.word	0x000168c0


	//   ....[133]....
        /*0848*/ 	.word	0x00016930


	//   ....[134]....
        /*084c*/ 	.word	0x00016ab0


	//   ....[135]....
        /*0850*/ 	.word	0x00016b10


	//   ....[136]....
        /*0854*/ 	.word	0x00016c90


	//   ....[137]....
        /*0858*/ 	.word	0x00016cf0


	//   ....[138]....
        /*085c*/ 	.word	0x00016d40


	//   ....[139]....
        /*0860*/ 	.word	0x00016d80


	//   ....[140]....
        /*0864*/ 	.word	0x00016dd0


	//   ....[141]....
        /*0868*/ 	.word	0x00016e10


	//   ....[142]....
        /*086c*/ 	.word	0x00016e60


	//   ....[143]....
        /*0870*/ 	.word	0x00016ec0


	//   ....[144]....
        /*0874*/ 	.word	0x00016f10


	//   ....[145]....
        /*0878*/ 	.word	0x00016f70


	//   ....[146]....
        /*087c*/ 	.word	0x00016fe0


	//   ....[147]....
        /*0880*/ 	.word	0x00017050


	//   ....[148]....
        /*0884*/ 	.word	0x000170c0


	//   ....[149]....
        /*0888*/ 	.word	0x00017120


	//   ....[150]....
        /*088c*/ 	.word	0x00017190


	//   ....[151]....
        /*0890*/ 	.word	0x00017200


	//   ....[152]....
        /*0894*/ 	.word	0x00017270


	//   ....[153]....
        /*0898*/ 	.word	0x000172d0


	//   ....[154]....
        /*089c*/ 	.word	0x00017340


	//----- nvinfo : EIATTR_EXIT_INSTR_OFFSETS
	.align		4
.L_412:
        /*08a0*/ 	.byte	0x04, 0x1c
        /*08a2*/ 	.short	(.L_414 - .L_413)


	//   ....[0]....
.L_413:
        /*08a4*/ 	.word	0x000000a0


	//   ....[1]....
        /*08a8*/ 	.word	0x00014430


	//----- nvinfo : EIATTR_MAX_THREADS
	.align		4
.L_414:
        /*08ac*/ 	.byte	0x04, 0x05
        /*08ae*/ 	.short	(.L_416 - .L_415)
.L_415:
        /*08b0*/ 	.word	0x00000100
        /*08b4*/ 	.word	0x00000001
        /*08b8*/ 	.word	0x00000001


	//----- nvinfo : EIATTR_CRS_STACK_SIZE
	.align		4
.L_416:
        /*08bc*/ 	.byte	0x04, 0x1e
        /*08be*/ 	.short	(.L_418 - .L_417)
.L_417:
        /*08c0*/ 	.word	0x00000000
.L_418:


//--------------------- .nv.info._ZN7cutlass13device_kernelIN5flash19enable_sm80_to_sm89INS1_16FlashAttnFwdSm80INS1_25CollectiveMainloopFwdSm80ILi8ELi1ELb0EN4cute5tupleIJNS5_1CILi128EEENS7_ILi96EEENS7_ILi256EEEEEELi256ENS_6half_tEfNS_4arch4Sm80ELb1ELb0ELb0ELb1ELb1ELb0ELb1ELb0EEENS1_21CollectiveEpilogueFwdINS6_IJS8_SA_S9_EEENS6_IJNS7_ILi1EEESI_SI_EEESC_SE_Li256ELb1ELb1ELb0ELb0EEENS1_19SingleTileSchedulerILb1ELb0ELb1ELi128EEEEEEEEEvNT_6ParamsE --------------------------
	.section	.nv.info._ZN7cutlass13device_kernelIN5flash19enable_sm80_to_sm89INS1_16FlashAttnFwdSm80INS1_25CollectiveMainloopFwdSm80ILi8ELi1ELb0EN4cute5tupleIJNS5_1CILi128EEENS7_ILi96EEENS7_ILi256EEEEEELi256ENS_6half_tEfNS_4arch4Sm80ELb1ELb0ELb0ELb1ELb1ELb0ELb1ELb0EEENS1_21CollectiveEpilogueFwdINS6_IJS8_SA_S9_EEENS6_IJNS7_ILi1EEESI_SI_EEESC_SE_Li256ELb1ELb1ELb0ELb0EEENS1_19SingleTileSchedulerILb1ELb0ELb1ELi128EEEEEEEEEvNT_6ParamsE,"",@"SHT_CUDA_INFO"
	.sectionflags	@""
	.align	4


	//----- nvinfo : EIATTR_CUDA_API_VERSION
	.align		4
        /*0000*/ 	.byte	0x04, 0x37
        /*0002*/ 	.short	(.L_420 - .L_419)
.L_419:
        /*0004*/ 	.word	0x00000082


	//----- nvinfo : EIATTR_SW2861232_WAR
	.align		4
.L_420:
        /*0008*/ 	.byte	0x01, 0x35
	.zero		2


	//----- nvinfo : EIATTR_PARAM_CBANK
	.align		4
        /*000c*/ 	.byte	0x04, 0x0a
        /*000e*/ 	.short	(.L_422 - .L_421)
	.align		4
.L_421:
        /*0010*/ 	.word	index@(.nv.constant0._ZN7cutlass13device_kernelIN5flash19enable_sm80_to_sm89INS1_16FlashAttnFwdSm80INS1_25CollectiveMainloopFwdSm80ILi8ELi1ELb0EN4cute5tupleIJNS5_1CILi128EEENS7_ILi96EEENS7_ILi256EEEEEELi256ENS_6half_tEfNS_4arch4Sm80ELb1ELb0ELb0ELb1ELb1ELb0ELb1ELb0EEENS1_21CollectiveEpilogueFwdINS6_IJS8_SA_S9_EEENS6_IJNS7_ILi1EEESI_SI_EEESC_SE_Li256ELb1ELb1ELb0ELb0EEENS1_19SingleTileSchedulerILb1ELb0ELb1ELi128EEEEEEEEEvNT_6ParamsE)
        /*0014*/ 	.short	0x0160
        /*0016*/ 	.short	0x0418


	//----- nvinfo : EIATTR_CBANK_PARAM_SIZE
	.align		4
.L_422:
        /*0018*/ 	.byte	0x03, 0x19
        /*001a*/ 	.short	0x0418


	//----- nvinfo : EIATTR_KPARAM_INFO
	.align		4
        /*001c*/ 	.byte	0x04, 0x17
        /*001e*/ 	.short	(.L_424 - .L_423)
.L_423:
        /*0020*/ 	.word	0x00000000
        /*0024*/ 	.short	0x0000
        /*0026*/ 	.short	0x0000
        /*0028*/ 	.byte	0x00, 0xf0, 0x61, 0x10


	//----- nvinfo : EIATTR_MAXREG_COUNT
	.align		4
.L_424:
        /*002c*/ 	.byte	0x03, 0x1b
        /*002e*/ 	.short	0x00ff


	//----- nvinfo : EIATTR_NUM_BARRIERS
	.align		4
        /*0030*/ 	.byte	0x02, 0x4c
        /*0032*/ 	.byte	0x02
	.zero		1


	//----- nvinfo : EIATTR_ANNOTATIONS
	.align		4
        /*0034*/ 	.byte	0x04, 0x55
        /*0036*/ 	.short	(.L_426 - .L_425)


	//   ....[0]....
.L_425:
        /* <DEDUP_REMOVED lines=60> */


	//----- nvinfo : EIATTR_MERCURY_ISA_VERSION
	.align		4
.L_426:
        /*03e0*/ 	.byte	0x03, 0x5f
        /*03e2*/ 	.short	0x0000


	//----- nvinfo : EIATTR_COOP_GROUP_MASK_REGIDS
	.align		4
        /*03e4*/ 	.byte	0x04, 0x29
        /*03e6*/ 	.short	(.L_428 - .L_427)


	//   ....[0]....
.L_427:
        /*03e8*/ 	.word	0xffffffff


	//   ....[1]....
        /*03ec*/ 	.word	0xffffffff


	//   ....[2]....
        /*03f0*/ 	.word	0xffffffff


	//   ....[3]....
        /*03f4*/ 	.word	0xffffffff


	//   ....[4]....
        /*03f8*/ 	.word	0xffffffff


	//   ....[5]....
        /*03fc*/ 	.word	0xffffffff


	//   ....[6]....
        /*0400*/ 	.word	0xffffffff


	//   ....[7]....
        /*0404*/ 	.word	0xffffffff


	//   ....[8]....
        /*0408*/ 	.word	0xffffffff


	//   ....[9]....
        /*040c*/ 	.word	0xffffffff


	//   ....[10]....
        /*0410*/ 	.word	0xffffffff


	//   ....[11]....
        /*0414*/ 	.word	0xffffffff


	//   ....[12]....
        /*0418*/ 	.word	0xffffffff


	//   ....[13]....
        /*041c*/ 	.word	0xffffffff


	//   ....[14]....
        /*0420*/ 	.word	0xffffffff


	//   ....[15]....
        /*0424*/ 	.word	0xffffffff


	//   ....[16]....
        /*0428*/ 	.word	0xffffffff


	//   ....[17]....
        /*042c*/ 	.word	0xffffffff


	//   ....[18]....
        /*0430*/ 	.word	0xffffffff


	//   ....[19]....
        /*0434*/ 	.word	0xffffffff


	//   ....[20]....
        /*0438*/ 	.word	0xffffffff


	//   ....[21]....
        /*043c*/ 	.word	0xffffffff


	//   ....[22]....
        /*0440*/ 	.word	0xffffffff


	//   ....[23]....
        /*0444*/ 	.word	0xffffffff


	//   ....[24]....
        /*0448*/ 	.word	0xffffffff


	//   ....[25]....
        /*044c*/ 	.word	0xffffffff


	//   ....[26]....
        /*0450*/ 	.word	0xffffffff


	//   ....[27]....
        /*0454*/ 	.word	0xffffffff


	//   ....[28]....
        /*0458*/ 	.word	0xffffffff


	//   ....[29]....
        /*045c*/ 	.word	0xffffffff


	//   ....[30]....
        /*0460*/ 	.word	0xffffffff


	//   ....[31]....
        /*0464*/ 	.word	0xffffffff


	//   ....[32]....
        /*0468*/ 	.word	0xffffffff


	//   ....[33]....
        /*046c*/ 	.word	0xffffffff


	//   ....[34]....
        /*0470*/ 	.word	0xffffffff


	//   ....[35]....
        /*0474*/ 	.word	0xffffffff


	//   ....[36]....
        /*0478*/ 	.word	0xffffffff


	//   ....[37]....
        /*047c*/ 	.word	0xffffffff


	//   ....[38]....
        /*0480*/ 	.word	0xffffffff


	//   ....[39]....
        /*0484*/ 	.word	0xffffffff


	//   ....[40]....
        /*0488*/ 	.word	0xffffffff


	//   ....[41]....
        /*048c*/ 	.word	0xffffffff


	//   ....[42]....
        /*0490*/ 	.word	0xffffffff


	//   ....[43]....
        /*0494*/ 	.word	0xffffffff


	//   ....[44]....
        /*0498*/ 	.word	0xffffffff


	//   ....[45]....
        /*049c*/ 	.word	0xffffffff


	//   ....[46]....
        /*04a0*/ 	.word	0xffffffff


	//   ....[47]....
        /*04a4*/ 	.word	0xffffffff


	//   ....[48]....
        /*04a8*/ 	.word	0xffffffff


	//   ....[49]....
        /*04ac*/ 	.word	0xffffffff


	//   ....[50]....
        /*04b0*/ 	.word	0xffffffff


	//   ....[51]....
        /*04b4*/ 	.word	0xffffffff


	//   ....[52]....
        /*04b8*/ 	.word	0xffffffff


	//   ....[53]....
        /*04bc*/ 	.word	0xffffffff


	//   ....[54]....
        /*04c0*/ 	.word	0xffffffff


	//   ....[55]....
        /*04c4*/ 	.word	0xffffffff


	//   ....[56]....
        /*04c8*/ 	.word	0xffffffff


	//   ....[57]....
        /*04cc*/ 	.word	0xffffffff


	//   ....[58]....
        /*04d0*/ 	.word	0xffffffff


	//   ....[59]....
        /*04d4*/ 	.word	0xffffffff


	//   ....[60]....
        /*04d8*/ 	.word	0xffffffff


	//   ....[61]....
        /*04dc*/ 	.word	0xffffffff


	//   ....[62]....
        /*04e0*/ 	.word	0xffffffff


	//   ....[63]....
        /*04e4*/ 	.word	0xffffffff


	//   ....[64]....
        /*04e8*/ 	.word	0xffffffff


	//   ....[65]....
        /*04ec*/ 	.word	0xffffffff


	//   ....[66]....
        /*04f0*/ 	.word	0xffffffff


	//   ....[67]....
        /*04f4*/ 	.word	0xffffffff


	//   ....[68]....
        /*04f8*/ 	.word	0xffffffff


	//   ....[69]....
        /*04fc*/ 	.word	0xffffffff


	//   ....[70]....
        /*0500*/ 	.word	0xffffffff


	//   ....[71]....
        /*0504*/ 	.word	0xffffffff


	//   ....[72]....
        /*0508*/ 	.word	0xffffffff


	//   ....[73]....
        /*050c*/ 	.word	0xffffffff


	//   ....[74]....
        /*0510*/ 	.word	0xffffffff


	//   ....[75]....
        /*0514*/ 	.word	0xffffffff


	//   ....[76]....
        /*0518*/ 	.word	0xffffffff


	//   ....[77]....
        /*051c*/ 	.word	0xffffffff


	//   ....[78]....
        /*0520*/ 	.word	0xffffffff


	//   ....[79]....
        /*0524*/ 	.word	0xffffffff


	//   ....[80]....
        /*0528*/ 	.word	0xffffffff


	//   ....[81]....
        /*052c*/ 	.word	0xffffffff


	//   ....[82]....
        /*0530*/ 	.word	0xffffffff


	//   ....[83]....
        /*0534*/ 	.word	0xffffffff


	//   ....[84]....
        /*0538*/ 	.word	0xffffffff


	//   ....[85]....
        /*053c*/ 	.word	0xffffffff


	//   ....[86]....
        /*0540*/ 	.word	0xffffffff


	//   ....[87]....
        /*0544*/ 	.word	0xffffffff


	//   ....[88]....
        /*0548*/ 	.word	0xffffffff


	//   ....[89]....
        /*054c*/ 	.word	0xffffffff


	//   ....[90]....
        /*0550*/ 	.word	0xffffffff


	//----- nvinfo : EIATTR_COOP_GROUP_INSTR_OFFSETS
	.align		4
.L_428:
        /*0554*/ 	.byte	0x04, 0x28
        /*0556*/ 	.short	(.L_430 - .L_429)


	//   ....[0]....
.L_429:
        /*0558*/ 	.word	0x000000a0


	//   ....[1]....
        /*055c*/ 	.word	0x00001420


	//   ....[2]....
        /*0560*/ 	.word	0x00001450


	//   ....[3]....
        /*0564*/ 	.word	0x000016c0


	//   ....[4]....
        /*0568*/ 	.word	0x000016f0


	//   ....[5]....
        /*056c*/ 	.word	0x00001860


	//   ....[6]....
        /*0570*/ 	.word	0x00001890


	//   ....[7]....
        /*0574*/ 	.word	0x00001a10


	//   ....[8]....
        /*0578*/ 	.word	0x00001a60


	//   ....[9]....
        /*057c*/ 	.word	0x00002140


	//   ....[10]....
        /*0580*/ 	.word	0x00002180


	//   ....[11]....
        /*0584*/ 	.word	0x00002220


	//   ....[12]....
        /*0588*/ 	.word	0x00002260


	//   ....[13]....
        /*058c*/ 	.word	0x00002290


	//   ....[14]....
        /*0590*/ 	.word	0x000022c0


	//   ....[15]....
        /*0594*/ 	.word	0x00002300


	//   ....[16]....
        /*0598*/ 	.word	0x00002330


	//   ....[17]....
        /*059c*/ 	.word	0x00002360


	//   ....[18]....
        /*05a0*/ 	.word	0x00002390


	//   ....[19]....
        /*05a4*/ 	.word	0x00002550


	//   ....[20]....
        /*05a8*/ 	.word	0x000025a0


	//   ....[21]....
        /*05ac*/ 	.word	0x000041c0


	//   ....[22]....
        /*05b0*/ 	.word	0x000041d0


	//   ....[23]....
        /*05b4*/ 	.word	0x000041e0


	//   ....[24]....
        /*05b8*/ 	.word	0x000042c0


	//   ....[25]....
        /*05bc*/ 	.word	0x000042e0


	//   ....[26]....
        /*05c0*/ 	.word	0x000042f0


	//   ....[27]....
        /*05c4*/ 	.word	0x00004770


	//   ....[28]....
        /*05c8*/ 	.word	0x00004780


	//   ....[29]....
        /*05cc*/ 	.word	0x00004c90


	//   ....[30]....
        /*05d0*/ 	.word	0x00005090


	//   ....[31]....
        /*05d4*/ 	.word	0x000050e0


	//   ....[32]....
        /*05d8*/ 	.word	0x00005150


	//   ....[33]....
        /*05dc*/ 	.word	0x00008e70


	//   ....[34]....
        /*05e0*/ 	.word	0x00008ea0


	//   ....[35]....
        /*05e4*/ 	.word	0x00008f50


	//   ....[36]....
        /*05e8*/ 	.word	0x00008f90


	//   ....[37]....
        /*05ec*/ 	.word	0x00008fa0


	//   ....[38]....
        /*05f0*/ 	.word	0x00008fb0


	//   ....[39]....
        /*05f4*/ 	.word	0x0000a780


	//   ....[40]....
        /*05f8*/ 	.word	0x0000a790


	//   ....[41]....
        /*05fc*/ 	.word	0x0000a7a0


	//   ....[42]....
        /*0600*/ 	.word	0x0000a7b0


	//   ....[43]....
        /*0604*/ 	.word	0x0000a890


	//   ....[44]....
        /*0608*/ 	.word	0x0000a8f0


	//   ....[45]....
        /*060c*/ 	.word	0x0000ab50


	//   ....[46]....
        /*0610*/ 	.word	0x0000ab60


	//   ....[47]....
        /*0614*/ 	.word	0x0000b500


	//   ....[48]....
        /*0618*/ 	.word	0x0000b540


	//   ....[49]....
        /*061c*/ 	.word	0x0000b560


	//   ....[50]....
        /*0620*/ 	.word	0x0000b580


	//   ....[51]....
        /*0624*/ 	.word	0x0000e290


	//   ....[52]....
        /*0628*/ 	.word	0x0000e2a0


	//   ....[53]....
        /*062c*/ 	.word	0x0000e2b0


	//   ....[54]....
        /*0630*/ 	.word	0x0000e2c0


	//   ....[55]....
        /*0634*/ 	.word	0x0000e360


	//   ....[56]....
        /*0638*/ 	.word	0x0000e380


	//   ....[57]....
        /*063c*/ 	.word	0x0000e820


	//   ....[58]....
        /*0640*/ 	.word	0x0000e830


	//   ....[59]....
        /*0644*/ 	.word	0x0000e850


	//   ....[60]....
        /*0648*/ 	.word	0x0000e860


	//   ....[61]....
        /*064c*/ 	.word	0x0000e880


	//   ....[62]....
        /*0650*/ 	.word	0x0000e920


	//   ....[63]....
        /*0654*/ 	.word	0x000100a0


	//   ....[64]....
        /*0658*/ 	.word	0x000100c0


	//   ....[65]....
        /*065c*/ 	.word	0x000100f0


	//   ....[66]....
        /*0660*/ 	.word	0x00010100


	//   ....[67]....
        /*0664*/ 	.word	0x000126c0


	//   ....[68]....
        /*0668*/ 	.word	0x000126d0


	//   ....[69]....
        /*066c*/ 	.word	0x00012700


	//   ....[70]....
        /*0670*/ 	.word	0x00012720


	//   ....[71]....
        /*0674*/ 	.word	0x00014180


	//   ....[72]....
        /*0678*/ 	.word	0x000141e0


	//   ....[73]....
        /*067c*/ 	.word	0x00014210


	//   ....[74]....
        /*0680*/ 	.word	0x00014240


	//   ....[75]....
        /*0684*/ 	.word	0x00014470


	//   ....[76]....
        /*0688*/ 	.word	0x00014480


	//   ....[77]....
        /*068c*/ 	.word	0x00014680


	//   ....[78]....
        /*0690*/ 	.word	0x000146b0


	//   ....[79]....
        /*0694*/ 	.word	0x00014870


	//   ....[80]....
        /*0698*/ 	.word	0x000148a0


	//   ....[81]....
        /*069c*/ 	.word	0x00014a60


	//   ....[82]....
        /*06a0*/ 	.word	0x00014a80


	//   ....[83]....
        /*06a4*/ 	.word	0x00015400


	//   ....[84]....
        /*06a8*/ 	.word	0x00015420


	//   ....[85]....
        /*06ac*/ 	.word	0x000155e0


	//   ....[86]....
        /*06b0*/ 	.word	0x00015610


	//   ....[87]....
        /*06b4*/ 	.word	0x000157a0


	//   ....[88]....
        /*06b8*/ 	.word	0x000157d0


	//   ....[89]....
        /*06bc*/ 	.word	0x00015960


	//   ....[90]....
        /*06c0*/ 	.word	0x00015980


	//----- nvinfo : EIATTR_EXIT_INSTR_OFFSETS
	.align		4
.L_430:
        /*06c4*/ 	.byte	0x04, 0x1c
        /*06c6*/ 	.short	(.L_432 - .L_431)


	//   ....[0]....
.L_431:
        /*06c8*/ 	.word	0x00000450


	//   ....[1]....
        /*06cc*/ 	.word	0x00014a90


	//   ....[2]....
        /*06d0*/ 	.word	0x00014bd0


	//   ....[3]....
        /*06d4*/ 	.word	0x00014c30


	//   ....[4]....
        /*06d8*/ 	.word	0x00015990


	//   ....[5]....
        /*06dc*/ 	.word	0x00015aa0


	//   ....[6]....
        /*06e0*/ 	.word	0x00015b00


	//----- nvinfo : EIATTR_CTAIDZ_USED
	.align		4
.L_432:
        /*06e4*/ 	.byte	0x01, 0x04
	.zero		2


	//----- nvinfo : EIATTR_MAX_THREADS
	.align		4
        /*06e8*/ 	.byte	0x04, 0x05
        /*06ea*/ 	.short	(.L_434 - .L_433)
.L_433:
        /*06ec*/ 	.word	0x00000100
        /*06f0*/ 	.word	0x00000001
        /*06f4*/ 	.word	0x00000001


	//----- nvinfo : EIATTR_CRS_STACK_SIZE
	.align		4
.L_434:
        /*06f8*/ 	.byte	0x04, 0x1e
        /*06fa*/ 	.short	(.L_436 - .L_435)
.L_435:
        /*06fc*/ 	.word	0x00000000
.L_436:


//--------------------- .nv.info._ZN7cutlass13device_kernelIN5flash19enable_sm80_to_sm89INS1_16FlashAttnFwdSm80INS1_25CollectiveMainloopFwdSm80ILi8ELi1ELb0EN4cute5tupleIJNS5_1CILi128EEENS7_ILi48EEENS7_ILi256EEEEEELi256ENS_6half_tEfNS_4arch4Sm80ELb1ELb0ELb0ELb1ELb1ELb1ELb1ELb0EEENS1_21CollectiveEpilogueFwdINS6_IJS8_SA_S9_EEENS6_IJNS7_ILi1EEESI_SI_EEESC_SE_Li256ELb1ELb1ELb0ELb0EEENS1_19SingleTileSchedulerILb1ELb0ELb1ELi128EEEEEEEEEvNT_6ParamsE --------------------------
	.section	.nv.info._ZN7cutlass13device_kernelIN5flash19enable_sm80_to_sm89INS1_16FlashAttnFwdSm80INS1_25CollectiveMainloopFwdSm80ILi8ELi1ELb0EN4cute5tupleIJNS5_1CILi128EEENS7_ILi48EEENS7_ILi256EEEEEELi256ENS_6half_tEfNS_4arch4Sm80ELb1ELb0ELb0ELb1ELb1ELb1ELb1ELb0EEENS1_21CollectiveEpilogueFwdINS6_IJS8_SA_S9_EEENS6_IJNS7_ILi1EEESI_SI_EEESC_SE_Li256ELb1ELb1ELb0ELb0EEENS1_19SingleTileSchedulerILb1ELb0ELb1ELi128EEEEEEEEEvNT_6ParamsE,"",@"SHT_CUDA_INFO"
	.sectionflags	@""
	.align	4


	//----- nvinfo : EIATTR_CUDA_API_VERSION
	.align		4
        /*0000*/ 	.byte	0x04, 0x37
        /*0002*/ 	.short	(.L_438 - .L_437)
.L_437:
        /*0004*/ 	.word	0x00000082


	//----- nvinfo : EIATTR_SW2861232_WAR
	.align		4
.L_438:
        /*0008*/ 	.byte	0x01, 0x35
	.zero		2


	//----- nvinfo : EIATTR_PARAM_CBANK
	.align		4
        /*000c*/ 	.byte	0x04, 0x0a
        /*000e*/ 	.short	(.L_440 - .L_439)
	.align		4
.L_439:
        /*0010*/ 	.word	index@(.nv.constant0._ZN7cutlass13device_kernelIN5flash19enable_sm80_to_sm89INS1_16FlashAttnFwdSm80INS1_25CollectiveMainloopFwdSm80ILi8ELi1ELb0EN4cute5tupleIJNS5_1CILi128EEENS7_ILi48EEENS7_ILi256EEEEEELi256ENS_6half_tEfNS_4arch4Sm80ELb1ELb0ELb0ELb1ELb1ELb1ELb1ELb0EEENS1_21CollectiveEpilogueFwdINS6_IJS8_SA_S9_EEENS6_IJNS7_ILi1EEESI_SI_EEESC_SE_Li256ELb1ELb1ELb0ELb0EEENS1_19SingleTileSchedulerILb1ELb0ELb1ELi128EEEEEEEEEvNT_6ParamsE)
        /*0014*/ 	.short	0x0160
        /*0016*/ 	.short	0x0418


	//----- nvinfo : EIATTR_CBANK_PARAM_SIZE
	.align		4
.L_440:
        /*0018*/ 	.byte	0x03, 0x19
        /*001a*/ 	.short	0x0418


	//----- nvinfo : EIATTR_KPARAM_INFO
	.align		4
        /*001c*/ 	.byte	0x04, 0x17
        /*001e*/ 	.short	(.L_442 - .L_441)
.L_441:
        /*0020*/ 	.word	0x00000000
        /*0024*/ 	.short	0x0000
        /*0026*/ 	.short	0x0000
        /*0028*/ 	.byte	0x00, 0xf0, 0x61, 0x10


	//----- nvinfo : EIATTR_MAXREG_COUNT
	.align		4
.L_442:
        /*002c*/ 	.byte	0x03, 0x1b
        /*002e*/ 	.short	0x00ff


	//----- nvinfo : EIATTR_NUM_BARRIERS
	.align		4
        /*0030*/ 	.byte	0x02, 0x4c
        /*0032*/ 	.byte	0x02
	.zero		1


	//----- nvinfo : EIATTR_MERCURY_ISA_VERSION
	.align		4
        /*0034*/ 	.byte	0x03, 0x5f
        /*0036*/ 	.short	0x0000


	//----- nvinfo : EIATTR_COOP_GROUP_MASK_REGIDS
	.align		4
        /*0038*/ 	.byte	0x04, 0x29
        /*003a*/ 	.short	(.L_444 - .L_443)


	//   ....[0]....
.L_443:
        /*003c*/ 	.word	0xffffffff


	//   ....[1]....
        /*0040*/ 	.word	0xffffffff


	//   ....[2]....
        /*0044*/ 	.word	0xffffffff


	//   ....[3]....
        /*0048*/ 	.word	0xffffffff


	//   ....[4]....
        /*004c*/ 	.word	0xffffffff


	//   ....[5]....
        /*0050*/ 	.word	0xffffffff


	//   ....[6]....
        /*0054*/ 	.word	0xffffffff


	//   ....[7]....
        /*0058*/ 	.word	0xffffffff


	//   ....[8]....
        /*005c*/ 	.word	0xffffffff


	//   ....[9]....
        /*0060*/ 	.word	0xffffffff


	//   ....[10]....
        /*0064*/ 	.word	0xffffffff


	//   ....[11]....
        /*0068*/ 	.word	0xffffffff


	//   ....[12]....
        /*006c*/ 	.word	0xffffffff


	//   ....[13]....
        /*0070*/ 	.word	0xffffffff


	//   ....[14]....
        /*0074*/ 	.word	0xffffffff


	//   ....[15]....
        /*0078*/ 	.word	0xffffffff


	//   ....[16]....
        /*007c*/ 	.word	0xffffffff


	//   ....[17]....
        /*0080*/ 	.word	0xffffffff


	//   ....[18]....
        /*0084*/ 	.word	0xffffffff


	//   ....[19]....
        /*0088*/ 	.word	0xffffffff


	//   ....[20]....
        /*008c*/ 	.word	0xffffffff


	//   ....[21]....
        /*0090*/ 	.word	0xffffffff


	//   ....[22]....
        /*0094*/ 	.word	0xffffffff


	//   ....[23]....
        /*0098*/ 	.word	0xffffffff


	//   ....[24]....
        /*009c*/ 	.word	0xffffffff


	//   ....[25]....
        /*00a0*/ 	.word	0xffffffff


	//   ....[26]....
        /*00a4*/ 	.word	0xffffffff


	//   ....[27]....
        /*00a8*/ 	.word	0xffffffff


	//   ....[28]....
        /*00ac*/ 	.word	0xffffffff


	//   ....[29]....
        /*00b0*/ 	.word	0xffffffff


	//   ....[30]....
        /*00b4*/ 	.word	0xffffffff


	//   ....[31]....
        /*00b8*/ 	.word	0xffffffff


	//   ....[32]....
        /*00bc*/ 	.word	0xffffffff


	//   ....[33]....
        /*00c0*/ 	.word	0xffffffff


	//   ....[34]....
        /*00c4*/ 	.word	0xffffffff


	//   ....[35]....
        /*00c8*/ 	.word	0xffffffff


	//   ....[36]....
        /*00cc*/ 	.word	0xffffffff


	//   ....[37]....
        /*00d0*/ 	.word	0xffffffff


	//   ....[38]....
        /*00d4*/ 	.word	0xffffffff


	//   ....[39]....
        /*00d8*/ 	.word	0xffffffff


	//   ....[40]....
        /*00dc*/ 	.word	0xffffffff


	//   ....[41]....
        /*00e0*/ 	.word	0xffffffff


	//   ....[42]....
        /*00e4*/ 	.word	0xffffffff


	//   ....[43]....
        /*00e8*/ 	.word	0xffffffff


	//   ....[44]....
        /*00ec*/ 	.word	0xffffffff


	//   ....[45]....
        /*00f0*/ 	.word	0xffffffff


	//   ....[46]....
        /*00f4*/ 	.word	0xffffffff


	//   ....[47]....
        /*00f8*/ 	.word	0xffffffff


	//   ....[48]....
        /*00fc*/ 	.word	0xffffffff


	//   ....[49]....
        /*0100*/ 	.word	0xffffffff


	//   ....[50]....
        /*0104*/ 	.word	0xffffffff


	//   ....[51]....
        /*0108*/ 	.word	0xffffffff


	//   ....[52]....
        /*010c*/ 	.word	0xffffffff


	//   ....[53]....
        /*0110*/ 	.word	0xffffffff


	//   ....[54]....
        /*0114*/ 	.word	0xffffffff


	//   ....[55]....
        /*0118*/ 	.word	0xffffffff


	//   ....[56]....
        /*011c*/ 	.word	0xffffffff


	//   ....[57]....
        /*0120*/ 	.word	0xffffffff


	//   ....[58]....
        /*0124*/ 	.word	0xffffffff


	//   ....[59]....
        /*0128*/ 	.word	0xffffffff


	//   ....[60]....
        /*012c*/ 	.word	0xffffffff


	//   ....[61]....
        /*0130*/ 	.word	0xffffffff


	//   ....[62]....
        /*0134*/ 	.word	0xffffffff


	//   ....[63]....
        /*0138*/ 	.word	0xffffffff


	//   ....[64]....
        /*013c*/ 	.word	0xffffffff


	//   ....[65]....
        /*0140*/ 	.word	0xffffffff


	//   ....[66]....
        /*0144*/ 	.word	0xffffffff


	//   ....[67]....
        /*0148*/ 	.word	0xffffffff


	//   ....[68]....
        /*014c*/ 	.word	0xffffffff


	//   ....[69]....
        /*0150*/ 	.word	0xffffffff


	//   ....[70]....
        /*0154*/ 	.word	0xffffffff


	//   ....[71]....
        /*0158*/ 	.word	0xffffffff


	//   ....[72]....
        /*015c*/ 	.word	0xffffffff


	//   ....[73]....
        /*0160*/ 	.word	0xffffffff


	//   ....[74]....
        /*0164*/ 	.word	0xffffffff


	//   ....[75]....
        /*0168*/ 	.word	0xffffffff


	//   ....[76]....
        /*016c*/ 	.word	0xffffffff


	//   ....[77]....
        /*0170*/ 	.word	0xffffffff


	//   ....[78]....
        /*0174*/ 	.word	0xffffffff


	//   ....[79]....
        /*0178*/ 	.word	0xffffffff


	//   ....[80]....
        /*017c*/ 	.word	0xffffffff


	//   ....[81]....
        /*0180*/ 	.word	0xffffffff


	//   ....[82]....
        /*0184*/ 	.word	0xffffffff


	//   ....[83]....
        /*0188*/ 	.word	0xffffffff


	//   ....[84]....
        /*018c*/ 	.word	0xffffffff


	//   ....[85]....
        /*0190*/ 	.word	0xffffffff


	//   ....[86]....
        /*0194*/ 	.word	0xffffffff


	//   ....[87]....
        /*0198*/ 	.word	0xffffffff


	//   ....[88]....
        /*019c*/ 	.word	0xffffffff


	//   ....[89]....
        /*01a0*/ 	.word	0xffffffff


	//   ....[90]....
        /*01a4*/ 	.word	0xffffffff


	//   ....[91]....
        /*01a8*/ 	.word	0xffffffff


	//   ....[92]....
        /*01ac*/ 	.word	0xffffffff


	//   ....[93]....
        /*01b0*/ 	.word	0xffffffff


	//   ....[94]....
        /*01b4*/ 	.word	0xffffffff


	//   ....[95]....
        /*01b8*/ 	.word	0xffffffff


	//   ....[96]....
        /*01bc*/ 	.word	0xffffffff


	//   ....[97]....
        /*01c0*/ 	.word	0xffffffff


	//   ....[98]....
        /*01c4*/ 	.word	0xffffffff


	//   ....[99]....
        /*01c8*/ 	.word	0xffffffff


	//   ....[100]....
        /*01cc*/ 	.word	0xffffffff


	//   ....[101]....
        /*01d0*/ 	.word	0xffffffff


	//   ....[102]....
        /*01d4*/ 	.word	0xffffffff


	//   ....[103]....
        /*01d8*/ 	.word	0xffffffff


	//   ....[104]....
        /*01dc*/ 	.word	0xffffffff


	//   ....[105]....
        /*01e0*/ 	.word	0xffffffff


	//   ....[106]....
        /*01e4*/ 	.word	0xffffffff


	//   ....[107]....
        /*01e8*/ 	.word	0xffffffff


	//   ....[108]....
        /*01ec*/ 	.word	0xffffffff


	//   ....[109]....
        /*01f0*/ 	.word	0xffffffff


	//   ....[110]....
        /*01f4*/ 	.word	0xffffffff


	//   ....[111]....
        /*01f8*/ 	.word	0xffffffff


	//   ....[112]....
        /*01fc*/ 	.word	0xffffffff


	//   ....[113]....
        /*0200*/ 	.word	0xffffffff


	//   ....[114]....
        /*0204*/ 	.word	0xffffffff


	//   ....[115]....
        /*0208*/ 	.word	0xffffffff


	//   ....[116]....
        /*020c*/ 	.word	0xffffffff


	//   ....[117]....
        /*0210*/ 	.word	0xffffffff


	//   ....[118]....
        /*0214*/ 	.word	0xffffffff


	//   ....[119]....
        /*0218*/ 	.word	0xffffffff


	//   ....[120]....
        /*021c*/ 	.word	0xffffffff


	//   ....[121]....
        /*0220*/ 	.word	0xffffffff


	//   ....[122]....
        /*0224*/ 	.word	0xffffffff


	//   ....[123]....
        /*0228*/ 	.word	0xffffffff


	//   ....[124]....
        /*022c*/ 	.word	0xffffffff


	//   ....[125]....
        /*0230*/ 	.word	0xffffffff


	//   ....[126]....
        /*0234*/ 	.word	0xffffffff


	//   ....[127]....
        /*0238*/ 	.word	0xffffffff


	//   ....[128]....
        /*023c*/ 	.word	0xffffffff


	//   ....[129]....
        /*0240*/ 	.word	0xffffffff


	//   ....[130]....
        /*0244*/ 	.word	0xffffffff


	//----- nvinfo : EIATTR_COOP_GROUP_INSTR_OFFSETS
	.align		4
.L_444:
        /*0248*/ 	.byte	0x04, 0x28
        /*024a*/ 	.short	(.L_446 - .L_445)


	//   ....[0]....
.L_445:
        /*024c*/ 	.word	0x00000090


	//   ....[1]....
        /*0250*/ 	.word	0x000026c0


	//   ....[2]....
        /*0254*/ 	.word	0x00002730


	//   ....[3]....
        /*0258*/ 	.word	0x00003720


	//   ....[4]....
        /*025c*/ 	.word	0x00003730


	//   ....[5]....
        /*0260*/ 	.word	0x00004c60


	//   ....[6]....
        /*0264*/ 	.word	0x00004cd0


	//   ....[7]....
        /*0268*/ 	.word	0x00005d70


	//   ....[8]....
        /*026c*/ 	.word	0x00005d80


	//   ....[9]....
        /*0270*/ 	.word	0x00006d20


	//   ....[10]....
        /*0274*/ 	.word	0x00006d50


	//   ....[11]....
        /*0278*/ 	.word	0x00006f20


	//   ....[12]....
        /*027c*/ 	.word	0x00006f40


	//   ....[13]....
        /*0280*/ 	.word	0x00007370


	//   ....[14]....
        /*0284*/ 	.word	0x00007390


	//   ....[15]....
        /*0288*/ 	.word	0x000075c0


	//   ....[16]....
        /*028c*/ 	.word	0x000075e0


	//   ....[17]....
        /*0290*/ 	.word	0x000084e0


	//   ....[18]....
        /*0294*/ 	.word	0x00008500


	//   ....[19]....
        /*0298*/ 	.word	0x000086f0


	//   ....[20]....
        /*029c*/ 	.word	0x00008720


	//   ....[21]....
        /*02a0*/ 	.word	0x000088a0


	//   ....[22]....
        /*02a4*/ 	.word	0x000088d0


	//   ....[23]....
        /*02a8*/ 	.word	0x00008a50


	//   ....[24]....
        /*02ac*/ 	.word	0x00008a90


	//   ....[25]....
        /*02b0*/ 	.word	0x00008fa0


	//   ....[26]....
        /*02b4*/ 	.word	0x00008fc0


	//   ....[27]....
        /*02b8*/ 	.word	0x00008fd0


	//   ....[28]....
        /*02bc*/ 	.word	0x00008fe0


	//   ....[29]....
        /*02c0*/ 	.word	0x00009510


	//   ....[30]....
        /*02c4*/ 	.word	0x00009580


	//   ....[31]....
        /*02c8*/ 	.word	0x000095a0


	//   ....[32]....
        /*02cc*/ 	.word	0x000095d0


	//   ....[33]....
        /*02d0*/ 	.word	0x000098c0


	//   ....[34]....
        /*02d4*/ 	.word	0x00009960


	//   ....[35]....
        /*02d8*/ 	.word	0x000099e0


	//   ....[36]....
        /*02dc*/ 	.word	0x00009a50


	//   ....[37]....
        /*02e0*/ 	.word	0x00009e90


	//   ....[38]....
        /*02e4*/ 	.word	0x00009ee0


	//   ....[39]....
        /*02e8*/ 	.word	0x00009f20


	//   ....[40]....
        /*02ec*/ 	.word	0x00009f60


	//   ....[41]....
        /*02f0*/ 	.word	0x0000a2b0


	//   ....[42]....
        /*02f4*/ 	.word	0x0000a350


	//   ....[43]....
        /*02f8*/ 	.word	0x0000a3d0


	//   ....[44]....
        /*02fc*/ 	.word	0x0000a440


	//   ....[45]....
        /*0300*/ 	.word	0x0000da10


	//   ....[46]....
        /*0304*/ 	.word	0x0000da70


	//   ....[47]....
        /*0308*/ 	.word	0x0000dab0


	//   ....[48]....
        /*030c*/ 	.word	0x0000dad0


	//   ....[49]....
        /*0310*/ 	.word	0x0000dc90


	//   ....[50]....
        /*0314*/ 	.word	0x0000dd30


	//   ....[51]....
        /*0318*/ 	.word	0x0000dd80


	//   ....[52]....
        /*031c*/ 	.word	0x0000de00


	//   ....[53]....
        /*0320*/ 	.word	0x0000e050


	//   ....[54]....
        /*0324*/ 	.word	0x0000e0f0


	//   ....[55]....
        /*0328*/ 	.word	0x0000e170


	//   ....[56]....
        /*032c*/ 	.word	0x0000e1e0


	//   ....[57]....
        /*0330*/ 	.word	0x0000e420


	//   ....[58]....
        /*0334*/ 	.word	0x0000e470


	//   ....[59]....
        /*0338*/ 	.word	0x0000e4c0


	//   ....[60]....
        /*033c*/ 	.word	0x0000e530


	//   ....[61]....
        /*0340*/ 	.word	0x00012200


	//   ....[62]....
        /*0344*/ 	.word	0x00012240


	//   ....[63]....
        /*0348*/ 	.word	0x00012620


	//   ....[64]....
        /*034c*/ 	.word	0x00012630


	//   ....[65]....
        /*0350*/ 	.word	0x000134a0


	//   ....[66]....
        /*0354*/ 	.word	0x000134b0


	//   ....[67]....
        /*0358*/ 	.word	0x000135c0


	//   ....[68]....
        /*035c*/ 	.word	0x000135e0


	//   ....[69]....
        /*0360*/ 	.word	0x00013a10


	//   ....[70]....
        /*0364*/ 	.word	0x00013a30


	//   ....[71]....
        /*0368*/ 	.word	0x00013ef0


	//   ....[72]....
        /*036c*/ 	.word	0x00013fb0


	//   ....[73]....
        /*0370*/ 	.word	0x00013fc0


	//   ....[74]....
        /*0374*/ 	.word	0x00014010


	//   ....[75]....
        /*0378*/ 	.word	0x00014fe0


	//   ....[76]....
        /*037c*/ 	.word	0x00015000


	//   ....[77]....
        /*0380*/ 	.word	0x00015110


	//   ....[78]....
        /*0384*/ 	.word	0x00015120


	//   ....[79]....
        /*0388*/ 	.word	0x00015df0


	//   ....[80]....
        /*038c*/ 	.word	0x00015e10


	//   ....[81]....
        /*0390*/ 	.word	0x00015ed0


	//   ....[82]....
        /*0394*/ 	.word	0x00015ef0


	//   ....[83]....
        /*0398*/ 	.word	0x000160f0


	//   ....[84]....
        /*039c*/ 	.word	0x00016140


	//   ....[85]....
        /*03a0*/ 	.word	0x00016520


	//   ....[86]....
        /*03a4*/ 	.word	0x00016550


	//   ....[87]....
        /*03a8*/ 	.word	0x000166a0


	//   ....[88]....
        /*03ac*/ 	.word	0x00016790


	//   ....[89]....
        /*03b0*/ 	.word	0x00017fa0


	//   ....[90]....
        /*03b4*/ 	.word	0x00017fc0


	//   ....[91]....
        /*03b8*/ 	.word	0x00018150


	//   ....[92]....
        /*03bc*/ 	.word	0x00018160


	//   ....[93]....
        /*03c0*/ 	.word	0x00018e40


	//   ....[94]....
        /*03c4*/ 	.word	0x00018e50


	//   ....[95]....
        /*03c8*/ 	.word	0x00018e60


	//   ....[96]....
        /*03cc*/ 	.word	0x00018e70


	//   ....[97]....
        /*03d0*/ 	.word	0x00019220


	//   ....[98]....
        /*03d4*/ 	.word	0x00019240


	//   ....[99]....
        /*03d8*/ 	.word	0x00019270


	//   ....[100]....
        /*03dc*/ 	.word	0x00019280


	//   ....[101]....
        /*03e0*/ 	.word	0x0001a960


	//   ....[102]....
        /*03e4*/ 	.word	0x0001a990


	//   ....[103]....
        /*03e8*/ 	.word	0x0001a9d0


	//   ....[104]....
        /*03ec*/ 	.word	0x0001a9e0


	//   ....[105]....
        /*03f0*/ 	.word	0x0001c470


	//   ....[106]....
        /*03f4*/ 	.word	0x0001c4b0


	//   ....[107]....
        /*03f8*/ 	.word	0x0001c4e0


	//   ....[108]....
        /*03fc*/ 	.word	0x0001c510


	//   ....[109]....
        /*0400*/ 	.word	0x0001c730


	//   ....[110]....
        /*0404*/ 	.word	0x0001c740


	//   ....[111]....
        /*0408*/ 	.word	0x0001c940


	//   ....[112]....
        /*040c*/ 	.word	0x0001c970


	//   ....[113]....
        /*0410*/ 	.word	0x0001cb30


	//   ....[114]....
        /*0414*/ 	.word	0x0001cb60


	//   ....[115]....
        /*0418*/ 	.word	0x0001cd20


	//   ....[116]....
        /*041c*/ 	.word	0x0001cd40


	//   ....[117]....
        /*0420*/ 	.word	0x0001d6f0


	//   ....[118]....
        /*0424*/ 	.word	0x0001d710


	//   ....[119]....
        /*0428*/ 	.word	0x0001d8a0


	//   ....[120]....
        /*042c*/ 	.word	0x0001d8d0


	//   ....[121]....
        /*0430*/ 	.word	0x0001da60


	//   ....[122]....
        /*0434*/ 	.word	0x0001da90


	//   ....[123]....
        /*0438*/ 	.word	0x0001dc20


	//   ....[124]....
        /*043c*/ 	.word	0x0001dc40


	//   ....[125]....
        /*0440*/ 	.word	0x0001de00


	//   ....[126]....
        /*0444*/ 	.word	0x0001de60


	//   ....[127]....
        /*0448*/ 	.word	0x0001deb0


	//   ....[128]....
        /*044c*/ 	.word	0x0001df10


	//   ....[129]....
        /*0450*/ 	.word	0x0001df60


	//   ....[130]....
        /*0454*/ 	.word	0x0001dfc0


	//----- nvinfo : EIATTR_EXIT_INSTR_OFFSETS
	.align		4
.L_446:
        /*0458*/ 	.byte	0x04, 0x1c
        /*045a*/ 	.short	(.L_448 - .L_447)


	//   ....[0]....
.L_447:
        /*045c*/ 	.word	0x00000440


	//   ....[1]....
        /*0460*/ 	.word	0x0001cd50


	//   ....[2]....
        /*0464*/ 	.word	0x0001ce90


	//   ....[3]....
        /*0468*/ 	.word	0x0001cef0


	//   ....[4]....
        /*046c*/ 	.word	0x0001dc50


	//   ....[5]....
        /*0470*/ 	.word	0x0001dd60


	//   ....[6]....
        /*0474*/ 	.word	0x0001ddc0


	//----- nvinfo : EIATTR_CTAIDZ_USED
	.align		4
.L_448:
        /*0478*/ 	.byte	0x01, 0x04
	.zero		2


	//----- nvinfo : EIATTR_MAX_THREADS
	.align		4
        /*047c*/ 	.byte	0x04, 0x05
        /*047e*/ 	.short	(.L_450 - .L_449)
.L_449:
        /*0480*/ 	.word	0x00000100
        /*0484*/ 	.word	0x00000001
        /*0488*/ 	.word	0x00000001


	//----- nvinfo : EIATTR_CRS_STACK_SIZE
	.align		4
.L_450:
        /*048c*/ 	.byte	0x04, 0x1e
        /*048e*/ 	.short	(.L_452 - .L_451)
.L_451:
        /*0490*/ 	.word	0x00000000
.L_452:


//--------------------- .nv.callgraph             --------------------------
	.section	.nv.callgraph,"",@"SHT_CUDA_CALLGRAPH"
	.align	4
	.sectionentsize	8
	.align		4
        /*0000*/ 	.word	0x00000000
	.align		4
        /*0004*/ 	.word	0xffffffff
	.align		4
        /*0008*/ 	.word	0x00000000
	.align		4
        /*000c*/ 	.word	0xfffffffe
	.align		4
        /*0010*/ 	.word	0x00000000
	.align		4
        /*0014*/ 	.word	0xfffffffd
	.align		4
        /*0018*/ 	.word	0x00000000
	.align		4
        /*001c*/ 	.word	0xfffffffc


//--------------------- .nv.rel.action            --------------------------
	.section	.nv.rel.action,"",@"SHT_CUDA_RELOCINFO"
	.align	8
	.sectionentsize	8
        /*0000*/ 	.byte	0x73, 0x00, 0x00, 0x00, 0x00, 0x00, 0x00, 0x00, 0x00, 0x00, 0x00, 0x11, 0x25, 0x00, 0x05, 0x36


//--------------------- .nv.constant4             --------------------------
	.section	.nv.constant4,"a",@progbits
	.align	8
	.align		8
.nv.constant4:
        /*0000*/ 	.dword	_ZN72_INTERNAL_412d4e01_36_flash_fwd_hdim256_fp16_paged_sm80_cu_677d2eb9_30634cuda3std3__45__cpo5beginE
	.align		8
        /*0008*/ 	.dword	_ZN72_INTERNAL_412d4e01_36_flash_fwd_hdim256_fp16_paged_sm80_cu_677d2eb9_30634cuda3std3__45__cpo3endE
	.align		8
        /*0010*/ 	.dword	_ZN72_INTERNAL_412d4e01_36_flash_fwd_hdim256_fp16_paged_sm80_cu_677d2eb9_30634cuda3std3__45__cpo6cbeginE
	.align		8
        /*0018*/ 	.dword	_ZN72_INTERNAL_412d4e01_36_flash_fwd_hdim256_fp16_paged_sm80_cu_677d2eb9_30634cuda3std3__45__cpo4cendE
	.align		8
        /*0020*/ 	.dword	_ZN72_INTERNAL_412d4e01_36_flash_fwd_hdim256_fp16_paged_sm80_cu_677d2eb9_30634cuda3std3__474_GLOBAL__N__412d4e01_36_flash_fwd_hdim256_fp16_paged_sm80_cu_677d2eb9_30636ignoreE
	.align		8
        /*0028*/ 	.dword	_ZN72_INTERNAL_412d4e01_36_flash_fwd_hdim256_fp16_paged_sm80_cu_677d2eb9_30634cuda3std3__419piecewise_constructE
	.align		8
        /*0030*/ 	.dword	_ZN72_INTERNAL_412d4e01_36_flash_fwd_hdim256_fp16_paged_sm80_cu_677d2eb9_30634cuda3std3__48in_placeE
	.align		8
        /*0038*/ 	.dword	_ZN72_INTERNAL_412d4e01_36_flash_fwd_hdim256_fp16_paged_sm80_cu_677d2eb9_30634cuda3std6ranges3__45__cpo4swapE
	.align		8
        /*0040*/ 	.dword	_ZN72_INTERNAL_412d4e01_36_flash_fwd_hdim256_fp16_paged_sm80_cu_677d2eb9_30634cuda3std6ranges3__45__cpo9iter_moveE
	.align		8
        /*0048*/ 	.dword	_ZN72_INTERNAL_412d4e01_36_flash_fwd_hdim256_fp16_paged_sm80_cu_677d2eb9_30634cute7productE
	.align		8
        /*0050*/ 	.dword	_ZN72_INTERNAL_412d4e01_36_flash_fwd_hdim256_fp16_paged_sm80_cu_677d2eb9_30634cute1_E


//--------------------- .nv.constant0._ZN7cutlass13device_kernelIN5flash19enable_sm80_to_sm89INS1_16FlashAttnFwdSm80INS1_25CollectiveMainloopFwdSm80ILi8ELi1ELb1EN4cute5tupleIJNS5_1CILi128EEENS7_ILi64EEENS7_ILi256EEEEEELi256ENS_6half_tEfNS_4arch4Sm80ELb0ELb0ELb0ELb0ELb1ELb0ELb1ELb0EEENS1_21CollectiveEpilogueFwdINS6_IJS8_SA_S9_EEENS6_IJNS7_ILi1EEESI_SI_EEESC_SE_Li256ELb0ELb1ELb0ELb0EEENS1_19SingleTileSchedulerILb0ELb0ELb1ELi128EEEEEEEEEvNT_6ParamsE --------------------------
	.section	.nv.constant0._ZN7cutlass13device_kernelIN5flash19enable_sm80_to_sm89INS1_16FlashAttnFwdSm80INS1_25CollectiveMainloopFwdSm80ILi8ELi1ELb1EN4cute5tupleIJNS5_1CILi128EEENS7_ILi64EEENS7_ILi256EEEEEELi256ENS_6half_tEfNS_4arch4Sm80ELb0ELb0ELb0ELb0ELb1ELb0ELb1ELb0EEENS1_21CollectiveEpilogueFwdINS6_IJS8_SA_S9_EEENS6_IJNS7_ILi1EEESI_SI_EEESC_SE_Li256ELb0ELb1ELb0ELb0EEENS1_19SingleTileSchedulerILb0ELb0ELb1ELi128EEEEEEEEEvNT_6ParamsE,"a",@progbits
	.sectionflags	@""
	.align	4
.nv.constant0._ZN7cutlass13device_kernelIN5flash19enable_sm80_to_sm89INS1_16FlashAttnFwdSm80INS1_25CollectiveMainloopFwdSm80ILi8ELi1ELb1EN4cute5tupleIJNS5_1CILi128EEENS7_ILi64EEENS7_ILi256EEEEEELi256ENS_6half_tEfNS_4arch4Sm80ELb0ELb0ELb0ELb0ELb1ELb0ELb1ELb0EEENS1_21CollectiveEpilogueFwdINS6_IJS8_SA_S9_EEENS6_IJNS7_ILi1EEESI_SI_EEESC_SE_Li256ELb0ELb1ELb0ELb0EEENS1_19SingleTileSchedulerILb0ELb0ELb1ELi128EEEEEEEEEvNT_6ParamsE:
	.zero		1400


//--------------------- .nv.constant0._ZN7cutlass13device_kernelIN5flash19enable_sm80_to_sm89INS1_16FlashAttnFwdSm80INS1_25CollectiveMainloopFwdSm80ILi8ELi1ELb1EN4cute5tupleIJNS5_1CILi128EEENS7_ILi64EEENS7_ILi256EEEEEELi256ENS_6half_tEfNS_4arch4Sm80ELb0ELb0ELb0ELb1ELb1ELb0ELb1ELb0EEENS1_21CollectiveEpilogueFwdINS6_IJS8_SA_S9_EEENS6_IJNS7_ILi1EEESI_SI_EEESC_SE_Li256ELb1ELb1ELb0ELb0EEENS1_19SingleTileSchedulerILb1ELb0ELb1ELi128EEEEEEEEEvNT_6ParamsE --------------------------
	.section	.nv.constant0._ZN7cutlass13device_kernelIN5flash19enable_sm80_to_sm89INS1_16FlashAttnFwdSm80INS1_25CollectiveMainloopFwdSm80ILi8ELi1ELb1EN4cute5tupleIJNS5_1CILi128EEENS7_ILi64EEENS7_ILi256EEEEEELi256ENS_6half_tEfNS_4arch4Sm80ELb0ELb0ELb0ELb1ELb1ELb0ELb1ELb0EEENS1_21CollectiveEpilogueFwdINS6_IJS8_SA_S9_EEENS6_IJNS7_ILi1EEESI_SI_EEESC_SE_Li256ELb1ELb1ELb0ELb0EEENS1_19SingleTileSchedulerILb1ELb0ELb1ELi128EEEEEEEEEvNT_6ParamsE,"a",@progbits
	.sectionflags	@""
	.align	4
.nv.constant0._ZN7cutlass13device_kernelIN5flash19enable_sm80_to_sm89INS1_16FlashAttnFwdSm80INS1_25CollectiveMainloopFwdSm80ILi8ELi1ELb1EN4cute5tupleIJNS5_1CILi128EEENS7_ILi64EEENS7_ILi256EEEEEELi256ENS_6half_tEfNS_4arch4Sm80ELb0ELb0ELb0ELb1ELb1ELb0ELb1ELb0EEENS1_21CollectiveEpilogueFwdINS6_IJS8_SA_S9_EEENS6_IJNS7_ILi1EEESI_SI_EEESC_SE_Li256ELb1ELb1ELb0ELb0EEENS1_19SingleTileSchedulerILb1ELb0ELb1ELi128EEEEEEEEEvNT_6ParamsE:
	.zero		1400


//--------------------- .nv.constant0._ZN7cutlass13device_kernelIN5flash19enable_sm80_to_sm89INS1_16FlashAttnFwdSm80INS1_25CollectiveMainloopFwdSm80ILi8ELi1ELb0EN4cute5tupleIJNS5_1CILi128EEENS7_ILi32EEENS7_ILi256EEEEEELi256ENS_6half_tEfNS_4arch4Sm80ELb0ELb0ELb0ELb1ELb1ELb1ELb1ELb0EEENS1_21CollectiveEpilogueFwdINS6_IJS8_SA_S9_EEENS6_IJNS7_ILi1EEESI_SI_EEESC_SE_Li256ELb1ELb1ELb0ELb0EEENS1_19SingleTileSchedulerILb1ELb0ELb1ELi128EEEEEEEEEvNT_6ParamsE --------------------------
	.section	.nv.constant0._ZN7cutlass13device_kernelIN5flash19enable_sm80_to_sm89INS1_16FlashAttnFwdSm80INS1_25CollectiveMainloopFwdSm80ILi8ELi1ELb0EN4cute5tupleIJNS5_1CILi128EEENS7_ILi32EEENS7_ILi256EEEEEELi256ENS_6half_tEfNS_4arch4Sm80ELb0ELb0ELb0ELb1ELb1ELb1ELb1ELb0EEENS1_21CollectiveEpilogueFwdINS6_IJS8_SA_S9_EEENS6_IJNS7_ILi1EEESI_SI_EEESC_SE_Li256ELb1ELb1ELb0ELb0EEENS1_19SingleTileSchedulerILb1ELb0ELb1ELi128EEEEEEEEEvNT_6ParamsE,"a",@progbits
	.sectionflags	@""
	.align	4
.nv.constant0._ZN7cutlass13device_kernelIN5flash19enable_sm80_to_sm89INS1_16FlashAttnFwdSm80INS1_25CollectiveMainloopFwdSm80ILi8ELi1ELb0EN4cute5tupleIJNS5_1CILi128EEENS7_ILi32EEENS7_ILi256EEEEEELi256ENS_6half_tEfNS_4arch4Sm80ELb0ELb0ELb0ELb1ELb1ELb1ELb1ELb0EEENS1_21CollectiveEpilogueFwdINS6_IJS8_SA_S9_EEENS6_IJNS7_ILi1EEESI_SI_EEESC_SE_Li256ELb1ELb1ELb0ELb0EEENS1_19SingleTileSchedulerILb1ELb0ELb1ELi128EEEEEEEEEvNT_6ParamsE:
	.zero		1400


//--------------------- .nv.constant0._ZN7cutlass13device_kernelIN5flash19enable_sm80_to_sm89INS1_16FlashAttnFwdSm80INS1_25CollectiveMainloopFwdSm80ILi8ELi1ELb1EN4cute5tupleIJNS5_1CILi128EEENS7_ILi48EEENS7_ILi256EEEEEELi256ENS_6half_tEfNS_4arch4Sm80ELb0ELb1ELb0ELb0ELb1ELb0ELb1ELb0EEENS1_21CollectiveEpilogueFwdINS6_IJS8_SA_S9_EEENS6_IJNS7_ILi1EEESI_SI_EEESC_SE_Li256ELb0ELb1ELb0ELb0EEENS1_19SingleTileSchedulerILb0ELb0ELb1ELi128EEEEEEEEEvNT_6ParamsE --------------------------
	.section	.nv.constant0._ZN7cutlass13device_kernelIN5flash19enable_sm80_to_sm89INS1_16FlashAttnFwdSm80INS1_25CollectiveMainloopFwdSm80ILi8ELi1ELb1EN4cute5tupleIJNS5_1CILi128EEENS7_ILi48EEENS7_ILi256EEEEEELi256ENS_6half_tEfNS_4arch4Sm80ELb0ELb1ELb0ELb0ELb1ELb0ELb1ELb0EEENS1_21CollectiveEpilogueFwdINS6_IJS8_SA_S9_EEENS6_IJNS7_ILi1EEESI_SI_EEESC_SE_Li256ELb0ELb1ELb0ELb0EEENS1_19SingleTileSchedulerILb0ELb0ELb1ELi128EEEEEEEEEvNT_6ParamsE,"a",@progbits
	.sectionflags	@""
	.align	4
.nv.constant0._ZN7cutlass13device_kernelIN5flash19enable_sm80_to_sm89INS1_16FlashAttnFwdSm80INS1_25CollectiveMainloopFwdSm80ILi8ELi1ELb1EN4cute5tupleIJNS5_1CILi128EEENS7_ILi48EEENS7_ILi256EEEEEELi256ENS_6half_tEfNS_4arch4Sm80ELb0ELb1ELb0ELb0ELb1ELb0ELb1ELb0EEENS1_21CollectiveEpilogueFwdINS6_IJS8_SA_S9_EEENS6_IJNS7_ILi1EEESI_SI_EEESC_SE_Li256ELb0ELb1ELb0ELb0EEENS1_19SingleTileSchedulerILb0ELb0ELb1ELi128EEEEEEEEEvNT_6ParamsE:
	.zero		1400


//--------------------- .nv.constant0._ZN7cutlass13device_kernelIN5flash19enable_sm80_to_sm89INS1_16FlashAttnFwdSm80INS1_25CollectiveMainloopFwdSm80ILi8ELi1ELb1EN4cute5tupleIJNS5_1CILi128EEENS7_ILi48EEENS7_ILi256EEEEEELi256ENS_6half_tEfNS_4arch4Sm80ELb0ELb1ELb0ELb1ELb1ELb0ELb1ELb0EEENS1_21CollectiveEpilogueFwdINS6_IJS8_SA_S9_EEENS6_IJNS7_ILi1EEESI_SI_EEESC_SE_Li256ELb1ELb1ELb0ELb0EEENS1_19SingleTileSchedulerILb1ELb0ELb1ELi128EEEEEEEEEvNT_6ParamsE --------------------------
	.section	.nv.constant0._ZN7cutlass13device_kernelIN5flash19enable_sm80_to_sm89INS1_16FlashAttnFwdSm80INS1_25CollectiveMainloopFwdSm80ILi8ELi1ELb1EN4cute5tupleIJNS5_1CILi128EEENS7_ILi48EEENS7_ILi256EEEEEELi256ENS_6half_tEfNS_4arch4Sm80ELb0ELb1ELb0ELb1ELb1ELb0ELb1ELb0EEENS1_21CollectiveEpilogueFwdINS6_IJS8_SA_S9_EEENS6_IJNS7_ILi1EEESI_SI_EEESC_SE_Li256ELb1ELb1ELb0ELb0EEENS1_19SingleTileSchedulerILb1ELb0ELb1ELi128EEEEEEEEEvNT_6ParamsE,"a",@progbits
	.sectionflags	@""
	.align	4
.nv.constant0._ZN7cutlass13device_kernelIN5flash19enable_sm80_to_sm89INS1_16FlashAttnFwdSm80INS1_25CollectiveMainloopFwdSm80ILi8ELi1ELb1EN4cute5tupleIJNS5_1CILi128EEENS7_ILi48EEENS7_ILi256EEEEEELi256ENS_6half_tEfNS_4arch4Sm80ELb0ELb1ELb0ELb1ELb1ELb0ELb1ELb0EEENS1_21CollectiveEpilogueFwdINS6_IJS8_SA_S9_EEENS6_IJNS7_ILi1EEESI_SI_EEESC_SE_Li256ELb1ELb1ELb0ELb0EEENS1_19SingleTileSchedulerILb1ELb0ELb1ELi128EEEEEEEEEvNT_6ParamsE:
	.zero		1400


//--------------------- .nv.constant0._ZN7cutlass13device_kernelIN5flash19enable_sm80_to_sm89INS1_16FlashAttnFwdSm80INS1_25CollectiveMainloopFwdSm80ILi8ELi1ELb0EN4cute5tupleIJNS5_1CILi128EEENS7_ILi32EEENS7_ILi256EEEEEELi256ENS_6half_tEfNS_4arch4Sm80ELb0ELb1ELb0ELb1ELb1ELb1ELb1ELb0EEENS1_21CollectiveEpilogueFwdINS6_IJS8_SA_S9_EEENS6_IJNS7_ILi1EEESI_SI_EEESC_SE_Li256ELb1ELb1ELb0ELb0EEENS1_19SingleTileSchedulerILb1ELb0ELb1ELi128EEEEEEEEEvNT_6ParamsE --------------------------
	.section	.nv.constant0._ZN7cutlass13device_kernelIN5flash19enable_sm80_to_sm89INS1_16FlashAttnFwdSm80INS1_25CollectiveMainloopFwdSm80ILi8ELi1ELb0EN4cute5tupleIJNS5_1CILi128EEENS7_ILi32EEENS7_ILi256EEEEEELi256ENS_6half_tEfNS_4arch4Sm80ELb0ELb1ELb0ELb1ELb1ELb1ELb1ELb0EEENS1_21CollectiveEpilogueFwdINS6_IJS8_SA_S9_EEENS6_IJNS7_ILi1EEESI_SI_EEESC_SE_Li256ELb1ELb1ELb0ELb0EEENS1_19SingleTileSchedulerILb1ELb0ELb1ELi128EEEEEEEEEvNT_6ParamsE,"a",@progbits
	.sectionflags	@""
	.align	4
.nv.constant0._ZN7cutlass13device_kernelIN5flash19enable_sm80_to_sm89INS1_16FlashAttnFwdSm80INS1_25CollectiveMainloopFwdSm80ILi8ELi1ELb0EN4cute5tupleIJNS5_1CILi128EEENS7_ILi32EEENS7_ILi256EEEEEELi256ENS_6half_tEfNS_4arch4Sm80ELb0ELb1ELb0ELb1ELb1ELb1ELb1ELb0EEENS1_21CollectiveEpilogueFwdINS6_IJS8_SA_S9_EEENS6_IJNS7_ILi1EEESI_SI_EEESC_SE_Li256ELb1ELb1ELb0ELb0EEENS1_19SingleTileSchedulerILb1ELb0ELb1ELi128EEEEEEEEEvNT_6ParamsE:
	.zero		1400


//--------------------- .nv.constant0._ZN7cutlass13device_kernelIN5flash19enable_sm80_to_sm89INS1_16FlashAttnFwdSm80INS1_25CollectiveMainloopFwdSm80ILi8ELi1ELb1EN4cute5tupleIJNS5_1CILi128EEENS7_ILi64EEENS7_ILi256EEEEEELi256ENS_6half_tEfNS_4arch4Sm80ELb1ELb0ELb0ELb0ELb1ELb0ELb1ELb0EEENS1_21CollectiveEpilogueFwdINS6_IJS8_SA_S9_EEENS6_IJNS7_ILi1EEESI_SI_EEESC_SE_Li256ELb0ELb1ELb0ELb0EEENS1_30DynamicPersistentTileSchedulerILi256ELi256ELb0ELb1ELb0EEEEEEEEEvNT_6ParamsE --------------------------
	.section	.nv.constant0._ZN7cutlass13device_kernelIN5flash19enable_sm80_to_sm89INS1_16FlashAttnFwdSm80INS1_25CollectiveMainloopFwdSm80ILi8ELi1ELb1EN4cute5tupleIJNS5_1CILi128EEENS7_ILi64EEENS7_ILi256EEEEEELi256ENS_6half_tEfNS_4arch4Sm80ELb1ELb0ELb0ELb0ELb1ELb0ELb1ELb0EEENS1_21CollectiveEpilogueFwdINS6_IJS8_SA_S9_EEENS6_IJNS7_ILi1EEESI_SI_EEESC_SE_Li256ELb0ELb1ELb0ELb0EEENS1_30DynamicPersistentTileSchedulerILi256ELi256ELb0ELb1ELb0EEEEEEEEEvNT_6ParamsE,"a",@progbits
	.sectionflags	@""
	.align	4
.nv.constant0._ZN7cutlass13device_kernelIN5flash19enable_sm80_to_sm89INS1_16FlashAttnFwdSm80INS1_25CollectiveMainloopFwdSm80ILi8ELi1ELb1EN4cute5tupleIJNS5_1CILi128EEENS7_ILi64EEENS7_ILi256EEEEEELi256ENS_6half_tEfNS_4arch4Sm80ELb1ELb0ELb0ELb0ELb1ELb0ELb1ELb0EEENS1_21CollectiveEpilogueFwdINS6_IJS8_SA_S9_EEENS6_IJNS7_ILi1EEESI_SI_EEESC_SE_Li256ELb0ELb1ELb0ELb0EEENS1_30DynamicPersistentTileSchedulerILi256ELi256ELb0ELb1ELb0EEEEEEEEEvNT_6ParamsE:
	.zero		1416


//--------------------- .nv.constant0._ZN7cutlass13device_kernelIN5flash19enable_sm80_to_sm89INS1_16FlashAttnFwdSm80INS1_25CollectiveMainloopFwdSm80ILi8ELi1ELb1EN4cute5tupleIJNS5_1CILi128EEENS7_ILi64EEENS7_ILi256EEEEEELi256ENS_6half_tEfNS_4arch4Sm80ELb1ELb0ELb0ELb1ELb1ELb0ELb1ELb0EEENS1_21CollectiveEpilogueFwdINS6_IJS8_SA_S9_EEENS6_IJNS7_ILi1EEESI_SI_EEESC_SE_Li256ELb1ELb1ELb0ELb0EEENS1_19SingleTileSchedulerILb1ELb0ELb1ELi128EEEEEEEEEvNT_6ParamsE --------------------------
	.section	.nv.constant0._ZN7cutlass13device_kernelIN5flash19enable_sm80_to_sm89INS1_16FlashAttnFwdSm80INS1_25CollectiveMainloopFwdSm80ILi8ELi1ELb1EN4cute5tupleIJNS5_1CILi128EEENS7_ILi64EEENS7_ILi256EEEEEELi256ENS_6half_tEfNS_4arch4Sm80ELb1ELb0ELb0ELb1ELb1ELb0ELb1ELb0EEENS1_21CollectiveEpilogueFwdINS6_IJS8_SA_S9_EEENS6_IJNS7_ILi1EEESI_SI_EEESC_SE_Li256ELb1ELb1ELb0ELb0EEENS1_19SingleTileSchedulerILb1ELb0ELb1ELi128EEEEEEEEEvNT_6ParamsE,"a",@progbits
	.sectionflags	@""
	.align	4
.nv.constant0._ZN7cutlass13device_kernelIN5flash19enable_sm80_to_sm89INS1_16FlashAttnFwdSm80INS1_25CollectiveMainloopFwdSm80ILi8ELi1ELb1EN4cute5tupleIJNS5_1CILi128EEENS7_ILi64EEENS7_ILi256EEEEEELi256ENS_6half_tEfNS_4arch4Sm80ELb1ELb0ELb0ELb1ELb1ELb0ELb1ELb0EEENS1_21CollectiveEpilogueFwdINS6_IJS8_SA_S9_EEENS6_IJNS7_ILi1EEESI_SI_EEESC_SE_Li256ELb1ELb1ELb0ELb0EEENS1_19SingleTileSchedulerILb1ELb0ELb1ELi128EEEEEEEEEvNT_6ParamsE:
	.zero		1400


//--------------------- .nv.constant0._ZN7cutlass13device_kernelIN5flash19enable_sm80_to_sm89INS1_16FlashAttnFwdSm80INS1_25CollectiveMainloopFwdSm80ILi8ELi1ELb0EN4cute5tupleIJNS5_1CILi128EEENS7_ILi32EEENS7_ILi256EEEEEELi256ENS_6half_tEfNS_4arch4Sm80ELb1ELb0ELb0ELb1ELb1ELb1ELb1ELb0EEENS1_21CollectiveEpilogueFwdINS6_IJS8_SA_S9_EEENS6_IJNS7_ILi1EEESI_SI_EEESC_SE_Li256ELb1ELb1ELb0ELb0EEENS1_19SingleTileSchedulerILb1ELb0ELb1ELi128EEEEEEEEEvNT_6ParamsE --------------------------
	.section	.nv.constant0._ZN7cutlass13device_kernelIN5flash19enable_sm80_to_sm89INS1_16FlashAttnFwdSm80INS1_25CollectiveMainloopFwdSm80ILi8ELi1ELb0EN4cute5tupleIJNS5_1CILi128EEENS7_ILi32EEENS7_ILi256EEEEEELi256ENS_6half_tEfNS_4arch4Sm80ELb1ELb0ELb0ELb1ELb1ELb1ELb1ELb0EEENS1_21CollectiveEpilogueFwdINS6_IJS8_SA_S9_EEENS6_IJNS7_ILi1EEESI_SI_EEESC_SE_Li256ELb1ELb1ELb0ELb0EEENS1_19SingleTileSchedulerILb1ELb0ELb1ELi128EEEEEEEEEvNT_6ParamsE,"a",@progbits
	.sectionflags	@""
	.align	4
.nv.constant0._ZN7cutlass13device_kernelIN5flash19enable_sm80_to_sm89INS1_16FlashAttnFwdSm80INS1_25CollectiveMainloopFwdSm80ILi8ELi1ELb0EN4cute5tupleIJNS5_1CILi128EEENS7_ILi32EEENS7_ILi256EEEEEELi256ENS_6half_tEfNS_4arch4Sm80ELb1ELb0ELb0ELb1ELb1ELb1ELb1ELb0EEENS1_21CollectiveEpilogueFwdINS6_IJS8_SA_S9_EEENS6_IJNS7_ILi1EEESI_SI_EEESC_SE_Li256ELb1ELb1ELb0ELb0EEENS1_19SingleTileSchedulerILb1ELb0ELb1ELi128EEEEEEEEEvNT_6ParamsE:
	.zero		1400


//--------------------- .nv.constant0._ZN7cutlass13device_kernelIN5flash19enable_sm80_to_sm89INS1_16FlashAttnFwdSm80INS1_25CollectiveMainloopFwdSm80ILi8ELi1ELb0EN4cute5tupleIJNS5_1CILi128EEENS7_ILi96EEENS7_ILi256EEEEEELi256ENS_6half_tEfNS_4arch4Sm80ELb0ELb0ELb0ELb0ELb1ELb0ELb1ELb0EEENS1_21CollectiveEpilogueFwdINS6_IJS8_SA_S9_EEENS6_IJNS7_ILi1EEESI_SI_EEESC_SE_Li256ELb0ELb1ELb0ELb0EEENS1_19SingleTileSchedulerILb0ELb0ELb1ELi128EEEEEEEEEvNT_6ParamsE --------------------------
	.section	.nv.constant0._ZN7cutlass13device_kernelIN5flash19enable_sm80_to_sm89INS1_16FlashAttnFwdSm80INS1_25CollectiveMainloopFwdSm80ILi8ELi1ELb0EN4cute5tupleIJNS5_1CILi128EEENS7_ILi96EEENS7_ILi256EEEEEELi256ENS_6half_tEfNS_4arch4Sm80ELb0ELb0ELb0ELb0ELb1ELb0ELb1ELb0EEENS1_21CollectiveEpilogueFwdINS6_IJS8_SA_S9_EEENS6_IJNS7_ILi1EEESI_SI_EEESC_SE_Li256ELb0ELb1ELb0ELb0EEENS1_19SingleTileSchedulerILb0ELb0ELb1ELi128EEEEEEEEEvNT_6ParamsE,"a",@progbits
	.sectionflags	@""
	.align	4
.nv.constant0._ZN7cutlass13device_kernelIN5flash19enable_sm80_to_sm89INS1_16FlashAttnFwdSm80INS1_25CollectiveMainloopFwdSm80ILi8ELi1ELb0EN4cute5tupleIJNS5_1CILi128EEENS7_ILi96EEENS7_ILi256EEEEEELi256ENS_6half_tEfNS_4arch4Sm80ELb0ELb0ELb0ELb0ELb1ELb0ELb1ELb0EEENS1_21CollectiveEpilogueFwdINS6_IJS8_SA_S9_EEENS6_IJNS7_ILi1EEESI_SI_EEESC_SE_Li256ELb0ELb1ELb0ELb0EEENS1_19SingleTileSchedulerILb0ELb0ELb1ELi128EEEEEEEEEvNT_6ParamsE:
	.zero		1400


//--------------------- .nv.constant0._ZN7cutlass13device_kernelIN5flash19enable_sm80_to_sm89INS1_16FlashAttnFwdSm80INS1_25CollectiveMainloopFwdSm80ILi8ELi1ELb0EN4cute5tupleIJNS5_1CILi128EEENS7_ILi96EEENS7_ILi256EEEEEELi256ENS_6half_tEfNS_4arch4Sm80ELb0ELb0ELb0ELb1ELb1ELb0ELb1ELb0EEENS1_21CollectiveEpilogueFwdINS6_IJS8_SA_S9_EEENS6_IJNS7_ILi1EEESI_SI_EEESC_SE_Li256ELb1ELb1ELb0ELb0EEENS1_19SingleTileSchedulerILb1ELb0ELb1ELi128EEEEEEEEEvNT_6ParamsE --------------------------
	.section	.nv.constant0._ZN7cutlass13device_kernelIN5flash19enable_sm80_to_sm89INS1_16FlashAttnFwdSm80INS1_25CollectiveMainloopFwdSm80ILi8ELi1ELb0EN4cute5tupleIJNS5_1CILi128EEENS7_ILi96EEENS7_ILi256EEEEEELi256ENS_6half_tEfNS_4arch4Sm80ELb0ELb0ELb0ELb1ELb1ELb0ELb1ELb0EEENS1_21CollectiveEpilogueFwdINS6_IJS8_SA_S9_EEENS6_IJNS7_ILi1EEESI_SI_EEESC_SE_Li256ELb1ELb1ELb0ELb0EEENS1_19SingleTileSchedulerILb1ELb0ELb1ELi128EEEEEEEEEvNT_6ParamsE,"a",@progbits
	.sectionflags	@""
	.align	4
.nv.constant0._ZN7cutlass13device_kernelIN5flash19enable_sm80_to_sm89INS1_16FlashAttnFwdSm80INS1_25CollectiveMainloopFwdSm80ILi8ELi1ELb0EN4cute5tupleIJNS5_1CILi128EEENS7_ILi96EEENS7_ILi256EEEEEELi256ENS_6half_tEfNS_4arch4Sm80ELb0ELb0ELb0ELb1ELb1ELb0ELb1ELb0EEENS1_21CollectiveEpilogueFwdINS6_IJS8_SA_S9_EEENS6_IJNS7_ILi1EEESI_SI_EEESC_SE_Li256ELb1ELb1ELb0ELb0EEENS1_19SingleTileSchedulerILb1ELb0ELb1ELi128EEEEEEEEEvNT_6ParamsE:
	.zero		1400


//--------------------- .nv.constant0._ZN7cutlass13device_kernelIN5flash19enable_sm80_to_sm89INS1_16FlashAttnFwdSm80INS1_25CollectiveMainloopFwdSm80ILi8ELi1ELb0EN4cute5tupleIJNS5_1CILi128EEENS7_ILi48EEENS7_ILi256EEEEEELi256ENS_6half_tEfNS_4arch4Sm80ELb0ELb0ELb0ELb1ELb1ELb1ELb1ELb0EEENS1_21CollectiveEpilogueFwdINS6_IJS8_SA_S9_EEENS6_IJNS7_ILi1EEESI_SI_EEESC_SE_Li256ELb1ELb1ELb0ELb0EEENS1_19SingleTileSchedulerILb1ELb0ELb1ELi128EEEEEEEEEvNT_6ParamsE --------------------------
	.section	.nv.constant0._ZN7cutlass13device_kernelIN5flash19enable_sm80_to_sm89INS1_16FlashAttnFwdSm80INS1_25CollectiveMainloopFwdSm80ILi8ELi1ELb0EN4cute5tupleIJNS5_1CILi128EEENS7_ILi48EEENS7_ILi256EEEEEELi256ENS_6half_tEfNS_4arch4Sm80ELb0ELb0ELb0ELb1ELb1ELb1ELb1ELb0EEENS1_21CollectiveEpilogueFwdINS6_IJS8_SA_S9_EEENS6_IJNS7_ILi1EEESI_SI_EEESC_SE_Li256ELb1ELb1ELb0ELb0EEENS1_19SingleTileSchedulerILb1ELb0ELb1ELi128EEEEEEEEEvNT_6ParamsE,"a",@progbits
	.sectionflags	@""
	.align	4
.nv.constant0._ZN7cutlass13device_kernelIN5flash19enable_sm80_to_sm89INS1_16FlashAttnFwdSm80INS1_25CollectiveMainloopFwdSm80ILi8ELi1ELb0EN4cute5tupleIJNS5_1CILi128EEENS7_ILi48EEENS7_ILi256EEEEEELi256ENS_6half_tEfNS_4arch4Sm80ELb0ELb0ELb0ELb1ELb1ELb1ELb1ELb0EEENS1_21CollectiveEpilogueFwdINS6_IJS8_SA_S9_EEENS6_IJNS7_ILi1EEESI_SI_EEESC_SE_Li256ELb1ELb1ELb0ELb0EEENS1_19SingleTileSchedulerILb1ELb0ELb1ELi128EEEEEEEEEvNT_6ParamsE:
	.zero		1400


//--------------------- .nv.constant0._ZN7cutlass13device_kernelIN5flash19enable_sm80_to_sm89INS1_16FlashAttnFwdSm80INS1_25CollectiveMainloopFwdSm80ILi8ELi1ELb0EN4cute5tupleIJNS5_1CILi128EEENS7_ILi64EEENS7_ILi256EEEEEELi256ENS_6half_tEfNS_4arch4Sm80ELb0ELb1ELb0ELb0ELb1ELb0ELb1ELb0EEENS1_21CollectiveEpilogueFwdINS6_IJS8_SA_S9_EEENS6_IJNS7_ILi1EEESI_SI_EEESC_SE_Li256ELb0ELb1ELb0ELb0EEENS1_19SingleTileSchedulerILb0ELb0ELb1ELi128EEEEEEEEEvNT_6ParamsE --------------------------
	.section	.nv.constant0._ZN7cutlass13device_kernelIN5flash19enable_sm80_to_sm89INS1_16FlashAttnFwdSm80INS1_25CollectiveMainloopFwdSm80ILi8ELi1ELb0EN4cute5tupleIJNS5_1CILi128EEENS7_ILi64EEENS7_ILi256EEEEEELi256ENS_6half_tEfNS_4arch4Sm80ELb0ELb1ELb0ELb0ELb1ELb0ELb1ELb0EEENS1_21CollectiveEpilogueFwdINS6_IJS8_SA_S9_EEENS6_IJNS7_ILi1EEESI_SI_EEESC_SE_Li256ELb0ELb1ELb0ELb0EEENS1_19SingleTileSchedulerILb0ELb0ELb1ELi128EEEEEEEEEvNT_6ParamsE,"a",@progbits
	.sectionflags	@""
	.align	4
.nv.constant0._ZN7cutlass13device_kernelIN5flash19enable_sm80_to_sm89INS1_16FlashAttnFwdSm80INS1_25CollectiveMainloopFwdSm80ILi8ELi1ELb0EN4cute5tupleIJNS5_1CILi128EEENS7_ILi64EEENS7_ILi256EEEEEELi256ENS_6half_tEfNS_4arch4Sm80ELb0ELb1ELb0ELb0ELb1ELb0ELb1ELb0EEENS1_21CollectiveEpilogueFwdINS6_IJS8_SA_S9_EEENS6_IJNS7_ILi1EEESI_SI_EEESC_SE_Li256ELb0ELb1ELb0ELb0EEENS1_19SingleTileSchedulerILb0ELb0ELb1ELi128EEEEEEEEEvNT_6ParamsE:
	.zero		1400


//--------------------- .nv.constant0._ZN7cutlass13device_kernelIN5flash19enable_sm80_to_sm89INS1_16FlashAttnFwdSm80INS1_25CollectiveMainloopFwdSm80ILi8ELi1ELb0EN4cute5tupleIJNS5_1CILi128EEENS7_ILi64EEENS7_ILi256EEEEEELi256ENS_6half_tEfNS_4arch4Sm80ELb0ELb1ELb0ELb1ELb1ELb0ELb1ELb0EEENS1_21CollectiveEpilogueFwdINS6_IJS8_SA_S9_EEENS6_IJNS7_ILi1EEESI_SI_EEESC_SE_Li256ELb1ELb1ELb0ELb0EEENS1_19SingleTileSchedulerILb1ELb0ELb1ELi128EEEEEEEEEvNT_6ParamsE --------------------------
	.section	.nv.constant0._ZN7cutlass13device_kernelIN5flash19enable_sm80_to_sm89INS1_16FlashAttnFwdSm80INS1_25CollectiveMainloopFwdSm80ILi8ELi1ELb0EN4cute5tupleIJNS5_1CILi128EEENS7_ILi64EEENS7_ILi256EEEEEELi256ENS_6half_tEfNS_4arch4Sm80ELb0ELb1ELb0ELb1ELb1ELb0ELb1ELb0EEENS1_21CollectiveEpilogueFwdINS6_IJS8_SA_S9_EEENS6_IJNS7_ILi1EEESI_SI_EEESC_SE_Li256ELb1ELb1ELb0ELb0EEENS1_19SingleTileSchedulerILb1ELb0ELb1ELi128EEEEEEEEEvNT_6ParamsE,"a",@progbits
	.sectionflags	@""
	.align	4
.nv.constant0._ZN7cutlass13device_kernelIN5flash19enable_sm80_to_sm89INS1_16FlashAttnFwdSm80INS1_25CollectiveMainloopFwdSm80ILi8ELi1ELb0EN4cute5tupleIJNS5_1CILi128EEENS7_ILi64EEENS7_ILi256EEEEEELi256ENS_6half_tEfNS_4arch4Sm80ELb0ELb1ELb0ELb1ELb1ELb0ELb1ELb0EEENS1_21CollectiveEpilogueFwdINS6_IJS8_SA_S9_EEENS6_IJNS7_ILi1EEESI_SI_EEESC_SE_Li256ELb1ELb1ELb0ELb0EEENS1_19SingleTileSchedulerILb1ELb0ELb1ELi128EEEEEEEEEvNT_6ParamsE:
	.zero		1400


//--------------------- .nv.constant0._ZN7cutlass13device_kernelIN5flash19enable_sm80_to_sm89INS1_16FlashAttnFwdSm80INS1_25CollectiveMainloopFwdSm80ILi8ELi1ELb0EN4cute5tupleIJNS5_1CILi128EEENS7_ILi48EEENS7_ILi256EEEEEELi256ENS_6half_tEfNS_4arch4Sm80ELb0ELb1ELb0ELb1ELb1ELb1ELb1ELb0EEENS1_21CollectiveEpilogueFwdINS6_IJS8_SA_S9_EEENS6_IJNS7_ILi1EEESI_SI_EEESC_SE_Li256ELb1ELb1ELb0ELb0EEENS1_19SingleTileSchedulerILb1ELb0ELb1ELi128EEEEEEEEEvNT_6ParamsE --------------------------
	.section	.nv.constant0._ZN7cutlass13device_kernelIN5flash19enable_sm80_to_sm89INS1_16FlashAttnFwdSm80INS1_25CollectiveMainloopFwdSm80ILi8ELi1ELb0EN4cute5tupleIJNS5_1CILi128EEENS7_ILi48EEENS7_ILi256EEEEEELi256ENS_6half_tEfNS_4arch4Sm80ELb0ELb1ELb0ELb1ELb1ELb1ELb1ELb0EEENS1_21CollectiveEpilogueFwdINS6_IJS8_SA_S9_EEENS6_IJNS7_ILi1EEESI_SI_EEESC_SE_Li256ELb1ELb1ELb0ELb0EEENS1_19SingleTileSchedulerILb1ELb0ELb1ELi128EEEEEEEEEvNT_6ParamsE,"a",@progbits
	.sectionflags	@""
	.align	4
.nv.constant0._ZN7cutlass13device_kernelIN5flash19enable_sm80_to_sm89INS1_16FlashAttnFwdSm80INS1_25CollectiveMainloopFwdSm80ILi8ELi1ELb0EN4cute5tupleIJNS5_1CILi128EEENS7_ILi48EEENS7_ILi256EEEEEELi256ENS_6half_tEfNS_4arch4Sm80ELb0ELb1ELb0ELb1ELb1ELb1ELb1ELb0EEENS1_21CollectiveEpilogueFwdINS6_IJS8_SA_S9_EEENS6_IJNS7_ILi1EEESI_SI_EEESC_SE_Li256ELb1ELb1ELb0ELb0EEENS1_19SingleTileSchedulerILb1ELb0ELb1ELi128EEEEEEEEEvNT_6ParamsE:
	.zero		1400


//--------------------- .nv.constant0._ZN7cutlass13device_kernelIN5flash19enable_sm80_to_sm89INS1_16FlashAttnFwdSm80INS1_25CollectiveMainloopFwdSm80ILi8ELi1ELb0EN4cute5tupleIJNS5_1CILi128EEENS7_ILi96EEENS7_ILi256EEEEEELi256ENS_6half_tEfNS_4arch4Sm80ELb1ELb0ELb0ELb0ELb1ELb0ELb1ELb0EEENS1_21CollectiveEpilogueFwdINS6_IJS8_SA_S9_EEENS6_IJNS7_ILi1EEESI_SI_EEESC_SE_Li256ELb0ELb1ELb0ELb0EEENS1_30DynamicPersistentTileSchedulerILi256ELi256ELb0ELb1ELb0EEEEEEEEEvNT_6ParamsE --------------------------
	.section	.nv.constant0._ZN7cutlass13device_kernelIN5flash19enable_sm80_to_sm89INS1_16FlashAttnFwdSm80INS1_25CollectiveMainloopFwdSm80ILi8ELi1ELb0EN4cute5tupleIJNS5_1CILi128EEENS7_ILi96EEENS7_ILi256EEEEEELi256ENS_6half_tEfNS_4arch4Sm80ELb1ELb0ELb0ELb0ELb1ELb0ELb1ELb0EEENS1_21CollectiveEpilogueFwdINS6_IJS8_SA_S9_EEENS6_IJNS7_ILi1EEESI_SI_EEESC_SE_Li256ELb0ELb1ELb0ELb0EEENS1_30DynamicPersistentTileSchedulerILi256ELi256ELb0ELb1ELb0EEEEEEEEEvNT_6ParamsE,"a",@progbits
	.sectionflags	@""
	.align	4
.nv.constant0._ZN7cutlass13device_kernelIN5flash19enable_sm80_to_sm89INS1_16FlashAttnFwdSm80INS1_25CollectiveMainloopFwdSm80ILi8ELi1ELb0EN4cute5tupleIJNS5_1CILi128EEENS7_ILi96EEENS7_ILi256EEEEEELi256ENS_6half_tEfNS_4arch4Sm80ELb1ELb0ELb0ELb0ELb1ELb0ELb1ELb0EEENS1_21CollectiveEpilogueFwdINS6_IJS8_SA_S9_EEENS6_IJNS7_ILi1EEESI_SI_EEESC_SE_Li256ELb0ELb1ELb0ELb0EEENS1_30DynamicPersistentTileSchedulerILi256ELi256ELb0ELb1ELb0EEEEEEEEEvNT_6ParamsE:
	.zero		1416


//--------------------- .nv.constant0._ZN7cutlass13device_kernelIN5flash19enable_sm80_to_sm89INS1_16FlashAttnFwdSm80INS1_25CollectiveMainloopFwdSm80ILi8ELi1ELb0EN4cute5tupleIJNS5_1CILi128EEENS7_ILi96EEENS7_ILi256EEEEEELi256ENS_6half_tEfNS_4arch4Sm80ELb1ELb0ELb0ELb1ELb1ELb0ELb1ELb0EEENS1_21CollectiveEpilogueFwdINS6_IJS8_SA_S9_EEENS6_IJNS7_ILi1EEESI_SI_EEESC_SE_Li256ELb1ELb1ELb0ELb0EEENS1_19SingleTileSchedulerILb1ELb0ELb1ELi128EEEEEEEEEvNT_6ParamsE --------------------------
	.section	.nv.constant0._ZN7cutlass13device_kernelIN5flash19enable_sm80_to_sm89INS1_16FlashAttnFwdSm80INS1_25CollectiveMainloopFwdSm80ILi8ELi1ELb0EN4cute5tupleIJNS5_1CILi128EEENS7_ILi96EEENS7_ILi256EEEEEELi256ENS_6half_tEfNS_4arch4Sm80ELb1ELb0ELb0ELb1ELb1ELb0ELb1ELb0EEENS1_21CollectiveEpilogueFwdINS6_IJS8_SA_S9_EEENS6_IJNS7_ILi1EEESI_SI_EEESC_SE_Li256ELb1ELb1ELb0ELb0EEENS1_19SingleTileSchedulerILb1ELb0ELb1ELi128EEEEEEEEEvNT_6ParamsE,"a",@progbits
	.sectionflags	@""
	.align	4
.nv.constant0._ZN7cutlass13device_kernelIN5flash19enable_sm80_to_sm89INS1_16FlashAttnFwdSm80INS1_25CollectiveMainloopFwdSm80ILi8ELi1ELb0EN4cute5tupleIJNS5_1CILi128EEENS7_ILi96EEENS7_ILi256EEEEEELi256ENS_6half_tEfNS_4arch4Sm80ELb1ELb0ELb0ELb1ELb1ELb0ELb1ELb0EEENS1_21CollectiveEpilogueFwdINS6_IJS8_SA_S9_EEENS6_IJNS7_ILi1EEESI_SI_EEESC_SE_Li256ELb1ELb1ELb0ELb0EEENS1_19SingleTileSchedulerILb1ELb0ELb1ELi128EEEEEEEEEvNT_6ParamsE:
	.zero		1400


//--------------------- .nv.constant0._ZN7cutlass13device_kernelIN5flash19enable_sm80_to_sm89INS1_16FlashAttnFwdSm80INS1_25CollectiveMainloopFwdSm80ILi8ELi1ELb0EN4cute5tupleIJNS5_1CILi128EEENS7_ILi48EEENS7_ILi256EEEEEELi256ENS_6half_tEfNS_4arch4Sm80ELb1ELb0ELb0ELb1ELb1ELb1ELb1ELb0EEENS1_21CollectiveEpilogueFwdINS6_IJS8_SA_S9_EEENS6_IJNS7_ILi1EEESI_SI_EEESC_SE_Li256ELb1ELb1ELb0ELb0EEENS1_19SingleTileSchedulerILb1ELb0ELb1ELi128EEEEEEEEEvNT_6ParamsE --------------------------
	.section	.nv.constant0._ZN7cutlass13device_kernelIN5flash19enable_sm80_to_sm89INS1_16FlashAttnFwdSm80INS1_25CollectiveMainloopFwdSm80ILi8ELi1ELb0EN4cute5tupleIJNS5_1CILi128EEENS7_ILi48EEENS7_ILi256EEEEEELi256ENS_6half_tEfNS_4arch4Sm80ELb1ELb0ELb0ELb1ELb1ELb1ELb1ELb0EEENS1_21CollectiveEpilogueFwdINS6_IJS8_SA_S9_EEENS6_IJNS7_ILi1EEESI_SI_EEESC_SE_Li256ELb1ELb1ELb0ELb0EEENS1_19SingleTileSchedulerILb1ELb0ELb1ELi128EEEEEEEEEvNT_6ParamsE,"a",@progbits
	.sectionflags	@""
	.align	4
.nv.constant0._ZN7cutlass13device_kernelIN5flash19enable_sm80_to_sm89INS1_16FlashAttnFwdSm80INS1_25CollectiveMainloopFwdSm80ILi8ELi1ELb0EN4cute5tupleIJNS5_1CILi128EEENS7_ILi48EEENS7_ILi256EEEEEELi256ENS_6half_tEfNS_4arch4Sm80ELb1ELb0ELb0ELb1ELb1ELb1ELb1ELb0EEENS1_21CollectiveEpilogueFwdINS6_IJS8_SA_S9_EEENS6_IJNS7_ILi1EEESI_SI_EEESC_SE_Li256ELb1ELb1ELb0ELb0EEENS1_19SingleTileSchedulerILb1ELb0ELb1ELi128EEEEEEEEEvNT_6ParamsE:
	.zero		1400


//--------------------- .text._ZN7cutlass13device_kernelIN5flash19enable_sm80_to_sm89INS1_16FlashAttnFwdSm80INS1_25CollectiveMainloopFwdSm80ILi8ELi1ELb1EN4cute5tupleIJNS5_1CILi128EEENS7_ILi64EEENS7_ILi256EEEEEELi256ENS_6half_tEfNS_4arch4Sm80ELb0ELb0ELb0ELb0ELb1ELb0ELb1ELb0EEENS1_21CollectiveEpilogueFwdINS6_IJS8_SA_S9_EEENS6_IJNS7_ILi1EEESI_SI_EEESC_SE_Li256ELb0ELb1ELb0ELb0EEENS1_19SingleTileSchedulerILb0ELb0ELb1ELi128EEEEEEEEEvNT_6ParamsE --------------------------
	.section	.text._ZN7cutlass13device_kernelIN5flash19enable_sm80_to_sm89INS1_16FlashAttnFwdSm80INS1_25CollectiveMainloopFwdSm80ILi8ELi1ELb1EN4cute5tupleIJNS5_1CILi128EEENS7_ILi64EEENS7_ILi256EEEEEELi256ENS_6half_tEfNS_4arch4Sm80ELb0ELb0ELb0ELb0ELb1ELb0ELb1ELb0EEENS1_21CollectiveEpilogueFwdINS6_IJS8_SA_S9_EEENS6_IJNS7_ILi1EEESI_SI_EEESC_SE_Li256ELb0ELb1ELb0ELb0EEENS1_19SingleTileSchedulerILb0ELb0ELb1ELi128EEEEEEEEEvNT_6ParamsE,"ax",@progbits
	.sectioninfo	@"SHI_REGISTERS=255"
	.align	128
.text._ZN7cutlass13device_kernelIN5flash19enable_sm80_to_sm89INS1_16FlashAttnFwdSm80INS1_25CollectiveMainloopFwdSm80ILi8ELi1ELb1EN4cute5tupleIJNS5_1CILi128EEENS7_ILi64EEENS7_ILi256EEEEEELi256ENS_6half_tEfNS_4arch4Sm80ELb0ELb0ELb0ELb0ELb1ELb0ELb1ELb0EEENS1_21CollectiveEpilogueFwdINS6_IJS8_SA_S9_EEENS6_IJNS7_ILi1EEESI_SI_EEESC_SE_Li256ELb0ELb1ELb0ELb0EEENS1_19SingleTileSchedulerILb0ELb0ELb1ELi128EEEEEEEEEvNT_6ParamsE:
        .type           _ZN7cutlass13device_kernelIN5flash19enable_sm80_to_sm89INS1_16FlashAttnFwdSm80INS1_25CollectiveMainloopFwdSm80ILi8ELi1ELb1EN4cute5tupleIJNS5_1CILi128EEENS7_ILi64EEENS7_ILi256EEEEEELi256ENS_6half_tEfNS_4arch4Sm80ELb0ELb0ELb0ELb0ELb1ELb0ELb1ELb0EEENS1_21CollectiveEpilogueFwdINS6_IJS8_SA_S9_EEENS6_IJNS7_ILi1EEESI_SI_EEESC_SE_Li256ELb0ELb1ELb0ELb0EEENS1_19SingleTileSchedulerILb0ELb0ELb1ELi128EEEEEEEEEvNT_6ParamsE,@function
        .size           _ZN7cutlass13device_kernelIN5flash19enable_sm80_to_sm89INS1_16FlashAttnFwdSm80INS1_25CollectiveMainloopFwdSm80ILi8ELi1ELb1EN4cute5tupleIJNS5_1CILi128EEENS7_ILi64EEENS7_ILi256EEEEEELi256ENS_6half_tEfNS_4arch4Sm80ELb0ELb0ELb0ELb0ELb1ELb0ELb1ELb0EEENS1_21CollectiveEpilogueFwdINS6_IJS8_SA_S9_EEENS6_IJNS7_ILi1EEESI_SI_EEESC_SE_Li256ELb0ELb1ELb0ELb0EEENS1_19SingleTileSchedulerILb0ELb0ELb1ELi128EEEEEEEEEvNT_6ParamsE,(.L_x_1766 - _ZN7cutlass13device_kernelIN5flash19enable_sm80_to_sm89INS1_16FlashAttnFwdSm80INS1_25CollectiveMainloopFwdSm80ILi8ELi1ELb1EN4cute5tupleIJNS5_1CILi128EEENS7_ILi64EEENS7_ILi256EEEEEELi256ENS_6half_tEfNS_4arch4Sm80ELb0ELb0ELb0ELb0ELb1ELb0ELb1ELb0EEENS1_21CollectiveEpilogueFwdINS6_IJS8_SA_S9_EEENS6_IJNS7_ILi1EEESI_SI_EEESC_SE_Li256ELb0ELb1ELb0ELb0EEENS1_19SingleTileSchedulerILb0ELb0ELb1ELi128EEEEEEEEEvNT_6ParamsE)
        .other          _ZN7cutlass13device_kernelIN5flash19enable_sm80_to_sm89INS1_16FlashAttnFwdSm80INS1_25CollectiveMainloopFwdSm80ILi8ELi1ELb1EN4cute5tupleIJNS5_1CILi128EEENS7_ILi64EEENS7_ILi256EEEEEELi256ENS_6half_tEfNS_4arch4Sm80ELb0ELb0ELb0ELb0ELb1ELb0ELb1ELb0EEENS1_21CollectiveEpilogueFwdINS6_IJS8_SA_S9_EEENS6_IJNS7_ILi1EEESI_SI_EEESC_SE_Li256ELb0ELb1ELb0ELb0EEENS1_19SingleTileSchedulerILb0ELb0ELb1ELi128EEEEEEEEEvNT_6ParamsE,@"STO_CUDA_ENTRY STV_DEFAULT"
_ZN7cutlass13device_kernelIN5flash19enable_sm80_to_sm89INS1_16FlashAttnFwdSm80INS1_25CollectiveMainloopFwdSm80ILi8ELi1ELb1EN4cute5tupleIJNS5_1CILi128EEENS7_ILi64EEENS7_ILi256EEEEEELi256ENS_6half_tEfNS_4arch4Sm80ELb0ELb0ELb0ELb0ELb1ELb0ELb1ELb0EEENS1_21CollectiveEpilogueFwdINS6_IJS8_SA_S9_EEENS6_IJNS7_ILi1EEESI_SI_EEESC_SE_Li256ELb0ELb1ELb0ELb0EEENS1_19SingleTileSchedulerILb0ELb0ELb1ELi128EEEEEEEEEvNT_6ParamsE:
[----:B------:R-:W-:-:S03]  /*0000*/  MOV R1, c[0x0][0x28] ;  /* 0x00000a0000017a02 */ /* 0x000fc60000000f00 */
[----:B------:R-:W1:Y:S01]  /*0010*/  S2UR UR16, SR_CTAID.Z ;  /* 0x00000000001079c3 */ /* 0x000e620000002700 */
[----:B------:R-:W-:Y:S02]  /*0020*/  IADD3 R1, R1, -0xb0, RZ ;  /* 0xffffff5001017810 */ /* 0x000fe40007ffe0ff */
[----:B-1----:R-:W-:-:S13]  /*0030*/  ISETP.LE.AND P0, PT, RZ, UR16, PT ;  /* 0x00000010ff007c0c */ /* 0x002fda000bf03270 */
[----:B------:R-:W-:Y:S05]  /*0040*/  @!P0 EXIT ;  /* 0x000000000000894d */ /* 0x000fea0003800000 */
[----:B------:R-:W-:Y:S02]  /*0050*/  ULDC.64 UR6, c[0x0][0x370] ;  /* 0x0000dc0000067ab9 */ /* 0x000fe40000000a00 */
[----:B------:R-:W-:Y:S02]  /*0060*/  UISETP.NE.U32.AND UP1, UPT, URZ, UR6, UPT ;  /* 0x000000063f00728c */ /* 0x000fe4000bf25070 */
[----:B------:R-:W-:Y:S02]  /*0070*/  ULDC.64 UR4, c[0x0][0x340] ;  /* 0x0000d00000047ab9 */ /* 0x000fe40000000a00 */
[----:B------:R-:W-:Y:S02]  /*0080*/  UISETP.NE.AND.EX UP1, UPT, URZ, UR7, UPT, UP1 ;  /* 0x000000073f00728c */ /* 0x000fe4000bf25310 */
[----:B------:R-:W-:Y:S02]  /*0090*/  UISETP.NE.U32.AND UP0, UPT, URZ, UR4, UPT ;  /* 0x000000043f00728c */ /* 0x000fe4000bf05070 */
[----:B------:R-:W-:-:S02]  /*00a0*/  ULDC.64 UR8, c[0x0][0x370] ;  /* 0x0000dc0000087ab9 */ /* 0x000fc40000000a00 */
[----:B------:R-:W-:Y:S01]  /*00b0*/  UISETP.NE.AND.EX UP0, UPT, URZ, UR5, UPT, UP0 ;  /* 0x000000053f00728c */ /* 0x000fe2000bf05300 */
[----:B------:R-:W-:Y:S01]  /*00c0*/  PLOP3.LUT P1, PT, PT, PT, UP1, 0x80, 0x0 ;  /* 0x000000000000781c */ /* 0x000fe20003f2f018 */
[----:B------:R-:W-:Y:S02]  /*00d0*/  ULDC.64 UR14, c[0x0][0x118] ;  /* 0x00004600000e7ab9 */ /* 0x000fe40000000a00 */
[----:B------:R-:W-:Y:S02]  /*00e0*/  ULDC.64 UR6, c[0x0][0x340] ;  /* 0x0000d00000067ab9 */ /* 0x000fe40000000a00 */
[----:B------:R-:W-:Y:S01]  /*00f0*/  @UP1 UMOV UR5, 0x4 ;  /* 0x0000000400051882 */ /* 0x000fe20000000000 */
[----:B------:R-:W-:Y:S01]  /*0100*/  PLOP3.LUT P0, PT, PT, PT, UP0, 0x80, 0x0 ;  /* 0x000000000000781c */ /* 0x000fe20003f0f008 */
[----:B------:R-:W-:-:S03]  /*0110*/  @UP1 UIMAD.WIDE UR8, UR16, UR5, UR8 ;  /* 0x00000005100812a5 */ /* 0x000fc6000f8e0208 */
[----:B------:R-:W-:Y:S02]  /*0120*/  @UP0 UMOV UR4, 0x4 ;  /* 0x0000000400040882 */ /* 0x000fe40000000000 */
[----:B------:R-:W-:Y:S01]  /*0130*/  @UP0 UIMAD.WIDE UR4, UR16, UR4, UR6 ;  /* 0x00000004100402a5 */ /* 0x000fe2000f8e0206 */
[----:B------:R-:W-:Y:S02]  /*0140*/  IMAD.U32 R4, RZ, RZ, UR8 ;  /* 0x00000008ff047e24 */ /* 0x000fe4000f8e00ff */
[----:B------:R-:W-:-:S03]  /*0150*/  IMAD.U32 R5, RZ, RZ, UR9 ;  /* 0x00000009ff057e24 */ /* 0x000fc6000f8e00ff */
[----:B------:R-:W-:Y:S01]  /*0160*/  IMAD.U32 R2, RZ, RZ, UR4 ;  /* 0x00000004ff027e24 */ /* 0x000fe2000f8e00ff */
[----:B------:R-:W-:Y:S01]  /*0170*/  ULDC UR4, c[0x0][0x2ac] ;  /* 0x0000ab0000047ab9 */ /* 0x000fe20000000800 */
[----:B------:R-:W2:Y:S01]  /*0180*/  @P1 LDG.E R4, [R4.64] ;  /* 0x0000000e04041981 */ /* 0x000ea2000c1e1900 */
[----:B------:R-:W-:-:S05]  /*0190*/  IMAD.U32 R3, RZ, RZ, UR5 ;  /* 0x00000005ff037e24 */ /* 0x000fca000f8e00ff */
[----:B------:R1:W3:Y:S04]  /*01a0*/  @P0 LDG.E R2, [R2.64] ;  /* 0x0000000e02020981 */ /* 0x0002e8000c1e1900 */
[----:B------:R-:W4:Y:S01]  /*01b0*/  S2R R84, SR_TID.X ;  /* 0x0000000000547919 */ /* 0x000f220000002100 */
[----:B------:R-:W-:Y:S02]  /*01c0*/  ULDC UR6, c[0x0][0x1d0] ;  /* 0x0000740000067ab9 */ /* 0x000fe40000000800 */
[----:B------:R-:W-:Y:S02]  /*01d0*/  UIMAD UR6, UR4, UR6, 0x3f ;  /* 0x0000003f040674a4 */ /* 0x000fe4000f8e0206 */
[----:B------:R-:W-:Y:S02]  /*01e0*/  UMOV UR11, URZ ;  /* 0x0000003f000b7c82 */ /* 0x000fe40008000000 */
[----:B------:R-:W-:-:S04]  /*01f0*/  USHF.R.S32.HI UR5, URZ, 0x1f, UR6 ;  /* 0x0000001f3f057899 */ /* 0x000fc80008011406 */
[----:B------:R-:W-:Y:S01]  /*0200*/  ULEA.HI UR5, UR5, UR6, URZ, 0x6 ;  /* 0x0000000605057291 */ /* 0x000fe2000f8f303f */
[----:B----4-:R-:W-:-:S04]  /*0210*/  SHF.R.S32.HI R26, RZ, 0x1f, R84 ;  /* 0x0000001fff1a7819 */ /* 0x010fc80000011454 */
[----:B-1----:R-:W-:Y:S01]  /*0220*/  LEA.HI R3, R26, R84, RZ, 0x3 ;  /* 0x000000541a037211 */ /* 0x002fe200078f18ff */
[----:B------:R-:W-:-:S03]  /*0230*/  USHF.R.S32.HI UR8, URZ, 0x6, UR5 ;  /* 0x000000063f087899 */ /* 0x000fc60008011405 */
[----:B------:R-:W-:Y:S02]  /*0240*/  LOP3.LUT R0, R3, 0xfffffff8, RZ, 0xc0, !PT ;  /* 0xfffffff803007812 */ /* 0x000fe400078ec0ff */
[----:B------:R-:W-:-:S03]  /*0250*/  SHF.R.S32.HI R18, RZ, 0x3, R3 ;  /* 0x00000003ff127819 */ /* 0x000fc60000011403 */
[----:B------:R-:W-:Y:S02]  /*0260*/  IMAD.IADD R20, R84, 0x1, -R0 ;  /* 0x0000000154147824 */ /* 0x000fe400078e0a00 */
[----:B------:R-:W-:Y:S02]  /*0270*/  IMAD.U32 R0, RZ, RZ, UR8 ;  /* 0x00000008ff007e24 */ /* 0x000fe4000f8e00ff */
[----:B------:R-:W-:Y:S02]  /*0280*/  IMAD R87, R20, 0x20, R18 ;  /* 0x0000002014577824 */ /* 0x000fe400078e0212 */
[----:B------:R-:W-:Y:S01]  /*0290*/  IMAD.MOV.U32 R88, RZ, RZ, c[0x0][0x2b8] ;  /* 0x0000ae00ff587624 */ /* 0x000fe200078e00ff */
[----:B------:R-:W-:Y:S01]  /*02a0*/  ULDC UR10, c[0x0][0x1d0] ;  /* 0x00007400000a7ab9 */ /* 0x000fe20000000800 */
[----:B------:R-:W-:Y:S01]  /*02b0*/  IMAD R0, R0, 0x40, R87 ;  /* 0x0000004000007824 */ /* 0x000fe200078e0257 */
[----:B------:R-:W-:Y:S02]  /*02c0*/  UIMAD UR10, UR4, UR10, URZ ;  /* 0x0000000a040a72a4 */ /* 0x000fe4000f8e023f */
[----:B------:R-:W-:Y:S01]  /*02d0*/  ISETP.NE.AND P2, PT, R88, 0x1, PT ;  /* 0x000000015800780c */ /* 0x000fe20003f45270 */
[----:B------:R-:W-:Y:S01]  /*02e0*/  ULDC.64 UR4, c[0x0][0x2b0] ;  /* 0x0000ac0000047ab9 */ /* 0x000fe20000000a00 */
[----:B------:R-:W-:-:S02]  /*02f0*/  IADD3 R0, R0, -0x40, RZ ;  /* 0xffffffc000007810 */ /* 0x000fc40007ffe0ff */
[----:B------:R-:W-:Y:S01]  /*0300*/  LOP3.LUT R176, R176, 0xffffffef, RZ, 0xc0, !PT ;  /* 0xffffffefb0b07812 */ /* 0x000fe200078ec0ff */
[----:B------:R-:W-:-:S08]  /*0310*/  IMAD.MOV.U32 R27, RZ, RZ, RZ ;  /* 0x000000ffff1b7224 */ /* 0x000fd000078e00ff */
[----:B------:R-:W-:Y:S01]  /*0320*/  @P2 LOP3.LUT R176, R176, 0x10, RZ, 0xfc, !PT ;  /* 0x00000010b0b02812 */ /* 0x000fe200078efcff */
[----:B------:R-:W1:Y:S01]  /*0330*/  S2UR UR9, SR_CTAID.Y ;  /* 0x00000000000979c3 */ /* 0x000e620000002600 */
[----:B------:R-:W4:Y:S01]  /*0340*/  S2R R7, SR_CTAID.X ;  /* 0x0000000000077919 */ /* 0x000f220000002500 */
[----:B------:R-:W-:Y:S01]  /*0350*/  IMAD.MOV.U32 R11, RZ, RZ, c[0x0][0x2c4] ;  /* 0x0000b100ff0b7624 */ /* 0x000fe200078e00ff */
[----:B------:R-:W-:Y:S01]  /*0360*/  USHF.R.S32.HI UR18, URZ, 0x1f, UR16 ;  /* 0x0000001f3f127899 */ /* 0x000fe20008011410 */
[----:B----4-:R-:W-:Y:S01]  /*0370*/  IMAD R8, R7, 0x80, R87 ;  /* 0x0000008007087824 */ /* 0x010fe200078e0257 */
[----:B------:R-:W-:Y:S06]  /*0380*/  BAR.SYNC.DEFER_BLOCKING 0x0 ;  /* 0x0000000000007b1d */ /* 0x000fec0000010000 */
[----:B--2---:R-:W2:Y:S08]  /*0390*/  @P1 R2UR UR11, R4 ;  /* 0x00000000040b13c2 */ /* 0x004eb000000e0000 */
[----:B---3--:R3:W4:Y:S01]  /*03a0*/  @P0 R2UR UR7, R2 ;  /* 0x00000000020703c2 */ /* 0x00872200000e0000 */
[----:B------:R-:W-:Y:S01]  /*03b0*/  ISETP.GE.AND P0, PT, R0, UR10, PT ;  /* 0x0000000a00007c0c */ /* 0x000fe2000bf06270 */
[----:B----4-:R-:W-:-:S02]  /*03c0*/  @!UP0 UMOV UR7, UR16 ;  /* 0x0000001000078c82 */ /* 0x010fc40008000000 */
[----:B------:R-:W-:Y:S01]  /*03d0*/  USHF.R.S32.HI UR6, URZ, 0x1f, UR7 ;  /* 0x0000001f3f067899 */ /* 0x000fe20008011407 */
[----:B------:R-:W-:-:S03]  /*03e0*/  ISETP.GT.OR P0, PT, R87, 0x3f, P0 ;  /* 0x0000003f5700780c */ /* 0x000fc60000704670 */
[----:B------:R-:W-:Y:S01]  /*03f0*/  UIMAD UR6, UR6, UR4, URZ ;  /* 0x00000004060672a4 */ /* 0x000fe2000f8e023f */
[----:B--2---:R-:W-:Y:S01]  /*0400*/  IADD3 R15, R0, UR11, RZ ;  /* 0x0000000b000f7c10 */ /* 0x004fe2000fffe0ff */
[----:B------:R-:W-:-:S04]  /*0410*/  UIMAD.WIDE.U32 UR12, UR7, UR4, URZ ;  /* 0x00000004070c72a5 */ /* 0x000fc8000f8e003f */
[----:B------:R-:W-:Y:S01]  /*0420*/  @P2 IMAD.HI.U32 R0, R15, c[0x0][0x2bc], RZ ;  /* 0x0000af000f002a27 */ /* 0x000fe200078e00ff */
[----:B------:R-:W-:-:S03]  /*0430*/  UIMAD UR6, UR7, UR5, UR6 ;  /* 0x00000005070672a4 */ /* 0x000fc6000f8e0206 */
[----:B------:R-:W-:Y:S01]  /*0440*/  IMAD.MOV.U32 R12, RZ, RZ, R15 ;  /* 0x000000ffff0c7224 */ /* 0x000fe200078e000f */
[----:B------:R-:W-:Y:S01]  /*0450*/  @P2 SHF.R.U32.HI R12, RZ, c[0x0][0x2c0], R0 ;  /* 0x0000b000ff0c2a19 */ /* 0x000fe20000011600 */
[----:B------:R-:W-:Y:S02]  /*0460*/  UIADD3 UR6, UR13, UR6, URZ ;  /* 0x000000060d067290 */ /* 0x000fe4000fffe03f */
[----:B-1----:R-:W-:Y:S01]  /*0470*/  USHF.R.S32.HI UR7, URZ, 0x1f, UR9 ;  /* 0x0000001f3f077899 */ /* 0x002fe20008011409 */
[----:B------:R-:W-:Y:S01]  /*0480*/  @!P0 IADD3 R0, P2, R12, UR12, RZ ;  /* 0x0000000c0c008c10 */ /* 0x000fe2000ff5e0ff */
[----:B------:R-:W-:-:S03]  /*0490*/  ULDC.64 UR4, c[0x0][0x1b8] ;  /* 0x00006e0000047ab9 */ /* 0x000fc60000000a00 */
[----:B---3--:R-:W-:Y:S02]  /*04a0*/  @!P0 LEA R2, P1, R0, c[0x0][0x2a0], 0x2 ;  /* 0x0000a80000028a11 */ /* 0x008fe400078210ff */
[----:B------:R-:W-:-:S04]  /*04b0*/  @!P0 LEA.HI.X.SX32 R3, R12, UR6, 0x1, P2 ;  /* 0x000000060c038c11 */ /* 0x000fc800090f0eff */
[----:B------:R-:W-:-:S05]  /*04c0*/  @!P0 LEA.HI.X R3, R0, c[0x0][0x2a4], R3, 0x2, P1 ;  /* 0x0000a90000038a11 */ /* 0x000fca00008f1403 */
[----:B------:R1:W2:Y:S01]  /*04d0*/  @!P0 LDG.E R27, [R2.64] ;  /* 0x0000000e021b8981 */ /* 0x0002a2000c1e1900 */
[----:B------:R-:W-:Y:S01]  /*04e0*/  ISETP.NE.AND P0, PT, R11, 0x1, PT ;  /* 0x000000010b00780c */ /* 0x000fe20003f05270 */
[----:B------:R-:W-:Y:S02]  /*04f0*/  UIMAD UR17, UR7, UR4, URZ ;  /* 0x00000004071172a4 */ /* 0x000fe4000f8e023f */
[----:B------:R-:W-:Y:S02]  /*0500*/  UIMAD.WIDE.U32 UR20, UR9, UR4, URZ ;  /* 0x00000004091472a5 */ /* 0x000fe4000f8e003f */
[----:B------:R-:W-:-:S03]  /*0510*/  UIMAD UR17, UR9, UR5, UR17 ;  /* 0x00000005091172a4 */ /* 0x000fc6000f8e0211 */
[----:B------:R-:W-:Y:S02]  /*0520*/  ULDC.64 UR4, c[0x0][0x1c0] ;  /* 0x0000700000047ab9 */ /* 0x000fe40000000a00 */
[----:B------:R-:W-:Y:S02]  /*0530*/  UIMAD UR18, UR18, UR4, URZ ;  /* 0x00000004121272a4 */ /* 0x000fe4000f8e023f */
[----:B------:R-:W-:Y:S01]  /*0540*/  UIADD3 UR21, UR21, UR17, URZ ;  /* 0x0000001115157290 */ /* 0x000fe2000fffe03f */
[----:B------:R-:W-:Y:S01]  /*0550*/  @P0 IMAD.HI.U32 R0, R8, c[0x0][0x2c8], RZ ;  /* 0x0000b20008000a27 */ /* 0x000fe200078e00ff */
[----:B------:R-:W-:Y:S02]  /*0560*/  UIMAD UR5, UR16, UR5, UR18 ;  /* 0x00000005100572a4 */ /* 0x000fe4000f8e0212 */
[----:B------:R-:W-:Y:S01]  /*0570*/  UIMAD.WIDE.U32 UR16, UR16, UR4, UR20 ;  /* 0x00000004101072a5 */ /* 0x000fe2000f8e0014 */
[----:B------:R-:W-:Y:S01]  /*0580*/  IMAD.MOV.U32 R4, RZ, RZ, R8 ;  /* 0x000000ffff047224 */ /* 0x000fe200078e0008 */
[----:B------:R-:W-:-:S02]  /*0590*/  @P0 SHF.R.U32.HI R4, RZ, c[0x0][0x2cc], R0 ;  /* 0x0000b300ff040a19 */ /* 0x000fc40000011600 */
[----:B------:R-:W-:Y:S02]  /*05a0*/  UIADD3 UR5, UR17, UR5, URZ ;  /* 0x0000000511057290 */ /* 0x000fe4000fffe03f */
[--C-:B------:R-:W-:Y:S01]  /*05b0*/  SHF.R.S32.HI R5, RZ, 0x1f, R4.reuse ;  /* 0x0000001fff057819 */ /* 0x100fe20000011404 */
[----:B------:R-:W-:Y:S02]  /*05c0*/  IMAD.MOV R0, RZ, RZ, -R4 ;  /* 0x000000ffff007224 */ /* 0x000fe400078e0a04 */
[----:B-1----:R-:W-:Y:S02]  /*05d0*/  IMAD.U32 R3, RZ, RZ, UR17 ;  /* 0x00000011ff037e24 */ /* 0x002fe4000f8e00ff */
[----:B------:R-:W-:Y:S02]  /*05e0*/  IMAD R6, R5, c[0x0][0x1b0], RZ ;  /* 0x00006c0005067a24 */ /* 0x000fe400078e02ff */
[----:B------:R-:W-:Y:S02]  /*05f0*/  IMAD.U32 R2, RZ, RZ, UR16 ;  /* 0x00000010ff027e24 */ /* 0x000fe4000f8e00ff */
[----:B------:R-:W-:-:S02]  /*0600*/  IMAD.U32 R3, RZ, RZ, UR5 ;  /* 0x00000005ff037e24 */ /* 0x000fc4000f8e00ff */
[----:B------:R-:W-:Y:S01]  /*0610*/  IMAD.SHL.U32 R86, R20, 0x8, RZ ;  /* 0x0000000814567824 */ /* 0x000fe200078e00ff */
[----:B------:R-:W-:Y:S01]  /*0620*/  STL [R1+0x78], R87 ;  /* 0x0000785701007387 */ /* 0x000fe20000100800 */
[----:B------:R-:W-:Y:S01]  /*0630*/  IMAD R5, R0, c[0x0][0x2c4], R8 ;  /* 0x0000b10000057a24 */ /* 0x000fe200078e0208 */
[----:B------:R-:W-:Y:S01]  /*0640*/  LEA.HI R16, R26, R84, RZ, 0x4 ;  /* 0x000000541a107211 */ /* 0x000fe200078f20ff */
[----:B------:R-:W-:Y:S01]  /*0650*/  IMAD.WIDE.U32 R2, R4, c[0x0][0x1b0], R2 ;  /* 0x00006c0004027a25 */ /* 0x000fe200078e0002 */
[----:B------:R-:W-:-:S03]  /*0660*/  ULDC.64 UR4, c[0x0][0x1e8] ;  /* 0x00007a0000047ab9 */ /* 0x000fc60000000a00 */
[----:B------:R-:W-:Y:S01]  /*0670*/  IMAD R0, R4, c[0x0][0x1b4], R6 ;  /* 0x00006d0004007a24 */ /* 0x000fe200078e0206 */
[----:B------:R-:W-:-:S03]  /*0680*/  SHF.R.S32.HI R4, RZ, 0x1f, R5 ;  /* 0x0000001fff047819 */ /* 0x000fc60000011405 */
[----:B------:R-:W-:Y:S02]  /*0690*/  IMAD.IADD R3, R3, 0x1, R0 ;  /* 0x0000000103037824 */ /* 0x000fe400078e0200 */
[----:B------:R-:W-:Y:S02]  /*06a0*/  IMAD R0, R4, c[0x0][0x1a8], RZ ;  /* 0x00006a0004007a24 */ /* 0x000fe400078e02ff */
[----:B------:R-:W-:-:S04]  /*06b0*/  IMAD.WIDE.U32 R2, R5, c[0x0][0x1a8], R2 ;  /* 0x00006a0005027a25 */ /* 0x000fc800078e0002 */
[----:B------:R-:W-:Y:S01]  /*06c0*/  IMAD R0, R5, c[0x0][0x1ac], R0 ;  /* 0x00006b0005007a24 */ /* 0x000fe200078e0200 */
[----:B------:R-:W-:-:S03]  /*06d0*/  LEA R14, P0, R2, c[0x0][0x160], 0x1 ;  /* 0x00005800020e7a11 */ /* 0x000fc600078008ff */
[----:B------:R-:W-:Y:S02]  /*06e0*/  IMAD.IADD R0, R3, 0x1, R0 ;  /* 0x0000000103007824 */ /* 0x000fe400078e0200 */
[----:B------:R-:W-:Y:S02]  /*06f0*/  IMAD.SHL.U32 R3, R18, 0x40, RZ ;  /* 0x0000004012037824 */ /* 0x000fe400078e00ff */
[----:B------:R-:W-:Y:S01]  /*0700*/  IMAD R11, R11, c[0x0][0x168], RZ ;  /* 0x00005a000b0b7a24 */ /* 0x000fe200078e02ff */
[----:B------:R-:W-:Y:S01]  /*0710*/  LEA.HI.X R13, R2, c[0x0][0x164], R0, 0x1, P0 ;  /* 0x00005900020d7a11 */ /* 0x000fe200000f0c00 */
[----:B------:R-:W-:Y:S01]  /*0720*/  IMAD R17, R7, 0x80, R18 ;  /* 0x0000008007117824 */ /* 0x000fe200078e0212 */
[----:B------:R-:W-:Y:S01]  /*0730*/  LOP3.LUT R0, R3, 0x1c0, RZ, 0xc0, !PT ;  /* 0x000001c003007812 */ /* 0x000fe200078ec0ff */
[----:B------:R-:W-:Y:S01]  /*0740*/  SHFL.IDX PT, R2, R14, RZ, 0x181f ;  /* 0x00181fff0e027589 */ /* 0x000fe200000e0000 */
[----:B------:R-:W-:Y:S02]  /*0750*/  LEA.HI R5, R26, R84, RZ, 0x6 ;  /* 0x000000541a057211 */ /* 0x000fe400078f30ff */
[----:B------:R-:W-:Y:S01]  /*0760*/  ISETP.GE.AND P0, PT, R17, R11, PT ;  /* 0x0000000b1100720c */ /* 0x000fe20003f06270 */
[----:B------:R-:W1:Y:S01]  /*0770*/  SHFL.IDX PT, R3, R13, RZ, 0x181f ;  /* 0x00181fff0d037589 */ /* 0x000e6200000e0000 */
[----:B------:R-:W-:-:S02]  /*0780*/  SHF.R.U32.HI R4, RZ, 0x3, R0 ;  /* 0x00000003ff047819 */ /* 0x000fc40000011600 */
[----:B------:R-:W-:-:S04]  /*0790*/  LOP3.LUT R0, R0, 0x38, R86, 0xf8, !PT ;  /* 0x0000003800007812 */ /* 0x000fc800078ef856 */
[----:B------:R-:W-:Y:S01]  /*07a0*/  LOP3.LUT R0, R0, R4, RZ, 0x3c, !PT ;  /* 0x0000000400007212 */ /* 0x000fe200078e3cff */
[----:B------:R-:W-:Y:S01]  /*07b0*/  IMAD.SHL.U32 R4, R5, 0x8, RZ ;  /* 0x0000000805047824 */ /* 0x000fe200078e00ff */
[C---:B------:R-:W-:Y:S02]  /*07c0*/  IADD3 R177, R86.reuse, 0x40, RZ ;  /* 0x0000004056b17810 */ /* 0x040fe40007ffe0ff */
[C---:B------:R-:W-:Y:S02]  /*07d0*/  IADD3 R133, R86.reuse, 0x80, RZ ;  /* 0x0000008056857810 */ /* 0x040fe40007ffe0ff */
[----:B------:R-:W-:Y:S02]  /*07e0*/  IADD3 R178, R86, 0xc0, RZ ;  /* 0x000000c056b27810 */ /* 0x000fe40007ffe0ff */
[----:B------:R-:W-:Y:S02]  /*07f0*/  LOP3.LUT R179, R0, 0xfffffe00, R4, 0xf8, !PT ;  /* 0xfffffe0000b37812 */ /* 0x000fe400078ef804 */
[----:B------:R-:W-:-:S02]  /*0800*/  @!P0 SHF.R.S32.HI R4, RZ, 0x1f, R177 ;  /* 0x0000001fff048819 */ /* 0x000fc400000114b1 */
[----:B------:R-:W-:Y:S02]  /*0810*/  @!P0 SHF.R.S32.HI R0, RZ, 0x1f, R133 ;  /* 0x0000001fff008819 */ /* 0x000fe40000011485 */
[----:B------:R-:W-:Y:S02]  /*0820*/  @!P0 SHF.R.S32.HI R5, RZ, 0x1f, R178 ;  /* 0x0000001fff058819 */ /* 0x000fe400000114b2 */
[----:B------:R-:W-:Y:S02]  /*0830*/  ISETP.GE.AND P6, PT, R86, c[0x0][0x198], PT ;  /* 0x0000660056007a0c */ /* 0x000fe40003fc6270 */
[----:B------:R-:W-:Y:S02]  /*0840*/  @!P0 LEA.HI R6, R4, R177, RZ, 0x3 ;  /* 0x000000b104068211 */ /* 0x000fe400078f18ff */
[----:B------:R-:W-:Y:S02]  /*0850*/  ISETP.GE.AND P5, PT, R177, c[0x0][0x198], PT ;  /* 0x00006600b1007a0c */ /* 0x000fe40003fa6270 */
[----:B------:R-:W-:-:S02]  /*0860*/  @!P0 LEA.HI R4, R0, R133, RZ, 0x3 ;  /* 0x0000008500048211 */ /* 0x000fc400078f18ff */
[----:B------:R-:W-:Y:S02]  /*0870*/  ISETP.GE.AND P4, PT, R133, c[0x0][0x198], PT ;  /* 0x0000660085007a0c */ /* 0x000fe40003f86270 */
[----:B------:R-:W-:Y:S02]  /*0880*/  @!P0 LEA.HI R0, R5, R178, RZ, 0x3 ;  /* 0x000000b205008211 */ /* 0x000fe400078f18ff */
[----:B------:R-:W-:Y:S02]  /*0890*/  ISETP.GE.AND P3, PT, R178, c[0x0][0x198], PT ;  /* 0x00006600b2007a0c */ /* 0x000fe40003f66270 */
[----:B------:R-:W-:Y:S01]  /*08a0*/  @!P0 LOP3.LUT R6, R6, 0xfffffff8, RZ, 0xc0, !PT ;  /* 0xfffffff806068812 */ /* 0x000fe200078ec0ff */
[----:B------:R3:W-:Y:S01]  /*08b0*/  STL [R1+0xa4], R8 ;  /* 0x0000a40801007387 */ /* 0x0007e20000100800 */
[----:B------:R-:W-:Y:S02]  /*08c0*/  @!P0 LOP3.LUT R4, R4, 0xfffffff8, RZ, 0xc0, !PT ;  /* 0xfffffff804048812 */ /* 0x000fe400078ec0ff */
[----:B------:R-:W-:Y:S01]  /*08d0*/  @!P0 LOP3.LUT R10, R0, 0xfffffff8, RZ, 0xc0, !PT ;  /* 0xfffffff8000a8812 */ /* 0x000fe200078ec0ff */
[----:B------:R-:W-:-:S02]  /*08e0*/  @!P0 IMAD.SHL.U32 R0, R179, 0x2, RZ ;  /* 0x00000002b3008824 */ /* 0x000fc400078e00ff */
[----:B-1----:R-:W-:-:S04]  /*08f0*/  @!P0 IMAD.WIDE R6, R6, 0x2, R2 ;  /* 0x0000000206068825 */ /* 0x002fc800078e0202 */
[----:B------:R-:W-:-:S04]  /*0900*/  @!P0 IMAD.WIDE R4, R4, 0x2, R2 ;  /* 0x0000000204048825 */ /* 0x000fc800078e0202 */
[----:B---3--:R-:W-:-:S04]  /*0910*/  @!P0 IMAD.WIDE R8, R86, 0x2, R2 ;  /* 0x0000000256088825 */ /* 0x008fc800078e0202 */
[----:B------:R-:W-:Y:S01]  /*0920*/  @!P0 IMAD.WIDE R2, R10, 0x2, R2 ;  /* 0x000000020a028825 */ /* 0x000fe200078e0202 */
[----:B------:R-:W-:Y:S01]  /*0930*/  @!PT LDS RZ, [RZ] ;  /* 0x00000000fffff984 */ /* 0x000fe20000000800 */
[----:B------:R1:W-:Y:S04]  /*0940*/  @!P0 LDGSTS.E.BYPASS.LTC128B.128 [R0+0x100], [R8.64], !P6 ;  /* 0x0010000008008fae */ /* 0x0003e8000f101d4e */
[----:B------:R3:W-:Y:S04]  /*0950*/  @!P0 LDGSTS.E.BYPASS.LTC128B.128 [R0+0x4100], [R6.64], !P5 ;  /* 0x0410000006008fae */ /* 0x0007e8000e901d4e */
[----:B------:R4:W-:Y:S04]  /*0960*/  @!P0 LDGSTS.E.BYPASS.LTC128B.128 [R0+0x8100], [R4.64], !P4 ;  /* 0x0810000004008fae */ /* 0x0009e8000e101d4e */
[----:B------:R5:W-:Y:S01]  /*0970*/  @!P0 LDGSTS.E.BYPASS.LTC128B.128 [R0+0xc100], [R2.64], !P3 ;  /* 0x0c10000002008fae */ /* 0x000be2000d901d4e */
[----:B-1----:R-:W-:-:S04]  /*0980*/  IADD3 R8, R17, 0x20, RZ ;  /* 0x0000002011087810 */ /* 0x002fc80007ffe0ff */
[----:B------:R-:W-:Y:S01]  /*0990*/  ISETP.GE.AND P0, PT, R8, R11, PT ;  /* 0x0000000b0800720c */ /* 0x000fe20003f06270 */
[----:B-----5:R-:W-:Y:S04]  /*09a0*/  SHFL.IDX PT, R2, R14, 0x1, 0x181f ;  /* 0x00381f000e027f89 */ /* 0x020fe800000e0000 */
[----:B------:R-:W1:Y:S08]  /*09b0*/  SHFL.IDX PT, R3, R13, 0x1, 0x181f ;  /* 0x00381f000d037f89 */ /* 0x000e7000000e0000 */
[----:B----4-:R-:W-:-:S02]  /*09c0*/  @!P0 SHF.R.S32.HI R4, RZ, 0x1f, R177 ;  /* 0x0000001fff048819 */ /* 0x010fc400000114b1 */
[----:B---3--:R-:W-:Y:S02]  /*09d0*/  @!P0 SHF.R.S32.HI R0, RZ, 0x1f, R133 ;  /* 0x0000001fff008819 */ /* 0x008fe40000011485 */
[----:B------:R-:W-:Y:S02]  /*09e0*/  @!P0 SHF.R.S32.HI R5, RZ, 0x1f, R178 ;  /* 0x0000001fff058819 */ /* 0x000fe400000114b2 */
[----:B------:R-:W-:Y:S02]  /*09f0*/  @!P0 LEA.HI R6, R4, R177, RZ, 0x3 ;  /* 0x000000b104068211 */ /* 0x000fe400078f18ff */
[----:B------:R-:W-:Y:S02]  /*0a00*/  @!P0 LEA.HI R4, R0, R133, RZ, 0x3 ;  /* 0x0000008500048211 */ /* 0x000fe400078f18ff */
[----:B------:R-:W-:Y:S02]  /*0a10*/  @!P0 LEA.HI R0, R5, R178, RZ, 0x3 ;  /* 0x000000b205008211 */ /* 0x000fe400078f18ff */
[----:B------:R-:W-:-:S02]  /*0a20*/  @!P0 LOP3.LUT R6, R6, 0xfffffff8, RZ, 0xc0, !PT ;  /* 0xfffffff806068812 */ /* 0x000fc400078ec0ff */
[----:B------:R-:W-:Y:S02]  /*0a30*/  @!P0 LOP3.LUT R4, R4, 0xfffffff8, RZ, 0xc0, !PT ;  /* 0xfffffff804048812 */ /* 0x000fe400078ec0ff */
[----:B------:R-:W-:Y:S01]  /*0a40*/  @!P0 LOP3.LUT R10, R0, 0xfffffff8, RZ, 0xc0, !PT ;  /* 0xfffffff8000a8812 */ /* 0x000fe200078ec0ff */
[----:B------:R-:W-:Y:S02]  /*0a50*/  @!P0 IMAD.SHL.U32 R0, R179, 0x2, RZ ;  /* 0x00000002b3008824 */ /* 0x000fe400078e00ff */
[----:B-1----:R-:W-:-:S04]  /*0a60*/  @!P0 IMAD.WIDE R8, R86, 0x2, R2 ;  /* 0x0000000256088825 */ /* 0x002fc800078e0202 */
[--C-:B------:R-:W-:Y:S01]  /*0a70*/  @!P0 IMAD.WIDE R6, R6, 0x2, R2.reuse ;  /* 0x0000000206068825 */ /* 0x100fe200078e0202 */
[----:B------:R1:W-:Y:S03]  /*0a80*/  @!P0 LDGSTS.E.BYPASS.LTC128B.128 [R0+0x1100], [R8.64], !P6 ;  /* 0x0110000008008fae */ /* 0x0003e6000f101d4e */
[--C-:B------:R-:W-:Y:S01]  /*0a90*/  @!P0 IMAD.WIDE R4, R4, 0x2, R2.reuse ;  /* 0x0000000204048825 */ /* 0x100fe200078e0202 */
[----:B------:R3:W-:Y:S03]  /*0aa0*/  @!P0 LDGSTS.E.BYPASS.LTC128B.128 [R0+0x5100], [R6.64], !P5 ;  /* 0x0510000006008fae */ /* 0x0007e6000e901d4e */
[----:B------:R-:W-:Y:S01]  /*0ab0*/  @!P0 IMAD.WIDE R2, R10, 0x2, R2 ;  /* 0x000000020a028825 */ /* 0x000fe200078e0202 */
[----:B------:R1:W-:Y:S04]  /*0ac0*/  @!P0 LDGSTS.E.BYPASS.LTC128B.128 [R0+0x9100], [R4.64], !P4 ;  /* 0x0910000004008fae */ /* 0x0003e8000e101d4e */
[----:B------:R4:W-:Y:S01]  /*0ad0*/  @!P0 LDGSTS.E.BYPASS.LTC128B.128 [R0+0xd100], [R2.64], !P3 ;  /* 0x0d10000002008fae */ /* 0x0009e2000d901d4e */
[----:B---3--:R-:W-:-:S04]  /*0ae0*/  IADD3 R6, R17, 0x40, RZ ;  /* 0x0000004011067810 */ /* 0x008fc80007ffe0ff */
[----:B------:R-:W-:Y:S02]  /*0af0*/  ISETP.GE.AND P0, PT, R6, R11, PT ;  /* 0x0000000b0600720c */ /* 0x000fe40003f06270 */
[----:B------:R-:W-:Y:S01]  /*0b00*/  SHF.R.S32.HI R6, RZ, 0x4, R16 ;  /* 0x00000004ff067819 */ /* 0x000fe20000011410 */
[----:B----4-:R-:W-:Y:S01]  /*0b10*/  SHFL.IDX PT, R2, R14, 0x2, 0x181f ;  /* 0x00581f000e027f89 */ /* 0x010fe200000e0000 */
[----:B-1----:R-:W-:-:S03]  /*0b20*/  IMAD.MOV R0, RZ, RZ, -R12 ;  /* 0x000000ffff007224 */ /* 0x002fc600078e0a0c */
[----:B------:R-:W1:Y:S01]  /*0b30*/  SHFL.IDX PT, R3, R13, 0x2, 0x181f ;  /* 0x00581f000d037f89 */ /* 0x000e6200000e0000 */
[----:B------:R-:W-:Y:S01]  /*0b40*/  LEA.HI R5, R16, R6, RZ, 0x1 ;  /* 0x0000000610057211 */ /* 0x000fe200078f08ff */
[----:B------:R-:W-:Y:S01]  /*0b50*/  IMAD R40, R0, c[0x0][0x2b8], R15 ;  /* 0x0000ae0000287a24 */ /* 0x000fe200078e020f */
[----:B------:R-:W-:Y:S02]  /*0b60*/  IADD3 R4, R17, 0x60, RZ ;  /* 0x0000006011047810 */ /* 0x000fe40007ffe0ff */
[----:B------:R-:W-:Y:S02]  /*0b70*/  LOP3.LUT R0, R5, 0xfffffffe, RZ, 0xc0, !PT ;  /* 0xfffffffe05007812 */ /* 0x000fe400078ec0ff */
[----:B------:R-:W-:Y:S02]  /*0b80*/  ISETP.GE.AND P2, PT, R4, R11, PT ;  /* 0x0000000b0400720c */ /* 0x000fe40003f46270 */
[----:B------:R-:W-:Y:S02]  /*0b90*/  @!P0 SHF.R.S32.HI R5, RZ, 0x1f, R177 ;  /* 0x0000001fff058819 */ /* 0x000fe400000114b1 */
[----:B------:R-:W-:Y:S01]  /*0ba0*/  SHF.R.S32.HI R25, RZ, 0x1f, R40 ;  /* 0x0000001fff197819 */ /* 0x000fe20000011428 */
[----:B------:R-:W-:Y:S01]  /*0bb0*/  IMAD.IADD R23, R6, 0x1, -R0 ;  /* 0x0000000106177824 */ /* 0x000fe200078e0a00 */
[----:B------:R-:W-:-:S02]  /*0bc0*/  @!P0 SHF.R.S32.HI R4, RZ, 0x1f, R133 ;  /* 0x0000001fff048819 */ /* 0x000fc40000011485 */
[----:B------:R-:W-:Y:S01]  /*0bd0*/  @!P0 SHF.R.S32.HI R0, RZ, 0x1f, R178 ;  /* 0x0000001fff008819 */ /* 0x000fe200000114b2 */
[----:B------:R-:W-:Y:S01]  /*0be0*/  IMAD R7, R25, c[0x0][0x1e0], RZ ;  /* 0x0000780019077a24 */ /* 0x000fe200078e02ff */
[----:B------:R-:W-:Y:S02]  /*0bf0*/  @!P0 LEA.HI R8, R5, R177, RZ, 0x3 ;  /* 0x000000b105088211 */ /* 0x000fe400078f18ff */
[----:B------:R-:W-:Y:S02]  /*0c00*/  @!P0 LEA.HI R6, R4, R133, RZ, 0x3 ;  /* 0x0000008504068211 */ /* 0x000fe400078f18ff */
[----:B------:R-:W-:Y:S01]  /*0c10*/  @!P0 LEA.HI R0, R0, R178, RZ, 0x3 ;  /* 0x000000b200008211 */ /* 0x000fe200078f18ff */
[----:B------:R-:W-:Y:S01]  /*0c20*/  IMAD.WIDE.U32 R4, R40, c[0x0][0x1e0], RZ ;  /* 0x0000780028047a25 */ /* 0x000fe200078e00ff */
[----:B------:R-:W-:Y:S02]  /*0c30*/  @!P0 LOP3.LUT R8, R8, 0xfffffff8, RZ, 0xc0, !PT ;  /* 0xfffffff808088812 */ /* 0x000fe400078ec0ff */
[----:B------:R-:W-:Y:S01]  /*0c40*/  @!P0 LOP3.LUT R6, R6, 0xfffffff8, RZ, 0xc0, !PT ;  /* 0xfffffff806068812 */ /* 0x000fe200078ec0ff */
[----:B------:R-:W-:Y:S01]  /*0c50*/  IMAD R7, R40, c[0x0][0x1e4], R7 ;  /* 0x0000790028077a24 */ /* 0x000fe200078e0207 */
[----:B------:R-:W-:Y:S01]  /*0c60*/  @!P0 LOP3.LUT R12, R0, 0xfffffff8, RZ, 0xc0, !PT ;  /* 0xfffffff8000c8812 */ /* 0x000fe200078ec0ff */
[----:B------:R-:W-:-:S02]  /*0c70*/  @!P0 IMAD.SHL.U32 R0, R179, 0x2, RZ ;  /* 0x00000002b3008824 */ /* 0x000fc400078e00ff */
[----:B-1----:R-:W-:-:S04]  /*0c80*/  @!P0 IMAD.WIDE R10, R86, 0x2, R2 ;  /* 0x00000002560a8825 */ /* 0x002fc800078e0202 */
[----:B------:R-:W-:Y:S01]  /*0c90*/  IMAD.IADD R5, R5, 0x1, R7 ;  /* 0x0000000105057824 */ /* 0x000fe200078e0207 */
[----:B------:R1:W-:Y:S01]  /*0ca0*/  @!P0 LDGSTS.E.BYPASS.LTC128B.128 [R0+0x2100], [R10.64], !P6 ;  /* 0x021000000a008fae */ /* 0x0003e2000f101d4e */
[----:B------:R-:W-:-:S04]  /*0cb0*/  @!P0 IMAD.WIDE R8, R8, 0x2, R2 ;  /* 0x0000000208088825 */ /* 0x000fc800078e0202 */
[--C-:B------:R-:W-:Y:S01]  /*0cc0*/  @!P0 IMAD.WIDE R6, R6, 0x2, R2.reuse ;  /* 0x0000000206068825 */ /* 0x100fe200078e0202 */
[----:B------:R1:W-:Y:S04]  /*0cd0*/  @!P0 LDGSTS.E.BYPASS.LTC128B.128 [R0+0x6100], [R8.64], !P5 ;  /* 0x0610000008008fae */ /* 0x0003e8000e901d4e */
[----:B------:R3:W-:Y:S01]  /*0ce0*/  @!P0 LDGSTS.E.BYPASS.LTC128B.128 [R0+0xa100], [R6.64], !P4 ;  /* 0x0a10000006008fae */ /* 0x0007e2000e101d4e */
[----:B------:R-:W-:Y:S01]  /*0cf0*/  @!P0 IMAD.WIDE R2, R12, 0x2, R2 ;  /* 0x000000020c028825 */ /* 0x000fe200078e0202 */
[----:B------:R-:W-:Y:S01]  /*0d00*/  UIMAD.WIDE.U32 UR18, UR9, UR4, URZ ;  /* 0x00000004091272a5 */ /* 0x000fe2000f8e003f */
[----:B--2---:R-:W-:Y:S01]  /*0d10*/  SHF.R.S32.HI R24, RZ, 0x1f, R27 ;  /* 0x0000001fff187819 */ /* 0x004fe2000001141b */
[----:B------:R-:W-:Y:S02]  /*0d20*/  UIMAD UR4, UR7, UR4, URZ ;  /* 0x00000004070472a4 */ /* 0x000fe4000f8e023f */
[----:B------:R1:W-:Y:S01]  /*0d30*/  @!P0 LDGSTS.E.BYPASS.LTC128B.128 [R0+0xe100], [R2.64], !P3 ;  /* 0x0e10000002008fae */ /* 0x0003e2000d901d4e */
[----:B------:R-:W-:Y:S01]  /*0d40*/  IMAD.WIDE.U32 R4, R27, c[0x0][0x1f0], R4 ;  /* 0x00007c001b047a25 */ /* 0x000fe200078e0004 */
[----:B------:R-:W-:Y:S01]  /*0d50*/  UIMAD UR4, UR9, UR5, UR4 ;  /* 0x00000005090472a4 */ /* 0x000fe2000f8e0204 */
[----:B---3--:R-:W-:-:S05]  /*0d60*/  LOP3.LUT R6, R16, 0xfffffff0, RZ, 0xc0, !PT ;  /* 0xfffffff010067812 */ /* 0x008fca00078ec0ff */
[----:B------:R-:W-:Y:S02]  /*0d70*/  IMAD.IADD R6, R84, 0x1, -R6 ;  /* 0x0000000154067824 */ /* 0x000fe400078e0a06 */
[----:B-1----:R-:W-:-:S03]  /*0d80*/  IMAD R0, R24, c[0x0][0x1f0], RZ ;  /* 0x00007c0018007a24 */ /* 0x002fc600078e02ff */
[----:B------:R-:W-:Y:S01]  /*0d90*/  SHF.R.S32.HI R2, RZ, 0x1f, R6 ;  /* 0x0000001fff027819 */ /* 0x000fe20000011406 */
[----:B------:R-:W-:Y:S01]  /*0da0*/  UIADD3 UR16, UR19, UR4, URZ ;  /* 0x0000000413107290 */ /* 0x000fe2000fffe03f */
[----:B------:R1:W-:Y:S02]  /*0db0*/  SHFL.IDX PT, R3, R13, 0x3, 0x181f ;  /* 0x00781f000d037f89 */ /* 0x0003e400000e0000 */
[----:B------:R-:W-:Y:S01]  /*0dc0*/  LEA.HI R21, R2, R6, RZ, 0x3 ;  /* 0x0000000602157211 */ /* 0x000fe200078f18ff */
[----:B------:R-:W-:Y:S01]  /*0dd0*/  IMAD R0, R27, c[0x0][0x1f4], R0 ;  /* 0x00007d001b007a24 */ /* 0x000fe200078e0200 */
[----:B------:R2:W3:Y:S01]  /*0de0*/  SHFL.IDX PT, R2, R14, 0x3, 0x181f ;  /* 0x00781f000e027f89 */ /* 0x0004e200000e0000 */
[----:B------:R-:W-:Y:S01]  /*0df0*/  IADD3 R4, P0, R4, UR18, RZ ;  /* 0x0000001204047c10 */ /* 0x000fe2000ff1e0ff */
[----:B------:R-:W-:Y:S01]  /*0e00*/  ULEA UR17, UR8, 0xffffffc0, 0x6 ;  /* 0xffffffc008117891 */ /* 0x000fe2000f8e303f */
[----:B------:R-:W-:Y:S01]  /*0e10*/  LOP3.LUT R8, R21, 0xfffffff8, RZ, 0xc0, !PT ;  /* 0xfffffff815087812 */ /* 0x000fe200078ec0ff */
[----:B------:R-:W-:Y:S01]  /*0e20*/  IMAD.SHL.U32 R7, R18, 0x8, RZ ;  /* 0x0000000812077824 */ /* 0x000fe200078e00ff */
[----:B------:R-:W-:Y:S01]  /*0e30*/  IADD3.X R5, R5, UR16, R0, P0, !PT ;  /* 0x0000001005057c10 */ /* 0x000fe200087fe400 */
[----:B------:R-:W-:Y:S01]  /*0e40*/  IMAD.SHL.U32 R0, R20, 0x40, RZ ;  /* 0x0000004014007824 */ /* 0x000fe200078e00ff */
[----:B------:R-:W-:Y:S01]  /*0e50*/  LEA R16, P0, R4, c[0x0][0x1c8], 0x1 ;  /* 0x0000720004107a11 */ /* 0x000fe200078008ff */
[----:B------:R-:W-:Y:S01]  /*0e60*/  UIADD3 UR17, UR10, -UR17, URZ ;  /* 0x800000110a117290 */ /* 0x000fe2000fffe03f */
[----:B------:R-:W-:Y:S01]  /*0e70*/  IMAD.IADD R19, R6, 0x1, -R8 ;  /* 0x0000000106137824 */ /* 0x000fe200078e0a08 */
[----:B------:R-:W-:Y:S01]  /*0e80*/  @!P2 SHF.R.S32.HI R6, RZ, 0x1f, R178 ;  /* 0x0000001fff06a819 */ /* 0x000fe200000114b2 */
[----:B------:R-:W-:Y:S01]  /*0e90*/  STL [R1+0x44], R27 ;  /* 0x0000441b01007387 */ /* 0x000fe20000100800 */
[----:B------:R-:W-:Y:S01]  /*0ea0*/  LOP3.LUT R0, R0, 0x1c0, RZ, 0xc0, !PT ;  /* 0x000001c000007812 */ /* 0x000fe200078ec0ff */
[----:B------:R-:W-:Y:S01]  /*0eb0*/  UISETP.GE.AND UP0, UPT, UR10, 0x1, UPT ;  /* 0x000000010a00788c */ /* 0x000fe2000bf06270 */
[----:B------:R-:W-:Y:S01]  /*0ec0*/  IADD3 R18, -R18, UR17, RZ ;  /* 0x0000001112127c10 */ /* 0x000fe2000fffe1ff */
[----:B------:R-:W-:Y:S01]  /*0ed0*/  ULDC.64 UR4, c[0x0][0x210] ;  /* 0x0000840000047ab9 */ /* 0x000fe20000000a00 */
[----:B-1----:R-:W-:-:S02]  /*0ee0*/  LEA.HI.X R13, R4, c[0x0][0x1cc], R5, 0x1, P0 ;  /* 0x00007300040d7a11 */ /* 0x002fc400000f0c05 */
[----:B------:R-:W-:Y:S02]  /*0ef0*/  @!P2 SHF.R.S32.HI R5, RZ, 0x1f, R177 ;  /* 0x0000001fff05a819 */ /* 0x000fe400000114b1 */
[----:B------:R-:W-:Y:S02]  /*0f00*/  @!P2 SHF.R.S32.HI R4, RZ, 0x1f, R133 ;  /* 0x0000001fff04a819 */ /* 0x000fe40000011485 */
[----:B------:R-:W-:Y:S02]  /*0f10*/  @!P2 LEA.HI R5, R5, R177, RZ, 0x3 ;  /* 0x000000b10505a211 */ /* 0x000fe400078f18ff */
[----:B------:R-:W-:Y:S02]  /*0f20*/  LOP3.LUT R15, R0, 0x8, R7, 0xf8, !PT ;  /* 0x00000008000f7812 */ /* 0x000fe400078ef807 */
[----:B--2---:R-:W-:Y:S02]  /*0f30*/  SHF.R.U32.HI R14, RZ, 0x3, R0 ;  /* 0x00000003ff0e7819 */ /* 0x004fe40000011600 */
[----:B------:R-:W-:-:S02]  /*0f40*/  @!P2 LEA.HI R4, R4, R133, RZ, 0x3 ;  /* 0x000000850404a211 */ /* 0x000fc400078f18ff */
[----:B------:R-:W-:Y:S02]  /*0f50*/  @!P2 LEA.HI R0, R6, R178, RZ, 0x3 ;  /* 0x000000b20600a211 */ /* 0x000fe400078f18ff */
[----:B------:R-:W-:Y:S02]  /*0f60*/  ISETP.GE.AND P1, PT, R18, 0x1, PT ;  /* 0x000000011200780c */ /* 0x000fe40003f26270 */
[----:B------:R-:W-:Y:S02]  /*0f70*/  @!P2 LOP3.LUT R8, R5, 0xfffffff8, RZ, 0xc0, !PT ;  /* 0xfffffff80508a812 */ /* 0x000fe400078ec0ff */
[----:B------:R-:W-:Y:S02]  /*0f80*/  @!P2 LOP3.LUT R6, R4, 0xfffffff8, RZ, 0xc0, !PT ;  /* 0xfffffff80406a812 */ /* 0x000fe400078ec0ff */
[----:B------:R-:W-:Y:S01]  /*0f90*/  @!P2 LOP3.LUT R12, R0, 0xfffffff8, RZ, 0xc0, !PT ;  /* 0xfffffff8000ca812 */ /* 0x000fe200078ec0ff */
[----:B------:R-:W-:Y:S01]  /*0fa0*/  @!P2 IMAD.SHL.U32 R0, R179, 0x2, RZ ;  /* 0x00000002b300a824 */ /* 0x000fe200078e00ff */
[----:B------:R-:W-:Y:S01]  /*0fb0*/  SHFL.IDX PT, R4, R16, RZ, 0x181f ;  /* 0x00181fff10047589 */ /* 0x000fe200000e0000 */
[----:B---3--:R-:W-:-:S03]  /*0fc0*/  @!P2 IMAD.WIDE R10, R86, 0x2, R2 ;  /* 0x00000002560aa825 */ /* 0x008fc600078e0202 */
[----:B------:R-:W1:Y:S01]  /*0fd0*/  SHFL.IDX PT, R5, R13, RZ, 0x181f ;  /* 0x00181fff0d057589 */ /* 0x000e6200000e0000 */
[----:B------:R-:W-:-:S03]  /*0fe0*/  @!P2 IMAD.WIDE R8, R8, 0x2, R2 ;  /* 0x000000020808a825 */ /* 0x000fc600078e0202 */
[----:B------:R2:W-:Y:S01]  /*0ff0*/  @!P2 LDGSTS.E.BYPASS.LTC128B.128 [R0+0x3100], [R10.64], !P6 ;  /* 0x031000000a00afae */ /* 0x0005e2000f101d4e */
[----:B------:R-:W-:-:S03]  /*1000*/  @!P2 IMAD.WIDE R6, R6, 0x2, R2 ;  /* 0x000000020606a825 */ /* 0x000fc600078e0202 */
[----:B------:R2:W-:Y:S01]  /*1010*/  @!P2 LDGSTS.E.BYPASS.LTC128B.128 [R0+0x7100], [R8.64], !P5 ;  /* 0x071000000800afae */ /* 0x0005e2000e901d4e */
[----:B------:R-:W-:-:S03]  /*1020*/  @!P2 IMAD.WIDE R2, R12, 0x2, R2 ;  /* 0x000000020c02a825 */ /* 0x000fc600078e0202 */
[----:B------:R2:W-:Y:S04]  /*1030*/  @!P2 LDGSTS.E.BYPASS.LTC128B.128 [R0+0xb100], [R6.64], !P4 ;  /* 0x0b1000000600afae */ /* 0x0005e8000e101d4e */
[----:B------:R3:W-:Y:S01]  /*1040*/  @!P2 LDGSTS.E.BYPASS.LTC128B.128 [R0+0xf100], [R2.64], !P3 ;  /* 0x0f1000000200afae */ /* 0x0007e2000d901d4e */
[----:B------:R-:W-:Y:S02]  /*1050*/  ISETP.GE.AND P0, PT, R18, 0x21, PT ;  /* 0x000000211200780c */ /* 0x000fe40003f06270 */
[----:B------:R-:W-:Y:S01]  /*1060*/  ISETP.GE.AND P5, PT, R86, c[0x0][0x1d4], PT ;  /* 0x0000750056007a0c */ /* 0x000fe20003fa6270 */
[----:B------:R-:W-:Y:S01]  /*1070*/  STL [R1+0x74], R86 ;  /* 0x0000745601007387 */ /* 0x000fe20000100800 */
[----:B------:R-:W-:Y:S01]  /*1080*/  ISETP.GE.AND P4, PT, R177, c[0x0][0x1d4], PT ;  /* 0x00007500b1007a0c */ /* 0x000fe20003f86270 */
[----:B------:R-:W-:Y:S01]  /*1090*/  @P1 IMAD.SHL.U32 R12, R179, 0x2, RZ ;  /* 0x00000002b30c1824 */ /* 0x000fe200078e00ff */
[----:B------:R-:W-:Y:S01]  /*10a0*/  LOP3.LUT R22, R15, R14, RZ, 0x3c, !PT ;  /* 0x0000000e0f167212 */ /* 0x000fe200078e3cff */
[----:B------:R-:W-:Y:S04]  /*10b0*/  STL [R1+0x9c], R17 ;  /* 0x00009c1101007387 */ /* 0x000fe80000100800 */
[----:B------:R-:W0:Y:S01]  /*10c0*/  LDGDEPBAR ;  /* 0x00000000000079af */ /* 0x000e220000000000 */
[----:B---3--:R-:W-:-:S02]  /*10d0*/  @P1 SHF.R.S32.HI R3, RZ, 0x1f, R177 ;  /* 0x0000001fff031819 */ /* 0x008fc400000114b1 */
[----:B------:R-:W-:Y:S02]  /*10e0*/  @P1 SHF.R.S32.HI R2, RZ, 0x1f, R133 ;  /* 0x0000001fff021819 */ /* 0x000fe40000011485 */
[----:B------:R-:W-:Y:S02]  /*10f0*/  @P1 LEA.HI R3, R3, R177, RZ, 0x3 ;  /* 0x000000b103031211 */ /* 0x000fe400078f18ff */
[----:B--2---:R-:W-:Y:S02]  /*1100*/  @P1 SHF.R.S32.HI R0, RZ, 0x1f, R178 ;  /* 0x0000001fff001819 */ /* 0x004fe400000114b2 */
[----:B------:R-:W-:Y:S02]  /*1110*/  @P1 LEA.HI R6, R2, R133, RZ, 0x3 ;  /* 0x0000008502061211 */ /* 0x000fe400078f18ff */
[----:B------:R-:W-:Y:S01]  /*1120*/  @P1 LEA.HI R0, R0, R178, RZ, 0x3 ;  /* 0x000000b200001211 */ /* 0x000fe200078f18ff */
[----:B------:R2:W-:Y:S01]  /*1130*/  SHFL.IDX PT, R2, R16, 0x1, 0x181f ;  /* 0x00381f0010027f89 */ /* 0x0005e200000e0000 */
[----:B------:R-:W-:-:S03]  /*1140*/  @P1 LOP3.LUT R7, R3, 0xfffffff8, RZ, 0xc0, !PT ;  /* 0xfffffff803071812 */ /* 0x000fc600078ec0ff */
[----:B------:R-:W3:Y:S01]  /*1150*/  SHFL.IDX PT, R3, R13, 0x1, 0x181f ;  /* 0x00381f000d037f89 */ /* 0x000ee200000e0000 */
[----:B------:R-:W-:Y:S02]  /*1160*/  @P1 LOP3.LUT R10, R6, 0xfffffff8, RZ, 0xc0, !PT ;  /* 0xfffffff8060a1812 */ /* 0x000fe400078ec0ff */
[----:B------:R-:W-:Y:S01]  /*1170*/  @P1 LOP3.LUT R0, R0, 0xfffffff8, RZ, 0xc0, !PT ;  /* 0xfffffff800001812 */ /* 0x000fe200078ec0ff */
[----:B-1----:R-:W-:-:S04]  /*1180*/  @P1 IMAD.WIDE R8, R86, 0x2, R4 ;  /* 0x0000000256081825 */ /* 0x002fc800078e0204 */
[--C-:B------:R-:W-:Y:S01]  /*1190*/  @P1 IMAD.WIDE R6, R7, 0x2, R4.reuse ;  /* 0x0000000207061825 */ /* 0x100fe200078e0204 */
[----:B------:R1:W-:Y:S03]  /*11a0*/  @P1 LDGSTS.E.BYPASS.LTC128B.128 [R12+0x10100], [R8.64], !P5 ;  /* 0x10100000080c1fae */ /* 0x0003e6000e901d4e */
[----:B------:R-:W-:Y:S01]  /*11b0*/  @P1 IMAD.WIDE R14, R0, 0x2, R4 ;  /* 0x00000002000e1825 */ /* 0x000fe200078e0204 */
[----:B------:R-:W-:Y:S01]  /*11c0*/  @P0 SHF.R.S32.HI R0, RZ, 0x1f, R133 ;  /* 0x0000001fff000819 */ /* 0x000fe20000011485 */
[----:B------:R4:W-:Y:S02]  /*11d0*/  @P1 LDGSTS.E.BYPASS.LTC128B.128 [R12+0x12100], [R6.64], !P4 ;  /* 0x12100000060c1fae */ /* 0x0009e4000e101d4e */
[----:B--2---:R-:W-:Y:S01]  /*11e0*/  @P1 IMAD.WIDE R16, R10, 0x2, R4 ;  /* 0x000000020a101825 */ /* 0x004fe200078e0204 */
[----:B------:R-:W-:Y:S02]  /*11f0*/  @P0 SHF.R.S32.HI R4, RZ, 0x1f, R177 ;  /* 0x0000001fff040819 */ /* 0x000fe400000114b1 */
[----:B------:R-:W-:-:S02]  /*1200*/  @P0 SHF.R.S32.HI R5, RZ, 0x1f, R178 ;  /* 0x0000001fff050819 */ /* 0x000fc400000114b2 */
[----:B------:R-:W-:Y:S02]  /*1210*/  ISETP.GE.AND P3, PT, R133, c[0x0][0x1d4], PT ;  /* 0x0000750085007a0c */ /* 0x000fe40003f66270 */
[----:B------:R-:W-:-:S11]  /*1220*/  ISETP.GE.AND P6, PT, R178, c[0x0][0x1d4], PT ;  /* 0x00007500b2007a0c */ /* 0x000fd60003fc6270 */
[----:B------:R2:W-:Y:S01]  /*1230*/  @P1 LDGSTS.E.BYPASS.LTC128B.128 [R12+0x14100], [R16.64], !P3 ;  /* 0x14100000100c1fae */ /* 0x0005e2000d901d4e */
[----:B----4-:R-:W-:-:S03]  /*1240*/  @P0 LEA.HI R6, R4, R177, RZ, 0x3 ;  /* 0x000000b104060211 */ /* 0x010fc600078f18ff */
[----:B------:R2:W-:Y:S01]  /*1250*/  @P1 LDGSTS.E.BYPASS.LTC128B.128 [R12+0x16100], [R14.64], !P6 ;  /* 0x161000000e0c1fae */ /* 0x0005e2000f101d4e */
[----:B------:R-:W-:Y:S02]  /*1260*/  @P0 LEA.HI R4, R0, R133, RZ, 0x3 ;  /* 0x0000008500040211 */ /* 0x000fe400078f18ff */
[----:B------:R-:W-:Y:S02]  /*1270*/  @P0 LEA.HI R0, R5, R178, RZ, 0x3 ;  /* 0x000000b205000211 */ /* 0x000fe400078f18ff */
[----:B------:R-:W-:Y:S02]  /*1280*/  @P0 LOP3.LUT R6, R6, 0xfffffff8, RZ, 0xc0, !PT ;  /* 0xfffffff806060812 */ /* 0x000fe400078ec0ff */
[----:B------:R-:W-:Y:S02]  /*1290*/  @P0 LOP3.LUT R5, R4, 0xfffffff8, RZ, 0xc0, !PT ;  /* 0xfffffff804050812 */ /* 0x000fe400078ec0ff */
[----:B------:R-:W-:Y:S01]  /*12a0*/  @P0 LOP3.LUT R0, R0, 0xfffffff8, RZ, 0xc0, !PT ;  /* 0xfffffff800000812 */ /* 0x000fe200078ec0ff */
[----:B---3--:R-:W-:-:S04]  /*12b0*/  @P0 IMAD.WIDE R6, R6, 0x2, R2 ;  /* 0x0000000206060825 */ /* 0x008fc800078e0202 */
[----:B------:R-:W-:-:S04]  /*12c0*/  @P0 IMAD.WIDE R10, R5, 0x2, R2 ;  /* 0x00000002050a0825 */ /* 0x000fc800078e0202 */
[----:B-1----:R-:W-:-:S04]  /*12d0*/  @P0 IMAD.WIDE R8, R0, 0x2, R2 ;  /* 0x0000000200080825 */ /* 0x002fc800078e0202 */
[----:B------:R-:W-:Y:S02]  /*12e0*/  @P0 IMAD.SHL.U32 R4, R179, 0x2, RZ ;  /* 0x00000002b3040824 */ /* 0x000fe400078e00ff */
[----:B------:R-:W-:-:S05]  /*12f0*/  @P0 IMAD.WIDE R2, R86, 0x2, R2 ;  /* 0x0000000256020825 */ /* 0x000fca00078e0202 */
[----:B------:R1:W-:Y:S04]  /*1300*/  @P0 LDGSTS.E.BYPASS.LTC128B.128 [R4+0x11100], [R2.64], !P5 ;  /* 0x1110000002040fae */ /* 0x0003e8000e901d4e */
[----:B------:R3:W-:Y:S04]  /*1310*/  @P0 LDGSTS.E.BYPASS.LTC128B.128 [R4+0x13100], [R6.64], !P4 ;  /* 0x1310000006040fae */ /* 0x0007e8000e101d4e */
[----:B------:R3:W-:Y:S04]  /*1320*/  @P0 LDGSTS.E.BYPASS.LTC128B.128 [R4+0x15100], [R10.64], !P3 ;  /* 0x151000000a040fae */ /* 0x0007e8000d901d4e */
[----:B------:R3:W-:Y:S04]  /*1330*/  @P0 LDGSTS.E.BYPASS.LTC128B.128 [R4+0x17100], [R8.64], !P6 ;  /* 0x1710000008040fae */ /* 0x0007e8000f101d4e */
[----:B------:R-:W0:Y:S01]  /*1340*/  LDGDEPBAR ;  /* 0x00000000000079af */ /* 0x000e220000000000 */
[----:B------:R-:W-:-:S02]  /*1350*/  IMAD.SHL.U32 R13, R19, 0x40, RZ ;  /* 0x00000040130d7824 */ /* 0x000fc400078e00ff */
[----:B------:R-:W-:-:S03]  /*1360*/  IMAD.SHL.U32 R5, R23, 0x8, RZ ;  /* 0x0000000817057824 */ /* 0x000fc600078e00ff */
[----:B------:R-:W-:-:S04]  /*1370*/  LOP3.LUT R0, R13, 0x1c0, RZ, 0xc0, !PT ;  /* 0x000001c00d007812 */ /* 0x000fc800078ec0ff */
[----:B-1----:R-:W-:Y:S02]  /*1380*/  LOP3.LUT R2, R0, 0x8, R5, 0xf8, !PT ;  /* 0x0000000800027812 */ /* 0x002fe400078ef805 */
[----:B------:R-:W-:Y:S01]  /*1390*/  SHF.R.U32.HI R0, RZ, 0x3, R0 ;  /* 0x00000003ff007819 */ /* 0x000fe20000011600 */
[----:B------:R-:W-:Y:S01]  /*13a0*/  IMAD.SHL.U32 R3, R21, 0x40, RZ ;  /* 0x0000004015037824 */ /* 0x000fe200078e00ff */
[----:B------:R-:W-:Y:S02]  /*13b0*/  LEA.HI R5, R26, R84, RZ, 0x5 ;  /* 0x000000541a057211 */ /* 0x000fe400078f28ff */
[----:B------:R-:W-:Y:S02]  /*13c0*/  LOP3.LUT R2, R2, R0, RZ, 0x3c, !PT ;  /* 0x0000000002027212 */ /* 0x000fe400078e3cff */
[----:B------:R-:W-:Y:S02]  /*13d0*/  SHF.R.S32.HI R232, RZ, 0x5, R5 ;  /* 0x00000005ffe87819 */ /* 0x000fe40000011405 */
[----:B------:R-:W-:Y:S01]  /*13e0*/  LOP3.LUT R3, R2, 0xfffffe00, R3, 0xf8, !PT ;  /* 0xfffffe0002037812 */ /* 0x000fe200078ef803 */
[----:B------:R-:W-:-:S04]  /*13f0*/  DEPBAR.LE SB0, 0x1 ;  /* 0x000080400000791a */ /* 0x000fc80000000000 */
[----:B------:R-:W-:Y:S01]  /*1400*/  IMAD R0, R23, 0x200, R22 ;  /* 0x0000020017007824 */ /* 0x000fe200078e0216 */
[----:B------:R-:W-:Y:S01]  /*1410*/  R2P PR, R19, 0x6 ;  /* 0x0000000613007804 */ /* 0x000fe20000000000 */
[----:B---3--:R-:W-:Y:S02]  /*1420*/  IMAD.MOV.U32 R4, RZ, RZ, 0x10 ;  /* 0x00000010ff047424 */ /* 0x008fe400078e00ff */
[----:B------:R-:W-:Y:S02]  /*1430*/  IMAD R232, R232, 0x400, R3 ;  /* 0x00000400e8e87824 */ /* 0x000fe400078e0203 */
[----:B------:R-:W-:Y:S01]  /*1440*/  IMAD.SHL.U32 R134, R0, 0x2, RZ ;  /* 0x0000000200867824 */ /* 0x000fe200078e00ff */
[----:B------:R-:W-:Y:S01]  /*1450*/  BAR.SYNC.DEFER_BLOCKING 0x0 ;  /* 0x0000000000007b1d */ /* 0x000fe20000010000 */
[----:B------:R-:W-:Y:S01]  /*1460*/  IMAD.MOV.U32 R0, RZ, RZ, 0x20 ;  /* 0x00000020ff007424 */ /* 0x000fe200078e00ff */
[----:B------:R-:W-:Y:S01]  /*1470*/  SEL R4, R4, 0xfffffff0, !P1 ;  /* 0xfffffff004047807 */ /* 0x000fe20004800000 */
[----:B------:R-:W-:-:S03]  /*1480*/  IMAD.SHL.U32 R232, R232, 0x2, RZ ;  /* 0x00000002e8e87824 */ /* 0x000fc600078e00ff */
[----:B------:R-:W-:Y:S01]  /*1490*/  SEL R0, R0, 0xffffffe0, !P2 ;  /* 0xffffffe000007807 */ /* 0x000fe20005000000 */
[----:B------:R-:W-:-:S04]  /*14a0*/  IMAD R236, R4, 0x2, R232 ;  /* 0x0000000204ec7824 */ /* 0x000fc800078e02e8 */
[C---:B------:R-:W-:Y:S02]  /*14b0*/  IMAD R240, R0.reuse, 0x2, R232 ;  /* 0x0000000200f07824 */ /* 0x040fe400078e02e8 */
[----:B------:R-:W-:Y:S01]  /*14c0*/  IMAD R244, R0, 0x2, R236 ;  /* 0x0000000200f47824 */ /* 0x000fe200078e02ec */
[----:B------:R-:W-:Y:S01]  /*14d0*/  LOP3.LUT P0, RZ, R20, 0x2, RZ, 0xc0, !PT ;  /* 0x0000000214ff7812 */ /* 0x000fe2000780c0ff */
[----:B------:R2:W1:Y:S04]  /*14e0*/  LDSM.16.M88.4 R168, [R232+0x100] ;  /* 0x00010000e8a8783b */ /* 0x0004680000000200 */
[----:B------:R2:W3:Y:S04]  /*14f0*/  LDSM.16.M88.4 R200, [R232+0x4100] ;  /* 0x00410000e8c8783b */ /* 0x0004e80000000200 */
[----:B------:R2:W4:Y:S04]  /*1500*/  LDSM.16.M88.4 R216, [R232+0x8100] ;  /* 0x00810000e8d8783b */ /* 0x0005280000000200 */
[----:B------:R2:W1:Y:S04]  /*1510*/  LDSM.16.M88.4 R172, [R236+0x100] ;  /* 0x00010000ecac783b */ /* 0x0004680000000200 */
        /* <DEDUP_REMOVED lines=8> */
[----:B------:R-:W1:Y:S04]  /*15a0*/  LDSM.16.M88.4 R232, [R232+0xc100] ;  /* 0x00c10000e8e8783b */ /* 0x000e680000000200 */
[----:B------:R-:W1:Y:S04]  /*15b0*/  LDSM.16.M88.4 R236, [R236+0xc100] ;  /* 0x00c10000ecec783b */ /* 0x000e680000000200 */
[----:B------:R-:W1:Y:S04]  /*15c0*/  LDSM.16.M88.4 R240, [R240+0xc100] ;  /* 0x00c10000f0f0783b */ /* 0x000e680000000200 */
[----:B------:R-:W1:Y:S04]  /*15d0*/  LDSM.16.M88.4 R244, [R244+0xc100] ;  /* 0x00c10000f4f4783b */ /* 0x000e680000000200 */
[----:B------:R-:W-:Y:S01]  /*15e0*/  BAR.SYNC.DEFER_BLOCKING 0x0 ;  /* 0x0000000000007b1d */ /* 0x000fe20000010000 */
[----:B------:R-:W-:-:S02]  /*15f0*/  IADD3 R2, R134, 0x10100, RZ ;  /* 0x0001010086027810 */ /* 0x000fc40007ffe0ff */
[----:B------:R-:W-:Y:S02]  /*1600*/  IADD3 R89, R134, 0x10120, RZ ;  /* 0x0001012086597810 */ /* 0x000fe40007ffe0ff */
[----:B------:R-:W-:Y:S02]  /*1610*/  @P0 IADD3 R89, R2, -0x20, RZ ;  /* 0xffffffe002590810 */ /* 0x000fe40007ffe0ff */
[----:B------:R-:W-:Y:S02]  /*1620*/  LOP3.LUT R2, R5, 0xffffffe0, RZ, 0xc0, !PT ;  /* 0xffffffe005027812 */ /* 0x000fe400078ec0ff */
[C---:B------:R-:W-:Y:S01]  /*1630*/  IADD3 R6, R89.reuse, 0x800, RZ ;  /* 0x0000080059067810 */ /* 0x040fe20007ffe0ff */
[----:B------:R2:W-:Y:S02]  /*1640*/  STL [R1+0xa0], R179 ;  /* 0x0000a0b301007387 */ /* 0x0005e40000100800 */
[----:B------:R-:W-:Y:S01]  /*1650*/  IMAD.IADD R84, R84, 0x1, -R2 ;  /* 0x0000000154547824 */ /* 0x000fe200078e0a02 */
[C---:B------:R-:W-:Y:S01]  /*1660*/  IADD3 R2, R89.reuse, 0x1800, RZ ;  /* 0x0000180059027810 */ /* 0x040fe20007ffe0ff */
[----:B------:R2:W-:Y:S01]  /*1670*/  STL [R1+0x50], R40 ;  /* 0x0000502801007387 */ /* 0x0005e20000100800 */
[----:B------:R-:W-:-:S03]  /*1680*/  IADD3 R5, R89, 0x1000, RZ ;  /* 0x0000100059057810 */ /* 0x000fc60007ffe0ff */
[----:B------:R2:W-:Y:S01]  /*1690*/  STL [R1], R89 ;  /* 0x0000005901007387 */ /* 0x0005e20000100800 */
[----:B------:R-:W-:-:S04]  /*16a0*/  DEPBAR.LE SB0, 0x0 ;  /* 0x000080000000791a */ /* 0x000fc80000000000 */
[----:B------:R-:W-:Y:S06]  /*16b0*/  BAR.SYNC.DEFER_BLOCKING 0x0 ;  /* 0x0000000000007b1d */ /* 0x000fec0000010000 */
[----:B------:R2:W-:Y:S04]  /*16c0*/  STL [R1+0x3c], R6 ;  /* 0x00003c0601007387 */ /* 0x0005e80000100800 */
[----:B------:R2:W-:Y:S04]  /*16d0*/  STL [R1+0x34], R2 ;  /* 0x0000340201007387 */ /* 0x0005e80000100800 */
[----:B------:R2:W-:Y:S01]  /*16e0*/  STL [R1+0x38], R5 ;  /* 0x0000380501007387 */ /* 0x0005e20000100800 */
[----:B------:R-:W-:Y:S01]  /*16f0*/  PLOP3.LUT P0, PT, PT, PT, UP0, 0x80, 0x0 ;  /* 0x000000000000781c */ /* 0x000fe20003f0f008 */
[----:B------:R-:W-:-:S02]  /*1700*/  UIMAD UR7, UR7, UR4, URZ ;  /* 0x00000004070772a4 */ /* 0x000fc4000f8e023f */
[----:B------:R-:W-:Y:S02]  /*1710*/  UIMAD.WIDE.U32 UR20, UR9, UR4, URZ ;  /* 0x00000004091472a5 */ /* 0x000fe4000f8e003f */
[----:B------:R-:W-:Y:S01]  /*1720*/  UIMAD UR5, UR9, UR5, UR7 ;  /* 0x00000005090572a4 */ /* 0x000fe2000f8e0207 */
[----:B------:R-:W-:Y:S01]  /*1730*/  ISETP.GT.AND P2, PT, R87, 0x3f, PT ;  /* 0x0000003f5700780c */ /* 0x000fe20003f44270 */
[----:B------:R2:W1:Y:S02]  /*1740*/  LDSM.16.M88.4 R28, [R134+0x10100] ;  /* 0x01010000861c783b */ /* 0x0004640000000200 */
[----:B------:R-:W-:Y:S02]  /*1750*/  UIADD3 UR5, UR21, UR5, URZ ;  /* 0x0000000515057290 */ /* 0x000fe4000fffe03f */
[----:B------:R2:W1:Y:S01]  /*1760*/  LDSM.16.M88.4 R32, [R134+0x10900] ;  /* 0x010900008620783b */ /* 0x0004620000000200 */
[----:B------:R-:W-:-:S03]  /*1770*/  SEL R85, RZ, 0x10, P6 ;  /* 0x00000010ff557807 */ /* 0x000fc60003000000 */
[----:B------:R2:W1:Y:S04]  /*1780*/  LDSM.16.M88.4 R36, [R134+0x11100] ;  /* 0x011100008624783b */ /* 0x0004680000000200 */
[----:B------:R2:W1:Y:S04]  /*1790*/  LDSM.16.M88.4 R44, [R134+0x11900] ;  /* 0x01190000862c783b */ /* 0x0004680000000200 */
[----:B------:R2:W1:Y:S04]  /*17a0*/  LDSM.16.M88.4 R48, [R89] ;  /* 0x000000005930783b */ /* 0x0004680000000200 */
[----:B------:R2:W1:Y:S04]  /*17b0*/  LDSM.16.M88.4 R64, [R89+0x800] ;  /* 0x000800005940783b */ /* 0x0004680000000200 */
[----:B------:R2:W1:Y:S04]  /*17c0*/  LDSM.16.M88.4 R68, [R89+0x1000] ;  /* 0x001000005944783b */ /* 0x0004680000000200 */
[----:B------:R2:W1:Y:S01]  /*17d0*/  LDSM.16.M88.4 R72, [R89+0x1800] ;  /* 0x001800005948783b */ /* 0x0004620000000200 */
[----:B------:R-:W-:Y:S05]  /*17e0*/  @!P0 BRA `(.L_x_0) ;  /* 0x0000047000008947 */ /* 0x000fea0003800000 */
[----:B--234-:R-:W-:Y:S01]  /*17f0*/  IMAD R2, R25, c[0x0][0x208], RZ ;  /* 0x0000820019027a24 */ /* 0x01cfe200078e02ff */
[----:B------:R-:W-:Y:S01]  /*1800*/  SHF.R.S32.HI R8, RZ, 0x1f, R133 ;  /* 0x0000001fff087819 */ /* 0x000fe20000011485 */
[----:B------:R-:W-:Y:S01]  /*1810*/  IMAD.WIDE.U32 R6, R40, c[0x0][0x208], RZ ;  /* 0x0000820028067a25 */ /* 0x000fe200078e00ff */
[----:B------:R-:W-:-:S02]  /*1820*/  SHF.R.S32.HI R9, RZ, 0x1f, R178 ;  /* 0x0000001fff097819 */ /* 0x000fc400000114b2 */
[----:B------:R-:W-:Y:S01]  /*1830*/  LEA.HI R8, R8, R133, RZ, 0x3 ;  /* 0x0000008508087211 */ /* 0x000fe200078f18ff */
[----:B------:R-:W-:Y:S01]  /*1840*/  IMAD R2, R40, c[0x0][0x20c], R2 ;  /* 0x0000830028027a24 */ /* 0x000fe200078e0202 */
[----:B------:R-:W-:Y:S01]  /*1850*/  P2R R21, PR, RZ, 0x8 ;  /* 0x00000008ff157803 */ /* 0x000fe20000000000 */
[C---:B------:R-:W-:Y:S01]  /*1860*/  IMAD.WIDE R14, R86.reuse, 0x2, RZ ;  /* 0x00000002560e7825 */ /* 0x040fe200078e02ff */
[----:B------:R-:W-:Y:S02]  /*1870*/  ISETP.GE.AND P3, PT, R86, c[0x0][0x1d4], PT ;  /* 0x0000750056007a0c */ /* 0x000fe40003f66270 */
[----:B------:R-:W-:Y:S01]  /*1880*/  P2R R19, PR, RZ, 0x4 ;  /* 0x00000004ff137803 */ /* 0x000fe20000000000 */
[----:B------:R-:W-:Y:S01]  /*1890*/  IMAD.IADD R7, R7, 0x1, R2 ;  /* 0x0000000107077824 */ /* 0x000fe200078e0202 */
[----:B------:R-:W-:Y:S01]  /*18a0*/  ISETP.GE.AND P2, PT, R177, c[0x0][0x1d4], PT ;  /* 0x00007500b1007a0c */ /* 0x000fe20003f46270 */
[----:B------:R-:W-:Y:S01]  /*18b0*/  IMAD R2, R24, c[0x0][0x218], RZ ;  /* 0x0000860018027a24 */ /* 0x000fe200078e02ff */
[----:B------:R-:W-:Y:S01]  /*18c0*/  ISETP.GE.AND P1, PT, R133, c[0x0][0x1d4], PT ;  /* 0x0000750085007a0c */ /* 0x000fe20003f26270 */
[----:B------:R-:W-:Y:S01]  /*18d0*/  IMAD.WIDE.U32 R6, R27, c[0x0][0x218], R6 ;  /* 0x000086001b067a25 */ /* 0x000fe200078e0006 */
[----:B------:R-:W-:-:S03]  /*18e0*/  P2R R26, PR, RZ, 0x10 ;  /* 0x00000010ff1a7803 */ /* 0x000fc60000000000 */
[----:B------:R-:W-:Y:S01]  /*18f0*/  IMAD R5, R27, c[0x0][0x21c], R2 ;  /* 0x000087001b057a24 */ /* 0x000fe200078e0202 */
[----:B------:R-:W-:-:S04]  /*1900*/  IADD3 R2, P0, R6, UR20, RZ ;  /* 0x0000001406027c10 */ /* 0x000fc8000ff1e0ff */
[----:B------:R-:W-:Y:S02]  /*1910*/  IADD3.X R5, R7, UR5, R5, P0, !PT ;  /* 0x0000000507057c10 */ /* 0x000fe400087fe405 */
[----:B------:R-:W-:-:S04]  /*1920*/  LEA R6, P0, R2, c[0x0][0x1f8], 0x1 ;  /* 0x00007e0002067a11 */ /* 0x000fc800078008ff */
[----:B------:R-:W-:Y:S01]  /*1930*/  LEA.HI.X R5, R2, c[0x0][0x1fc], R5, 0x1, P0 ;  /* 0x00007f0002057a11 */ /* 0x000fe200000f0c05 */
[----:B------:R-:W2:Y:S01]  /*1940*/  SHFL.IDX PT, R12, R6, RZ, 0x181f ;  /* 0x00181fff060c7589 */ /* 0x000ea200000e0000 */
[----:B------:R-:W-:-:S03]  /*1950*/  SHF.R.S32.HI R2, RZ, 0x1f, R177 ;  /* 0x0000001fff027819 */ /* 0x000fc600000114b1 */
[----:B------:R-:W3:Y:S01]  /*1960*/  SHFL.IDX PT, R13, R5, RZ, 0x181f ;  /* 0x00181fff050d7589 */ /* 0x000ee200000e0000 */
[----:B------:R-:W-:-:S03]  /*1970*/  LEA.HI R7, R2, R177, RZ, 0x3 ;  /* 0x000000b102077211 */ /* 0x000fc600078f18ff */
[----:B------:R4:W5:Y:S04]  /*1980*/  SHFL.IDX PT, R2, R6, 0x1, 0x181f ;  /* 0x00381f0006027f89 */ /* 0x00096800000e0000 */
[----:B------:R-:W1:Y:S01]  /*1990*/  SHFL.IDX PT, R5, R5, 0x1, 0x181f ;  /* 0x00381f0005057f89 */ /* 0x000e6200000e0000 */
[----:B--2---:R-:W-:-:S05]  /*19a0*/  IADD3 R24, P0, R12, R14, RZ ;  /* 0x0000000e0c187210 */ /* 0x004fca0007f1e0ff */
[----:B---3--:R-:W-:Y:S01]  /*19b0*/  IMAD.X R25, R13, 0x1, R15, P0 ;  /* 0x000000010d197824 */ /* 0x008fe200000e060f */
[----:B----4-:R-:W-:Y:S02]  /*19c0*/  LOP3.LUT R6, R7, 0xfffffff8, RZ, 0xc0, !PT ;  /* 0xfffffff807067812 */ /* 0x010fe400078ec0ff */
[----:B------:R-:W-:-:S03]  /*19d0*/  LOP3.LUT R7, R8, 0xfffffff8, RZ, 0xc0, !PT ;  /* 0xfffffff808077812 */ /* 0x000fc600078ec0ff */
[----:B------:R-:W-:Y:S01]  /*19e0*/  IMAD.WIDE R10, R6, 0x2, RZ ;  /* 0x00000002060a7825 */ /* 0x000fe200078e02ff */
[----:B------:R-:W-:-:S03]  /*19f0*/  LEA.HI R6, R9, R178, RZ, 0x3 ;  /* 0x000000b209067211 */ /* 0x000fc600078f18ff */
[----:B------:R-:W-:Y:S01]  /*1a00*/  IMAD.WIDE R8, R7, 0x2, RZ ;  /* 0x0000000207087825 */ /* 0x000fe200078e02ff */
[----:B------:R-:W-:Y:S02]  /*1a10*/  IADD3 R22, P0, R12, R10, RZ ;  /* 0x0000000a0c167210 */ /* 0x000fe40007f1e0ff */
[----:B------:R-:W-:-:S03]  /*1a20*/  LOP3.LUT R6, R6, 0xfffffff8, RZ, 0xc0, !PT ;  /* 0xfffffff806067812 */ /* 0x000fc600078ec0ff */
[----:B------:R-:W-:Y:S01]  /*1a30*/  IMAD.X R23, R13, 0x1, R11, P0 ;  /* 0x000000010d177824 */ /* 0x000fe200000e060b */
[----:B------:R-:W-:Y:S01]  /*1a40*/  IADD3 R16, P0, R12, R8, RZ ;  /* 0x000000080c107210 */ /* 0x000fe20007f1e0ff */
[----:B------:R-:W-:-:S04]  /*1a50*/  IMAD.WIDE R6, R6, 0x2, RZ ;  /* 0x0000000206067825 */ /* 0x000fc800078e02ff */
[----:B------:R-:W-:Y:S01]  /*1a60*/  IMAD.X R17, R13, 0x1, R9, P0 ;  /* 0x000000010d117824 */ /* 0x000fe200000e0609 */
[----:B-----5:R-:W-:-:S05]  /*1a70*/  IADD3 R14, P0, R14, R2, RZ ;  /* 0x000000020e0e7210 */ /* 0x020fca0007f1e0ff */
[----:B-1----:R-:W-:Y:S01]  /*1a80*/  IMAD.X R15, R15, 0x1, R5, P0 ;  /* 0x000000010f0f7824 */ /* 0x002fe200000e0605 */
[----:B------:R-:W-:-:S05]  /*1a90*/  IADD3 R12, P0, R12, R6, RZ ;  /* 0x000000060c0c7210 */ /* 0x000fca0007f1e0ff */
[----:B------:R-:W-:Y:S01]  /*1aa0*/  IMAD.X R13, R13, 0x1, R7, P0 ;  /* 0x000000010d0d7824 */ /* 0x000fe200000e0607 */
[----:B------:R-:W-:-:S05]  /*1ab0*/  IADD3 R10, P0, R10, R2, RZ ;  /* 0x000000020a0a7210 */ /* 0x000fca0007f1e0ff */
[----:B------:R-:W-:Y:S01]  /*1ac0*/  IMAD.X R11, R11, 0x1, R5, P0 ;  /* 0x000000010b0b7824 */ /* 0x000fe200000e0605 */
[----:B------:R-:W-:-:S05]  /*1ad0*/  IADD3 R8, P0, R8, R2, RZ ;  /* 0x0000000208087210 */ /* 0x000fca0007f1e0ff */
[----:B------:R-:W-:Y:S01]  /*1ae0*/  IMAD.X R9, R9, 0x1, R5, P0 ;  /* 0x0000000109097824 */ /* 0x000fe200000e0605 */
[----:B------:R-:W-:Y:S01]  /*1af0*/  IADD3 R6, P0, R6, R2, RZ ;  /* 0x0000000206067210 */ /* 0x000fe20007f1e0ff */
[----:B------:R-:W-:-:S04]  /*1b00*/  IMAD.SHL.U32 R2, R179, 0x2, RZ ;  /* 0x00000002b3027824 */ /* 0x000fc800078e00ff */
[----:B------:R-:W-:Y:S01]  /*1b10*/  IMAD.X R7, R7, 0x1, R5, P0 ;  /* 0x0000000107077824 */ /* 0x000fe200000e0605 */
[C---:B------:R-:W-:Y:S02]  /*1b20*/  ISETP.LT.OR P0, PT, R18.reuse, 0x1, P3 ;  /* 0x000000011200780c */ /* 0x040fe40001f01670 */
[----:B------:R-:W-:-:S11]  /*1b30*/  ISETP.LT.OR P3, PT, R18, 0x21, P3 ;  /* 0x000000211200780c */ /* 0x000fd60001f61670 */
[----:B------:R1:W-:Y:S01]  /*1b40*/  LDGSTS.E.BYPASS.LTC128B.128 [R2+0x100], [R24.64], !P0 ;  /* 0x0010000018027fae */ /* 0x0003e2000c101d4e */
[C---:B------:R-:W-:Y:S02]  /*1b50*/  ISETP.LT.OR P0, PT, R18.reuse, 0x1, P2 ;  /* 0x000000011200780c */ /* 0x040fe40001701670 */
[----:B------:R-:W-:-:S11]  /*1b60*/  ISETP.LT.OR P2, PT, R18, 0x21, P2 ;  /* 0x000000211200780c */ /* 0x000fd60001741670 */
[----:B------:R1:W-:Y:S01]  /*1b70*/  LDGSTS.E.BYPASS.LTC128B.128 [R2+0x2100], [R22.64], !P0 ;  /* 0x0210000016027fae */ /* 0x0003e2000c101d4e */
[C---:B------:R-:W-:Y:S02]  /*1b80*/  ISETP.LT.OR P0, PT, R18.reuse, 0x1, P1 ;  /* 0x000000011200780c */ /* 0x040fe40000f01670 */
[----:B------:R-:W-:-:S11]  /*1b90*/  ISETP.LT.OR P1, PT, R18, 0x21, P1 ;  /* 0x000000211200780c */ /* 0x000fd60000f21670 */
[----:B------:R1:W-:Y:S01]  /*1ba0*/  LDGSTS.E.BYPASS.LTC128B.128 [R2+0x4100], [R16.64], !P0 ;  /* 0x0410000010027fae */ /* 0x0003e2000c101d4e */
[----:B------:R-:W-:-:S04]  /*1bb0*/  ISETP.GE.AND P0, PT, R178, c[0x0][0x1d4], PT ;  /* 0x00007500b2007a0c */ /* 0x000fc80003f06270 */
[C---:B------:R-:W-:Y:S02]  /*1bc0*/  ISETP.LT.OR P4, PT, R18.reuse, 0x1, P0 ;  /* 0x000000011200780c */ /* 0x040fe40000781670 */
[----:B------:R-:W-:-:S11]  /*1bd0*/  ISETP.LT.OR P0, PT, R18, 0x21, P0 ;  /* 0x000000211200780c */ /* 0x000fd60000701670 */
[----:B------:R1:W-:Y:S01]  /*1be0*/  LDGSTS.E.BYPASS.LTC128B.128 [R2+0x6100], [R12.64], !P4 ;  /* 0x061000000c027fae */ /* 0x0003e2000e101d4e */
[----:B------:R-:W-:-:S03]  /*1bf0*/  ISETP.NE.AND P4, PT, R26, RZ, PT ;  /* 0x000000ff1a00720c */ /* 0x000fc60003f85270 */
[----:B------:R1:W-:Y:S01]  /*1c00*/  LDGSTS.E.BYPASS.LTC128B.128 [R2+0x1100], [R14.64], !P3 ;  /* 0x011000000e027fae */ /* 0x0003e2000d901d4e */
[----:B------:R-:W-:-:S03]  /*1c10*/  ISETP.NE.AND P3, PT, R21, RZ, PT ;  /* 0x000000ff1500720c */ /* 0x000fc60003f65270 */
[----:B------:R1:W-:Y:S01]  /*1c20*/  LDGSTS.E.BYPASS.LTC128B.128 [R2+0x3100], [R10.64], !P2 ;  /* 0x031000000a027fae */ /* 0x0003e2000d101d4e */
[----:B------:R-:W-:-:S03]  /*1c30*/  ISETP.NE.AND P2, PT, R19, RZ, PT ;  /* 0x000000ff1300720c */ /* 0x000fc60003f45270 */
[----:B------:R1:W-:Y:S04]  /*1c40*/  LDGSTS.E.BYPASS.LTC128B.128 [R2+0x5100], [R8.64], !P1 ;  /* 0x0510000008027fae */ /* 0x0003e8000c901d4e */
[----:B------:R1:W-:Y:S04]  /*1c50*/  LDGSTS.E.BYPASS.LTC128B.128 [R2+0x7100], [R6.64], !P0 ;  /* 0x0710000006027fae */ /* 0x0003e8000c101d4e */
.L_x_0:
[C---:B-1-34-:R-:W-:Y:S01]  /*1c60*/  HMMA.16816.F32 R8, R168.reuse, R28, RZ ;  /* 0x0000001ca808723c */ /* 0x05afe200000018ff */
[----:B--2---:R-:W-:Y:S01]  /*1c70*/  IMAD.MOV.U32 R2, RZ, RZ, 0x40 ;  /* 0x00000040ff027424 */ /* 0x004fe200078e00ff */
[----:B------:R-:W-:Y:S01]  /*1c80*/  LOP3.LUT P0, RZ, R20, 0x4, RZ, 0xc0, !PT ;  /* 0x0000000414ff7812 */ /* 0x000fe2000780c0ff */
[----:B------:R-:W-:Y:S01]  /*1c90*/  LDSM.16.M88.4 R80, [R89+0x7800] ;  /* 0x007800005950783b */ /* 0x000fe20000000200 */
[C---:B------:R-:W-:Y:S01]  /*1ca0*/  IADD3 R6, R89.reuse, 0x2000, RZ ;  /* 0x0000200059067810 */ /* 0x040fe20007ffe0ff */
[----:B------:R-:W-:Y:S01]  /*1cb0*/  UISETP.GE.AND UP0, UPT, UR10, 0x41, UPT ;  /* 0x000000410a00788c */ /* 0x000fe2000bf06270 */
[----:B------:R-:W-:Y:S01]  /*1cc0*/  SEL R2, R2, 0xffffffc0, !P0 ;  /* 0xffffffc002027807 */ /* 0x000fe20004000000 */
[----:B------:R-:W0:Y:S01]  /*1cd0*/  LDGDEPBAR ;  /* 0x00000000000079af */ /* 0x000e220000000000 */
[----:B------:R-:W-:Y:S01]  /*1ce0*/  HMMA.16816.F32 R12, R168, R32, RZ ;  /* 0x00000020a80c723c */ /* 0x000fe200000018ff */
[----:B------:R-:W-:-:S02]  /*1cf0*/  IADD3 R5, R89, 0x2800, RZ ;  /* 0x0000280059057810 */ /* 0x000fc40007ffe0ff */
[--C-:B------:R-:W-:Y:S01]  /*1d00*/  IMAD.IADD R252, R134, 0x1, R2.reuse ;  /* 0x0000000186fc7824 */ /* 0x100fe200078e0202 */
[----:B------:R1:W-:Y:S01]  /*1d10*/  STL [R1+0x30], R6 ;  /* 0x0000300601007387 */ /* 0x0003e20000100800 */
[C---:B------:R-:W-:Y:S01]  /*1d20*/  IMAD.IADD R249, R89.reuse, 0x1, R2 ;  /* 0x0000000159f97824 */ /* 0x040fe200078e0202 */
[----:B------:R-:W-:Y:S02]  /*1d30*/  IADD3 R2, R89, 0x3000, RZ ;  /* 0x0000300059027810 */ /* 0x000fe40007ffe0ff */
[----:B------:R-:W-:Y:S01]  /*1d40*/  HMMA.16816.F32 R16, R168, R30, RZ ;  /* 0x0000001ea810723c */ /* 0x000fe200000018ff */
[----:B------:R-:W2:Y:S01]  /*1d50*/  LDSM.16.M88.4 R52, [R252+0x10900] ;  /* 0x01090000fc34783b */ /* 0x000ea20000000200 */
[----:B------:R-:W-:-:S03]  /*1d60*/  PLOP3.LUT P0, PT, PT, PT, UP0, 0x40, 0x0 ;  /* 0x000000000000781c */ /* 0x000fc60003f0e808 */
[----:B------:R-:W-:Y:S03]  /*1d70*/  LDSM.16.M88.4 R56, [R252+0x11100] ;  /* 0x01110000fc38783b */ /* 0x000fe60000000200 */
[----:B------:R-:W-:Y:S01]  /*1d80*/  HMMA.16816.F32 R40, R172, R48, R8 ;  /* 0x00000030ac28723c */ /* 0x000fe20000001808 */
[----:B------:R-:W-:Y:S04]  /*1d90*/  LDSM.16.M88.4 R60, [R252+0x11900] ;  /* 0x01190000fc3c783b */ /* 0x000fe80000000200 */
[----:B------:R-:W-:Y:S03]  /*1da0*/  LDSM.16.M88.4 R76, [R249+0x1800] ;  /* 0x00180000f94c783b */ /* 0x000fe60000000200 */
[----:B------:R-:W-:Y:S01]  /*1db0*/  HMMA.16816.F32 R8, R168, R34, RZ ;  /* 0x00000022a808723c */ /* 0x000fe200000018ff */
[----:B------:R3:W-:Y:S01]  /*1dc0*/  STL [R1+0x2c], R5 ;  /* 0x00002c0501007387 */ /* 0x0007e20000100800 */
[----:B-1----:R-:W-:-:S03]  /*1dd0*/  IADD3 R6, R89, 0x3800, RZ ;  /* 0x0000380059067810 */ /* 0x002fc60007ffe0ff */
[----:B------:R1:W-:Y:S03]  /*1de0*/  STL [R1+0x28], R2 ;  /* 0x0000280201007387 */ /* 0x0003e60000100800 */
[C---:B------:R-:W-:Y:S01]  /*1df0*/  HMMA.16816.F32 R24, R168.reuse, R36, RZ ;  /* 0x00000024a818723c */ /* 0x040fe200000018ff */
[----:B------:R4:W-:Y:S07]  /*1e00*/  STL [R1+0x24], R6 ;  /* 0x0000240601007387 */ /* 0x0009ee0000100800 */
[C---:B------:R-:W-:Y:S08]  /*1e10*/  HMMA.16816.F32 R28, R168.reuse, R38, RZ ;  /* 0x00000026a81c723c */ /* 0x040ff000000018ff */
[----:B------:R-:W-:Y:S01]  /*1e20*/  HMMA.16816.F32 R32, R168, R44, RZ ;  /* 0x0000002ca820723c */ /* 0x000fe200000018ff */
[----:B---3--:R-:W-:-:S02]  /*1e30*/  IADD3 R5, R89, 0x4000, RZ ;  /* 0x0000400059057810 */ /* 0x008fc40007ffe0ff */
[----:B-1----:R-:W-:-:S05]  /*1e40*/  IADD3 R2, R89, 0x4800, RZ ;  /* 0x0000480059027810 */ /* 0x002fca0007ffe0ff */
[----:B------:R-:W-:Y:S01]  /*1e50*/  HMMA.16816.F32 R36, R168, R46, RZ ;  /* 0x0000002ea824723c */ /* 0x000fe200000018ff */
[----:B------:R-:W1:Y:S01]  /*1e60*/  LDSM.16.M88.4 R44, [R252+0x10100] ;  /* 0x01010000fc2c783b */ /* 0x000e620000000200 */
[----:B----4-:R-:W-:-:S03]  /*1e70*/  IADD3 R6, R89, 0x5000, RZ ;  /* 0x0000500059067810 */ /* 0x010fc60007ffe0ff */
[----:B------:R3:W-:Y:S03]  /*1e80*/  STL [R1+0x20], R5 ;  /* 0x0000200501007387 */ /* 0x0007e60000100800 */
[C---:B------:R-:W-:Y:S01]  /*1e90*/  HMMA.16816.F32 R12, R172.reuse, R64, R12 ;  /* 0x00000040ac0c723c */ /* 0x040fe2000000180c */
[----:B------:R4:W-:Y:S04]  /*1ea0*/  STL [R1+0x1c], R2 ;  /* 0x00001c0201007387 */ /* 0x0009e80000100800 */
[----:B------:R5:W-:Y:S03]  /*1eb0*/  STL [R1+0x18], R6 ;  /* 0x0000180601007387 */ /* 0x000be60000100800 */
[C---:B------:R-:W-:Y:S01]  /*1ec0*/  HMMA.16816.F32 R8, R172.reuse, R66, R8 ;  /* 0x00000042ac08723c */ /* 0x040fe20000001808 */
[----:B------:R-:W1:Y:S07]  /*1ed0*/  LDSM.16.M88.4 R64, [R249+0x800] ;  /* 0x00080000f940783b */ /* 0x000e6e0000000200 */
[----:B------:R-:W-:Y:S01]  /*1ee0*/  HMMA.16816.F32 R20, R172, R68, R24 ;  /* 0x00000044ac14723c */ /* 0x000fe20000001818 */
[----:B---3--:R-:W-:-:S07]  /*1ef0*/  IADD3 R5, R89, 0x5800, RZ ;  /* 0x0000580059057810 */ /* 0x008fce0007ffe0ff */
[----:B------:R-:W-:Y:S01]  /*1f00*/  HMMA.16816.F32 R16, R172, R50, R16 ;  /* 0x00000032ac10723c */ /* 0x000fe20000001810 */
[----:B------:R-:W3:Y:S01]  /*1f10*/  LDSM.16.M88.4 R48, [R249] ;  /* 0x00000000f930783b */ /* 0x000ee20000000200 */
[----:B----4-:R-:W-:-:S03]  /*1f20*/  IADD3 R2, R89, 0x6000, RZ ;  /* 0x0000600059027810 */ /* 0x010fc60007ffe0ff */
[----:B------:R4:W-:Y:S01]  /*1f30*/  STL [R1+0x14], R5 ;  /* 0x0000140501007387 */ /* 0x0009e20000100800 */
[C---:B-----5:R-:W-:Y:S02]  /*1f40*/  IADD3 R6, R89.reuse, 0x6800, RZ ;  /* 0x0000680059067810 */ /* 0x060fe40007ffe0ff */
[C---:B------:R-:W-:Y:S01]  /*1f50*/  HMMA.16816.F32 R24, R172.reuse, R70, R28 ;  /* 0x00000046ac18723c */ /* 0x040fe2000000181c */
[----:B------:R-:W5:Y:S04]  /*1f60*/  LDSM.16.M88.4 R68, [R249+0x1000] ;  /* 0x00100000f944783b */ /* 0x000f680000000200 */
[----:B------:R1:W-:Y:S03]  /*1f70*/  STL [R1+0x10], R2 ;  /* 0x0000100201007387 */ /* 0x0003e60000100800 */
[C---:B------:R-:W-:Y:S01]  /*1f80*/  HMMA.16816.F32 R28, R172.reuse, R72, R32 ;  /* 0x00000048ac1c723c */ /* 0x040fe20000001820 */
[----:B------:R-:W-:Y:S07]  /*1f90*/  STL [R1+0xc], R6 ;  /* 0x00000c0601007387 */ /* 0x000fee0000100800 */
[----:B------:R-:W-:Y:S01]  /*1fa0*/  HMMA.16816.F32 R36, R172, R74, R36 ;  /* 0x0000004aac24723c */ /* 0x000fe20000001824 */
[----:B------:R-:W-:Y:S01]  /*1fb0*/  LDSM.16.M88.4 R72, [R134+0x13900] ;  /* 0x013900008648783b */ /* 0x000fe20000000200 */
[----:B----4-:R-:W-:-:S06]  /*1fc0*/  IADD3 R5, R89, 0x7000, RZ ;  /* 0x0000700059057810 */ /* 0x010fcc0007ffe0ff */
[----:B--2---:R-:W-:Y:S01]  /*1fd0*/  HMMA.16816.F32 R12, R192, R52, R12 ;  /* 0x00000034c00c723c */ /* 0x004fe2000000180c */
[----:B-1----:R-:W-:-:S07]  /*1fe0*/  IADD3 R2, R89, 0x7800, RZ ;  /* 0x0000780059027810 */ /* 0x002fce0007ffe0ff */
[C---:B------:R-:W-:Y:S01]  /*1ff0*/  HMMA.16816.F32 R8, R192.reuse, R54, R8 ;  /* 0x00000036c008723c */ /* 0x040fe20000001808 */
[----:B------:R-:W1:Y:S04]  /*2000*/  LDSM.16.M88.4 R52, [R134+0x12900] ;  /* 0x012900008634783b */ /* 0x000e680000000200 */
[----:B------:R-:W-:Y:S03]  /*2010*/  STL [R1+0x4], R2 ;  /* 0x0000040201007387 */ /* 0x000fe60000100800 */
[C---:B------:R-:W-:Y:S01]  /*2020*/  HMMA.16816.F32 R40, R192.reuse, R44, R40 ;  /* 0x0000002cc028723c */ /* 0x040fe20000001828 */
[----:B------:R-:W-:Y:S07]  /*2030*/  STL [R1+0x8], R5 ;  /* 0x0000080501007387 */ /* 0x000fee0000100800 */
[C---:B------:R-:W-:Y:S08]  /*2040*/  HMMA.16816.F32 R20, R192.reuse, R56, R20 ;  /* 0x00000038c014723c */ /* 0x040ff00000001814 */
[C---:B------:R-:W-:Y:S01]  /*2050*/  HMMA.16816.F32 R32, R192.reuse, R46, R16 ;  /* 0x0000002ec020723c */ /* 0x040fe20000001810 */
[----:B------:R-:W2:Y:S04]  /*2060*/  LDSM.16.M88.4 R16, [R134+0x12100] ;  /* 0x012100008610783b */ /* 0x000ea80000000200 */
[----:B------:R-:W-:Y:S03]  /*2070*/  LDSM.16.M88.4 R44, [R89+0x2000] ;  /* 0x00200000592c783b */ /* 0x000fe60000000200 */
[C---:B------:R-:W-:Y:S01]  /*2080*/  HMMA.16816.F32 R24, R192.reuse, R58, R24 ;  /* 0x0000003ac018723c */ /* 0x040fe20000001818 */
[----:B------:R-:W-:Y:S07]  /*2090*/  LDSM.16.M88.4 R56, [R89+0x2800] ;  /* 0x002800005938783b */ /* 0x000fee0000000200 */
[C---:B------:R-:W-:Y:S08]  /*20a0*/  HMMA.16816.F32 R28, R192.reuse, R60, R28 ;  /* 0x0000003cc01c723c */ /* 0x040ff0000000181c */
[----:B------:R-:W-:Y:S01]  /*20b0*/  HMMA.16816.F32 R36, R192, R62, R36 ;  /* 0x0000003ec024723c */ /* 0x000fe20000001824 */
[----:B------:R-:W4:Y:S07]  /*20c0*/  LDSM.16.M88.4 R60, [R134+0x13100] ;  /* 0x01310000863c783b */ /* 0x000f2e0000000200 */
[C---:B------:R-:W-:Y:S08]  /*20d0*/  HMMA.16816.F32 R12, R196.reuse, R64, R12 ;  /* 0x00000040c40c723c */ /* 0x040ff0000000180c */
[C---:B------:R-:W-:Y:S01]  /*20e0*/  HMMA.16816.F32 R8, R196.reuse, R66, R8 ;  /* 0x00000042c408723c */ /* 0x040fe20000001808 */
[----:B------:R-:W1:Y:S07]  /*20f0*/  LDSM.16.M88.4 R64, [R89+0x3000] ;  /* 0x003000005940783b */ /* 0x000e6e0000000200 */
[C---:B---3--:R-:W-:Y:S08]  /*2100*/  HMMA.16816.F32 R40, R196.reuse, R48, R40 ;  /* 0x00000030c428723c */ /* 0x048ff00000001828 */
[C---:B-----5:R-:W-:Y:S08]  /*2110*/  HMMA.16816.F32 R20, R196.reuse, R68, R20 ;  /* 0x00000044c414723c */ /* 0x060ff00000001814 */
[C---:B------:R-:W-:Y:S01]  /*2120*/  HMMA.16816.F32 R32, R196.reuse, R50, R32 ;  /* 0x00000032c420723c */ /* 0x040fe20000001820 */
[----:B------:R-:W-:Y:S07]  /*2130*/  LDSM.16.M88.4 R48, [R252+0x12900] ;  /* 0x01290000fc30783b */ /* 0x000fee0000000200 */
[C---:B------:R-:W-:Y:S01]  /*2140*/  HMMA.16816.F32 R24, R196.reuse, R70, R24 ;  /* 0x00000046c418723c */ /* 0x040fe20000001818 */
[----:B------:R-:W-:Y:S07]  /*2150*/  LDSM.16.M88.4 R68, [R252+0x13900] ;  /* 0x01390000fc44783b */ /* 0x000fee0000000200 */
[C---:B------:R-:W-:Y:S08]  /*2160*/  HMMA.16816.F32 R28, R196.reuse, R76, R28 ;  /* 0x0000004cc41c723c */ /* 0x040ff0000000181c */
[----:B------:R-:W-:Y:S01]  /*2170*/  HMMA.16816.F32 R36, R196, R78, R36 ;  /* 0x0000004ec424723c */ /* 0x000fe20000001824 */
[----:B------:R-:W3:Y:S07]  /*2180*/  LDSM.16.M88.4 R76, [R89+0x3800] ;  /* 0x00380000594c783b */ /* 0x000eee0000000200 */
[C---:B-1----:R-:W-:Y:S08]  /*2190*/  HMMA.16816.F32 R12, R200.reuse, R52, R12 ;  /* 0x00000034c80c723c */ /* 0x042ff0000000180c */
[C---:B------:R-:W-:Y:S01]  /*21a0*/  HMMA.16816.F32 R8, R200.reuse, R54, R8 ;  /* 0x00000036c808723c */ /* 0x040fe20000001808 */
[----:B------:R-:W-:Y:S07]  /*21b0*/  LDSM.16.M88.4 R52, [R249+0x2800] ;  /* 0x00280000f934783b */ /* 0x000fee0000000200 */
[C---:B--2---:R-:W-:Y:S08]  /*21c0*/  HMMA.16816.F32 R40, R200.reuse, R16, R40 ;  /* 0x00000010c828723c */ /* 0x044ff00000001828 */
[C---:B----4-:R-:W-:Y:S08]  /*21d0*/  HMMA.16816.F32 R20, R200.reuse, R60, R20 ;  /* 0x0000003cc814723c */ /* 0x050ff00000001814 */
[C---:B------:R-:W-:Y:S01]  /*21e0*/  HMMA.16816.F32 R32, R200.reuse, R18, R32 ;  /* 0x00000012c820723c */ /* 0x040fe20000001820 */
[----:B------:R-:W1:Y:S07]  /*21f0*/  LDSM.16.M88.4 R16, [R252+0x12100] ;  /* 0x01210000fc10783b */ /* 0x000e6e0000000200 */
[C---:B------:R-:W-:Y:S01]  /*2200*/  HMMA.16816.F32 R24, R200.reuse, R62, R24 ;  /* 0x0000003ec818723c */ /* 0x040fe20000001818 */
[----:B------:R-:W2:Y:S07]  /*2210*/  LDSM.16.M88.4 R60, [R252+0x13100] ;  /* 0x01310000fc3c783b */ /* 0x000eae0000000200 */
[C---:B------:R-:W-:Y:S08]  /*2220*/  HMMA.16816.F32 R28, R200.reuse, R72, R28 ;  /* 0x00000048c81c723c */ /* 0x040ff0000000181c */
[----:B------:R-:W-:Y:S01]  /*2230*/  HMMA.16816.F32 R36, R200, R74, R36 ;  /* 0x0000004ac824723c */ /* 0x000fe20000001824 */
[----:B------:R-:W-:Y:S07]  /*2240*/  LDSM.16.M88.4 R72, [R249+0x3800] ;  /* 0x00380000f948783b */ /* 0x000fee0000000200 */
[C---:B------:R-:W-:Y:S08]  /*2250*/  HMMA.16816.F32 R12, R204.reuse, R56, R12 ;  /* 0x00000038cc0c723c */ /* 0x040ff0000000180c */
[C---:B------:R-:W-:Y:S01]  /*2260*/  HMMA.16816.F32 R8, R204.reuse, R58, R8 ;  /* 0x0000003acc08723c */ /* 0x040fe20000001808 */
[----:B------:R-:W-:Y:S07]  /*2270*/  LDSM.16.M88.4 R56, [R134+0x15100] ;  /* 0x015100008638783b */ /* 0x000fee0000000200 */
[C---:B------:R-:W-:Y:S08]  /*2280*/  HMMA.16816.F32 R40, R204.reuse, R44, R40 ;  /* 0x0000002ccc28723c */ /* 0x040ff00000001828 */
[C---:B------:R-:W-:Y:S08]  /*2290*/  HMMA.16816.F32 R20, R204.reuse, R64, R20 ;  /* 0x00000040cc14723c */ /* 0x040ff00000001814 */
[C---:B------:R-:W-:Y:S01]  /*22a0*/  HMMA.16816.F32 R32, R204.reuse, R46, R32 ;  /* 0x0000002ecc20723c */ /* 0x040fe20000001820 */
[----:B------:R-:W4:Y:S07]  /*22b0*/  LDSM.16.M88.4 R44, [R249+0x2000] ;  /* 0x00200000f92c783b */ /* 0x000f2e0000000200 */
[C---:B------:R-:W-:Y:S01]  /*22c0*/  HMMA.16816.F32 R24, R204.reuse, R66, R24 ;  /* 0x00000042cc18723c */ /* 0x040fe20000001818 */
[----:B------:R-:W5:Y:S07]  /*22d0*/  LDSM.16.M88.4 R64, [R249+0x3000] ;  /* 0x00300000f940783b */ /* 0x000f6e0000000200 */
[C---:B---3--:R-:W-:Y:S08]  /*22e0*/  HMMA.16816.F32 R28, R204.reuse, R76, R28 ;  /* 0x0000004ccc1c723c */ /* 0x048ff0000000181c */
[----:B------:R-:W-:Y:S01]  /*22f0*/  HMMA.16816.F32 R36, R204, R78, R36 ;  /* 0x0000004ecc24723c */ /* 0x000fe20000001824 */
[----:B------:R-:W-:Y:S07]  /*2300*/  LDSM.16.M88.4 R76, [R249+0x5800] ;  /* 0x00580000f94c783b */ /* 0x000fee0000000200 */
[C---:B------:R-:W-:Y:S08]  /*2310*/  HMMA.16816.F32 R12, R208.reuse, R48, R12 ;  /* 0x00000030d00c723c */ /* 0x040ff0000000180c */
[C---:B------:R-:W-:Y:S01]  /*2320*/  HMMA.16816.F32 R8, R208.reuse, R50, R8 ;  /* 0x00000032d008723c */ /* 0x040fe20000001808 */
[----:B------:R-:W3:Y:S07]  /*2330*/  LDSM.16.M88.4 R48, [R134+0x14900] ;  /* 0x014900008630783b */ /* 0x000eee0000000200 */
[C---:B-1----:R-:W-:Y:S08]  /*2340*/  HMMA.16816.F32 R40, R208.reuse, R16, R40 ;  /* 0x00000010d028723c */ /* 0x042ff00000001828 */
[C---:B--2---:R-:W-:Y:S08]  /*2350*/  HMMA.16816.F32 R20, R208.reuse, R60, R20 ;  /* 0x0000003cd014723c */ /* 0x044ff00000001814 */
[C---:B------:R-:W-:Y:S01]  /*2360*/  HMMA.16816.F32 R32, R208.reuse, R18, R32 ;  /* 0x00000012d020723c */ /* 0x040fe20000001820 */
[----:B------:R-:W1:Y:S07]  /*2370*/  LDSM.16.M88.4 R16, [R134+0x14100] ;  /* 0x014100008610783b */ /* 0x000e6e0000000200 */
[C---:B------:R-:W-:Y:S01]  /*2380*/  HMMA.16816.F32 R24, R208.reuse, R62, R24 ;  /* 0x0000003ed018723c */ /* 0x040fe20000001818 */
[----:B------:R-:W-:Y:S07]  /*2390*/  LDSM.16.M88.4 R60, [R89+0x5000] ;  /* 0x00500000593c783b */ /* 0x000fee0000000200 */
[C---:B------:R-:W-:Y:S08]  /*23a0*/  HMMA.16816.F32 R28, R208.reuse, R68, R28 ;  /* 0x00000044d01c723c */ /* 0x040ff0000000181c */
[----:B------:R-:W-:Y:S01]  /*23b0*/  HMMA.16816.F32 R36, R208, R70, R36 ;  /* 0x00000046d024723c */ /* 0x000fe20000001824 */
[----:B------:R-:W2:Y:S07]  /*23c0*/  LDSM.16.M88.4 R68, [R134+0x15900] ;  /* 0x015900008644783b */ /* 0x000eae0000000200 */
[C---:B------:R-:W-:Y:S08]  /*23d0*/  HMMA.16816.F32 R12, R212.reuse, R52, R12 ;  /* 0x00000034d40c723c */ /* 0x040ff0000000180c */
[C---:B------:R-:W-:Y:S01]  /*23e0*/  HMMA.16816.F32 R8, R212.reuse, R54, R8 ;  /* 0x00000036d408723c */ /* 0x040fe20000001808 */
[----:B------:R-:W1:Y:S07]  /*23f0*/  LDSM.16.M88.4 R52, [R89+0x4800] ;  /* 0x004800005934783b */ /* 0x000e6e0000000200 */
[C---:B----4-:R-:W-:Y:S08]  /*2400*/  HMMA.16816.F32 R40, R212.reuse, R44, R40 ;  /* 0x0000002cd428723c */ /* 0x050ff00000001828 */
[C---:B-----5:R-:W-:Y:S08]  /*2410*/  HMMA.16816.F32 R20, R212.reuse, R64, R20 ;  /* 0x00000040d414723c */ /* 0x060ff00000001814 */
[C---:B------:R-:W-:Y:S01]  /*2420*/  HMMA.16816.F32 R32, R212.reuse, R46, R32 ;  /* 0x0000002ed420723c */ /* 0x040fe20000001820 */
[----:B------:R-:W4:Y:S07]  /*2430*/  LDSM.16.M88.4 R44, [R89+0x4000] ;  /* 0x00400000592c783b */ /* 0x000f2e0000000200 */
[C---:B------:R-:W-:Y:S01]  /*2440*/  HMMA.16816.F32 R24, R212.reuse, R66, R24 ;  /* 0x00000042d418723c */ /* 0x040fe20000001818 */
[----:B------:R-:W5:Y:S07]  /*2450*/  LDSM.16.M88.4 R64, [R89+0x5800] ;  /* 0x005800005940783b */ /* 0x000f6e0000000200 */
[C---:B------:R-:W-:Y:S08]  /*2460*/  HMMA.16816.F32 R28, R212.reuse, R72, R28 ;  /* 0x00000048d41c723c */ /* 0x040ff0000000181c */
[----:B------:R-:W-:Y:S01]  /*2470*/  HMMA.16816.F32 R36, R212, R74, R36 ;  /* 0x0000004ad424723c */ /* 0x000fe20000001824 */
[----:B------:R-:W-:Y:S07]  /*2480*/  LDSM.16.M88.4 R72, [R134+0x17900] ;  /* 0x017900008648783b */ /* 0x000fee0000000200 */
[C---:B---3--:R-:W-:Y:S08]  /*2490*/  HMMA.16816.F32 R12, R216.reuse, R48, R12 ;  /* 0x00000030d80c723c */ /* 0x048ff0000000180c */
[C---:B------:R-:W-:Y:S01]  /*24a0*/  HMMA.16816.F32 R8, R216.reuse, R50, R8 ;  /* 0x00000032d808723c */ /* 0x040fe20000001808 */
[----:B------:R-:W3:Y:S07]  /*24b0*/  LDSM.16.M88.4 R48, [R252+0x14900] ;  /* 0x01490000fc30783b */ /* 0x000eee0000000200 */
[C---:B-1----:R-:W-:Y:S08]  /*24c0*/  HMMA.16816.F32 R40, R216.reuse, R16, R40 ;  /* 0x00000010d828723c */ /* 0x042ff00000001828 */
[C---:B------:R-:W-:Y:S08]  /*24d0*/  HMMA.16816.F32 R20, R216.reuse, R56, R20 ;  /* 0x00000038d814723c */ /* 0x040ff00000001814 */
[C---:B------:R-:W-:Y:S01]  /*24e0*/  HMMA.16816.F32 R32, R216.reuse, R18, R32 ;  /* 0x00000012d820723c */ /* 0x040fe20000001820 */
[----:B------:R-:W1:Y:S07]  /*24f0*/  LDSM.16.M88.4 R16, [R252+0x14100] ;  /* 0x01410000fc10783b */ /* 0x000e6e0000000200 */
[C---:B------:R-:W-:Y:S01]  /*2500*/  HMMA.16816.F32 R24, R216.reuse, R58, R24 ;  /* 0x0000003ad818723c */ /* 0x040fe20000001818 */
[----:B------:R-:W1:Y:S07]  /*2510*/  LDSM.16.M88.4 R56, [R252+0x15100] ;  /* 0x01510000fc38783b */ /* 0x000e6e0000000200 */
[C---:B--2---:R-:W-:Y:S08]  /*2520*/  HMMA.16816.F32 R28, R216.reuse, R68, R28 ;  /* 0x00000044d81c723c */ /* 0x044ff0000000181c */
[----:B------:R-:W-:Y:S01]  /*2530*/  HMMA.16816.F32 R36, R216, R70, R36 ;  /* 0x00000046d824723c */ /* 0x000fe20000001824 */
[----:B------:R-:W2:Y:S07]  /*2540*/  LDSM.16.M88.4 R68, [R252+0x15900] ;  /* 0x01590000fc44783b */ /* 0x000eae0000000200 */
[C---:B------:R-:W-:Y:S08]  /*2550*/  HMMA.16816.F32 R12, R220.reuse, R52, R12 ;  /* 0x00000034dc0c723c */ /* 0x040ff0000000180c */
[C---:B------:R-:W-:Y:S01]  /*2560*/  HMMA.16816.F32 R8, R220.reuse, R54, R8 ;  /* 0x00000036dc08723c */ /* 0x040fe20000001808 */
[----:B------:R-:W1:Y:S07]  /*2570*/  LDSM.16.M88.4 R52, [R249+0x4800] ;  /* 0x00480000f934783b */ /* 0x000e6e0000000200 */
[C---:B----4-:R-:W-:Y:S08]  /*2580*/  HMMA.16816.F32 R40, R220.reuse, R44, R40 ;  /* 0x0000002cdc28723c */ /* 0x050ff00000001828 */
[C---:B------:R-:W-:Y:S08]  /*2590*/  HMMA.16816.F32 R20, R220.reuse, R60, R20 ;  /* 0x0000003cdc14723c */ /* 0x040ff00000001814 */
[C---:B------:R-:W-:Y:S01]  /*25a0*/  HMMA.16816.F32 R32, R220.reuse, R46, R32 ;  /* 0x0000002edc20723c */ /* 0x040fe20000001820 */
[----:B------:R-:W4:Y:S07]  /*25b0*/  LDSM.16.M88.4 R44, [R249+0x4000] ;  /* 0x00400000f92c783b */ /* 0x000f2e0000000200 */
[C---:B------:R-:W-:Y:S01]  /*25c0*/  HMMA.16816.F32 R24, R220.reuse, R62, R24 ;  /* 0x0000003edc18723c */ /* 0x040fe20000001818 */
[----:B------:R-:W-:Y:S07]  /*25d0*/  LDSM.16.M88.4 R60, [R134+0x17100] ;  /* 0x01710000863c783b */ /* 0x000fee0000000200 */
[C---:B-----5:R-:W-:Y:S08]  /*25e0*/  HMMA.16816.F32 R28, R220.reuse, R64, R28 ;  /* 0x00000040dc1c723c */ /* 0x060ff0000000181c */
[----:B------:R-:W-:Y:S01]  /*25f0*/  HMMA.16816.F32 R36, R220, R66, R36 ;  /* 0x00000042dc24723c */ /* 0x000fe20000001824 */
[----:B------:R-:W5:Y:S07]  /*2600*/  LDSM.16.M88.4 R64, [R249+0x5000] ;  /* 0x00500000f940783b */ /* 0x000f6e0000000200 */
[C---:B---3--:R-:W-:Y:S08]  /*2610*/  HMMA.16816.F32 R12, R224.reuse, R48, R12 ;  /* 0x00000030e00c723c */ /* 0x048ff0000000180c */
[C---:B------:R-:W-:Y:S01]  /*2620*/  HMMA.16816.F32 R8, R224.reuse, R50, R8 ;  /* 0x00000032e008723c */ /* 0x040fe20000001808 */
[----:B------:R-:W-:Y:S07]  /*2630*/  LDSM.16.M88.4 R48, [R134+0x16100] ;  /* 0x016100008630783b */ /* 0x000fee0000000200 */
[C---:B-1----:R-:W-:Y:S08]  /*2640*/  HMMA.16816.F32 R40, R224.reuse, R16, R40 ;  /* 0x00000010e028723c */ /* 0x042ff00000001828 */
[C---:B------:R-:W-:Y:S08]  /*2650*/  HMMA.16816.F32 R20, R224.reuse, R56, R20 ;  /* 0x00000038e014723c */ /* 0x040ff00000001814 */
[C---:B------:R-:W-:Y:S08]  /*2660*/  HMMA.16816.F32 R32, R224.reuse, R18, R32 ;  /* 0x00000012e020723c */ /* 0x040ff00000001820 */
[C---:B------:R-:W-:Y:S01]  /*2670*/  HMMA.16816.F32 R24, R224.reuse, R58, R24 ;  /* 0x0000003ae018723c */ /* 0x040fe20000001818 */
[----:B------:R-:W1:Y:S07]  /*2680*/  LDSM.16.M88.4 R56, [R134+0x16900] ;  /* 0x016900008638783b */ /* 0x000e6e0000000200 */
[C---:B--2---:R-:W-:Y:S08]  /*2690*/  HMMA.16816.F32 R28, R224.reuse, R68, R28 ;  /* 0x00000044e01c723c */ /* 0x044ff0000000181c */
[----:B------:R-:W-:Y:S01]  /*26a0*/  HMMA.16816.F32 R36, R224, R70, R36 ;  /* 0x00000046e024723c */ /* 0x000fe20000001824 */
[----:B------:R-:W-:Y:S07]  /*26b0*/  LDSM.16.M88.4 R68, [R89+0x7000] ;  /* 0x007000005944783b */ /* 0x000fee0000000200 */
[C---:B------:R-:W-:Y:S08]  /*26c0*/  HMMA.16816.F32 R16, R228.reuse, R52, R12 ;  /* 0x00000034e410723c */ /* 0x040ff0000000180c */
[C---:B------:R-:W-:Y:S01]  /*26d0*/  HMMA.16816.F32 R12, R228.reuse, R54, R8 ;  /* 0x00000036e40c723c */ /* 0x040fe20000001808 */
[----:B------:R-:W2:Y:S07]  /*26e0*/  LDSM.16.M88.4 R52, [R89+0x6800] ;  /* 0x006800005934783b */ /* 0x000eae0000000200 */
[C---:B----4-:R-:W-:Y:S08]  /*26f0*/  HMMA.16816.F32 R40, R228.reuse, R44, R40 ;  /* 0x0000002ce428723c */ /* 0x050ff00000001828 */
[C---:B-----5:R-:W-:Y:S08]  /*2700*/  HMMA.16816.F32 R8, R228.reuse, R64, R20 ;  /* 0x00000040e408723c */ /* 0x060ff00000001814 */
[C---:B------:R-:W-:Y:S01]  /*2710*/  HMMA.16816.F32 R32, R228.reuse, R46, R32 ;  /* 0x0000002ee420723c */ /* 0x040fe20000001820 */
[----:B------:R-:W3:Y:S07]  /*2720*/  LDSM.16.M88.4 R44, [R89+0x6000] ;  /* 0x00600000592c783b */ /* 0x000eee0000000200 */
[C---:B------:R-:W-:Y:S01]  /*2730*/  HMMA.16816.F32 R24, R228.reuse, R66, R24 ;  /* 0x00000042e418723c */ /* 0x040fe20000001818 */
[----:B------:R-:W4:Y:S07]  /*2740*/  LDSM.16.M88.4 R64, [R252+0x16900] ;  /* 0x01690000fc40783b */ /* 0x000f2e0000000200 */
[C---:B------:R-:W-:Y:S08]  /*2750*/  HMMA.16816.F32 R28, R228.reuse, R76, R28 ;  /* 0x0000004ce41c723c */ /* 0x040ff0000000181c */
[----:B------:R-:W-:Y:S01]  /*2760*/  HMMA.16816.F32 R36, R228, R78, R36 ;  /* 0x0000004ee424723c */ /* 0x000fe20000001824 */
[----:B------:R-:W-:Y:S07]  /*2770*/  LDSM.16.M88.4 R76, [R252+0x17900] ;  /* 0x01790000fc4c783b */ /* 0x000fee0000000200 */
[C---:B-1----:R-:W-:Y:S08]  /*2780*/  HMMA.16816.F32 R20, R232.reuse, R56, R16 ;  /* 0x00000038e814723c */ /* 0x042ff00000001810 */
[C---:B------:R-:W-:Y:S01]  /*2790*/  HMMA.16816.F32 R16, R232.reuse, R58, R12 ;  /* 0x0000003ae810723c */ /* 0x040fe2000000180c */
[----:B------:R-:W-:Y:S07]  /*27a0*/  LDSM.16.M88.4 R56, [R249+0x6000] ;  /* 0x00600000f938783b */ /* 0x000fee0000000200 */
[C---:B------:R-:W-:Y:S08]  /*27b0*/  HMMA.16816.F32 R40, R232.reuse, R48, R40 ;  /* 0x00000030e828723c */ /* 0x040ff00000001828 */
[C---:B------:R-:W-:Y:S08]  /*27c0*/  HMMA.16816.F32 R12, R232.reuse, R60, R8 ;  /* 0x0000003ce80c723c */ /* 0x040ff00000001808 */
[C---:B------:R-:W-:Y:S01]  /*27d0*/  HMMA.16816.F32 R32, R232.reuse, R50, R32 ;  /* 0x00000032e820723c */ /* 0x040fe20000001820 */
[----:B------:R-:W-:Y:S07]  /*27e0*/  LDSM.16.M88.4 R48, [R249+0x7000] ;  /* 0x00700000f930783b */ /* 0x000fee0000000200 */
[C---:B------:R-:W-:Y:S01]  /*27f0*/  HMMA.16816.F32 R8, R232.reuse, R62, R24 ;  /* 0x0000003ee808723c */ /* 0x040fe20000001818 */
[----:B------:R-:W1:Y:S07]  /*2800*/  LDSM.16.M88.4 R60, [R252+0x16100] ;  /* 0x01610000fc3c783b */ /* 0x000e6e0000000200 */
[C---:B------:R-:W-:Y:S08]  /*2810*/  HMMA.16816.F32 R28, R232.reuse, R72, R28 ;  /* 0x00000048e81c723c */ /* 0x040ff0000000181c */
[----:B------:R-:W-:Y:S01]  /*2820*/  HMMA.16816.F32 R36, R232, R74, R36 ;  /* 0x0000004ae824723c */ /* 0x000fe20000001824 */
[----:B------:R-:W5:Y:S07]  /*2830*/  LDSM.16.M88.4 R72, [R252+0x17100] ;  /* 0x01710000fc48783b */ /* 0x000f6e0000000200 */
[C---:B--2---:R-:W-:Y:S08]  /*2840*/  HMMA.16816.F32 R24, R236.reuse, R52, R20 ;  /* 0x00000034ec18723c */ /* 0x044ff00000001814 */
[C---:B------:R-:W-:Y:S01]  /*2850*/  HMMA.16816.F32 R20, R236.reuse, R54, R16 ;  /* 0x00000036ec14723c */ /* 0x040fe20000001810 */
[----:B------:R-:W2:Y:S07]  /*2860*/  LDSM.16.M88.4 R52, [R249+0x6800] ;  /* 0x00680000f934783b */ /* 0x000eae0000000200 */
[C---:B---3--:R-:W-:Y:S08]  /*2870*/  HMMA.16816.F32 R40, R236.reuse, R44, R40 ;  /* 0x0000002cec28723c */ /* 0x048ff00000001828 */
[C---:B------:R-:W-:Y:S08]  /*2880*/  HMMA.16816.F32 R16, R236.reuse, R68, R12 ;  /* 0x00000044ec10723c */ /* 0x040ff0000000180c */
[----:B------:R-:W-:Y:S01]  /*2890*/  HMMA.16816.F32 R32, R236, R46, R32 ;  /* 0x0000002eec20723c */ /* 0x000fe20000001820 */
[----:B------:R-:W3:Y:S01]  /*28a0*/  LDSM.16.M88.4 R44, [R249+0x7800] ;  /* 0x00780000f92c783b */ /* 0x000ee20000000200 */
[----:B------:R-:W-:-:S06]  /*28b0*/  DEPBAR.LE SB0, 0x0 ;  /* 0x000080000000791a */ /* 0x000fcc0000000000 */
[C---:B------:R-:W-:Y:S08]  /*28c0*/  HMMA.16816.F32 R12, R236.reuse, R70, R8 ;  /* 0x00000046ec0c723c */ /* 0x040ff00000001808 */
[C---:B------:R-:W-:Y:S08]  /*28d0*/  HMMA.16816.F32 R8, R236.reuse, R80, R28 ;  /* 0x00000050ec08723c */ /* 0x040ff0000000181c */
[----:B------:R-:W-:Y:S08]  /*28e0*/  HMMA.16816.F32 R36, R236, R82, R36 ;  /* 0x00000052ec24723c */ /* 0x000ff00000001824 */
[C---:B----4-:R-:W-:Y:S08]  /*28f0*/  HMMA.16816.F32 R28, R240.reuse, R64, R24 ;  /* 0x00000040f01c723c */ /* 0x050ff00000001818 */
[C---:B------:R-:W-:Y:S08]  /*2900*/  HMMA.16816.F32 R24, R240.reuse, R66, R20 ;  /* 0x00000042f018723c */ /* 0x040ff00000001814 */
[C---:B-1----:R-:W-:Y:S08]  /*2910*/  HMMA.16816.F32 R40, R240.reuse, R60, R40 ;  /* 0x0000003cf028723c */ /* 0x042ff00000001828 */
[C---:B-----5:R-:W-:Y:S08]  /*2920*/  HMMA.16816.F32 R20, R240.reuse, R72, R16 ;  /* 0x00000048f014723c */ /* 0x060ff00000001810 */
[C---:B------:R-:W-:Y:S08]  /*2930*/  HMMA.16816.F32 R32, R240.reuse, R62, R32 ;  /* 0x0000003ef020723c */ /* 0x040ff00000001820 */
[C---:B------:R-:W-:Y:S08]  /*2940*/  HMMA.16816.F32 R16, R240.reuse, R74, R12 ;  /* 0x0000004af010723c */ /* 0x040ff0000000180c */
[C---:B------:R-:W-:Y:S08]  /*2950*/  HMMA.16816.F32 R12, R240.reuse, R76, R8 ;  /* 0x0000004cf00c723c */ /* 0x040ff00000001808 */
[----:B------:R-:W-:Y:S08]  /*2960*/  HMMA.16816.F32 R8, R240, R78, R36 ;  /* 0x0000004ef008723c */ /* 0x000ff00000001824 */
[C---:B------:R-:W-:Y:S08]  /*2970*/  HMMA.16816.F32 R40, R244.reuse, R56, R40 ;  /* 0x00000038f428723c */ /* 0x040ff00000001828 */
[C---:B------:R-:W-:Y:S08]  /*2980*/  HMMA.16816.F32 R56, R244.reuse, R58, R32 ;  /* 0x0000003af438723c */ /* 0x040ff00000001820 */
[C---:B--2---:R-:W-:Y:S08]  /*2990*/  HMMA.16816.F32 R36, R244.reuse, R52, R28 ;  /* 0x00000034f424723c */ /* 0x044ff0000000181c */
[C---:B------:R-:W-:Y:S08]  /*29a0*/  HMMA.16816.F32 R32, R244.reuse, R48, R20 ;  /* 0x00000030f420723c */ /* 0x040ff00000001814 */
[C---:B---3--:R-:W-:Y:S08]  /*29b0*/  HMMA.16816.F32 R28, R244.reuse, R44, R12 ;  /* 0x0000002cf41c723c */ /* 0x048ff0000000180c */
[C---:B------:R-:W-:Y:S08]  /*29c0*/  HMMA.16816.F32 R52, R244.reuse, R54, R24 ;  /* 0x00000036f434723c */ /* 0x040ff00000001818 */
[C---:B------:R-:W-:Y:S08]  /*29d0*/  HMMA.16816.F32 R48, R244.reuse, R50, R16 ;  /* 0x00000032f430723c */ /* 0x040ff00000001810 */
[----:B------:R-:W-:Y:S01]  /*29e0*/  HMMA.16816.F32 R44, R244, R46, R8 ;  /* 0x0000002ef42c723c */ /* 0x000fe20000001808 */
[----:B------:R-:W-:Y:S06]  /*29f0*/  BAR.SYNC.DEFER_BLOCKING 0x0 ;  /* 0x0000000000007b1d */ /* 0x000fec0000010000 */
[----:B------:R-:W-:Y:S05]  /*2a00*/  @P0 BRA `(.L_x_1) ;  /* 0x0000057000000947 */ /* 0x000fea0003800000 */
[----:B------:R-:W-:Y:S01]  /*2a10*/  ULEA UR4, UR8, UR11, 0x6 ;  /* 0x0000000b08047291 */ /* 0x000fe2000f8e303f */
[----:B------:R-:W-:Y:S01]  /*2a20*/  ISETP.NE.AND P1, PT, R88, 0x1, PT ;  /* 0x000000015800780c */ /* 0x000fe20003f25270 */
[----:B------:R-:W-:-:S04]  /*2a30*/  IMAD.MOV.U32 R9, RZ, RZ, RZ ;  /* 0x000000ffff097224 */ /* 0x000fc800078e00ff */
[----:B------:R-:W-:-:S05]  /*2a40*/  IMAD.U32 R2, RZ, RZ, UR4 ;  /* 0x00000004ff027e24 */ /* 0x000fca000f8e00ff */
[----:B------:R-:W-:-:S05]  /*2a50*/  IADD3 R5, R2, -0x80, R87 ;  /* 0xffffff8002057810 */ /* 0x000fca0007ffe057 */
[----:B------:R-:W-:-:S04]  /*2a60*/  @P1 IMAD.HI.U32 R6, R5, c[0x0][0x2bc], RZ ;  /* 0x0000af0005061a27 */ /* 0x000fc800078e00ff */
[----:B------:R-:W-:Y:S01]  /*2a70*/  IMAD.MOV.U32 R2, RZ, RZ, R5 ;  /* 0x000000ffff027224 */ /* 0x000fe200078e0005 */
[----:B------:R-:W-:-:S04]  /*2a80*/  @P1 SHF.R.U32.HI R2, RZ, c[0x0][0x2c0], R6 ;  /* 0x0000b000ff021a19 */ /* 0x000fc80000011606 */
[----:B------:R-:W-:-:S04]  /*2a90*/  @!P2 IADD3 R7, P0, R2, UR12, RZ ;  /* 0x0000000c0207ac10 */ /* 0x000fc8000ff1e0ff */
[----:B------:R-:W-:Y:S02]  /*2aa0*/  @!P2 LEA.HI.X.SX32 R8, R2, UR6, 0x1, P0 ;  /* 0x000000060208ac11 */ /* 0x000fe400080f0eff */
[----:B------:R-:W-:-:S04]  /*2ab0*/  @!P2 LEA R6, P0, R7, c[0x0][0x2a0], 0x2 ;  /* 0x0000a8000706aa11 */ /* 0x000fc800078010ff */
[----:B------:R-:W-:-:S05]  /*2ac0*/  @!P2 LEA.HI.X R7, R7, c[0x0][0x2a4], R8, 0x2, P0 ;  /* 0x0000a9000707aa11 */ /* 0x000fca00000f1408 */
[----:B------:R1:W2:Y:S01]  /*2ad0*/  @!P2 LDG.E R9, [R6.64] ;  /* 0x0000000e0609a981 */ /* 0x0002a2000c1e1900 */
[----:B------:R-:W-:Y:S01]  /*2ae0*/  IMAD.MOV R2, RZ, RZ, -R2 ;  /* 0x000000ffff027224 */ /* 0x000fe200078e0a02 */
[----:B------:R-:W-:Y:S01]  /*2af0*/  SEL R24, RZ, 0x10, P5 ;  /* 0x00000010ff187807 */ /* 0x000fe20002800000 */
[----:B------:R-:W-:Y:S01]  /*2b00*/  IMAD.WIDE R26, R86, 0x2, RZ ;  /* 0x00000002561a7825 */ /* 0x000fe200078e02ff */
[----:B------:R-:W-:Y:S02]  /*2b10*/  SEL R23, RZ, 0x10, P4 ;  /* 0x00000010ff177807 */ /* 0x000fe40002000000 */
[----:B------:R-:W-:Y:S01]  /*2b20*/  SEL R22, RZ, 0x10, P3 ;  /* 0x00000010ff167807 */ /* 0x000fe20001800000 */
[----:B------:R-:W-:Y:S01]  /*2b30*/  IMAD R10, R2, c[0x0][0x2b8], R5 ;  /* 0x0000ae00020a7a24 */ /* 0x000fe200078e0205 */
[----:B------:R-:W-:-:S04]  /*2b40*/  IADD3 R14, -R85, 0x10, RZ ;  /* 0x00000010550e7810 */ /* 0x000fc80007ffe1ff */
[----:B------:R-:W-:Y:S01]  /*2b50*/  SHF.R.S32.HI R2, RZ, 0x1f, R10 ;  /* 0x0000001fff027819 */ /* 0x000fe2000001140a */
[----:B------:R-:W-:Y:S01]  /*2b60*/  STL [R1+0x50], R10 ;  /* 0x0000500a01007387 */ /* 0x000fe20000100800 */
[----:B------:R-:W-:-:S03]  /*2b70*/  LOP3.LUT R14, R14, 0xf, RZ, 0xc0, !PT ;  /* 0x0000000f0e0e7812 */ /* 0x000fc600078ec0ff */
[----:B------:R-:W-:-:S04]  /*2b80*/  IMAD R2, R2, c[0x0][0x1e0], RZ ;  /* 0x0000780002027a24 */ /* 0x000fc800078e02ff */
[C---:B------:R-:W-:Y:S02]  /*2b90*/  IMAD R2, R10.reuse, c[0x0][0x1e4], R2 ;  /* 0x000079000a027a24 */ /* 0x040fe400078e0202 */
[----:B-1----:R-:W-:-:S04]  /*2ba0*/  IMAD.WIDE.U32 R6, R10, c[0x0][0x1e0], RZ ;  /* 0x000078000a067a25 */ /* 0x002fc800078e00ff */
[----:B------:R-:W-:Y:S01]  /*2bb0*/  IMAD.IADD R7, R7, 0x1, R2 ;  /* 0x0000000107077824 */ /* 0x000fe200078e0202 */
[----:B--2---:R-:W-:-:S03]  /*2bc0*/  SHF.R.S32.HI R2, RZ, 0x1f, R9 ;  /* 0x0000001fff027819 */ /* 0x004fc60000011409 */
[----:B------:R-:W-:Y:S01]  /*2bd0*/  IMAD.WIDE.U32 R6, R9, c[0x0][0x1f0], R6 ;  /* 0x00007c0009067a25 */ /* 0x000fe200078e0006 */
[----:B------:R-:W-:Y:S03]  /*2be0*/  STL [R1+0x44], R9 ;  /* 0x0000440901007387 */ /* 0x000fe60000100800 */
[----:B------:R-:W-:-:S04]  /*2bf0*/  IMAD R2, R2, c[0x0][0x1f0], RZ ;  /* 0x00007c0002027a24 */ /* 0x000fc800078e02ff */
[----:B------:R-:W-:Y:S01]  /*2c00*/  IMAD R5, R9, c[0x0][0x1f4], R2 ;  /* 0x00007d0009057a24 */ /* 0x000fe200078e0202 */
[----:B------:R-:W-:-:S04]  /*2c10*/  IADD3 R2, P0, R6, UR18, RZ ;  /* 0x0000001206027c10 */ /* 0x000fc8000ff1e0ff */
[----:B------:R-:W-:Y:S02]  /*2c20*/  IADD3.X R6, R7, UR16, R5, P0, !PT ;  /* 0x0000001007067c10 */ /* 0x000fe400087fe405 */
[C---:B------:R-:W-:Y:S02]  /*2c30*/  LEA R13, P0, R2.reuse, c[0x0][0x1c8], 0x1 ;  /* 0x00007200020d7a11 */ /* 0x040fe400078008ff */
[----:B------:R-:W-:Y:S02]  /*2c40*/  IADD3 R7, -R23, 0x10, RZ ;  /* 0x0000001017077810 */ /* 0x000fe40007ffe1ff */
[----:B------:R-:W-:Y:S02]  /*2c50*/  LEA.HI.X R12, R2, c[0x0][0x1cc], R6, 0x1, P0 ;  /* 0x00007300020c7a11 */ /* 0x000fe400000f0c06 */
[----:B------:R-:W1:Y:S01]  /*2c60*/  SHFL.IDX PT, R2, R13, 0x1, 0x181f ;  /* 0x00381f000d027f89 */ /* 0x000e6200000e0000 */
[----:B------:R-:W-:-:S03]  /*2c70*/  IADD3 R6, -R24, 0x10, RZ ;  /* 0x0000001018067810 */ /* 0x000fc60007ffe1ff */
[----:B------:R-:W2:Y:S01]  /*2c80*/  SHFL.IDX PT, R5, R12, 0x1, 0x181f ;  /* 0x00381f000c057f89 */ /* 0x000ea200000e0000 */
[----:B------:R-:W-:-:S04]  /*2c90*/  LOP3.LUT R6, R6, 0xf, RZ, 0xc0, !PT ;  /* 0x0000000f06067812 */ /* 0x000fc800078ec0ff */
[----:B-1----:R-:W-:Y:S02]  /*2ca0*/  IADD3 R20, P1, P0, R6, R2, R26 ;  /* 0x0000000206147210 */ /* 0x002fe4000783e01a */
[----:B------:R-:W-:Y:S02]  /*2cb0*/  SHF.R.S32.HI R6, RZ, 0x1f, R177 ;  /* 0x0000001fff067819 */ /* 0x000fe400000114b1 */
[----:B--2---:R-:W-:Y:S02]  /*2cc0*/  IADD3.X R21, RZ, R5, R27, P1, P0 ;  /* 0x00000005ff157210 */ /* 0x004fe40000fe041b */
[----:B------:R-:W-:-:S04]  /*2cd0*/  LEA.HI R6, R6, R177, RZ, 0x3 ;  /* 0x000000b106067211 */ /* 0x000fc800078f18ff */
[----:B------:R-:W-:-:S05]  /*2ce0*/  LOP3.LUT R6, R6, 0xfffffff8, RZ, 0xc0, !PT ;  /* 0xfffffff806067812 */ /* 0x000fca00078ec0ff */
[----:B------:R-:W-:Y:S01]  /*2cf0*/  IMAD.WIDE R10, R6, 0x2, RZ ;  /* 0x00000002060a7825 */ /* 0x000fe200078e02ff */
[----:B------:R-:W-:Y:S02]  /*2d00*/  LOP3.LUT R6, R7, 0xf, RZ, 0xc0, !PT ;  /* 0x0000000f07067812 */ /* 0x000fe400078ec0ff */
[----:B------:R-:W-:Y:S02]  /*2d10*/  IADD3 R7, -R22, 0x10, RZ ;  /* 0x0000001016077810 */ /* 0x000fe40007ffe1ff */
[----:B------:R-:W-:Y:S02]  /*2d20*/  IADD3 R18, P1, P0, R6, R2, R10 ;  /* 0x0000000206127210 */ /* 0x000fe4000783e00a */
[----:B------:R-:W-:Y:S02]  /*2d30*/  SHF.R.S32.HI R6, RZ, 0x1f, R133 ;  /* 0x0000001fff067819 */ /* 0x000fe40000011485 */
[----:B------:R-:W-:Y:S02]  /*2d40*/  IADD3.X R19, RZ, R5, R11, P1, P0 ;  /* 0x00000005ff137210 */ /* 0x000fe40000fe040b */
[----:B------:R-:W-:-:S04]  /*2d50*/  LEA.HI R6, R6, R133, RZ, 0x3 ;  /* 0x0000008506067211 */ /* 0x000fc800078f18ff */
[----:B------:R-:W-:-:S05]  /*2d60*/  LOP3.LUT R6, R6, 0xfffffff8, RZ, 0xc0, !PT ;  /* 0xfffffff806067812 */ /* 0x000fca00078ec0ff */
[----:B------:R-:W-:Y:S01]  /*2d70*/  IMAD.WIDE R8, R6, 0x2, RZ ;  /* 0x0000000206087825 */ /* 0x000fe200078e02ff */
[----:B------:R-:W-:-:S04]  /*2d80*/  LOP3.LUT R6, R7, 0xf, RZ, 0xc0, !PT ;  /* 0x0000000f07067812 */ /* 0x000fc800078ec0ff */
[----:B------:R-:W-:Y:S02]  /*2d90*/  IADD3 R16, P1, P0, R6, R2, R8 ;  /* 0x0000000206107210 */ /* 0x000fe4000783e008 */
[----:B------:R-:W-:Y:S02]  /*2da0*/  SHF.R.S32.HI R6, RZ, 0x1f, R178 ;  /* 0x0000001fff067819 */ /* 0x000fe400000114b2 */
[----:B------:R-:W-:Y:S02]  /*2db0*/  IADD3.X R17, RZ, R5, R9, P1, P0 ;  /* 0x00000005ff117210 */ /* 0x000fe40000fe0409 */
[----:B------:R-:W-:-:S04]  /*2dc0*/  LEA.HI R6, R6, R178, RZ, 0x3 ;  /* 0x000000b206067211 */ /* 0x000fc800078f18ff */
[----:B------:R-:W-:-:S05]  /*2dd0*/  LOP3.LUT R6, R6, 0xfffffff8, RZ, 0xc0, !PT ;  /* 0xfffffff806067812 */ /* 0x000fca00078ec0ff */
[----:B------:R-:W-:-:S05]  /*2de0*/  IMAD.WIDE R6, R6, 0x2, RZ ;  /* 0x0000000206067825 */ /* 0x000fca00078e02ff */
[----:B------:R-:W-:Y:S02]  /*2df0*/  IADD3 R14, P1, P0, R14, R2, R6 ;  /* 0x000000020e0e7210 */ /* 0x000fe4000783e006 */
[----:B------:R-:W1:Y:S02]  /*2e00*/  SHFL.IDX PT, R2, R13, RZ, 0x181f ;  /* 0x00181fff0d027589 */ /* 0x000e6400000e0000 */
[----:B------:R-:W-:Y:S02]  /*2e10*/  IADD3.X R15, RZ, R5, R7, P1, P0 ;  /* 0x00000005ff0f7210 */ /* 0x000fe40000fe0407 */
[----:B------:R1:W2:Y:S02]  /*2e20*/  SHFL.IDX PT, R5, R12, RZ, 0x181f ;  /* 0x00181fff0c057589 */ /* 0x0002a400000e0000 */
[----:B-1----:R-:W-:-:S05]  /*2e30*/  IADD3 R12, P0, R26, R2, RZ ;  /* 0x000000021a0c7210 */ /* 0x002fca0007f1e0ff */
[----:B--2---:R-:W-:Y:S01]  /*2e40*/  IMAD.X R13, R27, 0x1, R5, P0 ;  /* 0x000000011b0d7824 */ /* 0x004fe200000e0605 */
[----:B------:R-:W-:-:S05]  /*2e50*/  IADD3 R10, P0, R10, R2, RZ ;  /* 0x000000020a0a7210 */ /* 0x000fca0007f1e0ff */
[----:B------:R-:W-:Y:S01]  /*2e60*/  IMAD.X R11, R11, 0x1, R5, P0 ;  /* 0x000000010b0b7824 */ /* 0x000fe200000e0605 */
[----:B------:R-:W-:-:S05]  /*2e70*/  IADD3 R8, P0, R8, R2, RZ ;  /* 0x0000000208087210 */ /* 0x000fca0007f1e0ff */
[----:B------:R-:W-:Y:S01]  /*2e80*/  IMAD.X R9, R9, 0x1, R5, P0 ;  /* 0x0000000109097824 */ /* 0x000fe200000e0605 */
[----:B------:R-:W-:Y:S01]  /*2e90*/  IADD3 R6, P0, R6, R2, RZ ;  /* 0x0000000206067210 */ /* 0x000fe20007f1e0ff */
[----:B------:R-:W-:-:S04]  /*2ea0*/  IMAD.SHL.U32 R2, R179, 0x2, RZ ;  /* 0x00000002b3027824 */ /* 0x000fc800078e00ff */
[----:B------:R-:W-:Y:S01]  /*2eb0*/  IMAD.X R7, R7, 0x1, R5, P0 ;  /* 0x0000000107077824 */ /* 0x000fe200000e0605 */
[----:B------:R-:W-:Y:S01]  /*2ec0*/  ISETP.NE.U32.AND P0, PT, R24, RZ, PT ;  /* 0x000000ff1800720c */ /* 0x000fe20003f05070 */
[----:B------:R1:W-:Y:S04]  /*2ed0*/  LDGSTS.E.BYPASS.LTC128B.128 [R2+0x10100], [R12.64], !P5 ;  /* 0x101000000c027fae */ /* 0x0003e8000e901d4e */
[----:B------:R1:W-:Y:S04]  /*2ee0*/  LDGSTS.E.BYPASS.LTC128B.128 [R2+0x12100], [R10.64], !P4 ;  /* 0x121000000a027fae */ /* 0x0003e8000e101d4e */
[----:B------:R1:W-:Y:S04]  /*2ef0*/  LDGSTS.E.BYPASS.LTC128B.128 [R2+0x14100], [R8.64], !P3 ;  /* 0x1410000008027fae */ /* 0x0003e8000d901d4e */
[----:B------:R1:W-:Y:S04]  /*2f00*/  LDGSTS.E.BYPASS.LTC128B.128 [R2+0x16100], [R6.64], !P6 ;  /* 0x1610000006027fae */ /* 0x0003e8000f101d4e */
[----:B------:R1:W-:Y:S01]  /*2f10*/  LDGSTS.E.BYPASS.LTC128B.128.ZFILL [R2+0x11100], [R20.64], P0 ;  /* 0x1110000014027fae */ /* 0x0003e20008141d4e */
[----:B------:R-:W-:-:S13]  /*2f20*/  ISETP.NE.U32.AND P0, PT, R23, RZ, PT ;  /* 0x000000ff1700720c */ /* 0x000fda0003f05070 */
[----:B------:R1:W-:Y:S01]  /*2f30*/  LDGSTS.E.BYPASS.LTC128B.128.ZFILL [R2+0x13100], [R18.64], P0 ;  /* 0x1310000012027fae */ /* 0x0003e20008141d4e */
[----:B------:R-:W-:-:S13]  /*2f40*/  ISETP.NE.U32.AND P0, PT, R22, RZ, PT ;  /* 0x000000ff1600720c */ /* 0x000fda0003f05070 */
[----:B------:R1:W-:Y:S01]  /*2f50*/  LDGSTS.E.BYPASS.LTC128B.128.ZFILL [R2+0x15100], [R16.64], P0 ;  /* 0x1510000010027fae */ /* 0x0003e20008141d4e */
[----:B------:R-:W-:-:S13]  /*2f60*/  ISETP.NE.U32.AND P0, PT, R85, RZ, PT ;  /* 0x000000ff5500720c */ /* 0x000fda0003f05070 */
[----:B------:R1:W-:Y:S02]  /*2f70*/  LDGSTS.E.BYPASS.LTC128B.128.ZFILL [R2+0x17100], [R14.64], P0 ;  /* 0x171000000e027fae */ /* 0x0003e40008141d4e */
.L_x_1:
[----:B-1----:R-:W-:Y:S01]  /*2f80*/  SHF.R.S32.HI R2, RZ, 0x1f, R84 ;  /* 0x0000001fff027819 */ /* 0x002fe20000011454 */
[----:B------:R-:W0:Y:S01]  /*2f90*/  LDGDEPBAR ;  /* 0x00000000000079af */ /* 0x000e220000000000 */
[----:B------:R-:W-:Y:S02]  /*2fa0*/  SHF.L.U32 R135, R3, 0x1, RZ ;  /* 0x0000000103877819 */ /* 0x000fe400000006ff */
[----:B------:R-:W-:-:S03]  /*2fb0*/  LEA.HI R5, R2, R84, RZ, 0x2 ;  /* 0x0000005402057211 */ /* 0x000fc600078f10ff */
[--C-:B------:R-:W-:Y:S01]  /*2fc0*/  IMAD R248, R4, 0x2, R135.reuse ;  /* 0x0000000204f87824 */ /* 0x100fe200078e0287 */
[----:B------:R-:W-:Y:S01]  /*2fd0*/  LOP3.LUT R2, R5, 0x7ffffffc, RZ, 0xc0, !PT ;  /* 0x7ffffffc05027812 */ /* 0x000fe200078ec0ff */
[----:B------:R1:W-:Y:S01]  /*2fe0*/  STL [R1+0xa8], R5 ;  /* 0x0000a80501007387 */ /* 0x0003e20000100800 */
[C---:B------:R-:W-:Y:S02]  /*2ff0*/  IMAD R251, R0.reuse, 0x2, R135 ;  /* 0x0000000200fb7824 */ /* 0x040fe400078e0287 */
[----:B------:R-:W-:Y:S01]  /*3000*/  LEA R250, R0, R248, 0x1 ;  /* 0x000000f800fa7211 */ /* 0x000fe200078e08ff */
[----:B------:R-:W-:Y:S01]  /*3010*/  IMAD.IADD R2, R84, 0x1, -R2 ;  /* 0x0000000154027824 */ /* 0x000fe200078e0a02 */
[----:B------:R-:W-:Y:S04]  /*3020*/  LDSM.16.MT88.4 R76, [R135+0x2100] ;  /* 0x00210000874c783b */ /* 0x000fe80000004200 */
[----:B------:R-:W-:Y:S04]  /*3030*/  LDSM.16.MT88.4 R24, [R251+0x100] ;  /* 0x00010000fb18783b */ /* 0x000fe80000004200 */
[----:B------:R-:W-:Y:S04]  /*3040*/  LDSM.16.MT88.4 R60, [R248+0x900] ;  /* 0x00090000f83c783b */ /* 0x000fe80000004200 */
[----:B------:R-:W-:Y:S01]  /*3050*/  LDSM.16.MT88.4 R72, [R248+0x2100] ;  /* 0x00210000f848783b */ /* 0x000fe20000004200 */
[----:B-1----:R-:W-:-:S04]  /*3060*/  IMAD.U32 R5, RZ, RZ, UR17 ;  /* 0x00000011ff057e24 */ /* 0x002fc8000f8e00ff */
[----:B------:R-:W-:-:S05]  /*3070*/  IMAD R2, R2, -0x2, R5 ;  /* 0xfffffffe02027824 */ /* 0x000fca00078e0205 */
[----:B------:R-:W-:-:S04]  /*3080*/  ISETP.GT.AND P0, PT, R2, RZ, PT ;  /* 0x000000ff0200720c */ /* 0x000fc80003f04270 */
[----:B------:R-:W-:Y:S02]  /*3090*/  FSEL R15, R42, -INF , P0 ;  /* 0xff8000002a0f7808 */ /* 0x000fe40000000000 */
[----:B------:R-:W-:Y:S02]  /*30a0*/  FSEL R9, R40, -INF , P0 ;  /* 0xff80000028097808 */ /* 0x000fe40000000000 */
[----:B------:R-:W-:-:S04]  /*30b0*/  ISETP.GT.AND P0, PT, R2, 0x1, PT ;  /* 0x000000010200780c */ /* 0x000fc80003f04270 */
[----:B------:R-:W-:Y:S02]  /*30c0*/  FSEL R20, R43, -INF , P0 ;  /* 0xff8000002b147808 */ /* 0x000fe40000000000 */
[----:B------:R-:W-:Y:S02]  /*30d0*/  FSEL R8, R41, -INF , P0 ;  /* 0xff80000029087808 */ /* 0x000fe40000000000 */
[----:B------:R-:W-:Y:S02]  /*30e0*/  ISETP.GT.AND P0, PT, R2, 0x8, PT ;  /* 0x000000080200780c */ /* 0x000fe40003f04270 */
[----:B------:R-:W-:Y:S02]  /*30f0*/  FMNMX.FTZ R12, R9, R8, !PT ;  /* 0x00000008090c7209 */ /* 0x000fe40007810000 */
[----:B------:R-:W-:Y:S02]  /*3100*/  FSEL R19, R58, -INF , P0 ;  /* 0xff8000003a137808 */ /* 0x000fe40000000000 */
[----:B------:R-:W-:-:S02]  /*3110*/  FSEL R7, R56, -INF , P0 ;  /* 0xff80000038077808 */ /* 0x000fc40000000000 */
[C---:B------:R-:W-:Y:S02]  /*3120*/  ISETP.GT.AND P0, PT, R2.reuse, 0x9, PT ;  /* 0x000000090200780c */ /* 0x040fe40003f04270 */
[----:B------:R-:W-:Y:S02]  /*3130*/  FMNMX.FTZ R12, R7, R12, !PT ;  /* 0x0000000c070c7209 */ /* 0x000fe40007810000 */
[----:B------:R-:W-:Y:S02]  /*3140*/  FSEL R18, R59, -INF , P0 ;  /* 0xff8000003b127808 */ /* 0x000fe40000000000 */
[----:B------:R-:W-:Y:S02]  /*3150*/  FSEL R6, R57, -INF , P0 ;  /* 0xff80000039067808 */ /* 0x000fe40000000000 */
[----:B------:R-:W-:Y:S01]  /*3160*/  ISETP.GT.AND P0, PT, R2, 0x10, PT ;  /* 0x000000100200780c */ /* 0x000fe20003f04270 */
[----:B------:R-:W-:Y:S01]  /*3170*/  LDSM.16.MT88.4 R56, [R251+0x900] ;  /* 0x00090000fb38783b */ /* 0x000fe20000004200 */
[----:B------:R-:W-:-:S02]  /*3180*/  FMNMX.FTZ R12, R6, R12, !PT ;  /* 0x0000000c060c7209 */ /* 0x000fc40007810000 */
[----:B------:R-:W-:Y:S02]  /*3190*/  FSEL R17, R38, -INF , P0 ;  /* 0xff80000026117808 */ /* 0x000fe40000000000 */
[----:B------:R-:W-:Y:S02]  /*31a0*/  FSEL R5, R36, -INF , P0 ;  /* 0xff80000024057808 */ /* 0x000fe40000000000 */
[----:B------:R-:W-:Y:S02]  /*31b0*/  ISETP.GT.AND P0, PT, R2, 0x11, PT ;  /* 0x000000110200780c */ /* 0x000fe40003f04270 */
[----:B------:R-:W-:Y:S02]  /*31c0*/  FMNMX.FTZ R12, R5, R12, !PT ;  /* 0x0000000c050c7209 */ /* 0x000fe40007810000 */
[----:B------:R-:W-:Y:S02]  /*31d0*/  FSEL R16, R39, -INF , P0 ;  /* 0xff80000027107808 */ /* 0x000fe40000000000 */
[----:B------:R-:W-:-:S02]  /*31e0*/  FSEL R11, R37, -INF , P0 ;  /* 0xff800000250b7808 */ /* 0x000fc40000000000 */
[----:B------:R-:W-:Y:S02]  /*31f0*/  ISETP.GT.AND P0, PT, R2, 0x18, PT ;  /* 0x000000180200780c */ /* 0x000fe40003f04270 */
[----:B------:R-:W-:Y:S02]  /*3200*/  FMNMX.FTZ R12, R11, R12, !PT ;  /* 0x0000000c0b0c7209 */ /* 0x000fe40007810000 */
[----:B------:R-:W-:Y:S02]  /*3210*/  FSEL R21, R54, -INF , P0 ;  /* 0xff80000036157808 */ /* 0x000fe40000000000 */
[----:B------:R-:W-:Y:S02]  /*3220*/  FSEL R10, R52, -INF , P0 ;  /* 0xff800000340a7808 */ /* 0x000fe40000000000 */
[----:B------:R-:W-:Y:S02]  /*3230*/  ISETP.GT.AND P0, PT, R2, 0x19, PT ;  /* 0x000000190200780c */ /* 0x000fe40003f04270 */
[----:B------:R-:W-:-:S02]  /*3240*/  FMNMX.FTZ R12, R10, R12, !PT ;  /* 0x0000000c0a0c7209 */ /* 0x000fc40007810000 */
[----:B------:R-:W-:Y:S02]  /*3250*/  FSEL R23, R55, -INF , P0 ;  /* 0xff80000037177808 */ /* 0x000fe40000000000 */
[----:B------:R-:W-:Y:S02]  /*3260*/  FSEL R14, R53, -INF , P0 ;  /* 0xff800000350e7808 */ /* 0x000fe40000000000 */
[----:B------:R-:W-:Y:S01]  /*3270*/  ISETP.GT.AND P0, PT, R2, 0x20, PT ;  /* 0x000000200200780c */ /* 0x000fe20003f04270 */
[----:B------:R-:W-:Y:S01]  /*3280*/  LDSM.16.MT88.4 R52, [R135+0x900] ;  /* 0x000900008734783b */ /* 0x000fe20000004200 */
        /* <DEDUP_REMOVED lines=16> */
[----:B------:R-:W-:Y:S01]  /*3390*/  ISETP.GT.AND P0, PT, R2, 0x30, PT ;  /* 0x000000300200780c */ /* 0x000fe20003f04270 */
[----:B------:R-:W-:Y:S01]  /*33a0*/  LDSM.16.MT88.4 R48, [R250+0x900] ;  /* 0x00090000fa30783b */ /* 0x000fe20000004200 */
        /* <DEDUP_REMOVED lines=12> */
[----:B------:R-:W-:Y:S02]  /*3470*/  ISETP.GT.AND P0, PT, R2, 0x39, PT ;  /* 0x000000390200780c */ /* 0x000fe40003f04270 */
[----:B------:R-:W-:Y:S02]  /*3480*/  FMNMX.FTZ R2, R18, R13, !PT ;  /* 0x0000000d12027209 */ /* 0x000fe40007810000 */
[----:B------:R-:W-:Y:S02]  /*3490*/  FMNMX.FTZ R12, R97, R12, !PT ;  /* 0x0000000c610c7209 */ /* 0x000fe40007810000 */
[----:B------:R-:W-:Y:S02]  /*34a0*/  FMNMX.FTZ R2, R17, R2, !PT ;  /* 0x0000000211027209 */ /* 0x000fe40007810000 */
[----:B------:R-:W-:Y:S02]  /*34b0*/  FMNMX.FTZ R132, R96, R12, !PT ;  /* 0x0000000c60847209 */ /* 0x000fe40007810000 */
[----:B------:R-:W-:-:S02]  /*34c0*/  FMNMX.FTZ R2, R16, R2, !PT ;  /* 0x0000000210027209 */ /* 0x000fc40007810000 */
[----:B------:R-:W-:Y:S02]  /*34d0*/  FSEL R94, R45, -INF , P0 ;  /* 0xff8000002d5e7808 */ /* 0x000fe40000000000 */
[----:B------:R-:W-:Y:S02]  /*34e0*/  FMNMX.FTZ R2, R21, R2, !PT ;  /* 0x0000000215027209 */ /* 0x000fe40007810000 */
[----:B------:R-:W-:Y:S02]  /*34f0*/  FMNMX.FTZ R132, R95, R132, !PT ;  /* 0x000000845f847209 */ /* 0x000fe40007810000 */
[----:B------:R-:W-:Y:S02]  /*3500*/  FMNMX.FTZ R2, R23, R2, !PT ;  /* 0x0000000217027209 */ /* 0x000fe40007810000 */
[----:B------:R-:W-:Y:S02]  /*3510*/  FMNMX.FTZ R132, R94, R132, !PT ;  /* 0x000000845e847209 */ /* 0x000fe40007810000 */
[----:B------:R-:W-:-:S02]  /*3520*/  FMNMX.FTZ R2, R113, R2, !PT ;  /* 0x0000000271027209 */ /* 0x000fc40007810000 */
[----:B------:R-:W-:Y:S01]  /*3530*/  FSEL R102, R47, -INF , P0 ;  /* 0xff8000002f667808 */ /* 0x000fe20000000000 */
[----:B------:R-:W1:Y:S01]  /*3540*/  SHFL.BFLY PT, R12, R132, 0x2, 0x1f ;  /* 0x0c401f00840c7f89 */ /* 0x000e6200000e0000 */
[----:B------:R-:W-:-:S03]  /*3550*/  FMNMX.FTZ R2, R112, R2, !PT ;  /* 0x0000000270027209 */ /* 0x000fc60007810000 */
[----:B------:R-:W-:Y:S01]  /*3560*/  LDSM.16.MT88.4 R44, [R135+0x2900] ;  /* 0x00290000872c783b */ /* 0x000fe20000004200 */
[----:B------:R-:W-:-:S04]  /*3570*/  FMNMX.FTZ R2, R111, R2, !PT ;  /* 0x000000026f027209 */ /* 0x000fc80007810000 */
[----:B------:R-:W-:-:S04]  /*3580*/  FMNMX.FTZ R2, R110, R2, !PT ;  /* 0x000000026e027209 */ /* 0x000fc80007810000 */
[----:B------:R-:W-:-:S04]  /*3590*/  FMNMX.FTZ R2, R109, R2, !PT ;  /* 0x000000026d027209 */ /* 0x000fc80007810000 */
[----:B------:R-:W-:-:S04]  /*35a0*/  FMNMX.FTZ R2, R108, R2, !PT ;  /* 0x000000026c027209 */ /* 0x000fc80007810000 */
[----:B------:R-:W-:Y:S02]  /*35b0*/  FMNMX.FTZ R2, R103, R2, !PT ;  /* 0x0000000267027209 */ /* 0x000fe40007810000 */
[----:B-1----:R-:W-:Y:S02]  /*35c0*/  FMNMX.FTZ R132, R132, R12, !PT ;  /* 0x0000000c84847209 */ /* 0x002fe40007810000 */
[----:B------:R-:W-:-:S03]  /*35d0*/  FMNMX.FTZ R2, R102, R2, !PT ;  /* 0x0000000266027209 */ /* 0x000fc60007810000 */
[----:B------:R-:W1:Y:S04]  /*35e0*/  SHFL.BFLY PT, R12, R132, 0x1, 0x1f ;  /* 0x0c201f00840c7f89 */ /* 0x000e6800000e0000 */
[----:B------:R-:W2:Y:S01]  /*35f0*/  SHFL.BFLY PT, R22, R2, 0x2, 0x1f ;  /* 0x0c401f0002167f89 */ /* 0x000ea200000e0000 */
[----:B-1----:R-:W-:Y:S02]  /*3600*/  FMNMX.FTZ R132, R132, R12, !PT ;  /* 0x0000000c84847209 */ /* 0x002fe40007810000 */
[----:B--2---:R-:W-:-:S03]  /*3610*/  FMNMX.FTZ R2, R2, R22, !PT ;  /* 0x0000001602027209 */ /* 0x004fc60007810000 */
[C---:B------:R-:W-:Y:S01]  /*3620*/  FMUL.FTZ R13, R132.reuse, c[0x0][0x2d0] ;  /* 0x0000b400840d7a20 */ /* 0x040fe20000410000 */
[----:B------:R-:W-:Y:S01]  /*3630*/  FSETP.NEU.FTZ.AND P0, PT, R132, -INF , PT ;  /* 0xff8000008400780b */ /* 0x000fe20003f1d000 */
[----:B------:R-:W1:Y:S03]  /*3640*/  SHFL.BFLY PT, R12, R2, 0x1, 0x1f ;  /* 0x0c201f00020c7f89 */ /* 0x000e6600000e0000 */
[----:B------:R-:W-:-:S05]  /*3650*/  FSEL R13, R13, RZ, P0 ;  /* 0x000000ff0d0d7208 */ /* 0x000fca0000000000 */
[--C-:B------:R-:W-:Y:S02]  /*3660*/  FFMA.FTZ R14, R14, c[0x0][0x2d0], -R13.reuse ;  /* 0x0000b4000e0e7a23 */ /* 0x100fe4000001080d */
[--C-:B------:R-:W-:Y:S02]  /*3670*/  FFMA.FTZ R9, R9, c[0x0][0x2d0], -R13.reuse ;  /* 0x0000b40009097a23 */ /* 0x100fe4000001080d */
[--C-:B------:R-:W-:Y:S01]  /*3680*/  FFMA.FTZ R8, R8, c[0x0][0x2d0], -R13.reuse ;  /* 0x0000b40008087a23 */ /* 0x100fe2000001080d */
[----:B------:R-:W-:Y:S01]  /*3690*/  MUFU.EX2 R91, R14 ;  /* 0x0000000e005b7308 */ /* 0x000fe20000000800 */
[--C-:B------:R-:W-:Y:S02]  /*36a0*/  FFMA.FTZ R7, R7, c[0x0][0x2d0], -R13.reuse ;  /* 0x0000b40007077a23 */ /* 0x100fe4000001080d */
[--C-:B------:R-:W-:Y:S02]  /*36b0*/  FFMA.FTZ R6, R6, c[0x0][0x2d0], -R13.reuse ;  /* 0x0000b40006067a23 */ /* 0x100fe4000001080d */
[----:B------:R-:W-:-:S02]  /*36c0*/  FFMA.FTZ R11, R11, c[0x0][0x2d0], -R13 ;  /* 0x0000b4000b0b7a23 */ /* 0x000fc4000001080d */
[--C-:B------:R-:W-:Y:S01]  /*36d0*/  FFMA.FTZ R10, R10, c[0x0][0x2d0], -R13.reuse ;  /* 0x0000b4000a0a7a23 */ /* 0x100fe2000001080d */
[----:B------:R-:W-:Y:S01]  /*36e0*/  MUFU.EX2 R85, R9 ;  /* 0x0000000900557308 */ /* 0x000fe20000000800 */
[----:B------:R-:W-:Y:S01]  /*36f0*/  FFMA.FTZ R5, R5, c[0x0][0x2d0], -R13 ;  /* 0x0000b40005057a23 */ /* 0x000fe2000001080d */
[----:B-1----:R-:W-:-:S06]  /*3700*/  FMNMX.FTZ R2, R2, R12, !PT ;  /* 0x0000000c02027209 */ /* 0x002fcc0007810000 */
[----:B------:R-:W1:Y:S01]  /*3710*/  MUFU.EX2 R83, R8 ;  /* 0x0000000800537308 */ /* 0x000e620000000800 */
[C---:B------:R-:W-:Y:S01]  /*3720*/  FSETP.NEU.FTZ.AND P0, PT, R2.reuse, -INF , PT ;  /* 0xff8000000200780b */ /* 0x040fe20003f1d000 */
[----:B------:R-:W-:-:S05]  /*3730*/  FMUL.FTZ R12, R2, c[0x0][0x2d0] ;  /* 0x0000b400020c7a20 */ /* 0x000fca0000410000 */
[----:B------:R-:W-:Y:S01]  /*3740*/  FSEL R12, R12, RZ, P0 ;  /* 0x000000ff0c0c7208 */ /* 0x000fe20000000000 */
[----:B------:R-:W-:Y:S01]  /*3750*/  MUFU.EX2 R82, R7 ;  /* 0x0000000700527308 */ /* 0x000fe20000000800 */
[----:B------:R-:W-:-:S03]  /*3760*/  PLOP3.LUT P0, PT, PT, PT, UP0, 0x40, 0x0 ;  /* 0x000000000000781c */ /* 0x000fc60003f0e808 */
[--C-:B------:R-:W-:Y:S02]  /*3770*/  FFMA.FTZ R3, R19, c[0x0][0x2d0], -R12.reuse ;  /* 0x0000b40013037a23 */ /* 0x100fe4000001080c */
[--C-:B------:R-:W-:Y:S02]  /*3780*/  FFMA.FTZ R15, R15, c[0x0][0x2d0], -R12.reuse ;  /* 0x0000b4000f0f7a23 */ /* 0x100fe4000001080c */
[----:B------:R2:W-:Y:S01]  /*3790*/  MUFU.EX2 R80, R3 ;  /* 0x0000000300507308 */ /* 0x0005e20000000800 */
[--C-:B------:R-:W-:Y:S01]  /*37a0*/  FFMA.FTZ R20, R20, c[0x0][0x2d0], -R12.reuse ;  /* 0x0000b40014147a23 */ /* 0x100fe2000001080c */
[----:B-1----:R-:W-:Y:S01]  /*37b0*/  F2FP.PACK_AB R8, R83, R85 ;  /* 0x000000555308723e */ /* 0x002fe200000000ff */
[----:B------:R-:W-:-:S05]  /*37c0*/  FFMA.FTZ R0, R23, c[0x0][0x2d0], -R12 ;  /* 0x0000b40017007a23 */ /* 0x000fca000001080c */
[----:B------:R-:W-:Y:S01]  /*37d0*/  MUFU.EX2 R86, R6 ;  /* 0x0000000600567308 */ /* 0x000fe20000000800 */
[----:B--2---:R-:W-:-:S07]  /*37e0*/  FFMA.FTZ R3, R18, c[0x0][0x2d0], -R12 ;  /* 0x0000b40012037a23 */ /* 0x004fce000001080c */
[----:B------:R-:W-:Y:S08]  /*37f0*/  MUFU.EX2 R15, R15 ;  /* 0x0000000f000f7308 */ /* 0x000ff00000000800 */
[----:B------:R1:W-:Y:S08]  /*3800*/  MUFU.EX2 R81, R3 ;  /* 0x0000000300517308 */ /* 0x0003f00000000800 */
[----:B------:R-:W2:Y:S01]  /*3810*/  MUFU.EX2 R14, R20 ;  /* 0x00000014000e7308 */ /* 0x000ea20000000800 */
[----:B-1----:R-:W-:-:S07]  /*3820*/  FFMA.FTZ R3, R17, c[0x0][0x2d0], -R12 ;  /* 0x0000b40011037a23 */ /* 0x002fce000001080c */
[----:B------:R1:W-:Y:S01]  /*3830*/  MUFU.EX2 R89, R11 ;  /* 0x0000000b00597308 */ /* 0x0003e20000000800 */
[----:B--2---:R-:W-:-:S07]  /*3840*/  F2FP.PACK_AB R9, R14, R15 ;  /* 0x0000000f0e09723e */ /* 0x004fce00000000ff */
[----:B------:R2:W-:Y:S08]  /*3850*/  MUFU.EX2 R84, R3 ;  /* 0x0000000300547308 */ /* 0x0005f00000000800 */
[----:B------:R3:W4:Y:S01]  /*3860*/  MUFU.EX2 R90, R10 ;  /* 0x0000000a005a7308 */ /* 0x0007220000000800 */
[----:B-1----:R-:W-:Y:S01]  /*3870*/  F2FP.PACK_AB R11, R81, R80 ;  /* 0x00000050510b723e */ /* 0x002fe200000000ff */
[----:B--2---:R-:W-:-:S06]  /*3880*/  FFMA.FTZ R3, R16, c[0x0][0x2d0], -R12 ;  /* 0x0000b40010037a23 */ /* 0x004fcc000001080c */
[----:B------:R-:W1:Y:S01]  /*3890*/  MUFU.EX2 R88, R5 ;  /* 0x0000000500587308 */ /* 0x000e620000000800 */
[----:B------:R-:W2:Y:S01]  /*38a0*/  LDSM.16.MT88.4 R16, [R250+0x100] ;  /* 0x00010000fa10783b */ /* 0x000ea20000004200 */
[----:B---3--:R-:W-:-:S06]  /*38b0*/  F2FP.PACK_AB R10, R86, R82 ;  /* 0x00000052560a723e */ /* 0x008fcc00000000ff */
[----:B------:R3:W5:Y:S01]  /*38c0*/  MUFU.EX2 R87, R3 ;  /* 0x0000000300577308 */ /* 0x0007620000000800 */
[----:B----4-:R-:W-:Y:S01]  /*38d0*/  F2FP.PACK_AB R6, R91, R90 ;  /* 0x0000005a5b06723e */ /* 0x010fe200000000ff */
[C---:B------:R-:W-:Y:S06]  /*38e0*/  HMMA.16816.F32 R68, R8.reuse, R34, RZ ;  /* 0x000000220844723c */ /* 0x040fec00000018ff */
[----:B------:R-:W-:Y:S01]  /*38f0*/  MUFU.EX2 R92, R0 ;  /* 0x00000000005c7308 */ /* 0x000fe20000000800 */
[----:B-1----:R-:W-:Y:S01]  /*3900*/  F2FP.PACK_AB R4, R89, R88 ;  /* 0x000000585904723e */ /* 0x002fe200000000ff */
[----:B------:R-:W-:Y:S01]  /*3910*/  HMMA.16816.F32 R64, R8, R28, RZ ;  /* 0x0000001c0840723c */ /* 0x000fe200000018ff */
[----:B---3--:R-:W-:Y:S01]  /*3920*/  FFMA.FTZ R3, R21, c[0x0][0x2d0], -R12 ;  /* 0x0000b40015037a23 */ /* 0x008fe2000001080c */
[----:B-----5:R-:W-:-:S04]  /*3930*/  F2FP.PACK_AB R5, R87, R84 ;  /* 0x000000545705723e */ /* 0x020fc800000000ff */
[----:B------:R-:W1:Y:S02]  /*3940*/  MUFU.EX2 R93, R3 ;  /* 0x00000003005d7308 */ /* 0x000e640000000800 */
[C---:B------:R-:W-:Y:S08]  /*3950*/  HMMA.16816.F32 R20, R8.reuse, R32, RZ ;  /* 0x000000200814723c */ /* 0x040ff000000018ff */
[----:B------:R-:W-:Y:S01]  /*3960*/  HMMA.16816.F32 R40, R8, R30, RZ ;  /* 0x0000001e0828723c */ /* 0x000fe200000018ff */
[----:B-1----:R-:W-:-:S07]  /*3970*/  F2FP.PACK_AB R7, R92, R93 ;  /* 0x0000005d5c07723e */ /* 0x002fce00000000ff */
[C---:B------:R-:W-:Y:S08]  /*3980*/  HMMA.16816.F32 R36, R8.reuse, R24, RZ ;  /* 0x000000180824723c */ /* 0x040ff000000018ff */
[C---:B------:R-:W-:Y:S08]  /*3990*/  HMMA.16816.F32 R32, R8.reuse, R26, RZ ;  /* 0x0000001a0820723c */ /* 0x040ff000000018ff */
[C---:B--2---:R-:W-:Y:S08]  /*39a0*/  HMMA.16816.F32 R28, R8.reuse, R16, RZ ;  /* 0x00000010081c723c */ /* 0x044ff000000018ff */
[----:B------:R-:W-:Y:S08]  /*39b0*/  HMMA.16816.F32 R24, R8, R18, RZ ;  /* 0x000000120818723c */ /* 0x000ff000000018ff */
[----:B------:R-:W-:Y:S08]  /*39c0*/  HMMA.16816.F32 R164, R4, R52, R20 ;  /* 0x0000003404a4723c */ /* 0x000ff00000001814 */
[----:B------:R-:W-:Y:S08]  /*39d0*/  HMMA.16816.F32 R20, R8, R76, RZ ;  /* 0x0000004c0814723c */ /* 0x000ff000000018ff */
[C---:B------:R-:W-:Y:S01]  /*39e0*/  HMMA.16816.F32 R104, R4.reuse, R60, R64 ;  /* 0x0000003c0468723c */ /* 0x040fe20000001840 */
[----:B------:R-:W-:Y:S07]  /*39f0*/  LDSM.16.MT88.4 R64, [R251+0x4100] ;  /* 0x00410000fb40783b */ /* 0x000fee0000004200 */
[C---:B------:R-:W-:Y:S08]  /*3a00*/  HMMA.16816.F32 R28, R4.reuse, R48, R28 ;  /* 0x00000030041c723c */ /* 0x040ff0000000181c */
[----:B------:R-:W-:Y:S01]  /*3a10*/  HMMA.16816.F32 R24, R4, R50, R24 ;  /* 0x000000320418723c */ /* 0x000fe20000001818 */
[----:B------:R-:W-:Y:S07]  /*3a20*/  LDSM.16.MT88.4 R48, [R248+0x4900] ;  /* 0x00490000f830783b */ /* 0x000fee0000004200 */
[----:B------:R-:W-:Y:S01]  /*3a30*/  HMMA.16816.F32 R16, R8, R78, RZ ;  /* 0x0000004e0810723c */ /* 0x000fe200000018ff */
[----:B------:R-:W-:Y:S01]  /*3a40*/  IMAD.MOV.U32 R139, RZ, RZ, R106 ;  /* 0x000000ffff8b7224 */ /* 0x000fe200078e006a */
[----:B------:R-:W-:Y:S01]  /*3a50*/  MOV R137, R104 ;  /* 0x0000006800897202 */ /* 0x000fe20000000f00 */
[----:B------:R-:W-:-:S02]  /*3a60*/  IMAD.MOV.U32 R138, RZ, RZ, R107 ;  /* 0x000000ffff8a7224 */ /* 0x000fc400078e006b */
[----:B------:R-:W-:-:S03]  /*3a70*/  IMAD.MOV.U32 R136, RZ, RZ, R105 ;  /* 0x000000ffff887224 */ /* 0x000fc600078e0069 */
[C---:B------:R-:W-:Y:S01]  /*3a80*/  HMMA.16816.F32 R20, R4.reuse, R44, R20 ;  /* 0x0000002c0414723c */ /* 0x040fe20000001814 */
[----:B------:R-:W-:Y:S01]  /*3a90*/  MOV R107, R29 ;  /* 0x0000001d006b7202 */ /* 0x000fe20000000f00 */
[----:B------:R-:W-:Y:S01]  /*3aa0*/  IMAD.MOV.U32 R106, RZ, RZ, R28 ;  /* 0x000000ffff6a7224 */ /* 0x000fe200078e001c */
[----:B------:R-:W-:Y:S01]  /*3ab0*/  MOV R115, R31 ;  /* 0x0000001f00737202 */ /* 0x000fe20000000f00 */
[----:B------:R-:W-:Y:S02]  /*3ac0*/  IMAD.MOV.U32 R114, RZ, RZ, R30 ;  /* 0x000000ffff727224 */ /* 0x000fe400078e001e */
[----:B------:R-:W-:Y:S02]  /*3ad0*/  LDSM.16.MT88.4 R28, [R248+0x2900] ;  /* 0x00290000f81c783b */ /* 0x000fe40000004200 */
[----:B------:R-:W-:Y:S01]  /*3ae0*/  HMMA.16816.F32 R156, R4, R54, R68 ;  /* 0x00000036049c723c */ /* 0x000fe20000001844 */
[----:B------:R-:W-:Y:S01]  /*3af0*/  IMAD.MOV.U32 R155, RZ, RZ, R26 ;  /* 0x000000ffff9b7224 */ /* 0x000fe200078e001a */
[----:B------:R-:W1:Y:S01]  /*3b00*/  LDSM.16.MT88.4 R52, [R251+0x2100] ;  /* 0x00210000fb34783b */ /* 0x000e620000004200 */
[----:B------:R-:W-:Y:S01]  /*3b10*/  IMAD.MOV.U32 R154, RZ, RZ, R27 ;  /* 0x000000ffff9a7224 */ /* 0x000fe200078e001b */
[----:B------:R-:W-:Y:S01]  /*3b20*/  MOV R153, R24 ;  /* 0x0000001800997202 */ /* 0x000fe20000000f00 */
[----:B------:R-:W-:-:S02]  /*3b30*/  IMAD.MOV.U32 R152, RZ, RZ, R25 ;  /* 0x000000ffff987224 */ /* 0x000fc400078e0019 */
[----:B------:R-:W2:Y:S01]  /*3b40*/  LDSM.16.MT88.4 R24, [R250+0x2100] ;  /* 0x00210000fa18783b */ /* 0x000ea20000004200 */
[C---:B------:R-:W-:Y:S03]  /*3b50*/  HMMA.16816.F32 R16, R4.reuse, R46, R16 ;  /* 0x0000002e0410723c */ /* 0x040fe60000001810 */
[----:B------:R-:W3:Y:S05]  /*3b60*/  LDSM.16.MT88.4 R44, [R251+0x2900] ;  /* 0x00290000fb2c783b */ /* 0x000eea0000004200 */
[----:B------:R-:W-:Y:S01]  /*3b70*/  IMAD.MOV.U32 R131, RZ, RZ, R22 ;  /* 0x000000ffff837224 */ /* 0x000fe200078e0016 */
[----:B------:R-:W-:Y:S01]  /*3b80*/  MOV R130, R23 ;  /* 0x0000001700827202 */ /* 0x000fe20000000f00 */
[----:B------:R-:W-:Y:S01]  /*3b90*/  IMAD.MOV.U32 R129, RZ, RZ, R20 ;  /* 0x000000ffff817224 */ /* 0x000fe200078e0014 */
[----:B------:R-:W-:Y:S01]  /*3ba0*/  HMMA.16816.F32 R148, R4, R62, R40 ;  /* 0x0000003e0494723c */ /* 0x000fe20000001828 */
[----:B------:R-:W-:Y:S01]  /*3bb0*/  IMAD.MOV.U32 R128, RZ, RZ, R21 ;  /* 0x000000ffff807224 */ /* 0x000fe200078e0015 */
[----:B------:R-:W4:Y:S04]  /*3bc0*/  LDSM.16.MT88.4 R40, [R250+0x2900] ;  /* 0x00290000fa28783b */ /* 0x000f280000004200 */
[----:B------:R-:W-:Y:S02]  /*3bd0*/  LDSM.16.MT88.4 R60, [R248+0x4100] ;  /* 0x00410000f83c783b */ /* 0x000fe40000004200 */
[----:B------:R-:W-:Y:S05]  /*3be0*/  HMMA.16816.F32 R20, R8, R72, RZ ;  /* 0x000000480814723c */ /* 0x000fea00000018ff */
[----:B------:R-:W-:Y:S01]  /*3bf0*/  MOV R127, R17 ;  /* 0x00000011007f7202 */ /* 0x000fe20000000f00 */
[----:B------:R-:W-:Y:S01]  /*3c00*/  IMAD.MOV.U32 R126, RZ, RZ, R18 ;  /* 0x000000ffff7e7224 */ /* 0x000fe200078e0012 */
[----:B------:R-:W-:Y:S01]  /*3c10*/  MOV R124, R16 ;  /* 0x00000010007c7202 */ /* 0x000fe20000000f00 */
[----:B------:R-:W-:Y:S01]  /*3c20*/  HMMA.16816.F32 R36, R4, R56, R36 ;  /* 0x000000380424723c */ /* 0x000fe20000001824 */
[----:B------:R-:W-:-:S07]  /*3c30*/  IMAD.MOV.U32 R125, RZ, RZ, R19 ;  /* 0x000000ffff7d7224 */ /* 0x000fce00078e0013 */
[----:B------:R-:W-:Y:S08]  /*3c40*/  HMMA.16816.F32 R16, R8, R74, RZ ;  /* 0x0000004a0810723c */ /* 0x000ff000000018ff */
[----:B------:R-:W-:Y:S01]  /*3c50*/  HMMA.16816.F32 R140, R4, R58, R32 ;  /* 0x0000003a048c723c */ /* 0x000fe20000001820 */
[----:B------:R-:W5:Y:S07]  /*3c60*/  LDSM.16.MT88.4 R56, [R135+0x4100] ;  /* 0x004100008738783b */ /* 0x000f6e0000004200 */
[----:B-1----:R-:W-:Y:S01]  /*3c70*/  HMMA.16816.F32 R32, R8, R54, RZ ;  /* 0x000000360820723c */ /* 0x002fe200000018ff */
[----:B------:R-:W-:Y:S01]  /*3c80*/  IMAD.MOV.U32 R147, RZ, RZ, R38 ;  /* 0x000000ffff937224 */ /* 0x000fe200078e0026 */
[----:B------:R-:W-:Y:S01]  /*3c90*/  MOV R146, R39 ;  /* 0x0000002700927202 */ /* 0x000fe20000000f00 */
[----:B------:R-:W-:-:S02]  /*3ca0*/  IMAD.MOV.U32 R145, RZ, RZ, R36 ;  /* 0x000000ffff917224 */ /* 0x000fc400078e0024 */
[----:B------:R-:W-:-:S03]  /*3cb0*/  IMAD.MOV.U32 R144, RZ, RZ, R37 ;  /* 0x000000ffff907224 */ /* 0x000fc600078e0025 */
[----:B------:R-:W-:Y:S08]  /*3cc0*/  HMMA.16816.F32 R68, R4, R28, R20 ;  /* 0x0000001c0444723c */ /* 0x000ff00000001814 */
[C---:B--2---:R-:W-:Y:S08]  /*3cd0*/  HMMA.16816.F32 R20, R8.reuse, R24, RZ ;  /* 0x000000180814723c */ /* 0x044ff000000018ff */
[----:B------:R-:W-:Y:S01]  /*3ce0*/  HMMA.16816.F32 R36, R8, R52, RZ ;  /* 0x000000340824723c */ /* 0x000fe200000018ff */
[----:B------:R-:W1:Y:S07]  /*3cf0*/  LDSM.16.MT88.4 R52, [R135+0x4900] ;  /* 0x004900008734783b */ /* 0x000e6e0000004200 */
[----:B------:R-:W-:Y:S08]  /*3d00*/  HMMA.16816.F32 R72, R4, R30, R16 ;  /* 0x0000001e0448723c */ /* 0x000ff00000001810 */
[----:B------:R-:W-:Y:S08]  /*3d10*/  HMMA.16816.F32 R16, R8, R26, RZ ;  /* 0x0000001a0810723c */ /* 0x000ff000000018ff */
[C---:B---3--:R-:W-:Y:S08]  /*3d20*/  HMMA.16816.F32 R116, R4.reuse, R46, R32 ;  /* 0x0000002e0474723c */ /* 0x048ff00000001820 */
[C---:B----4-:R-:W-:Y:S07]  /*3d30*/  HMMA.16816.F32 R20, R4.reuse, R40, R20 ;  /* 0x000000280414723c */ /* 0x050fee0000001814 */
[----:B------:R-:W-:Y:S01]  /*3d40*/  IMAD.MOV.U32 R40, RZ, RZ, R137 ;  /* 0x000000ffff287224 */ /* 0x000fe200078e0089 */
[----:B------:R-:W-:Y:S01]  /*3d50*/  HMMA.16816.F32 R76, R4, R44, R36 ;  /* 0x0000002c044c723c */ /* 0x000fe20000001824 */
[----:B------:R-:W2:Y:S01]  /*3d60*/  LDSM.16.MT88.4 R36, [R250+0x4100] ;  /* 0x00410000fa24783b */ /* 0x000ea20000004200 */
[----:B------:R-:W-:-:S03]  /*3d70*/  MOV R41, R136 ;  /* 0x0000008800297202 */ /* 0x000fc60000000f00 */
[----:B------:R-:W3:Y:S03]  /*3d80*/  LDSM.16.MT88.4 R44, [R251+0x4900] ;  /* 0x00490000fb2c783b */ /* 0x000ee60000004200 */
[----:B-----5:R-:W-:Y:S01]  /*3d90*/  HMMA.16816.F32 R28, R8, R58, RZ ;  /* 0x0000003a081c723c */ /* 0x020fe200000018ff */
[----:B------:R-:W-:Y:S01]  /*3da0*/  IMAD.MOV.U32 R123, RZ, RZ, R118 ;  /* 0x000000ffff7b7224 */ /* 0x000fe200078e0076 */
[----:B------:R-:W-:Y:S01]  /*3db0*/  MOV R121, R117 ;  /* 0x0000007500797202 */ /* 0x000fe20000000f00 */
[----:B------:R-:W-:Y:S02]  /*3dc0*/  IMAD.MOV.U32 R122, RZ, RZ, R119 ;  /* 0x000000ffff7a7224 */ /* 0x000fe400078e0077 */
[----:B------:R-:W-:Y:S02]  /*3dd0*/  IMAD.MOV.U32 R120, RZ, RZ, R116 ;  /* 0x000000ffff787224 */ /* 0x000fe400078e0074 */
[----:B------:R-:W-:Y:S01]  /*3de0*/  MOV R58, R153 ;  /* 0x00000099003a7202 */ /* 0x000fe20000000f00 */
[----:B------:R-:W-:Y:S01]  /*3df0*/  HMMA.16816.F32 R16, R4, R42, R16 ;  /* 0x0000002a0410723c */ /* 0x000fe20000001810 */
[----:B------:R-:W-:Y:S01]  /*3e00*/  IMAD.MOV.U32 R119, RZ, RZ, R22 ;  /* 0x000000ffff777224 */ /* 0x000fe200078e0016 */
[----:B------:R-:W-:Y:S01]  /*3e10*/  MOV R118, R23 ;  /* 0x0000001700767202 */ /* 0x000fe20000000f00 */
[----:B------:R-:W-:-:S02]  /*3e20*/  IMAD.MOV.U32 R117, RZ, RZ, R21 ;  /* 0x000000ffff757224 */ /* 0x000fc400078e0015 */
[----:B------:R-:W-:Y:S02]  /*3e30*/  IMAD.MOV.U32 R116, RZ, RZ, R20 ;  /* 0x000000ffff747224 */ /* 0x000fe400078e0014 */
[----:B------:R-:W-:Y:S01]  /*3e40*/  IMAD.MOV.U32 R59, RZ, RZ, R152 ;  /* 0x000000ffff3b7224 */ /* 0x000fe200078e0098 */
[----:B------:R-:W-:Y:S01]  /*3e50*/  HMMA.16816.F32 R20, R8, R62, RZ ;  /* 0x0000003e0814723c */ /* 0x000fe200000018ff */
[----:B------:R-:W-:Y:S01]  /*3e60*/  MOV R42, R139 ;  /* 0x0000008b002a7202 */ /* 0x000fe20000000f00 */
[----:B------:R-:W-:-:S05]  /*3e70*/  IMAD.MOV.U32 R43, RZ, RZ, R138 ;  /* 0x000000ffff2b7224 */ /* 0x000fca00078e008a */
[----:B------:R-:W-:Y:S01]  /*3e80*/  IMAD.MOV.U32 R62, RZ, RZ, R131 ;  /* 0x000000ffff3e7224 */ /* 0x000fe200078e0083 */
[----:B------:R-:W-:Y:S01]  /*3e90*/  HMMA.16816.F32 R32, R8, R56, RZ ;  /* 0x000000380820723c */ /* 0x000fe200000018ff */
[----:B------:R-:W-:-:S06]  /*3ea0*/  IMAD.MOV.U32 R63, RZ, RZ, R130 ;  /* 0x000000ffff3f7224 */ /* 0x000fcc00078e0082 */
[----:B------:R-:W-:Y:S01]  /*3eb0*/  IMAD.MOV.U32 R56, RZ, RZ, R155 ;  /* 0x000000ffff387224 */ /* 0x000fe200078e009b */
[----:B-1----:R-:W-:Y:S01]  /*3ec0*/  HMMA.16816.F32 R160, R4, R54, R28 ;  /* 0x0000003604a0723c */ /* 0x002fe2000000181c */
[----:B------:R-:W1:Y:S01]  /*3ed0*/  LDSM.16.MT88.4 R28, [R250+0x4900] ;  /* 0x00490000fa1c783b */ /* 0x000e620000004200 */
[----:B------:R-:W-:Y:S01]  /*3ee0*/  MOV R105, R18 ;  /* 0x0000001200697202 */ /* 0x000fe20000000f00 */
[----:B------:R-:W-:Y:S01]  /*3ef0*/  IMAD.MOV.U32 R104, RZ, RZ, R19 ;  /* 0x000000ffff687224 */ /* 0x000fe200078e0013 */
[----:B------:R-:W-:Y:S01]  /*3f00*/  MOV R0, R16 ;  /* 0x0000001000007202 */ /* 0x000fe20000000f00 */
[----:B------:R-:W-:Y:S02]  /*3f10*/  IMAD.MOV.U32 R3, RZ, RZ, R17 ;  /* 0x000000ffff037224 */ /* 0x000fe400078e0011 */
[----:B------:R-:W-:Y:S01]  /*3f20*/  IMAD.MOV.U32 R57, RZ, RZ, R154 ;  /* 0x000000ffff397224 */ /* 0x000fe200078e009a */
[----:B------:R-:W-:Y:S01]  /*3f30*/  HMMA.16816.F32 R16, R8, R64, RZ ;  /* 0x000000400810723c */ /* 0x000fe200000018ff */
[----:B------:R-:W-:-:S02]  /*3f40*/  IMAD.MOV.U32 R54, RZ, RZ, R145 ;  /* 0x000000ffff367224 */ /* 0x000fc400078e0091 */
[----:B------:R-:W-:-:S04]  /*3f50*/  IMAD.MOV.U32 R55, RZ, RZ, R144 ;  /* 0x000000ffff377224 */ /* 0x000fc800078e0090 */
[----:B------:R-:W-:Y:S01]  /*3f60*/  IMAD.MOV.U32 R65, RZ, RZ, R127 ;  /* 0x000000ffff417224 */ /* 0x000fe200078e007f */
[----:B------:R-:W-:Y:S01]  /*3f70*/  HMMA.16816.F32 R152, R4, R50, R20 ;  /* 0x000000320498723c */ /* 0x000fe20000001814 */
[----:B------:R-:W-:-:S06]  /*3f80*/  IMAD.MOV.U32 R64, RZ, RZ, R124 ;  /* 0x000000ffff407224 */ /* 0x000fcc00078e007c */
[----:B------:R-:W-:Y:S01]  /*3f90*/  MOV R50, R126 ;  /* 0x0000007e00327202 */ /* 0x000fe20000000f00 */
[----:B------:R-:W-:Y:S01]  /*3fa0*/  HMMA.16816.F32 R188, R4, R52, R32 ;  /* 0x0000003404bc723c */ /* 0x000fe20000001820 */
[----:B------:R-:W4:Y:S01]  /*3fb0*/  LDSM.16.MT88.4 R32, [R135+0x6100] ;  /* 0x006100008720783b */ /* 0x000f220000004200 */
[----:B------:R-:W-:-:S05]  /*3fc0*/  IMAD.MOV.U32 R51, RZ, RZ, R125 ;  /* 0x000000ffff337224 */ /* 0x000fca00078e007d */
[----:B------:R-:W-:Y:S01]  /*3fd0*/  IMAD.MOV.U32 R52, RZ, RZ, R147 ;  /* 0x000000ffff347224 */ /* 0x000fe200078e0093 */
[----:B--2---:R-:W-:Y:S01]  /*3fe0*/  HMMA.16816.F32 R20, R8, R36, RZ ;  /* 0x000000240814723c */ /* 0x004fe200000018ff */
[----:B------:R-:W-:-:S06]  /*3ff0*/  MOV R53, R146 ;  /* 0x0000009200357202 */ /* 0x000fcc0000000f00 */
[----:B------:R-:W-:Y:S01]  /*4000*/  IMAD.MOV.U32 R36, RZ, RZ, R119 ;  /* 0x000000ffff247224 */ /* 0x000fe200078e0077 */
[----:B---3--:R-:W-:Y:S01]  /*4010*/  HMMA.16816.F32 R180, R4, R44, R16 ;  /* 0x0000002c04b4723c */ /* 0x008fe20000001810 */
[----:B------:R-:W-:-:S06]  /*4020*/  IMAD.MOV.U32 R37, RZ, RZ, R118 ;  /* 0x000000ffff257224 */ /* 0x000fcc00078e0076 */
[----:B------:R-:W-:Y:S01]  /*4030*/  MOV R44, R123 ;  /* 0x0000007b002c7202 */ /* 0x000fe20000000f00 */
[----:B------:R-:W-:Y:S01]  /*4040*/  HMMA.16816.F32 R16, R8, R38, RZ ;  /* 0x000000260810723c */ /* 0x000fe200000018ff */
[----:B------:R-:W-:-:S06]  /*4050*/  IMAD.MOV.U32 R45, RZ, RZ, R122 ;  /* 0x000000ffff2d7224 */ /* 0x000fcc00078e007a */
[----:B------:R-:W-:Y:S01]  /*4060*/  MOV R39, R117 ;  /* 0x0000007500277202 */ /* 0x000fe20000000f00 */
[----:B------:R-:W-:Y:S01]  /*4070*/  HMMA.16816.F32 R24, R8, R60, RZ ;  /* 0x0000003c0818723c */ /* 0x000fe200000018ff */
[----:B------:R-:W-:-:S06]  /*4080*/  IMAD.MOV.U32 R38, RZ, RZ, R116 ;  /* 0x000000ffff267224 */ /* 0x000fcc00078e0074 */
[----:B------:R-:W-:Y:S01]  /*4090*/  MOV R60, R129 ;  /* 0x00000081003c7202 */ /* 0x000fe20000000f00 */
[----:B-1----:R-:W-:Y:S01]  /*40a0*/  HMMA.16816.F32 R136, R4, R28, R20 ;  /* 0x0000001c0488723c */ /* 0x002fe20000001814 */
[----:B------:R-:W1:Y:S01]  /*40b0*/  LDSM.16.MT88.4 R20, [R135+0x6900] ;  /* 0x006900008714783b */ /* 0x000e620000004200 */
[----:B------:R-:W-:-:S05]  /*40c0*/  IMAD.MOV.U32 R61, RZ, RZ, R128 ;  /* 0x000000ffff3d7224 */ /* 0x000fca00078e0080 */
[----:B------:R-:W-:Y:S01]  /*40d0*/  MOV R29, R3 ;  /* 0x00000003001d7202 */ /* 0x000fe20000000f00 */
[C---:B------:R-:W-:Y:S01]  /*40e0*/  HMMA.16816.F32 R128, R4.reuse, R30, R16 ;  /* 0x0000001e0480723c */ /* 0x040fe20000001810 */
[----:B------:R-:W-:Y:S02]  /*40f0*/  FADD.FTZ R3, R15, R14 ;  /* 0x0000000e0f037221 */ /* 0x000fe40000010000 */
[----:B------:R-:W-:Y:S02]  /*4100*/  FFMA.FTZ R28, R99, c[0x0][0x2d0], -R13 ;  /* 0x0000b400631c7a23 */ /* 0x000fe4000001080d */
[----:B------:R-:W-:Y:S02]  /*4110*/  FADD.FTZ R3, R80, R3 ;  /* 0x0000000350037221 */ /* 0x000fe40000010000 */
[----:B------:R-:W-:Y:S01]  /*4120*/  IMAD.MOV.U32 R30, RZ, RZ, R0 ;  /* 0x000000ffff1e7224 */ /* 0x000fe200078e0000 */
[----:B------:R-:W-:Y:S01]  /*4130*/  HMMA.16816.F32 R184, R4, R48, R24 ;  /* 0x0000003004b8723c */ /* 0x000fe20000001818 */
[----:B------:R-:W-:-:S02]  /*4140*/  FADD.FTZ R3, R81, R3 ;  /* 0x0000000351037221 */ /* 0x000fc40000010000 */
[----:B------:R-:W-:Y:S02]  /*4150*/  FADD.FTZ R0, R85, R83 ;  /* 0x0000005355007221 */ /* 0x000fe40000010000 */
[----:B------:R-:W-:Y:S02]  /*4160*/  FFMA.FTZ R31, R98, c[0x0][0x2d0], -R13 ;  /* 0x0000b400621f7a23 */ /* 0x000fe4000001080d */
[----:B------:R-:W-:Y:S01]  /*4170*/  IMAD.MOV.U32 R48, RZ, RZ, R107 ;  /* 0x000000ffff307224 */ /* 0x000fe200078e006b */
[----:B----4-:R-:W-:Y:S01]  /*4180*/  HMMA.16816.F32 R16, R8, R32, RZ ;  /* 0x000000200810723c */ /* 0x010fe200000018ff */
[----:B------:R-:W-:Y:S01]  /*4190*/  MOV R49, R106 ;  /* 0x0000006a00317202 */ /* 0x000fe20000000f00 */
[----:B------:R-:W-:Y:S01]  /*41a0*/  FADD.FTZ R0, R82, R0 ;  /* 0x0000000052007221 */ /* 0x000fe20000010000 */
[----:B------:R-:W-:Y:S01]  /*41b0*/  MOV R82, R44 ;  /* 0x0000002c00527202 */ /* 0x000fe20000000f00 */
[----:B------:R-:W-:Y:S02]  /*41c0*/  IMAD.MOV.U32 R83, RZ, RZ, R45 ;  /* 0x000000ffff537224 */ /* 0x000fe400078e002d */
[----:B------:R-:W-:-:S02]  /*41d0*/  IMAD.MOV.U32 R85, RZ, RZ, R49 ;  /* 0x000000ffff557224 */ /* 0x000fc400078e0031 */
[----:B------:R-:W-:Y:S01]  /*41e0*/  HMMA.16816.F32 R24, R8, R66, RZ ;  /* 0x000000420818723c */ /* 0x000fe200000018ff */
[----:B------:R-:W-:Y:S01]  /*41f0*/  IMAD.MOV.U32 R32, RZ, RZ, R48 ;  /* 0x000000ffff207224 */ /* 0x000fe200078e0030 */
[----:B------:R-:W-:Y:S01]  /*4200*/  MOV R48, R54 ;  /* 0x0000003600307202 */ /* 0x000fe20000000f00 */
[----:B------:R-:W-:Y:S01]  /*4210*/  IMAD.MOV.U32 R49, RZ, RZ, R55 ;  /* 0x000000ffff317224 */ /* 0x000fe200078e0037 */
[----:B------:R-:W-:Y:S01]  /*4220*/  MOV R54, R56 ;  /* 0x0000003800367202 */ /* 0x000fe20000000f00 */
[----:B------:R-:W-:Y:S02]  /*4230*/  IMAD.MOV.U32 R55, RZ, RZ, R57 ;  /* 0x000000ffff377224 */ /* 0x000fe400078e0039 */
[----:B------:R-:W-:Y:S01]  /*4240*/  IMAD.MOV.U32 R67, RZ, RZ, R121 ;  /* 0x000000ffff437224 */ /* 0x000fe200078e0079 */
[----:B------:R-:W-:Y:S01]  /*4250*/  MOV R66, R120 ;  /* 0x0000007800427202 */ /* 0x000fe20000000f00 */
[----:B------:R-:W-:Y:S02]  /*4260*/  FADD.FTZ R0, R86, R0 ;  /* 0x0000000056007221 */ /* 0x000fe40000010000 */
[----:B------:R-:W-:Y:S01]  /*4270*/  IMAD.MOV.U32 R81, RZ, RZ, R67 ;  /* 0x000000ffff517224 */ /* 0x000fe200078e0043 */
[----:B------:R-:W-:Y:S01]  /*4280*/  MOV R67, R51 ;  /* 0x0000003300437202 */ /* 0x000fe20000000f00 */
[----:B------:R-:W-:Y:S01]  /*4290*/  IMAD.MOV.U32 R80, RZ, RZ, R66 ;  /* 0x000000ffff507224 */ /* 0x000fe200078e0042 */
[----:B------:R-:W-:Y:S01]  /*42a0*/  MOV R51, R53 ;  /* 0x0000003500337202 */ /* 0x000fe20000000f00 */
[----:B------:R-:W-:Y:S01]  /*42b0*/  IMAD.MOV.U32 R66, RZ, RZ, R50 ;  /* 0x000000ffff427224 */ /* 0x000fe200078e0032 */
[----:B-1----:R-:W-:Y:S01]  /*42c0*/  HMMA.16816.F32 R124, R4, R20, R16 ;  /* 0x00000014047c723c */ /* 0x002fe20000001810 */
[----:B------:R-:W-:-:S02]  /*42d0*/  IMAD.MOV.U32 R50, RZ, RZ, R52 ;  /* 0x000000ffff327224 */ /* 0x000fc400078e0034 */
[----:B------:R-:W-:Y:S02]  /*42e0*/  IMAD.MOV.U32 R52, RZ, RZ, R58 ;  /* 0x000000ffff347224 */ /* 0x000fe400078e003a */
[----:B------:R-:W-:Y:S02]  /*42f0*/  IMAD.MOV.U32 R53, RZ, RZ, R59 ;  /* 0x000000ffff357224 */ /* 0x000fe400078e003b */
[----:B------:R-:W-:Y:S01]  /*4300*/  FADD.FTZ R0, R88, R0 ;  /* 0x0000000058007221 */ /* 0x000fe20000010000 */
[----:B------:R-:W-:Y:S01]  /*4310*/  HMMA.16816.F32 R144, R4, R46, R24 ;  /* 0x0000002e0490723c */ /* 0x000fe20000001818 */
[----:B------:R-:W1:Y:S01]  /*4320*/  LDSM.16.MT88.4 R24, [R248+0x6100] ;  /* 0x00610000f818783b */ /* 0x000e620000004200 */
[----:B------:R-:W-:Y:S01]  /*4330*/  FADD.FTZ R3, R84, R3 ;  /* 0x0000000354037221 */ /* 0x000fe20000010000 */
[----:B------:R-:W-:Y:S01]  /*4340*/  MOV R88, R38 ;  /* 0x0000002600587202 */ /* 0x000fe20000000f00 */
[----:B------:R-:W-:Y:S02]  /*4350*/  FADD.FTZ R0, R89, R0 ;  /* 0x0000000059007221 */ /* 0x000fe40000010000 */
[----:B------:R-:W-:-:S02]  /*4360*/  FFMA.FTZ R14, R101, c[0x0][0x2d0], -R13 ;  /* 0x0000b400650e7a23 */ /* 0x000fc4000001080d */
[----:B------:R-:W-:Y:S01]  /*4370*/  HMMA.16816.F32 R16, R8, R34, RZ ;  /* 0x000000220810723c */ /* 0x000fe200000018ff */
[----:B------:R-:W-:Y:S02]  /*4380*/  IMAD.MOV.U32 R46, RZ, RZ, R105 ;  /* 0x000000ffff2e7224 */ /* 0x000fe400078e0069 */
[----:B------:R-:W-:Y:S02]  /*4390*/  IMAD.MOV.U32 R47, RZ, RZ, R104 ;  /* 0x000000ffff2f7224 */ /* 0x000fe400078e0068 */
[----:B------:R-:W-:Y:S02]  /*43a0*/  IMAD.MOV.U32 R98, RZ, RZ, R46 ;  /* 0x000000ffff627224 */ /* 0x000fe400078e002e */
[----:B------:R-:W-:Y:S02]  /*43b0*/  IMAD.MOV.U32 R99, RZ, RZ, R47 ;  /* 0x000000ffff637224 */ /* 0x000fe400078e002f */
[----:B------:R-:W-:Y:S01]  /*43c0*/  FFMA.FTZ R84, R97, c[0x0][0x2d0], -R13 ;  /* 0x0000b40061547a23 */ /* 0x000fe2000001080d */
[----:B------:R-:W-:Y:S01]  /*43d0*/  MOV R97, R29 ;  /* 0x0000001d00617202 */ /* 0x000fe20000000f00 */
[----:B------:R-:W-:-:S02]  /*43e0*/  FADD.FTZ R0, R90, R0 ;  /* 0x000000005a007221 */ /* 0x000fc40000010000 */
[----:B------:R-:W-:Y:S02]  /*43f0*/  FADD.FTZ R29, R87, R3 ;  /* 0x00000003571d7221 */ /* 0x000fe40000010000 */
[--C-:B------:R-:W-:Y:S01]  /*4400*/  FFMA.FTZ R15, R100, c[0x0][0x2d0], -R13.reuse ;  /* 0x0000b400640f7a23 */ /* 0x100fe2000001080d */
[----:B------:R2:W3:Y:S01]  /*4410*/  MUFU.EX2 R3, R14 ;  /* 0x0000000e00037308 */ /* 0x0004e20000000800 */
[----:B------:R-:W-:Y:S02]  /*4420*/  FFMA.FTZ R35, R96, c[0x0][0x2d0], -R13 ;  /* 0x0000b40060237a23 */ /* 0x000fe4000001080d */
[----:B------:R-:W-:Y:S02]  /*4430*/  IMAD.MOV.U32 R96, RZ, RZ, R30 ;  /* 0x000000ffff607224 */ /* 0x000fe400078e001e */
[----:B------:R-:W-:Y:S01]  /*4440*/  FADD.FTZ R30, R91, R0 ;  /* 0x000000005b1e7221 */ /* 0x000fe20000010000 */
[----:B------:R-:W-:Y:S01]  /*4450*/  MOV R91, R37 ;  /* 0x00000025005b7202 */ /* 0x000fe20000000f00 */
[----:B------:R-:W-:Y:S01]  /*4460*/  IMAD.MOV.U32 R89, RZ, RZ, R39 ;  /* 0x000000ffff597224 */ /* 0x000fe200078e0027 */
[----:B------:R-:W-:Y:S01]  /*4470*/  HMMA.16816.F32 R120, R4, R22, R16 ;  /* 0x000000160478723c */ /* 0x000fe20000001810 */
[----:B------:R-:W4:Y:S01]  /*4480*/  LDSM.16.MT88.4 R20, [R248+0x6900] ;  /* 0x00690000f814783b */ /* 0x000f220000004200 */
[----:B------:R5:W3:Y:S01]  /*4490*/  MUFU.EX2 R0, R15 ;  /* 0x0000000f00007308 */ /* 0x000ae20000000800 */
[----:B------:R-:W-:-:S02]  /*44a0*/  IMAD.MOV.U32 R90, RZ, RZ, R36 ;  /* 0x000000ffff5a7224 */ /* 0x000fc400078e0024 */
[--C-:B------:R-:W-:Y:S02]  /*44b0*/  FFMA.FTZ R34, R95, c[0x0][0x2d0], -R13.reuse ;  /* 0x0000b4005f227a23 */ /* 0x100fe4000001080d */
[----:B------:R-:W-:Y:S01]  /*44c0*/  FFMA.FTZ R33, R94, c[0x0][0x2d0], -R13 ;  /* 0x0000b4005e217a23 */ /* 0x000fe2000001080d */
[----:B-1----:R-:W-:Y:S01]  /*44d0*/  HMMA.16816.F32 R16, R8, R24, RZ ;  /* 0x000000180810723c */ /* 0x002fe200000018ff */
[--C-:B------:R-:W-:Y:S02]  /*44e0*/  FFMA.FTZ R13, R112, c[0x0][0x2d0], -R12.reuse ;  /* 0x0000b400700d7a23 */ /* 0x100fe4000001080c */
[--C-:B--2---:R-:W-:Y:S02]  /*44f0*/  FFMA.FTZ R14, R110, c[0x0][0x2d0], -R12.reuse ;  /* 0x0000b4006e0e7a23 */ /* 0x104fe4000001080c */
[----:B------:R-:W-:Y:S02]  /*4500*/  IMAD.MOV.U32 R112, RZ, RZ, R85 ;  /* 0x000000ffff707224 */ /* 0x000fe400078e0055 */
[----:B-----5:R-:W-:-:S02]  /*4510*/  FFMA.FTZ R15, R111, c[0x0][0x2d0], -R12 ;  /* 0x0000b4006f0f7a23 */ /* 0x020fc4000001080c */
[----:B------:R-:W-:Y:S08]  /*4520*/  MUFU.EX2 R14, R14 ;  /* 0x0000000e000e7308 */ /* 0x000ff00000000800 */
[----:B------:R-:W-:Y:S07]  /*4530*/  MUFU.EX2 R15, R15 ;  /* 0x0000000f000f7308 */ /* 0x000fee0000000800 */
[----:B----4-:R-:W-:Y:S08]  /*4540*/  HMMA.16816.F32 R116, R4, R20, R16 ;  /* 0x000000140474723c */ /* 0x010ff00000001810 */
[----:B------:R-:W-:Y:S01]  /*4550*/  HMMA.16816.F32 R16, R8, R26, RZ ;  /* 0x0000001a0810723c */ /* 0x000fe200000018ff */
[----:B------:R-:W1:Y:S11]  /*4560*/  LDSM.16.MT88.4 R24, [R251+0x6100] ;  /* 0x00610000fb18783b */ /* 0x000e760000004200 */
[----:B------:R-:W-:Y:S11]  /*4570*/  @!UPT UIADD3 URZ, URZ, URZ, URZ ;  /* 0x0000003f3f3ff290 */ /* 0x000ff6000fffe03f */
[----:B------:R-:W-:Y:S01]  /*4580*/  @!UPT UIADD3 URZ, URZ, URZ, URZ ;  /* 0x0000003f3f3ff290 */ /* 0x000fe2000fffe03f */
[----:B------:R-:W-:Y:S01]  /*4590*/  HMMA.16816.F32 R104, R4, R22, R16 ;  /* 0x000000160468723c */ /* 0x000fe20000001810 */
[----:B------:R-:W2:Y:S07]  /*45a0*/  LDSM.16.MT88.4 R20, [R251+0x6900] ;  /* 0x00690000fb14783b */ /* 0x000eae0000004200 */
[----:B-1----:R-:W-:Y:S11]  /*45b0*/  HMMA.16816.F32 R16, R8, R24, RZ ;  /* 0x000000180810723c */ /* 0x002ff600000018ff */
[----:B------:R-:W-:Y:S11]  /*45c0*/  @!UPT UIADD3 URZ, URZ, URZ, URZ ;  /* 0x0000003f3f3ff290 */ /* 0x000ff6000fffe03f */
[----:B------:R-:W-:Y:S02]  /*45d0*/  @!UPT UIADD3 URZ, URZ, URZ, URZ ;  /* 0x0000003f3f3ff290 */ /* 0x000fe4000fffe03f */
[----:B--2---:R-:W-:Y:S08]  /*45e0*/  HMMA.16816.F32 R56, R4, R20, R16 ;  /* 0x000000140438723c */ /* 0x004ff00000001810 */
[----:B------:R-:W-:Y:S11]  /*45f0*/  HMMA.16816.F32 R16, R8, R26, RZ ;  /* 0x0000001a0810723c */ /* 0x000ff600000018ff */
[----:B------:R-:W-:Y:S11]  /*4600*/  @!UPT UIADD3 URZ, URZ, URZ, URZ ;  /* 0x0000003f3f3ff290 */ /* 0x000ff6000fffe03f */
[----:B------:R-:W-:Y:S02]  /*4610*/  @!UPT UIADD3 URZ, URZ, URZ, URZ ;  /* 0x0000003f3f3ff290 */ /* 0x000fe4000fffe03f */
[----:B------:R-:W-:Y:S01]  /*4620*/  HMMA.16816.F32 R44, R4, R22, R16 ;  /* 0x00000016042c723c */ /* 0x000fe20000001810 */
[----:B------:R-:W1:Y:S07]  /*4630*/  LDSM.16.MT88.4 R16, [R250+0x6100] ;  /* 0x00610000fa10783b */ /* 0x000e6e0000004200 */
[C---:B-1----:R-:W-:Y:S08]  /*4640*/  HMMA.16816.F32 R20, R8.reuse, R16, RZ ;  /* 0x000000100814723c */ /* 0x042ff000000018ff */
[----:B------:R-:W-:Y:S01]  /*4650*/  HMMA.16816.F32 R8, R8, R18, RZ ;  /* 0x000000120808723c */ /* 0x000fe200000018ff */
[----:B------:R-:W1:Y:S11]  /*4660*/  LDSM.16.MT88.4 R16, [R250+0x6900] ;  /* 0x00690000fa10783b */ /* 0x000e760000004200 */
[----:B------:R-:W-:Y:S04]  /*4670*/  @!UPT UIADD3 URZ, URZ, URZ, URZ ;  /* 0x0000003f3f3ff290 */ /* 0x000fe8000fffe03f */
[C---:B-1----:R-:W-:Y:S01]  /*4680*/  HMMA.16816.F32 R36, R4.reuse, R16, R20 ;  /* 0x000000100424723c */ /* 0x042fe20000001814 */
[----:B------:R-:W-:Y:S07]  /*4690*/  MUFU.EX2 R16, R31 ;  /* 0x0000001f00107308 */ /* 0x000fee0000000800 */
[----:B------:R-:W-:Y:S01]  /*46a0*/  HMMA.16816.F32 R20, R4, R18, R8 ;  /* 0x000000120414723c */ /* 0x000fe20000001808 */
[----:B------:R-:W1:Y:S01]  /*46b0*/  LDSM.16.MT88.4 R8, [R135+0x1100] ;  /* 0x001100008708783b */ /* 0x000e620000004200 */
[----:B------:R2:W4:Y:S05]  /*46c0*/  MUFU.EX2 R6, R28 ;  /* 0x0000001c00067308 */ /* 0x00052a0000000800 */
[----:B---3--:R-:W-:-:S02]  /*46d0*/  FADD.FTZ R4, R3, R30 ;  /* 0x0000001e03047221 */ /* 0x008fc40000010000 */
[--C-:B------:R-:W-:Y:S01]  /*46e0*/  FFMA.FTZ R7, R113, c[0x0][0x2d0], -R12.reuse ;  /* 0x0000b40071077a23 */ /* 0x100fe2000001080c */
[----:B------:R-:W-:Y:S01]  /*46f0*/  MOV R113, R32 ;  /* 0x0000002000717202 */ /* 0x000fe20000000f00 */
[--C-:B------:R-:W-:Y:S01]  /*4700*/  FFMA.FTZ R18, R109, c[0x0][0x2d0], -R12.reuse ;  /* 0x0000b4006d127a23 */ /* 0x100fe2000001080c */
[----:B------:R-:W-:Y:S01]  /*4710*/  MUFU.EX2 R17, R33 ;  /* 0x0000002100117308 */ /* 0x000fe20000000800 */
[--C-:B------:R-:W-:Y:S02]  /*4720*/  FFMA.FTZ R19, R108, c[0x0][0x2d0], -R12.reuse ;  /* 0x0000b4006c137a23 */ /* 0x100fe4000001080c */
[--C-:B------:R-:W-:Y:S02]  /*4730*/  FFMA.FTZ R32, R102, c[0x0][0x2d0], -R12.reuse ;  /* 0x0000b40066207a23 */ /* 0x100fe4000001080c */
[----:B------:R-:W-:Y:S02]  /*4740*/  FADD.FTZ R5, R93, R29 ;  /* 0x0000001d5d057221 */ /* 0x000fe40000010000 */
[----:B--2---:R-:W-:-:S02]  /*4750*/  FFMA.FTZ R28, R103, c[0x0][0x2d0], -R12 ;  /* 0x0000b400671c7a23 */ /* 0x004fc4000001080c */
[C---:B------:R-:W-:Y:S01]  /*4760*/  FADD.FTZ R12, R0.reuse, R4 ;  /* 0x00000004000c7221 */ /* 0x040fe20000010000 */
[----:B------:R-:W-:Y:S01]  /*4770*/  F2FP.PACK_AB R4, R0, R3 ;  /* 0x000000030004723e */ /* 0x000fe200000000ff */
[----:B------:R-:W-:Y:S01]  /*4780*/  FADD.FTZ R5, R92, R5 ;  /* 0x000000055c057221 */ /* 0x000fe20000010000 */
[----:B------:R-:W2:Y:S01]  /*4790*/  MUFU.EX2 R3, R7 ;  /* 0x0000000700037308 */ /* 0x000ea20000000800 */
[----:B----4-:R-:W-:Y:S01]  /*47a0*/  FADD.FTZ R12, R6, R12 ;  /* 0x0000000c060c7221 */ /* 0x010fe20000010000 */
[----:B------:R-:W-:-:S06]  /*47b0*/  F2FP.PACK_AB R6, R16, R6 ;  /* 0x000000061006723e */ /* 0x000fcc00000000ff */
[----:B------:R-:W3:Y:S01]  /*47c0*/  MUFU.EX2 R0, R13 ;  /* 0x0000000d00007308 */ /* 0x000ee20000000800 */
[----:B--2---:R-:W-:Y:S01]  /*47d0*/  FADD.FTZ R5, R3, R5 ;  /* 0x0000000503057221 */ /* 0x004fe20000010000 */
[----:B------:R-:W-:-:S03]  /*47e0*/  F2FP.PACK_AB R7, R14, R15 ;  /* 0x0000000f0e07723e */ /* 0x000fc600000000ff */
[C---:B---3--:R-:W-:Y:S01]  /*47f0*/  FADD.FTZ R13, R0.reuse, R5 ;  /* 0x00000005000d7221 */ /* 0x048fe20000010000 */
[----:B------:R-:W-:Y:S02]  /*4800*/  F2FP.PACK_AB R5, R0, R3 ;  /* 0x000000030005723e */ /* 0x000fe400000000ff */
[----:B------:R2:W-:Y:S05]  /*4810*/  MUFU.EX2 R3, R84 ;  /* 0x0000005400037308 */ /* 0x0005ea0000000800 */
[C---:B-1----:R-:W-:Y:S03]  /*4820*/  HMMA.16816.F32 R164, R4.reuse, R8, R164 ;  /* 0x0000000804a4723c */ /* 0x042fe600000018a4 */
[----:B------:R1:W3:Y:S05]  /*4830*/  MUFU.EX2 R0, R35 ;  /* 0x0000002300007308 */ /* 0x0002ea0000000800 */
[C---:B------:R-:W-:Y:S01]  /*4840*/  HMMA.16816.F32 R24, R4.reuse, R10, R156 ;  /* 0x0000000a0418723c */ /* 0x040fe2000000189c */
[----:B------:R-:W4:Y:S07]  /*4850*/  LDSM.16.MT88.4 R8, [R248+0x1100] ;  /* 0x00110000f808783b */ /* 0x000f2e0000004200 */
[C---:B----4-:R-:W-:Y:S08]  /*4860*/  HMMA.16816.F32 R156, R4.reuse, R8, R40 ;  /* 0x00000008049c723c */ /* 0x050ff00000001828 */
        /* <DEDUP_REMOVED lines=27> */
[----:B------:R-:W-:Y:S11]  /*4a20*/  HMMA.16816.F32 R8, R4, R10, R144 ;  /* 0x0000000a0408723c */ /* 0x000ff60000001890 */
[----:B------:R-:W-:Y:S05]  /*4a30*/  @!UPT UIADD3 URZ, URZ, URZ, URZ ;  /* 0x0000003f3f3ff290 */ /* 0x000fea000fffe03f */
[----:B------:R-:W-:Y:S01]  /*4a40*/  IMAD.MOV.U32 R152, RZ, RZ, R180 ;  /* 0x000000ffff987224 */ /* 0x000fe200078e00b4 */
[----:B------:R-:W-:Y:S01]  /*4a50*/  MOV R86, R182 ;  /* 0x000000b600567202 */ /* 0x000fe20000000f00 */
[----:B------:R-:W-:Y:S02]  /*4a60*/  IMAD.MOV.U32 R85, RZ, RZ, R181 ;  /* 0x000000ffff557224 */ /* 0x000fe400078e00b5 */
[----:B------:R-:W-:Y:S01]  /*4a70*/  IMAD.MOV.U32 R87, RZ, RZ, R183 ;  /* 0x000000ffff577224 */ /* 0x000fe200078e00b7 */
[----:B--2---:R-:W-:Y:S02]  /*4a80*/  MOV R84, R152 ;  /* 0x0000009800547202 */ /* 0x004fe40000000f00 */
[----:B------:R-:W-:Y:S01]  /*4a90*/  LDSM.16.MT88.4 R152, [R248+0x1900] ;  /* 0x00190000f898783b */ /* 0x000fe20000004200 */
[----:B------:R-:W-:Y:S01]  /*4aa0*/  IMAD.MOV.U32 R147, RZ, RZ, R8 ;  /* 0x000000ffff937224 */ /* 0x000fe200078e0008 */
[----:B------:R-:W-:Y:S01]  /*4ab0*/  MOV R146, R9 ;  /* 0x0000000900927202 */ /* 0x000fe20000000f00 */
[----:B------:R-:W-:-:S02]  /*4ac0*/  IMAD.MOV.U32 R145, RZ, RZ, R10 ;  /* 0x000000ffff917224 */ /* 0x000fc400078e000a */
[----:B------:R-:W-:Y:S02]  /*4ad0*/  IMAD.MOV.U32 R144, RZ, RZ, R11 ;  /* 0x000000ffff907224 */ /* 0x000fe400078e000b */
[----:B------:R-:W2:Y:S02]  /*4ae0*/  LDSM.16.MT88.4 R8, [R250+0x5100] ;  /* 0x00510000fa08783b */ /* 0x000ea40000004200 */
[C---:B--2---:R-:W-:Y:S08]  /*4af0*/  HMMA.16816.F32 R160, R4.reuse, R8, R136 ;  /* 0x0000000804a0723c */ /* 0x044ff00000001888 */
[C---:B------:R-:W-:Y:S01]  /*4b00*/  HMMA.16816.F32 R188, R4.reuse, R10, R128 ;  /* 0x0000000a04bc723c */ /* 0x040fe20000001880 */
[----:B------:R-:W2:Y:S11]  /*4b10*/  LDSM.16.MT88.4 R8, [R135+0x7100] ;  /* 0x007100008708783b */ /* 0x000eb60000004200 */
[----:B------:R-:W-:Y:S04]  /*4b20*/  @!UPT UIADD3 URZ, URZ, URZ, URZ ;  /* 0x0000003f3f3ff290 */ /* 0x000fe8000fffe03f */
[----:B------:R-:W-:Y:S01]  /*4b30*/  MOV R139, R160 ;  /* 0x000000a0008b7202 */ /* 0x000fe20000000f00 */
[----:B------:R-:W-:Y:S01]  /*4b40*/  IMAD.MOV.U32 R138, RZ, RZ, R161 ;  /* 0x000000ffff8a7224 */ /* 0x000fe200078e00a1 */
[----:B------:R-:W-:Y:S01]  /*4b50*/  MOV R136, R163 ;  /* 0x000000a300887202 */ /* 0x000fe20000000f00 */
[----:B------:R-:W-:Y:S02]  /*4b60*/  IMAD.MOV.U32 R137, RZ, RZ, R162 ;  /* 0x000000ffff897224 */ /* 0x000fe400078e00a2 */
[----:B------:R-:W-:Y:S01]  /*4b70*/  LDSM.16.MT88.4 R160, [R135+0x1900] ;  /* 0x0019000087a0783b */ /* 0x000fe20000004200 */
[C---:B--2---:R-:W-:Y:S08]  /*4b80*/  HMMA.16816.F32 R180, R4.reuse, R8, R124 ;  /* 0x0000000804b4723c */ /* 0x044ff0000000187c */
[C---:B------:R-:W-:Y:S01]  /*4b90*/  HMMA.16816.F32 R120, R4.reuse, R10, R120 ;  /* 0x0000000a0478723c */ /* 0x040fe20000001878 */
[----:B------:R-:W2:Y:S07]  /*4ba0*/  LDSM.16.MT88.4 R8, [R248+0x7100] ;  /* 0x00710000f808783b */ /* 0x000eae0000004200 */
[C---:B--2---:R-:W-:Y:S08]  /*4bb0*/  HMMA.16816.F32 R116, R4.reuse, R8, R116 ;  /* 0x000000080474723c */ /* 0x044ff00000001874 */
[----:B------:R-:W-:Y:S11]  /*4bc0*/  HMMA.16816.F32 R8, R4, R10, R104 ;  /* 0x0000000a0408723c */ /* 0x000ff60000001868 */
[----:B------:R-:W-:Y:S05]  /*4bd0*/  @!UPT UIADD3 URZ, URZ, URZ, URZ ;  /* 0x0000003f3f3ff290 */ /* 0x000fea000fffe03f */
[----:B------:R-:W-:Y:S01]  /*4be0*/  IMAD.MOV.U32 R131, RZ, RZ, R116 ;  /* 0x000000ffff837224 */ /* 0x000fe200078e0074 */
[----:B------:R-:W-:Y:S01]  /*4bf0*/  MOV R130, R117 ;  /* 0x0000007500827202 */ /* 0x000fe20000000f00 */
[----:B------:R-:W-:Y:S01]  /*4c00*/  IMAD.MOV.U32 R129, RZ, RZ, R118 ;  /* 0x000000ffff817224 */ /* 0x000fe200078e0076 */
[----:B------:R-:W-:-:S03]  /*4c10*/  MOV R128, R119 ;  /* 0x0000007700807202 */ /* 0x000fc60000000f00 */
[----:B------:R-:W-:Y:S02]  /*4c20*/  IMAD.MOV.U32 R33, RZ, RZ, R130 ;  /* 0x000000ffff217224 */ /* 0x000fe400078e0082 */
[----:B------:R-:W-:Y:S01]  /*4c30*/  IMAD.MOV.U32 R104, RZ, RZ, R8 ;  /* 0x000000ffff687224 */ /* 0x000fe200078e0008 */
[----:B------:R-:W-:Y:S01]  /*4c40*/  MOV R29, R9 ;  /* 0x00000009001d7202 */ /* 0x000fe20000000f00 */
[----:B------:R-:W-:Y:S01]  /*4c50*/  IMAD.MOV.U32 R30, RZ, RZ, R10 ;  /* 0x000000ffff1e7224 */ /* 0x000fe200078e000a */
[----:B------:R-:W-:Y:S01]  /*4c60*/  MOV R31, R11 ;  /* 0x0000000b001f7202 */ /* 0x000fe20000000f00 */
[----:B-1----:R-:W-:Y:S01]  /*4c70*/  IMAD.MOV.U32 R35, RZ, RZ, R128 ;  /* 0x000000ffff237224 */ /* 0x002fe200078e0080 */
[----:B------:R-:W1:Y:S01]  /*4c80*/  LDSM.16.MT88.4 R8, [R251+0x7100] ;  /* 0x00710000fb08783b */ /* 0x000e620000004200 */
[----:B---3--:R-:W-:Y:S01]  /*4c90*/  F2FP.PACK_AB R128, R0, R3 ;  /* 0x000000030080723e */ /* 0x008fe200000000ff */
[C---:B-1----:R-:W-:Y:S02]  /*4ca0*/  HMMA.16816.F32 R116, R4.reuse, R8, R56 ;  /* 0x000000080474723c */ /* 0x042fe40000001838 */
[----:B------:R-:W-:Y:S06]  /*4cb0*/  LDSM.16.MT88.4 R56, [R251+0x3900] ;  /* 0x00390000fb38783b */ /* 0x000fec0000004200 */
[C---:B------:R-:W-:Y:S01]  /*4cc0*/  HMMA.16816.F32 R184, R4.reuse, R10, R44 ;  /* 0x0000000a04b8723c */ /* 0x040fe2000000182c */
[----:B------:R-:W1:Y:S07]  /*4cd0*/  LDSM.16.MT88.4 R8, [R250+0x7100] ;  /* 0x00710000fa08783b */ /* 0x000e6e0000004200 */
[C---:B-1----:R-:W-:Y:S07]  /*4ce0*/  HMMA.16816.F32 R124, R4.reuse, R8, R36 ;  /* 0x00000008047c723c */ /* 0x042fee0000001824 */
[----:B------:R-:W-:Y:S01]  /*4cf0*/  FADD.FTZ R9, R16, R12 ;  /* 0x0000000c10097221 */ /* 0x000fe20000010000 */
[----:B------:R-:W-:Y:S01]  /*4d00*/  HMMA.16816.F32 R20, R4, R10, R20 ;  /* 0x0000000a0414723c */ /* 0x000fe20000001814 */
[----:B------:R-:W1:Y:S01]  /*4d10*/  MUFU.EX2 R5, R18 ;  /* 0x0000001200057308 */ /* 0x000e620000000800 */
[----:B------:R-:W-:-:S05]  /*4d20*/  MOV R12, R139 ;  /* 0x0000008b000c7202 */ /* 0x000fca0000000f00 */
[----:B------:R-:W-:Y:S02]  /*4d30*/  FADD.FTZ R7, R15, R13 ;  /* 0x0000000d0f077221 */ /* 0x000fe40000010000 */
[----:B------:R2:W3:Y:S01]  /*4d40*/  MUFU.EX2 R6, R34 ;  /* 0x0000002200067308 */ /* 0x0004e20000000800 */
[----:B------:R-:W-:Y:S02]  /*4d50*/  IMAD.MOV.U32 R13, RZ, RZ, R138 ;  /* 0x000000ffff0d7224 */ /* 0x000fe400078e008a */
[----:B------:R-:W-:Y:S01]  /*4d60*/  FADD.FTZ R8, R14, R7 ;  /* 0x000000070e087221 */ /* 0x000fe20000010000 */
[----:B------:R-:W-:Y:S01]  /*4d70*/  MOV R14, R137 ;  /* 0x00000089000e7202 */ /* 0x000fe20000000f00 */
[----:B------:R-:W-:Y:S02]  /*4d80*/  FADD.FTZ R7, R3, R9 ;  /* 0x0000000903077221 */ /* 0x000fe40000010000 */
[----:B------:R-:W-:Y:S01]  /*4d90*/  IMAD.MOV.U32 R15, RZ, RZ, R136 ;  /* 0x000000ffff0f7224 */ /* 0x000fe200078e0088 */
[----:B------:R-:W4:Y:S01]  /*4da0*/  MUFU.EX2 R4, R19 ;  /* 0x0000001300047308 */ /* 0x000f220000000800 */
[----:B-1----:R-:W-:Y:S01]  /*4db0*/  FADD.FTZ R8, R5, R8 ;  /* 0x0000000805087221 */ /* 0x002fe20000010000 */
[----:B------:R-:W1:Y:S01]  /*4dc0*/  LDSM.16.MT88.4 R136, [R250+0x1900] ;  /* 0x00190000fa88783b */ /* 0x000e620000004200 */
[----:B------:R-:W-:-:S05]  /*4dd0*/  FADD.FTZ R7, R0, R7 ;  /* 0x0000000700077221 */ /* 0x000fca0000010000 */
[----:B------:R5:W-:Y:S01]  /*4de0*/  MUFU.EX2 R11, R28 ;  /* 0x0000001c000b7308 */ /* 0x000be20000000800 */
[----:B--2---:R-:W-:Y:S01]  /*4df0*/  MOV R34, R129 ;  /* 0x0000008100227202 */ /* 0x004fe20000000f00 */
[----:B---3--:R-:W-:Y:S01]  /*4e00*/  FADD.FTZ R0, R6, R7 ;  /* 0x0000000706007221 */ /* 0x008fe20000010000 */
[----:B------:R-:W-:Y:S01]  /*4e10*/  F2FP.PACK_AB R130, R17, R6 ;  /* 0x000000061182723e */ /* 0x000fe200000000ff */
[----:B------:R-:W-:Y:S01]  /*4e20*/  IMAD.MOV.U32 R7, RZ, RZ, R144 ;  /* 0x000000ffff077224 */ /* 0x000fe200078e0090 */
[----:B------:R-:W-:-:S03]  /*4e30*/  MOV R6, R145 ;  /* 0x0000009100067202 */ /* 0x000fc60000000f00 */
[----:B------:R2:W3:Y:S01]  /*4e40*/  MUFU.EX2 R10, R32 ;  /* 0x00000020000a7308 */ /* 0x0004e20000000800 */
[C---:B----4-:R-:W-:Y:S01]  /*4e50*/  F2FP.PACK_AB R129, R4.reuse, R5 ;  /* 0x000000050481723e */ /* 0x050fe200000000ff */
[----:B------:R-:W-:Y:S01]  /*4e60*/  FADD.FTZ R3, R4, R8 ;  /* 0x0000000804037221 */ /* 0x000fe20000010000 */
[----:B------:R-:W-:Y:S01]  /*4e70*/  MOV R4, R147 ;  /* 0x0000009300047202 */ /* 0x000fe20000000f00 */
[----:B------:R-:W-:Y:S02]  /*4e80*/  IMAD.MOV.U32 R5, RZ, RZ, R146 ;  /* 0x000000ffff057224 */ /* 0x000fe400078e0092 */
[----:B------:R-:W4:Y:S01]  /*4e90*/  LDSM.16.MT88.4 R144, [R251+0x1900] ;  /* 0x00190000fb90783b */ /* 0x000f220000004200 */
[----:B-----5:R-:W-:-:S03]  /*4ea0*/  IMAD.MOV.U32 R28, RZ, RZ, R104 ;  /* 0x000000ffff1c7224 */ /* 0x020fc600078e0068 */
[----:B------:R-:W-:Y:S01]  /*4eb0*/  LDSM.16.MT88.4 R104, [R135+0x7900] ;  /* 0x007900008768783b */ /* 0x000fe20000004200 */
[----:B--2---:R-:W-:Y:S02]  /*4ec0*/  MOV R32, R131 ;  /* 0x0000008300207202 */ /* 0x004fe40000000f00 */
[C---:B---3--:R-:W-:Y:S01]  /*4ed0*/  F2FP.PACK_AB R131, R10.reuse, R11 ;  /* 0x0000000b0a83723e */ /* 0x048fe200000000ff */
[----:B------:R-:W-:Y:S02]  /*4ee0*/  FADD.FTZ R11, R11, R3 ;  /* 0x000000030b0b7221 */ /* 0x000fe40000010000 */
[----:B------:R-:W-:Y:S02]  /*4ef0*/  FADD.FTZ R3, R17, R0 ;  /* 0x0000000011037221 */ /* 0x000fe40000010000 */
[----:B------:R-:W-:Y:S02]  /*4f00*/  FADD.FTZ R0, R10, R11 ;  /* 0x0000000b0a007221 */ /* 0x000fe40000010000 */
[C---:B------:R-:W-:Y:S03]  /*4f10*/  HMMA.16816.F32 R156, R128.reuse, R152, R156 ;  /* 0x00000098809c723c */ /* 0x040fe6000000189c */
[----:B------:R-:W-:Y:S04]  /*4f20*/  STL [R1+0x70], R0 ;  /* 0x0000700001007387 */ /* 0x000fe80000100800 */
[----:B------:R-:W-:Y:S01]  /*4f30*/  STL [R1+0x54], R3 ;  /* 0x0000540301007387 */ /* 0x000fe20000100800 */
[C---:B------:R-:W-:Y:S03]  /*4f40*/  HMMA.16816.F32 R152, R128.reuse, R154, R40 ;  /* 0x0000009a8098723c */ /* 0x040fe60000001828 */
[----:B------:R-:W2:Y:S05]  /*4f50*/  LDSM.16.MT88.4 R40, [R135+0x3900] ;  /* 0x003900008728783b */ /* 0x000eaa0000004200 */
[C---:B-1----:R-:W-:Y:S08]  /*4f60*/  HMMA.16816.F32 R140, R128.reuse, R136, R140 ;  /* 0x00000088808c723c */ /* 0x042ff0000000188c */
[C---:B----4-:R-:W-:Y:S08]  /*4f70*/  HMMA.16816.F32 R148, R128.reuse, R144, R148 ;  /* 0x000000908094723c */ /* 0x050ff00000001894 */
[C---:B------:R-:W-:Y:S01]  /*4f80*/  HMMA.16816.F32 R144, R128.reuse, R146, R48 ;  /* 0x000000928090723c */ /* 0x040fe20000001830 */
[----:B------:R-:W1:Y:S07]  /*4f90*/  LDSM.16.MT88.4 R48, [R248+0x3900] ;  /* 0x00390000f830783b */ /* 0x000e6e0000004200 */
[C---:B------:R-:W-:Y:S08]  /*4fa0*/  HMMA.16816.F32 R136, R128.reuse, R138, R52 ;  /* 0x0000008a8088723c */ /* 0x040ff00000001834 */
[C---:B------:R-:W-:Y:S08]  /*4fb0*/  HMMA.16816.F32 R52, R128.reuse, R56, R76 ;  /* 0x000000388034723c */ /* 0x040ff0000000184c */
[C---:B--2---:R-:W-:Y:S08]  /*4fc0*/  HMMA.16816.F32 R36, R128.reuse, R40, R60 ;  /* 0x000000288024723c */ /* 0x044ff0000000183c */
[C---:B------:R-:W-:Y:S01]  /*4fd0*/  HMMA.16816.F32 R40, R128.reuse, R42, R64 ;  /* 0x0000002a8028723c */ /* 0x040fe20000001840 */
[----:B------:R-:W2:Y:S07]  /*4fe0*/  LDSM.16.MT88.4 R64, [R250+0x3900] ;  /* 0x00390000fa40783b */ /* 0x000eae0000004200 */
[C---:B------:R-:W-:Y:S01]  /*4ff0*/  HMMA.16816.F32 R56, R128.reuse, R58, R80 ;  /* 0x0000003a8038723c */ /* 0x040fe20000001850 */
[----:B------:R-:W3:Y:S07]  /*5000*/  LDSM.16.MT88.4 R80, [R248+0x5900] ;  /* 0x00590000f850783b */ /* 0x000eee0000004200 */
[C---:B-1----:R-:W-:Y:S08]  /*5010*/  HMMA.16816.F32 R44, R128.reuse, R48, R68 ;  /* 0x00000030802c723c */ /* 0x042ff00000001844 */
[C---:B------:R-:W-:Y:S01]  /*5020*/  HMMA.16816.F32 R48, R128.reuse, R50, R72 ;  /* 0x000000328030723c */ /* 0x040fe20000001848 */
[----:B------:R-:W1:Y:S07]  /*5030*/  LDSM.16.MT88.4 R72, [R135+0x5900] ;  /* 0x005900008748783b */ /* 0x000e6e0000004200 */
[C---:B------:R-:W-:Y:S08]  /*5040*/  HMMA.16816.F32 R164, R128.reuse, R160, R164 ;  /* 0x000000a080a4723c */ /* 0x040ff000000018a4 */
[C---:B------:R-:W-:Y:S08]  /*5050*/  HMMA.16816.F32 R160, R128.reuse, R162, R24 ;  /* 0x000000a280a0723c */ /* 0x040ff00000001818 */
[C---:B--2---:R-:W-:Y:S01]  /*5060*/  HMMA.16816.F32 R60, R128.reuse, R64, R88 ;  /* 0x00000040803c723c */ /* 0x044fe20000001858 */
[----:B------:R-:W2:Y:S07]  /*5070*/  LDSM.16.MT88.4 R88, [R251+0x5900] ;  /* 0x00590000fb58783b */ /* 0x000eae0000004200 */
[C---:B---3--:R-:W-:Y:S08]  /*5080*/  HMMA.16816.F32 R76, R128.reuse, R80, R108 ;  /* 0x00000050804c723c */ /* 0x048ff0000000186c */
[C---:B------:R-:W-:Y:S01]  /*5090*/  HMMA.16816.F32 R80, R128.reuse, R82, R112 ;  /* 0x000000528050723c */ /* 0x040fe20000001870 */
[----:B------:R-:W-:Y:S07]  /*50a0*/  LDSM.16.MT88.4 R112, [R248+0x7900] ;  /* 0x00790000f870783b */ /* 0x000fee0000004200 */
[C---:B-1----:R-:W-:Y:S01]  /*50b0*/  HMMA.16816.F32 R68, R128.reuse, R72, R96 ;  /* 0x000000488044723c */ /* 0x042fe20000001860 */
        /* <DEDUP_REMOVED lines=8> */
[C---:B------:R-:W-:Y:S08]  /*5140*/  HMMA.16816.F32 R64, R128.reuse, R66, R92 ;  /* 0x000000428040723c */ /* 0x040ff0000000185c */
[C---:B-1----:R-:W-:Y:S08]  /*5150*/  HMMA.16816.F32 R92, R128.reuse, R96, R12 ;  /* 0x00000060805c723c */ /* 0x042ff0000000180c */
[C---:B------:R-:W-:Y:S08]  /*5160*/  HMMA.16816.F32 R108, R128.reuse, R112, R32 ;  /* 0x00000070806c723c */ /* 0x040ff00000001820 */
[C---:B------:R-:W-:Y:S08]  /*5170*/  HMMA.16816.F32 R96, R128.reuse, R98, R188 ;  /* 0x000000628060723c */ /* 0x040ff000000018bc */
[C---:B--2---:R-:W-:Y:S08]  /*5180*/  HMMA.16816.F32 R116, R128.reuse, R120, R116 ;  /* 0x000000788074723c */ /* 0x044ff00000001874 */
[C---:B------:R-:W-:Y:S08]  /*5190*/  HMMA.16816.F32 R112, R128.reuse, R114, R28 ;  /* 0x000000728070723c */ /* 0x040ff0000000181c */
[C---:B------:R-:W-:Y:S08]  /*51a0*/  HMMA.16816.F32 R120, R128.reuse, R122, R184 ;  /* 0x0000007a8078723c */ /* 0x040ff000000018b8 */
[C---:B---3--:R-:W-:Y:S08]  /*51b0*/  HMMA.16816.F32 R124, R128.reuse, R4, R124 ;  /* 0x00000004807c723c */ /* 0x048ff0000000187c */
[----:B------:R-:W-:Y:S01]  /*51c0*/  HMMA.16816.F32 R128, R128, R6, R20 ;  /* 0x000000068080723c */ /* 0x000fe20000001814 */
[----:B------:R-:W-:Y:S07]  /*51d0*/  @P0 BRA `(.L_x_2) ;  /* 0x000039b000000947 */ /* 0x000fee0003800000 */
[----:B------:R-:W-:Y:S01]  /*51e0*/  SHF.R.S32.HI R0, RZ, 0x1f, R177 ;  /* 0x0000001fff007819 */ /* 0x000fe200000114b1 */
[----:B------:R-:W-:Y:S01]  /*51f0*/  UIADD3 UR8, UR8, -0x2, URZ ;  /* 0xfffffffe08087890 */ /* 0x000fe2000fffe03f */
[----:B------:R-:W-:-:S02]  /*5200*/  SHF.R.S32.HI R3, RZ, 0x1f, R133 ;  /* 0x0000001fff037819 */ /* 0x000fc40000011485 */
[----:B------:R-:W-:Y:S02]  /*5210*/  SHF.R.S32.HI R4, RZ, 0x1f, R178 ;  /* 0x0000001fff047819 */ /* 0x000fe400000114b2 */
[----:B------:R-:W-:Y:S02]  /*5220*/  LEA.HI R0, R0, R177, RZ, 0x3 ;  /* 0x000000b100007211 */ /* 0x000fe400078f18ff */
[----:B------:R-:W-:Y:S01]  /*5230*/  LEA.HI R3, R3, R133, RZ, 0x3 ;  /* 0x0000008503037211 */ /* 0x000fe200078f18ff */
[----:B------:R-:W-:Y:S01]  /*5240*/  IMAD.MOV.U32 R133, RZ, RZ, R2 ;  /* 0x000000ffff857224 */ /* 0x000fe200078e0002 */
[----:B------:R-:W-:Y:S02]  /*5250*/  LEA.HI R4, R4, R178, RZ, 0x3 ;  /* 0x000000b204047211 */ /* 0x000fe400078f18ff */
[----:B------:R-:W-:Y:S01]  /*5260*/  LOP3.LUT R2, R0, 0xfffffff8, RZ, 0xc0, !PT ;  /* 0xfffffff800027812 */ /* 0x000fe200078ec0ff */
[----:B------:R-:W-:Y:S01]  /*5270*/  IMAD.MOV.U32 R0, RZ, RZ, R132 ;  /* 0x000000ffff007224 */ /* 0x000fe200078e0084 */
[----:B------:R-:W-:-:S02]  /*5280*/  LOP3.LUT R3, R3, 0xfffffff8, RZ, 0xc0, !PT ;  /* 0xfffffff803037812 */ /* 0x000fc400078ec0ff */
[----:B------:R-:W-:Y:S02]  /*5290*/  LOP3.LUT R4, R4, 0xfffffff8, RZ, 0xc0, !PT ;  /* 0xfffffff804047812 */ /* 0x000fe400078ec0ff */
[----:B------:R-:W-:Y:S02]  /*52a0*/  SHF.R.S32.HI R5, RZ, 0x1f, R2 ;  /* 0x0000001fff057819 */ /* 0x000fe40000011402 */
[----:B------:R-:W-:Y:S02]  /*52b0*/  SHF.R.S32.HI R6, RZ, 0x1f, R3 ;  /* 0x0000001fff067819 */ /* 0x000fe40000011403 */
[----:B------:R-:W-:Y:S02]  /*52c0*/  SHF.R.S32.HI R7, RZ, 0x1f, R4 ;  /* 0x0000001fff077819 */ /* 0x000fe40000011404 */
[----:B------:R-:W2:Y:S01]  /*52d0*/  LDL R29, [R1+0x74] ;  /* 0x00007400011d7983 */ /* 0x000ea20000100800 */
[C---:B------:R-:W-:Y:S01]  /*52e0*/  SHF.L.U64.HI R5, R2.reuse, 0x1, R5 ;  /* 0x0000000102057819 */ /* 0x040fe20000010205 */
[----:B------:R-:W-:-:S04]  /*52f0*/  IMAD.SHL.U32 R2, R2, 0x2, RZ ;  /* 0x0000000202027824 */ /* 0x000fc800078e00ff */
[----:B------:R1:W-:Y:S04]  /*5300*/  STL [R1+0x58], R5 ;  /* 0x0000580501007387 */ /* 0x0003e80000100800 */
[----:B------:R3:W-:Y:S01]  /*5310*/  STL [R1+0x5c], R2 ;  /* 0x00005c0201007387 */ /* 0x0007e20000100800 */
[----:B-1----:R-:W-:Y:S02]  /*5320*/  SEL R5, RZ, 0x10, P5 ;  /* 0x00000010ff057807 */ /* 0x002fe40002800000 */
[----:B---3--:R-:W-:-:S03]  /*5330*/  SHF.L.U64.HI R2, R3, 0x1, R6 ;  /* 0x0000000103027819 */ /* 0x008fc60000010206 */
[----:B------:R-:W-:Y:S01]  /*5340*/  STL [R1+0x98], R5 ;  /* 0x0000980501007387 */ /* 0x000fe20000100800 */
[----:B------:R-:W-:Y:S02]  /*5350*/  IMAD.SHL.U32 R6, R3, 0x2, RZ ;  /* 0x0000000203067824 */ /* 0x000fe400078e00ff */
[----:B------:R-:W-:Y:S01]  /*5360*/  IMAD.SHL.U32 R3, R4, 0x2, RZ ;  /* 0x0000000204037824 */ /* 0x000fe200078e00ff */
[----:B------:R1:W-:Y:S02]  /*5370*/  STL [R1+0x60], R2 ;  /* 0x0000600201007387 */ /* 0x0003e40000100800 */
[----:B-1----:R-:W-:-:S04]  /*5380*/  IADD3 R2, -R5, 0x10, RZ ;  /* 0x0000001005027810 */ /* 0x002fc80007ffe1ff */
[----:B------:R-:W-:Y:S02]  /*5390*/  LOP3.LUT R2, R2, 0xf, RZ, 0xc0, !PT ;  /* 0x0000000f02027812 */ /* 0x000fe400078ec0ff */
[----:B--2---:R-:W-:-:S04]  /*53a0*/  LEA R8, P0, R29, RZ, 0x1 ;  /* 0x000000ff1d087211 */ /* 0x004fc800078008ff */
[----:B------:R-:W-:Y:S02]  /*53b0*/  LEA.HI.X.SX32 R9, R29, RZ, 0x1, P0 ;  /* 0x000000ff1d097211 */ /* 0x000fe400000f0eff */
[----:B------:R-:W-:Y:S02]  /*53c0*/  ISETP.NE.U32.AND P0, PT, R5, RZ, PT ;  /* 0x000000ff0500720c */ /* 0x000fe40003f05070 */
[----:B------:R-:W-:Y:S01]  /*53d0*/  SHF.L.U64.HI R5, R4, 0x1, R7 ;  /* 0x0000000104057819 */ /* 0x000fe20000010207 */
[----:B------:R-:W-:Y:S01]  /*53e0*/  STL.64 [R1+0x48], R8 ;  /* 0x0000480801007387 */ /* 0x000fe20000100a00 */
[----:B------:R-:W-:-:S03]  /*53f0*/  SEL R7, RZ, 0x10, P4 ;  /* 0x00000010ff077807 */ /* 0x000fc60002000000 */
[----:B------:R1:W-:Y:S01]  /*5400*/  STL [R1+0x64], R6 ;  /* 0x0000640601007387 */ /* 0x0003e20000100800 */
[----:B------:R-:W-:-:S03]  /*5410*/  ISETP.NE.U32.AND P0, PT, R7, RZ, PT ;  /* 0x000000ff0700720c */ /* 0x000fc60003f05070 */
[----:B------:R2:W-:Y:S04]  /*5420*/  STL [R1+0x68], R5 ;  /* 0x0000680501007387 */ /* 0x0005e80000100800 */
[----:B------:R3:W-:Y:S04]  /*5430*/  STL [R1+0x6c], R3 ;  /* 0x00006c0301007387 */ /* 0x0007e80000100800 */
[----:B------:R4:W-:Y:S04]  /*5440*/  STL [R1+0x88], R2 ;  /* 0x0000880201007387 */ /* 0x0009e80000100800 */
[----:B------:R-:W-:Y:S01]  /*5450*/  STL [R1+0x94], R7 ;  /* 0x0000940701007387 */ /* 0x000fe20000100800 */
[----:B-1----:R-:W-:-:S02]  /*5460*/  SEL R6, RZ, 0x10, P3 ;  /* 0x00000010ff067807 */ /* 0x002fc40001800000 */
[----:B--2---:R-:W-:-:S03]  /*5470*/  SEL R5, RZ, 0x10, P6 ;  /* 0x00000010ff057807 */ /* 0x004fc60003000000 */
[----:B------:R-:W-:Y:S01]  /*5480*/  STL [R1+0x90], R6 ;  /* 0x0000900601007387 */ /* 0x000fe20000100800 */
[C---:B------:R-:W-:Y:S02]  /*5490*/  ISETP.NE.U32.AND P1, PT, R6.reuse, RZ, PT ;  /* 0x000000ff0600720c */ /* 0x040fe40003f25070 */
[----:B---3--:R-:W-:Y:S01]  /*54a0*/  IADD3 R3, -R6, 0x10, RZ ;  /* 0x0000001006037810 */ /* 0x008fe20007ffe1ff */
[----:B------:R-:W-:Y:S01]  /*54b0*/  STL [R1+0x8c], R5 ;  /* 0x00008c0501007387 */ /* 0x000fe20000100800 */
[----:B------:R-:W-:Y:S02]  /*54c0*/  IADD3 R4, -R5, 0x10, RZ ;  /* 0x0000001005047810 */ /* 0x000fe40007ffe1ff */
[----:B----4-:R-:W-:Y:S02]  /*54d0*/  IADD3 R2, -R7, 0x10, RZ ;  /* 0x0000001007027810 */ /* 0x010fe40007ffe1ff */
[----:B------:R-:W-:Y:S02]  /*54e0*/  LOP3.LUT R8, R3, 0xf, RZ, 0xc0, !PT ;  /* 0x0000000f03087812 */ /* 0x000fe400078ec0ff */
[----:B------:R-:W-:-:S02]  /*54f0*/  LOP3.LUT R2, R2, 0xf, RZ, 0xc0, !PT ;  /* 0x0000000f02027812 */ /* 0x000fc400078ec0ff */
[----:B------:R-:W-:Y:S02]  /*5500*/  LOP3.LUT R3, R4, 0xf, RZ, 0xc0, !PT ;  /* 0x0000000f04037812 */ /* 0x000fe400078ec0ff */
[----:B------:R-:W-:Y:S01]  /*5510*/  ISETP.NE.U32.AND P0, PT, R5, RZ, PT ;  /* 0x000000ff0500720c */ /* 0x000fe20003f05070 */
[----:B------:R1:W-:Y:S04]  /*5520*/  STL [R1+0x84], R2 ;  /* 0x0000840201007387 */ /* 0x0003e80000100800 */
[----:B------:R2:W-:Y:S04]  /*5530*/  STL [R1+0x80], R8 ;  /* 0x0000800801007387 */ /* 0x0005e80000100800 */
[----:B------:R2:W-:Y:S01]  /*5540*/  STL [R1+0x7c], R3 ;  /* 0x00007c0301007387 */ /* 0x0005e20000100800 */
[----:B-1----:R-:W-:-:S05]  /*5550*/  IMAD.SHL.U32 R2, R179, 0x2, RZ ;  /* 0x00000002b3027824 */ /* 0x002fca00078e00ff */
[----:B------:R2:W-:Y:S01]  /*5560*/  STL [R1+0x40], R2 ;  /* 0x0000400201007387 */ /* 0x0005e20000100800 */
[----:B------:R-:W-:Y:S05]  /*5570*/  BRA `(.L_x_3) ;  /* 0x0000046000007947 */ /* 0x000fea0003800000 */
.L_x_5:
[----:B------:R-:W2:Y:S01]  /*5580*/  LDL R2, [R1+0x78] ;  /* 0x0000780001027983 */ /* 0x000ea20000100800 */
[----:B------:R-:W-:Y:S01]  /*5590*/  IMAD.MOV.U32 R3, RZ, RZ, c[0x0][0x2b8] ;  /* 0x0000ae00ff037624 */ /* 0x000fe200078e00ff */
[----:B------:R-:W-:Y:S01]  /*55a0*/  ULEA UR4, UR8, UR11, 0x6 ;  /* 0x0000000b08047291 */ /* 0x000fe2000f8e303f */
[----:B------:R-:W-:Y:S01]  /*55b0*/  IMAD.MOV.U32 R178, RZ, RZ, RZ ;  /* 0x000000ffffb27224 */ /* 0x000fe200078e00ff */
[----:B------:R-:W3:Y:S02]  /*55c0*/  LDL.64 R182, [R1+0x48] ;  /* 0x0000480001b67983 */ /* 0x000ee40000100a00 */
[----:B------:R-:W-:Y:S02]  /*55d0*/  ISETP.NE.AND P1, PT, R3, 0x1, PT ;  /* 0x000000010300780c */ /* 0x000fe40003f25270 */
[----:B------:R-:W4:Y:S01]  /*55e0*/  LDL R189, [R1+0x40] ;  /* 0x0000400001bd7983 */ /* 0x000f220000100800 */
[----:B------:R-:W-:Y:S03]  /*55f0*/  IMAD.U32 R3, RZ, RZ, UR4 ;  /* 0x00000004ff037e24 */ /* 0x000fe6000f8e00ff */
[----:B------:R-:W5:Y:S04]  /*5600*/  LDL R187, [R1+0x5c] ;  /* 0x00005c0001bb7983 */ /* 0x000f680000100800 */
[----:B------:R-:W3:Y:S04]  /*5610*/  LDL R184, [R1+0x58] ;  /* 0x0000580001b87983 */ /* 0x000ee80000100800 */
[----:B------:R-:W3:Y:S04]  /*5620*/  LDL R185, [R1+0x64] ;  /* 0x0000640001b97983 */ /* 0x000ee80000100800 */
[----:B------:R-:W3:Y:S04]  /*5630*/  LDL R190, [R1+0x60] ;  /* 0x0000600001be7983 */ /* 0x000ee80000100800 */
[----:B------:R-:W3:Y:S04]  /*5640*/  LDL R191, [R1+0x6c] ;  /* 0x00006c0001bf7983 */ /* 0x000ee80000100800 */
[----:B------:R-:W3:Y:S01]  /*5650*/  LDL R188, [R1+0x68] ;  /* 0x0000680001bc7983 */ /* 0x000ee20000100800 */
[----:B--2---:R-:W-:Y:S05]  /*5660*/  IADD3 R3, R3, -0x40, R2 ;  /* 0xffffffc003037810 */ /* 0x004fea0007ffe002 */
[----:B------:R-:W-:Y:S04]  /*5670*/  @P1 IMAD.HI.U32 R132, R3, c[0x0][0x2bc], RZ ;  /* 0x0000af0003841a27 */ /* 0x000fe800078e00ff */
[--C-:B------:R-:W-:Y:S01]  /*5680*/  IMAD.MOV.U32 R2, RZ, RZ, R3.reuse ;  /* 0x000000ffff027224 */ /* 0x100fe200078e0003 */
[----:B------:R-:W-:Y:S04]  /*5690*/  @P1 SHF.R.U32.HI R2, RZ, c[0x0][0x2c0], R132 ;  /* 0x0000b000ff021a19 */ /* 0x000fe80000011684 */
[C---:B------:R-:W-:Y:S04]  /*56a0*/  @!P2 IADD3 R132, P0, R2.reuse, UR12, RZ ;  /* 0x0000000c0284ac10 */ /* 0x040fe8000ff1e0ff */
[----:B------:R-:W-:Y:S01]  /*56b0*/  @!P2 LEA.HI.X.SX32 R177, R2, UR6, 0x1, P0 ;  /* 0x0000000602b1ac11 */ /* 0x000fe200080f0eff */
[----:B------:R-:W-:Y:S01]  /*56c0*/  IMAD.MOV R2, RZ, RZ, -R2 ;  /* 0x000000ffff027224 */ /* 0x000fe200078e0a02 */
[----:B------:R-:W-:Y:S03]  /*56d0*/  @!P2 LEA R176, P0, R132, c[0x0][0x2a0], 0x2 ;  /* 0x0000a80084b0aa11 */ /* 0x000fe600078010ff */
[----:B------:R-:W-:Y:S01]  /*56e0*/  IMAD R179, R2, c[0x0][0x2b8], R3 ;  /* 0x0000ae0002b37a24 */ /* 0x000fe200078e0203 */
[----:B------:R-:W-:Y:S04]  /*56f0*/  @!P2 LEA.HI.X R177, R132, c[0x0][0x2a4], R177, 0x2, P0 ;  /* 0x0000a90084b1aa11 */ /* 0x000fe800000f14b1 */
[----:B------:R-:W-:Y:S01]  /*5700*/  STL [R1+0x50], R179 ;  /* 0x000050b301007387 */ /* 0x000fe20000100800 */
[----:B------:R-:W-:Y:S03]  /*5710*/  SHF.R.S32.HI R2, RZ, 0x1f, R179 ;  /* 0x0000001fff027819 */ /* 0x000fe600000114b3 */
[----:B------:R-:W2:Y:S02]  /*5720*/  @!P2 LDG.E R178, [R176.64] ;  /* 0x0000000eb0b2a981 */ /* 0x000ea4000c1e1900 */
[----:B------:R-:W-:Y:S02]  /*5730*/  IMAD R132, R2, c[0x0][0x1e0], RZ ;  /* 0x0000780002847a24 */ /* 0x000fe400078e02ff */
[C---:B------:R-:W-:Y:S04]  /*5740*/  IMAD.WIDE.U32 R2, R179.reuse, c[0x0][0x1e0], RZ ;  /* 0x00007800b3027a25 */ /* 0x040fe800078e00ff */
[----:B------:R-:W-:Y:S04]  /*5750*/  IMAD R132, R179, c[0x0][0x1e4], R132 ;  /* 0x00007900b3847a24 */ /* 0x000fe800078e0284 */
[----:B------:R-:W-:Y:S01]  /*5760*/  IMAD.IADD R3, R3, 0x1, R132 ;  /* 0x0000000103037824 */ /* 0x000fe200078e0284 */
[----:B--2---:R-:W-:Y:S01]  /*5770*/  STL [R1+0x44], R178 ;  /* 0x000044b201007387 */ /* 0x004fe20000100800 */
[----:B------:R-:W-:Y:S02]  /*5780*/  SHF.R.S32.HI R132, RZ, 0x1f, R178 ;  /* 0x0000001fff847819 */ /* 0x000fe400000114b2 */
[----:B------:R-:W-:Y:S04]  /*5790*/  IMAD.WIDE.U32 R2, R178, c[0x0][0x1f0], R2 ;  /* 0x00007c00b2027a25 */ /* 0x000fe800078e0002 */
[----:B------:R-:W-:Y:S01]  /*57a0*/  IMAD R132, R132, c[0x0][0x1f0], RZ ;  /* 0x00007c0084847a24 */ /* 0x000fe200078e02ff */
[----:B------:R-:W-:Y:S03]  /*57b0*/  IADD3 R2, P0, R2, UR18, RZ ;  /* 0x0000001202027c10 */ /* 0x000fe6000ff1e0ff */
[----:B------:R-:W-:Y:S05]  /*57c0*/  IMAD R132, R178, c[0x0][0x1f4], R132 ;  /* 0x00007d00b2847a24 */ /* 0x000fea00078e0284 */
[----:B------:R-:W-:Y:S02]  /*57d0*/  IADD3.X R132, R3, UR16, R132, P0, !PT ;  /* 0x0000001003847c10 */ /* 0x000fe400087fe484 */
[C---:B------:R-:W-:Y:S04]  /*57e0*/  LEA R180, P0, R2.reuse, c[0x0][0x1c8], 0x1 ;  /* 0x0000720002b47a11 */ /* 0x040fe800078008ff */
[----:B------:R-:W-:Y:S02]  /*57f0*/  LEA.HI.X R132, R2, c[0x0][0x1cc], R132, 0x1, P0 ;  /* 0x0000730002847a11 */ /* 0x000fe400000f0c84 */
[----:B------:R-:W3:Y:S04]  /*5800*/  SHFL.IDX PT, R2, R180, RZ, 0x181f ;  /* 0x00181fffb4027589 */ /* 0x000ee800000e0000 */
[----:B------:R-:W1:Y:S01]  /*5810*/  SHFL.IDX PT, R3, R132, RZ, 0x181f ;  /* 0x00181fff84037589 */ /* 0x000e6200000e0000 */
[----:B---3--:R-:W-:Y:S05]  /*5820*/  IADD3 R176, P0, R182, R2, RZ ;  /* 0x00000002b6b07210 */ /* 0x008fea0007f1e0ff */
[----:B-1----:R-:W-:Y:S05]  /*5830*/  IMAD.X R177, R183, 0x1, R3, P0 ;  /* 0x00000001b7b17824 */ /* 0x002fea00000e0603 */
[----:B------:R-:W-:Y:S01]  /*5840*/  @!PT LDS RZ, [RZ] ;  /* 0x00000000fffff984 */ /* 0x000fe20000000800 */
[----:B----4-:R5:W-:Y:S02]  /*5850*/  LDGSTS.E.BYPASS.LTC128B.128 [R189+0x10100], [R176.64], !P5 ;  /* 0x10100000b0bd7fae */ /* 0x010be4000e901d4e */
[C---:B-----5:R-:W-:Y:S04]  /*5860*/  IADD3 R176, P0, R2.reuse, R187, RZ ;  /* 0x000000bb02b07210 */ /* 0x060fe80007f1e0ff */
[C---:B------:R-:W-:Y:S05]  /*5870*/  IADD3.X R177, R3.reuse, R184, RZ, P0, !PT ;  /* 0x000000b803b17210 */ /* 0x040fea00007fe4ff */
[----:B------:R1:W-:Y:S02]  /*5880*/  LDGSTS.E.BYPASS.LTC128B.128 [R189+0x12100], [R176.64], !P4 ;  /* 0x12100000b0bd7fae */ /* 0x0003e4000e101d4e */
[C---:B-1----:R-:W-:Y:S05]  /*5890*/  IADD3 R176, P0, R2.reuse, R185, RZ ;  /* 0x000000b902b07210 */ /* 0x042fea0007f1e0ff */
[C---:B------:R-:W-:Y:S01]  /*58a0*/  IMAD.X R177, R3.reuse, 0x1, R190, P0 ;  /* 0x0000000103b17824 */ /* 0x040fe200000e06be */
[----:B------:R-:W-:Y:S02]  /*58b0*/  IADD3 R178, P0, R2, R191, RZ ;  /* 0x000000bf02b27210 */ /* 0x000fe40007f1e0ff */
[----:B------:R-:W1:Y:S03]  /*58c0*/  SHFL.IDX PT, R2, R180, 0x1, 0x181f ;  /* 0x00381f00b4027f89 */ /* 0x000e6600000e0000 */
[----:B------:R-:W-:Y:S01]  /*58d0*/  IMAD.X R179, R3, 0x1, R188, P0 ;  /* 0x0000000103b37824 */ /* 0x000fe200000e06bc */
[----:B------:R1:W-:Y:S04]  /*58e0*/  LDGSTS.E.BYPASS.LTC128B.128 [R189+0x14100], [R176.64], !P3 ;  /* 0x14100000b0bd7fae */ /* 0x0003e8000d901d4e */
[----:B------:R-:W2:Y:S04]  /*58f0*/  SHFL.IDX PT, R3, R132, 0x1, 0x181f ;  /* 0x00381f0084037f89 */ /* 0x000ea800000e0000 */
[----:B------:R3:W-:Y:S01]  /*5900*/  LDGSTS.E.BYPASS.LTC128B.128 [R189+0x16100], [R178.64], !P6 ;  /* 0x16100000b2bd7fae */ /* 0x0007e2000f101d4e */
[----:B-1----:R-:W-:Y:S05]  /*5910*/  IADD3 R176, P0, R182, R2, RZ ;  /* 0x00000002b6b07210 */ /* 0x002fea0007f1e0ff */
[----:B--2---:R-:W-:Y:S05]  /*5920*/  IMAD.X R177, R183, 0x1, R3, P0 ;  /* 0x00000001b7b17824 */ /* 0x004fea00000e0603 */
[----:B------:R1:W-:Y:S02]  /*5930*/  LDGSTS.E.BYPASS.LTC128B.128 [R189+0x11100], [R176.64], !P5 ;  /* 0x11100000b0bd7fae */ /* 0x0003e4000e901d4e */
[C---:B-1----:R-:W-:Y:S04]  /*5940*/  IADD3 R176, P0, R2.reuse, R187, RZ ;  /* 0x000000bb02b07210 */ /* 0x042fe80007f1e0ff */
[C---:B------:R-:W-:Y:S05]  /*5950*/  IADD3.X R177, R3.reuse, R184, RZ, P0, !PT ;  /* 0x000000b803b17210 */ /* 0x040fea00007fe4ff */
[----:B------:R1:W-:Y:S02]  /*5960*/  LDGSTS.E.BYPASS.LTC128B.128 [R189+0x13100], [R176.64], !P4 ;  /* 0x13100000b0bd7fae */ /* 0x0003e4000e101d4e */
[C---:B-1----:R-:W-:Y:S05]  /*5970*/  IADD3 R176, P0, R2.reuse, R185, RZ ;  /* 0x000000b902b07210 */ /* 0x042fea0007f1e0ff */
[C---:B------:R-:W-:Y:S01]  /*5980*/  IMAD.X R177, R3.reuse, 0x1, R190, P0 ;  /* 0x0000000103b17824 */ /* 0x040fe200000e06be */
[----:B------:R-:W-:Y:S04]  /*5990*/  IADD3 R2, P0, R2, R191, RZ ;  /* 0x000000bf02027210 */ /* 0x000fe80007f1e0ff */
[----:B------:R3:W-:Y:S01]  /*59a0*/  LDGSTS.E.BYPASS.LTC128B.128 [R189+0x15100], [R176.64], !P3 ;  /* 0x15100000b0bd7fae */ /* 0x0007e2000d901d4e */
[----:B------:R-:W-:Y:S05]  /*59b0*/  IMAD.X R3, R3, 0x1, R188, P0 ;  /* 0x0000000103037824 */ /* 0x000fea00000e06bc */
[----:B------:R3:W-:Y:S01]  /*59c0*/  LDGSTS.E.BYPASS.LTC128B.128 [R189+0x17100], [R2.64], !P6 ;  /* 0x1710000002bd7fae */ /* 0x0007e2000f101d4e */
[----:B------:R-:W-:-:S05]  /*59d0*/  BRA `(.L_x_4) ;  /* 0x000011a000007947 */ /* 0x000fca0003800000 */
.L_x_3:
[----:B------:R-:W3:Y:S01]  /*59e0*/  LDL R5, [R1+0x50] ;  /* 0x0000500001057983 */ /* 0x000ee20000100800 */
[----:B------:R-:W-:Y:S04]  /*59f0*/  DEPBAR.LE SB0, 0x0 ;  /* 0x000080000000791a */ /* 0x000fe80000000000 */
[----:B------:R-:W4:Y:S01]  /*5a00*/  LDL R15, [R1+0x44] ;  /* 0x00004400010f7983 */ /* 0x000f220000100800 */
[----:B------:R-:W-:Y:S03]  /*5a10*/  UISETP.GE.AND UP0, UPT, UR8, 0x1, UPT ;  /* 0x000000010800788c */ /* 0x000fe6000bf06270 */
[----:B------:R-:W5:Y:S04]  /*5a20*/  LDL.64 R18, [R1+0x48] ;  /* 0x0000480001127983 */ /* 0x000f680000100a00 */
[----:B------:R-:W5:Y:S04]  /*5a30*/  LDL R14, [R1+0x88] ;  /* 0x00008800010e7983 */ /* 0x000f680000100800 */
[----:B--2---:R-:W2:Y:S04]  /*5a40*/  LDL R13, [R1+0x84] ;  /* 0x00008400010d7983 */ /* 0x004ea80000100800 */
[----:B------:R-:W2:Y:S04]  /*5a50*/  LDL R6, [R1+0x5c] ;  /* 0x00005c0001067983 */ /* 0x000ea80000100800 */
[----:B------:R-:W2:Y:S04]  /*5a60*/  LDL R16, [R1+0x58] ;  /* 0x0000580001107983 */ /* 0x000ea80000100800 */
[----:B------:R-:W2:Y:S04]  /*5a70*/  LDL R12, [R1+0x80] ;  /* 0x00008000010c7983 */ /* 0x000ea80000100800 */
[----:B------:R-:W2:Y:S04]  /*5a80*/  LDL R11, [R1+0x64] ;  /* 0x00006400010b7983 */ /* 0x000ea80000100800 */
[----:B------:R-:W2:Y:S04]  /*5a90*/  LDL R7, [R1+0x7c] ;  /* 0x00007c0001077983 */ /* 0x000ea80000100800 */
[----:B------:R-:W2:Y:S04]  /*5aa0*/  LDL R10, [R1+0x60] ;  /* 0x00006000010a7983 */ /* 0x000ea80000100800 */
[----:B------:R-:W2:Y:S04]  /*5ab0*/  LDL R9, [R1+0x6c] ;  /* 0x00006c0001097983 */ /* 0x000ea80000100800 */
[----:B------:R-:W2:Y:S04]  /*5ac0*/  LDL R8, [R1+0x68] ;  /* 0x0000680001087983 */ /* 0x000ea80000100800 */
[----:B------:R-:W2:Y:S04]  /*5ad0*/  LDL R176, [R1] ;  /* 0x0000000001b07983 */ /* 0x000ea80000100800 */
[----:B------:R-:W5:Y:S04]  /*5ae0*/  LDL R180, [R1+0x3c] ;  /* 0x00003c0001b47983 */ /* 0x000f680000100800 */
[----:B------:R-:W5:Y:S04]  /*5af0*/  LDL R184, [R1+0x38] ;  /* 0x0000380001b87983 */ /* 0x000f680000100800 */
[----:B------:R-:W5:Y:S04]  /*5b00*/  LDL R188, [R1+0x34] ;  /* 0x0000340001bc7983 */ /* 0x000f680000100800 */
[----:B------:R-:W5:Y:S04]  /*5b10*/  LDL R30, [R1+0x40] ;  /* 0x00004000011e7983 */ /* 0x000f680000100800 */
[----:B------:R-:W-:Y:S06]  /*5b20*/  BAR.SYNC.DEFER_BLOCKING 0x0 ;  /* 0x0000000000007b1d */ /* 0x000fec0000010000 */
[----:B------:R-:W-:Y:S04]  /*5b30*/  LDSM.16.M88.4 R24, [R134+0x11100] ;  /* 0x011100008618783b */ /* 0x000fe80000000200 */
[----:B------:R-:W-:Y:S04]  /*5b40*/  LDSM.16.M88.4 R32, [R134+0x11900] ;  /* 0x011900008620783b */ /* 0x000fe80000000200 */
[----:B------:R-:W5:Y:S04]  /*5b50*/  LDL R132, [R1+0x90] ;  /* 0x0000900001847983 */ /* 0x000f680000100800 */
[----:B------:R-:W5:Y:S01]  /*5b60*/  LDL R31, [R1+0x8c] ;  /* 0x00008c00011f7983 */ /* 0x000f620000100800 */
[----:B---3--:R-:W-:Y:S05]  /*5b70*/  SHF.R.S32.HI R2, RZ, 0x1f, R5 ;  /* 0x0000001fff027819 */ /* 0x008fea0000011405 */
[----:B------:R-:W-:Y:S02]  /*5b80*/  IMAD R4, R2, c[0x0][0x208], RZ ;  /* 0x0000820002047a24 */ /* 0x000fe400078e02ff */
[C---:B------:R-:W-:Y:S04]  /*5b90*/  IMAD.WIDE.U32 R2, R5.reuse, c[0x0][0x208], RZ ;  /* 0x0000820005027a25 */ /* 0x040fe800078e00ff */
[----:B------:R-:W-:Y:S01]  /*5ba0*/  IMAD R4, R5, c[0x0][0x20c], R4 ;  /* 0x0000830005047a24 */ /* 0x000fe200078e0204 */
[----:B----4-:R-:W-:Y:S03]  /*5bb0*/  SHF.R.S32.HI R5, RZ, 0x1f, R15 ;  /* 0x0000001fff057819 */ /* 0x010fe6000001140f */
[----:B------:R-:W-:Y:S02]  /*5bc0*/  IMAD.IADD R3, R3, 0x1, R4 ;  /* 0x0000000103037824 */ /* 0x000fe400078e0204 */
[----:B------:R-:W-:Y:S02]  /*5bd0*/  IMAD R4, R5, c[0x0][0x218], RZ ;  /* 0x0000860005047a24 */ /* 0x000fe400078e02ff */
[C---:B------:R-:W-:Y:S04]  /*5be0*/  IMAD.WIDE.U32 R2, R15.reuse, c[0x0][0x218], R2 ;  /* 0x000086000f027a25 */ /* 0x040fe800078e0002 */
[----:B------:R-:W-:Y:S01]  /*5bf0*/  IMAD R4, R15, c[0x0][0x21c], R4 ;  /* 0x000087000f047a24 */ /* 0x000fe200078e0204 */
[----:B------:R-:W-:Y:S04]  /*5c00*/  IADD3 R2, P0, R2, UR20, RZ ;  /* 0x0000001402027c10 */ /* 0x000fe8000ff1e0ff */
[----:B------:R-:W-:Y:S02]  /*5c10*/  IADD3.X R4, R3, UR5, R4, P0, !PT ;  /* 0x0000000503047c10 */ /* 0x000fe400087fe404 */
[C---:B------:R-:W-:Y:S04]  /*5c20*/  LEA R5, P0, R2.reuse, c[0x0][0x1f8], 0x1 ;  /* 0x00007e0002057a11 */ /* 0x040fe800078008ff */
[----:B------:R-:W-:Y:S02]  /*5c30*/  LEA.HI.X R4, R2, c[0x0][0x1fc], R4, 0x1, P0 ;  /* 0x00007f0002047a11 */ /* 0x000fe400000f0c04 */
[----:B------:R-:W1:Y:S04]  /*5c40*/  SHFL.IDX PT, R2, R5, 0x1, 0x181f ;  /* 0x00381f0005027f89 */ /* 0x000e6800000e0000 */
[----:B------:R-:W3:Y:S04]  /*5c50*/  SHFL.IDX PT, R3, R4, 0x1, 0x181f ;  /* 0x00381f0004037f89 */ /* 0x000ee800000e0000 */
[----:B--2---:R-:W-:Y:S04]  /*5c60*/  LDSM.16.M88.4 R176, [R176] ;  /* 0x00000000b0b0783b */ /* 0x004fe80000000200 */
[----:B-----5:R-:W-:Y:S01]  /*5c70*/  LDSM.16.M88.4 R180, [R180] ;  /* 0x00000000b4b4783b */ /* 0x020fe20000000200 */
[-C--:B-1----:R-:W-:Y:S03]  /*5c80*/  IADD3 R14, P1, P0, R14, R2.reuse, R18 ;  /* 0x000000020e0e7210 */ /* 0x082fe6000783e012 */
[----:B------:R-:W-:Y:S01]  /*5c90*/  LDSM.16.M88.4 R184, [R184] ;  /* 0x00000000b8b8783b */ /* 0x000fe20000000200 */
[-C--:B---3--:R-:W-:Y:S03]  /*5ca0*/  IADD3.X R15, RZ, R3.reuse, R19, P1, P0 ;  /* 0x00000003ff0f7210 */ /* 0x088fe60000fe0413 */
[----:B------:R-:W-:Y:S01]  /*5cb0*/  LDSM.16.M88.4 R188, [R188] ;  /* 0x00000000bcbc783b */ /* 0x000fe20000000200 */
[-C--:B------:R-:W-:Y:S04]  /*5cc0*/  IADD3 R20, P1, P0, R13, R2.reuse, R6 ;  /* 0x000000020d147210 */ /* 0x080fe8000783e006 */
[-C--:B------:R-:W-:Y:S02]  /*5cd0*/  IADD3.X R21, RZ, R3.reuse, R16, P1, P0 ;  /* 0x00000003ff157210 */ /* 0x080fe40000fe0410 */
[-C--:B------:R-:W-:Y:S04]  /*5ce0*/  IADD3 R22, P1, P0, R12, R2.reuse, R11 ;  /* 0x000000020c167210 */ /* 0x080fe8000783e00b */
[-C--:B------:R-:W-:Y:S02]  /*5cf0*/  IADD3.X R23, RZ, R3.reuse, R10, P1, P0 ;  /* 0x00000003ff177210 */ /* 0x080fe40000fe040a */
[----:B------:R-:W-:Y:S02]  /*5d00*/  IADD3 R28, P1, P0, R7, R2, R9 ;  /* 0x00000002071c7210 */ /* 0x000fe4000783e009 */
[----:B------:R-:W1:Y:S02]  /*5d10*/  SHFL.IDX PT, R2, R5, RZ, 0x181f ;  /* 0x00181fff05027589 */ /* 0x000e6400000e0000 */
[----:B------:R-:W-:Y:S02]  /*5d20*/  IADD3.X R29, RZ, R3, R8, P1, P0 ;  /* 0x00000003ff1d7210 */ /* 0x000fe40000fe0408 */
[----:B------:R-:W2:Y:S01]  /*5d30*/  SHFL.IDX PT, R3, R4, RZ, 0x181f ;  /* 0x00181fff04037589 */ /* 0x000ea200000e0000 */
[----:B-1----:R-:W-:Y:S05]  /*5d40*/  IADD3 R12, P0, R18, R2, RZ ;  /* 0x00000002120c7210 */ /* 0x002fea0007f1e0ff */
[----:B--2---:R-:W-:Y:S01]  /*5d50*/  IMAD.X R13, R19, 0x1, R3, P0 ;  /* 0x00000001130d7824 */ /* 0x004fe200000e0603 */
[C---:B------:R-:W-:Y:S05]  /*5d60*/  IADD3 R6, P0, R2.reuse, R6, RZ ;  /* 0x0000000602067210 */ /* 0x040fea0007f1e0ff */
[C---:B------:R-:W-:Y:S01]  /*5d70*/  IMAD.X R7, R3.reuse, 0x1, R16, P0 ;  /* 0x0000000103077824 */ /* 0x040fe200000e0610 */
[C---:B------:R-:W-:Y:S01]  /*5d80*/  IADD3 R4, P0, R2.reuse, R11, RZ ;  /* 0x0000000b02047210 */ /* 0x040fe20007f1e0ff */
[----:B------:R-:W-:Y:S04]  /*5d90*/  LDSM.16.M88.4 R16, [R134+0x10900] ;  /* 0x010900008610783b */ /* 0x000fe80000000200 */
[C---:B------:R-:W-:Y:S01]  /*5da0*/  IMAD.X R5, R3.reuse, 0x1, R10, P0 ;  /* 0x0000000103057824 */ /* 0x040fe200000e060a */
[----:B------:R-:W-:Y:S05]  /*5db0*/  IADD3 R2, P0, R2, R9, RZ ;  /* 0x0000000902027210 */ /* 0x000fea0007f1e0ff */
[----:B------:R-:W-:Y:S02]  /*5dc0*/  IMAD.X R3, R3, 0x1, R8, P0 ;  /* 0x0000000103037824 */ /* 0x000fe400000e0608 */
[----:B------:R-:W1:Y:S04]  /*5dd0*/  LDSM.16.M88.4 R8, [R134+0x10100] ;  /* 0x010100008608783b */ /* 0x000e680000000200 */
[----:B------:R-:W-:Y:S01]  /*5de0*/  @!PT LDS RZ, [RZ] ;  /* 0x00000000fffff984 */ /* 0x000fe20000000800 */
[----:B------:R-:W-:Y:S01]  /*5df0*/  @!PT LDS RZ, [RZ] ;  /* 0x00000000fffff984 */ /* 0x000fe20000000800 */
[----:B------:R-:W-:Y:S01]  /*5e00*/  @!PT LDS RZ, [RZ] ;  /* 0x00000000fffff984 */ /* 0x000fe20000000800 */
[----:B------:R2:W-:Y:S04]  /*5e10*/  LDGSTS.E.BYPASS.LTC128B.128 [R30+0x100], [R12.64], !P5 ;  /* 0x001000000c1e7fae */ /* 0x0005e8000e901d4e */
[----:B------:R1:W-:Y:S04]  /*5e20*/  LDGSTS.E.BYPASS.LTC128B.128 [R30+0x2100], [R6.64], !P4 ;  /* 0x02100000061e7fae */ /* 0x0003e8000e101d4e */
[----:B------:R1:W-:Y:S04]  /*5e30*/  LDGSTS.E.BYPASS.LTC128B.128 [R30+0x4100], [R4.64], !P3 ;  /* 0x04100000041e7fae */ /* 0x0003e8000d901d4e */
[----:B------:R3:W-:Y:S04]  /*5e40*/  LDGSTS.E.BYPASS.LTC128B.128 [R30+0x6100], [R2.64], !P6 ;  /* 0x06100000021e7fae */ /* 0x0007e8000f101d4e */
[----:B--2---:R-:W2:Y:S04]  /*5e50*/  LDL R12, [R1+0x98] ;  /* 0x00009800010c7983 */ /* 0x004ea80000100800 */
[----:B------:R-:W4:Y:S01]  /*5e60*/  LDL R13, [R1+0x94] ;  /* 0x00009400010d7983 */ /* 0x000f220000100800 */
[C---:B-1----:R-:W-:Y:S03]  /*5e70*/  HMMA.16816.F32 R4, R168.reuse, R8, RZ ;  /* 0x00000008a804723c */ /* 0x042fe600000018ff */
[----:B---3--:R-:W3:Y:S04]  /*5e80*/  LDL R3, [R1+0x28] ;  /* 0x0000280001037983 */ /* 0x008ee80000100800 */
[----:B------:R-:W5:Y:S01]  /*5e90*/  LDL R2, [R1+0x24] ;  /* 0x0000240001027983 */ /* 0x000f620000100800 */
[C---:B------:R-:W-:Y:S01]  /*5ea0*/  HMMA.16816.F32 R8, R168.reuse, R10, RZ ;  /* 0x0000000aa808723c */ /* 0x040fe200000018ff */
[----:B--2---:R-:W-:Y:S02]  /*5eb0*/  ISETP.NE.U32.AND P0, PT, R12, RZ, PT ;  /* 0x000000ff0c00720c */ /* 0x004fe40003f05070 */
[----:B----4-:R-:W-:Y:S11]  /*5ec0*/  ISETP.NE.U32.AND P1, PT, R13, RZ, PT ;  /* 0x000000ff0d00720c */ /* 0x010ff60003f25070 */
[----:B------:R1:W-:Y:S01]  /*5ed0*/  LDGSTS.E.BYPASS.LTC128B.128.ZFILL [R30+0x1100], [R14.64], P0 ;  /* 0x011000000e1e7fae */ /* 0x0003e20008141d4e */
[----:B------:R-:W-:Y:S03]  /*5ee0*/  ISETP.NE.U32.AND P0, PT, R132, RZ, PT ;  /* 0x000000ff8400720c */ /* 0x000fe60003f05070 */
[----:B------:R2:W-:Y:S01]  /*5ef0*/  LDGSTS.E.BYPASS.LTC128B.128.ZFILL [R30+0x3100], [R20.64], P1 ;  /* 0x03100000141e7fae */ /* 0x0005e20008941d4e */
[----:B------:R-:W-:Y:S03]  /*5f00*/  ISETP.NE.U32.AND P1, PT, R31, RZ, PT ;  /* 0x000000ff1f00720c */ /* 0x000fe60003f25070 */
[----:B------:R-:W4:Y:S06]  /*5f10*/  LDL R132, [R1+0x2c] ;  /* 0x00002c0001847983 */ /* 0x000f2c0000100800 */
[----:B------:R2:W-:Y:S01]  /*5f20*/  LDGSTS.E.BYPASS.LTC128B.128.ZFILL [R30+0x5100], [R22.64], P0 ;  /* 0x05100000161e7fae */ /* 0x0005e20008141d4e */
[----:B------:R-:W-:Y:S03]  /*5f30*/  PLOP3.LUT P0, PT, PT, PT, UP0, 0x80, 0x0 ;  /* 0x000000000000781c */ /* 0x000fe60003f0f008 */
[----:B------:R3:W-:Y:S04]  /*5f40*/  LDGSTS.E.BYPASS.LTC128B.128.ZFILL [R30+0x7100], [R28.64], P1 ;  /* 0x071000001c1e7fae */ /* 0x0007e80008941d4e */
[----:B------:R-:W0:Y:S01]  /*5f50*/  LDGDEPBAR ;  /* 0x00000000000079af */ /* 0x000e220000000000 */
[C---:B-1----:R-:W-:Y:S08]  /*5f60*/  HMMA.16816.F32 R12, R168.reuse, R16, RZ ;  /* 0x00000010a80c723c */ /* 0x042ff000000018ff */
[C---:B------:R-:W-:Y:S08]  /*5f70*/  HMMA.16816.F32 R16, R168.reuse, R18, RZ ;  /* 0x00000012a810723c */ /* 0x040ff000000018ff */
[C---:B--2---:R-:W-:Y:S08]  /*5f80*/  HMMA.16816.F32 R20, R168.reuse, R24, RZ ;  /* 0x00000018a814723c */ /* 0x044ff000000018ff */
[C---:B------:R-:W-:Y:S08]  /*5f90*/  HMMA.16816.F32 R24, R168.reuse, R26, RZ ;  /* 0x0000001aa818723c */ /* 0x040ff000000018ff */
[C---:B---3--:R-:W-:Y:S08]  /*5fa0*/  HMMA.16816.F32 R28, R168.reuse, R32, RZ ;  /* 0x00000020a81c723c */ /* 0x048ff000000018ff */
[----:B------:R-:W-:Y:S08]  /*5fb0*/  HMMA.16816.F32 R32, R168, R34, RZ ;  /* 0x00000022a820723c */ /* 0x000ff000000018ff */
[C---:B------:R-:W-:Y:S08]  /*5fc0*/  HMMA.16816.F32 R4, R172.reuse, R176, R4 ;  /* 0x000000b0ac04723c */ /* 0x040ff00000001804 */
[C---:B------:R-:W-:Y:S01]  /*5fd0*/  HMMA.16816.F32 R8, R172.reuse, R178, R8 ;  /* 0x000000b2ac08723c */ /* 0x040fe20000001808 */
[----:B------:R-:W1:Y:S07]  /*5fe0*/  LDSM.16.M88.4 R176, [R252+0x10100] ;  /* 0x01010000fcb0783b */ /* 0x000e6e0000000200 */
[C---:B------:R-:W-:Y:S08]  /*5ff0*/  HMMA.16816.F32 R12, R172.reuse, R180, R12 ;  /* 0x000000b4ac0c723c */ /* 0x040ff0000000180c */
[C---:B------:R-:W-:Y:S01]  /*6000*/  HMMA.16816.F32 R16, R172.reuse, R182, R16 ;  /* 0x000000b6ac10723c */ /* 0x040fe20000001810 */
[----:B------:R-:W2:Y:S07]  /*6010*/  LDSM.16.M88.4 R180, [R252+0x10900] ;  /* 0x01090000fcb4783b */ /* 0x000eae0000000200 */
[C---:B------:R-:W-:Y:S08]  /*6020*/  HMMA.16816.F32 R20, R172.reuse, R184, R20 ;  /* 0x000000b8ac14723c */ /* 0x040ff00000001814 */
[C---:B------:R-:W-:Y:S01]  /*6030*/  HMMA.16816.F32 R24, R172.reuse, R186, R24 ;  /* 0x000000baac18723c */ /* 0x040fe20000001818 */
[----:B------:R-:W-:Y:S07]  /*6040*/  LDSM.16.M88.4 R184, [R252+0x11900] ;  /* 0x01190000fcb8783b */ /* 0x000fee0000000200 */
[C---:B------:R-:W-:Y:S01]  /*6050*/  HMMA.16816.F32 R28, R172.reuse, R188, R28 ;  /* 0x000000bcac1c723c */ /* 0x040fe2000000181c */
[----:B------:R-:W3:Y:S04]  /*6060*/  LDL R189, [R1+0x30] ;  /* 0x0000300001bd7983 */ /* 0x000ee80000100800 */
[----:B------:R-:W5:Y:S03]  /*6070*/  LDL R188, [R1+0x20] ;  /* 0x0000200001bc7983 */ /* 0x000f660000100800 */
[----:B------:R-:W-:Y:S08]  /*6080*/  HMMA.16816.F32 R32, R172, R190, R32 ;  /* 0x000000beac20723c */ /* 0x000ff00000001820 */
[C---:B-1----:R-:W-:Y:S08]  /*6090*/  HMMA.16816.F32 R4, R192.reuse, R176, R4 ;  /* 0x000000b0c004723c */ /* 0x042ff00000001804 */
[C---:B------:R-:W-:Y:S01]  /*60a0*/  HMMA.16816.F32 R8, R192.reuse, R178, R8 ;  /* 0x000000b2c008723c */ /* 0x040fe20000001808 */
[----:B------:R-:W1:Y:S07]  /*60b0*/  LDSM.16.M88.4 R176, [R252+0x11100] ;  /* 0x01110000fcb0783b */ /* 0x000e6e0000000200 */
[C---:B--2---:R-:W-:Y:S08]  /*60c0*/  HMMA.16816.F32 R12, R192.reuse, R180, R12 ;  /* 0x000000b4c00c723c */ /* 0x044ff0000000180c */
[C---:B------:R-:W-:Y:S01]  /*60d0*/  HMMA.16816.F32 R16, R192.reuse, R182, R16 ;  /* 0x000000b6c010723c */ /* 0x040fe20000001810 */
[----:B------:R-:W2:Y:S07]  /*60e0*/  LDSM.16.M88.4 R180, [R249] ;  /* 0x00000000f9b4783b */ /* 0x000eae0000000200 */
[C---:B-1----:R-:W-:Y:S08]  /*60f0*/  HMMA.16816.F32 R20, R192.reuse, R176, R20 ;  /* 0x000000b0c014723c */ /* 0x042ff00000001814 */
[C---:B------:R-:W-:Y:S01]  /*6100*/  HMMA.16816.F32 R24, R192.reuse, R178, R24 ;  /* 0x000000b2c018723c */ /* 0x040fe20000001818 */
[----:B------:R-:W1:Y:S07]  /*6110*/  LDSM.16.M88.4 R176, [R249+0x800] ;  /* 0x00080000f9b0783b */ /* 0x000e6e0000000200 */
[C---:B------:R-:W-:Y:S08]  /*6120*/  HMMA.16816.F32 R28, R192.reuse, R184, R28 ;  /* 0x000000b8c01c723c */ /* 0x040ff0000000181c */
[----:B------:R-:W-:Y:S01]  /*6130*/  HMMA.16816.F32 R32, R192, R186, R32 ;  /* 0x000000bac020723c */ /* 0x000fe20000001820 */
[----:B------:R-:W1:Y:S07]  /*6140*/  LDSM.16.M88.4 R184, [R249+0x1000] ;  /* 0x00100000f9b8783b */ /* 0x000e6e0000000200 */
[C---:B--2---:R-:W-:Y:S08]  /*6150*/  HMMA.16816.F32 R4, R196.reuse, R180, R4 ;  /* 0x000000b4c404723c */ /* 0x044ff00000001804 */
[C---:B------:R-:W-:Y:S01]  /*6160*/  HMMA.16816.F32 R8, R196.reuse, R182, R8 ;  /* 0x000000b6c408723c */ /* 0x040fe20000001808 */
[----:B------:R-:W2:Y:S07]  /*6170*/  LDSM.16.M88.4 R180, [R249+0x1800] ;  /* 0x00180000f9b4783b */ /* 0x000eae0000000200 */
[C---:B-1----:R-:W-:Y:S08]  /*6180*/  HMMA.16816.F32 R12, R196.reuse, R176, R12 ;  /* 0x000000b0c40c723c */ /* 0x042ff0000000180c */
[C---:B------:R-:W-:Y:S01]  /*6190*/  HMMA.16816.F32 R16, R196.reuse, R178, R16 ;  /* 0x000000b2c410723c */ /* 0x040fe20000001810 */
[----:B------:R-:W1:Y:S07]  /*61a0*/  LDSM.16.M88.4 R176, [R134+0x12100] ;  /* 0x0121000086b0783b */ /* 0x000e6e0000000200 */
[C---:B------:R-:W-:Y:S08]  /*61b0*/  HMMA.16816.F32 R20, R196.reuse, R184, R20 ;  /* 0x000000b8c414723c */ /* 0x040ff00000001814 */
[C---:B------:R-:W-:Y:S01]  /*61c0*/  HMMA.16816.F32 R24, R196.reuse, R186, R24 ;  /* 0x000000bac418723c */ /* 0x040fe20000001818 */
[----:B------:R-:W4:Y:S07]  /*61d0*/  LDSM.16.M88.4 R184, [R134+0x12900] ;  /* 0x0129000086b8783b */ /* 0x000f2e0000000200 */
[C---:B--2---:R-:W-:Y:S08]  /*61e0*/  HMMA.16816.F32 R28, R196.reuse, R180, R28 ;  /* 0x000000b4c41c723c */ /* 0x044ff0000000181c */
[----:B------:R-:W-:Y:S01]  /*61f0*/  HMMA.16816.F32 R32, R196, R182, R32 ;  /* 0x000000b6c420723c */ /* 0x000fe20000001820 */
[----:B------:R-:W2:Y:S07]  /*6200*/  LDSM.16.M88.4 R180, [R134+0x13100] ;  /* 0x0131000086b4783b */ /* 0x000eae0000000200 */
[C---:B-1----:R-:W-:Y:S08]  /*6210*/  HMMA.16816.F32 R4, R200.reuse, R176, R4 ;  /* 0x000000b0c804723c */ /* 0x042ff00000001804 */
[C---:B------:R-:W-:Y:S01]  /*6220*/  HMMA.16816.F32 R8, R200.reuse, R178, R8 ;  /* 0x000000b2c808723c */ /* 0x040fe20000001808 */
[----:B------:R-:W1:Y:S07]  /*6230*/  LDSM.16.M88.4 R176, [R134+0x13900] ;  /* 0x0139000086b0783b */ /* 0x000e6e0000000200 */
[C---:B----4-:R-:W-:Y:S08]  /*6240*/  HMMA.16816.F32 R12, R200.reuse, R184, R12 ;  /* 0x000000b8c80c723c */ /* 0x050ff0000000180c */
[C---:B------:R-:W-:Y:S08]  /*6250*/  HMMA.16816.F32 R16, R200.reuse, R186, R16 ;  /* 0x000000bac810723c */ /* 0x040ff00000001810 */
[C---:B--2---:R-:W-:Y:S08]  /*6260*/  HMMA.16816.F32 R20, R200.reuse, R180, R20 ;  /* 0x000000b4c814723c */ /* 0x044ff00000001814 */
[C---:B------:R-:W-:Y:S01]  /*6270*/  HMMA.16816.F32 R24, R200.reuse, R182, R24 ;  /* 0x000000b6c818723c */ /* 0x040fe20000001818 */
[----:B------:R2:W-:Y:S07]  /*6280*/  LDSM.16.M88.4 R180, [R132] ;  /* 0x0000000084b4783b */ /* 0x0005ee0000000200 */
[C---:B-1----:R-:W-:Y:S08]  /*6290*/  HMMA.16816.F32 R28, R200.reuse, R176, R28 ;  /* 0x000000b0c81c723c */ /* 0x042ff0000000181c */
[----:B------:R-:W-:Y:S01]  /*62a0*/  HMMA.16816.F32 R32, R200, R178, R32 ;  /* 0x000000b2c820723c */ /* 0x000fe20000001820 */
[----:B------:R1:W-:Y:S04]  /*62b0*/  LDSM.16.M88.4 R176, [R3] ;  /* 0x0000000003b0783b */ /* 0x0003e80000000200 */
[----:B--2---:R-:W2:Y:S04]  /*62c0*/  LDL R132, [R1+0x1c] ;  /* 0x00001c0001847983 */ /* 0x004ea80000100800 */
[----:B-1----:R-:W4:Y:S04]  /*62d0*/  LDL R3, [R1+0x18] ;  /* 0x0000180001037983 */ /* 0x002f280000100800 */
[----:B---3--:R-:W1:Y:S02]  /*62e0*/  LDSM.16.M88.4 R184, [R189] ;  /* 0x00000000bdb8783b */ /* 0x008e640000000200 */
[C---:B-1----:R-:W-:Y:S08]  /*62f0*/  HMMA.16816.F32 R4, R204.reuse, R184, R4 ;  /* 0x000000b8cc04723c */ /* 0x042ff00000001804 */
[C---:B------:R-:W-:Y:S01]  /*6300*/  HMMA.16816.F32 R8, R204.reuse, R186, R8 ;  /* 0x000000bacc08723c */ /* 0x040fe20000001808 */
[----:B-----5:R1:W3:Y:S07]  /*6310*/  LDSM.16.M88.4 R184, [R2] ;  /* 0x0000000002b8783b */ /* 0x0202ee0000000200 */
[C---:B------:R-:W-:Y:S08]  /*6320*/  HMMA.16816.F32 R12, R204.reuse, R180, R12 ;  /* 0x000000b4cc0c723c */ /* 0x040ff0000000180c */
[C---:B------:R-:W-:Y:S01]  /*6330*/  HMMA.16816.F32 R16, R204.reuse, R182, R16 ;  /* 0x000000b6cc10723c */ /* 0x040fe20000001810 */
[----:B------:R-:W5:Y:S07]  /*6340*/  LDSM.16.M88.4 R180, [R252+0x12100] ;  /* 0x01210000fcb4783b */ /* 0x000f6e0000000200 */
[C---:B------:R-:W-:Y:S01]  /*6350*/  HMMA.16816.F32 R20, R204.reuse, R176, R20 ;  /* 0x000000b0cc14723c */ /* 0x040fe20000001814 */
[----:B-1----:R-:W4:Y:S07]  /*6360*/  LDL R2, [R1+0x14] ;  /* 0x0000140001027983 */ /* 0x002f2e0000100800 */
[C---:B------:R-:W-:Y:S01]  /*6370*/  HMMA.16816.F32 R24, R204.reuse, R178, R24 ;  /* 0x000000b2cc18723c */ /* 0x040fe20000001818 */
[----:B------:R-:W1:Y:S07]  /*6380*/  LDSM.16.M88.4 R176, [R252+0x12900] ;  /* 0x01290000fcb0783b */ /* 0x000e6e0000000200 */
[C---:B---3--:R-:W-:Y:S08]  /*6390*/  HMMA.16816.F32 R28, R204.reuse, R184, R28 ;  /* 0x000000b8cc1c723c */ /* 0x048ff0000000181c */
[----:B------:R-:W-:Y:S01]  /*63a0*/  HMMA.16816.F32 R32, R204, R186, R32 ;  /* 0x000000bacc20723c */ /* 0x000fe20000001820 */
[----:B------:R-:W3:Y:S07]  /*63b0*/  LDSM.16.M88.4 R184, [R252+0x13100] ;  /* 0x01310000fcb8783b */ /* 0x000eee0000000200 */
[C---:B-----5:R-:W-:Y:S08]  /*63c0*/  HMMA.16816.F32 R4, R208.reuse, R180, R4 ;  /* 0x000000b4d004723c */ /* 0x060ff00000001804 */
[C---:B------:R-:W-:Y:S01]  /*63d0*/  HMMA.16816.F32 R8, R208.reuse, R182, R8 ;  /* 0x000000b6d008723c */ /* 0x040fe20000001808 */
[----:B------:R-:W5:Y:S07]  /*63e0*/  LDSM.16.M88.4 R180, [R252+0x13900] ;  /* 0x01390000fcb4783b */ /* 0x000f6e0000000200 */
[C---:B-1----:R-:W-:Y:S08]  /*63f0*/  HMMA.16816.F32 R12, R208.reuse, R176, R12 ;  /* 0x000000b0d00c723c */ /* 0x042ff0000000180c */
[C---:B------:R-:W-:Y:S01]  /*6400*/  HMMA.16816.F32 R16, R208.reuse, R178, R16 ;  /* 0x000000b2d010723c */ /* 0x040fe20000001810 */
[----:B------:R-:W1:Y:S07]  /*6410*/  LDSM.16.M88.4 R176, [R249+0x2000] ;  /* 0x00200000f9b0783b */ /* 0x000e6e0000000200 */
[C---:B---3--:R-:W-:Y:S08]  /*6420*/  HMMA.16816.F32 R20, R208.reuse, R184, R20 ;  /* 0x000000b8d014723c */ /* 0x048ff00000001814 */
[C---:B------:R-:W-:Y:S01]  /*6430*/  HMMA.16816.F32 R24, R208.reuse, R186, R24 ;  /* 0x000000bad018723c */ /* 0x040fe20000001818 */
[----:B------:R-:W3:Y:S07]  /*6440*/  LDSM.16.M88.4 R184, [R249+0x2800] ;  /* 0x00280000f9b8783b */ /* 0x000eee0000000200 */
[C---:B-----5:R-:W-:Y:S08]  /*6450*/  HMMA.16816.F32 R28, R208.reuse, R180, R28 ;  /* 0x000000b4d01c723c */ /* 0x060ff0000000181c */
[----:B------:R-:W-:Y:S01]  /*6460*/  HMMA.16816.F32 R32, R208, R182, R32 ;  /* 0x000000b6d020723c */ /* 0x000fe20000001820 */
        /* <DEDUP_REMOVED lines=8> */
[C---:B------:R-:W-:Y:S01]  /*64f0*/  HMMA.16816.F32 R24, R212.reuse, R182, R24 ;  /* 0x000000b6d418723c */ /* 0x040fe20000001818 */
[----:B------:R-:W5:Y:S07]  /*6500*/  LDSM.16.M88.4 R180, [R134+0x14900] ;  /* 0x0149000086b4783b */ /* 0x000f6e0000000200 */
[C---:B-1----:R-:W-:Y:S08]  /*6510*/  HMMA.16816.F32 R28, R212.reuse, R176, R28 ;  /* 0x000000b0d41c723c */ /* 0x042ff0000000181c */
[----:B------:R-:W-:Y:S01]  /*6520*/  HMMA.16816.F32 R32, R212, R178, R32 ;  /* 0x000000b2d420723c */ /* 0x000fe20000001820 */
[----:B------:R-:W1:Y:S07]  /*6530*/  LDSM.16.M88.4 R176, [R134+0x15100] ;  /* 0x0151000086b0783b */ /* 0x000e6e0000000200 */
[C---:B---3--:R-:W-:Y:S08]  /*6540*/  HMMA.16816.F32 R4, R216.reuse, R184, R4 ;  /* 0x000000b8d804723c */ /* 0x048ff00000001804 */
[C---:B------:R-:W-:Y:S01]  /*6550*/  HMMA.16816.F32 R8, R216.reuse, R186, R8 ;  /* 0x000000bad808723c */ /* 0x040fe20000001808 */
[----:B------:R-:W3:Y:S07]  /*6560*/  LDSM.16.M88.4 R184, [R134+0x15900] ;  /* 0x0159000086b8783b */ /* 0x000eee0000000200 */
[C---:B-----5:R-:W-:Y:S08]  /*6570*/  HMMA.16816.F32 R12, R216.reuse, R180, R12 ;  /* 0x000000b4d80c723c */ /* 0x060ff0000000180c */
[C---:B------:R-:W-:Y:S01]  /*6580*/  HMMA.16816.F32 R16, R216.reuse, R182, R16 ;  /* 0x000000b6d810723c */ /* 0x040fe20000001810 */
[----:B------:R5:W4:Y:S07]  /*6590*/  LDSM.16.M88.4 R180, [R188] ;  /* 0x00000000bcb4783b */ /* 0x000b2e0000000200 */
[C---:B-1----:R-:W-:Y:S08]  /*65a0*/  HMMA.16816.F32 R20, R216.reuse, R176, R20 ;  /* 0x000000b0d814723c */ /* 0x042ff00000001814 */
[C---:B------:R-:W-:Y:S01]  /*65b0*/  HMMA.16816.F32 R24, R216.reuse, R178, R24 ;  /* 0x000000b2d818723c */ /* 0x040fe20000001818 */
[----:B--2---:R1:W2:Y:S04]  /*65c0*/  LDSM.16.M88.4 R176, [R132] ;  /* 0x0000000084b0783b */ /* 0x0042a80000000200 */
[----:B-----5:R-:W5:Y:S03]  /*65d0*/  LDL R188, [R1+0x10] ;  /* 0x0000100001bc7983 */ /* 0x020f660000100800 */
[C---:B---3--:R-:W-:Y:S08]  /*65e0*/  HMMA.16816.F32 R28, R216.reuse, R184, R28 ;  /* 0x000000b8d81c723c */ /* 0x048ff0000000181c */
[----:B------:R-:W-:Y:S01]  /*65f0*/  HMMA.16816.F32 R32, R216, R186, R32 ;  /* 0x000000bad820723c */ /* 0x000fe20000001820 */
[----:B----4-:R3:W4:Y:S04]  /*6600*/  LDSM.16.M88.4 R184, [R3] ;  /* 0x0000000003b8783b */ /* 0x0107280000000200 */
[----:B-1----:R-:W5:Y:S03]  /*6610*/  LDL R132, [R1+0xc] ;  /* 0x00000c0001847983 */ /* 0x002f660000100800 */
[C---:B------:R-:W-:Y:S08]  /*6620*/  HMMA.16816.F32 R4, R220.reuse, R180, R4 ;  /* 0x000000b4dc04723c */ /* 0x040ff00000001804 */
[C---:B------:R-:W-:Y:S08]  /*6630*/  HMMA.16816.F32 R8, R220.reuse, R182, R8 ;  /* 0x000000b6dc08723c */ /* 0x040ff00000001808 */
[C---:B--2---:R-:W-:Y:S01]  /*6640*/  HMMA.16816.F32 R12, R220.reuse, R176, R12 ;  /* 0x000000b0dc0c723c */ /* 0x044fe2000000180c */
[----:B---3--:R-:W2:Y:S07]  /*6650*/  LDL R3, [R1+0x8] ;  /* 0x0000080001037983 */ /* 0x008eae0000100800 */
[C---:B------:R-:W-:Y:S01]  /*6660*/  HMMA.16816.F32 R16, R220.reuse, R178, R16 ;  /* 0x000000b2dc10723c */ /* 0x040fe20000001810 */
[----:B------:R-:W-:Y:S07]  /*6670*/  LDSM.16.M88.4 R176, [R252+0x14100] ;  /* 0x01410000fcb0783b */ /* 0x000fee0000000200 */
[C---:B----4-:R-:W-:Y:S08]  /*6680*/  HMMA.16816.F32 R20, R220.reuse, R184, R20 ;  /* 0x000000b8dc14723c */ /* 0x050ff00000001814 */
[C---:B------:R-:W-:Y:S01]  /*6690*/  HMMA.16816.F32 R24, R220.reuse, R186, R24 ;  /* 0x000000badc18723c */ /* 0x040fe20000001818 */
[----:B------:R-:W-:Y:S04]  /*66a0*/  LDSM.16.M88.4 R184, [R252+0x14900] ;  /* 0x01490000fcb8783b */ /* 0x000fe80000000200 */
[----:B------:R1:W3:Y:S04]  /*66b0*/  LDSM.16.M88.4 R180, [R2] ;  /* 0x0000000002b4783b */ /* 0x0002e80000000200 */
[----:B-1----:R-:W4:Y:S01]  /*66c0*/  LDL R2, [R1+0x4] ;  /* 0x0000040001027983 */ /* 0x002f220000100800 */
[C---:B---3--:R-:W-:Y:S08]  /*66d0*/  HMMA.16816.F32 R28, R220.reuse, R180, R28 ;  /* 0x000000b4dc1c723c */ /* 0x048ff0000000181c */
[----:B------:R-:W-:Y:S01]  /*66e0*/  HMMA.16816.F32 R32, R220, R182, R32 ;  /* 0x000000b6dc20723c */ /* 0x000fe20000001820 */
[----:B------:R-:W1:Y:S07]  /*66f0*/  LDSM.16.M88.4 R180, [R252+0x15100] ;  /* 0x01510000fcb4783b */ /* 0x000e6e0000000200 */
[C---:B------:R-:W-:Y:S08]  /*6700*/  HMMA.16816.F32 R4, R224.reuse, R176, R4 ;  /* 0x000000b0e004723c */ /* 0x040ff00000001804 */
[C---:B------:R-:W-:Y:S01]  /*6710*/  HMMA.16816.F32 R8, R224.reuse, R178, R8 ;  /* 0x000000b2e008723c */ /* 0x040fe20000001808 */
[----:B------:R-:W3:Y:S07]  /*6720*/  LDSM.16.M88.4 R176, [R252+0x15900] ;  /* 0x01590000fcb0783b */ /* 0x000eee0000000200 */
[C---:B------:R-:W-:Y:S08]  /*6730*/  HMMA.16816.F32 R12, R224.reuse, R184, R12 ;  /* 0x000000b8e00c723c */ /* 0x040ff0000000180c */
[C---:B------:R-:W-:Y:S01]  /*6740*/  HMMA.16816.F32 R16, R224.reuse, R186, R16 ;  /* 0x000000bae010723c */ /* 0x040fe20000001810 */
[----:B------:R-:W3:Y:S07]  /*6750*/  LDSM.16.M88.4 R184, [R249+0x4000] ;  /* 0x00400000f9b8783b */ /* 0x000eee0000000200 */
[C---:B-1----:R-:W-:Y:S08]  /*6760*/  HMMA.16816.F32 R20, R224.reuse, R180, R20 ;  /* 0x000000b4e014723c */ /* 0x042ff00000001814 */
[C---:B------:R-:W-:Y:S01]  /*6770*/  HMMA.16816.F32 R24, R224.reuse, R182, R24 ;  /* 0x000000b6e018723c */ /* 0x040fe20000001818 */
[----:B------:R-:W1:Y:S07]  /*6780*/  LDSM.16.M88.4 R180, [R249+0x4800] ;  /* 0x00480000f9b4783b */ /* 0x000e6e0000000200 */
[C---:B---3--:R-:W-:Y:S08]  /*6790*/  HMMA.16816.F32 R28, R224.reuse, R176, R28 ;  /* 0x000000b0e01c723c */ /* 0x048ff0000000181c */
[----:B------:R-:W-:Y:S01]  /*67a0*/  HMMA.16816.F32 R32, R224, R178, R32 ;  /* 0x000000b2e020723c */ /* 0x000fe20000001820 */
        /* <DEDUP_REMOVED lines=8> */
[C---:B------:R-:W-:Y:S01]  /*6830*/  HMMA.16816.F32 R24, R228.reuse, R178, R24 ;  /* 0x000000b2e418723c */ /* 0x040fe20000001818 */
[----:B------:R-:W3:Y:S07]  /*6840*/  LDSM.16.M88.4 R176, [R134+0x16900] ;  /* 0x0169000086b0783b */ /* 0x000eee0000000200 */
[C---:B------:R-:W-:Y:S08]  /*6850*/  HMMA.16816.F32 R28, R228.reuse, R184, R28 ;  /* 0x000000b8e41c723c */ /* 0x040ff0000000181c */
[----:B------:R-:W-:Y:S01]  /*6860*/  HMMA.16816.F32 R32, R228, R186, R32 ;  /* 0x000000bae420723c */ /* 0x000fe20000001820 */
[----:B------:R-:W5:Y:S07]  /*6870*/  LDSM.16.M88.4 R184, [R134+0x17100] ;  /* 0x0171000086b8783b */ /* 0x000f6e0000000200 */
[C---:B-1----:R-:W-:Y:S08]  /*6880*/  HMMA.16816.F32 R4, R232.reuse, R180, R4 ;  /* 0x000000b4e804723c */ /* 0x042ff00000001804 */
[C---:B------:R-:W-:Y:S01]  /*6890*/  HMMA.16816.F32 R8, R232.reuse, R182, R8 ;  /* 0x000000b6e808723c */ /* 0x040fe20000001808 */
[----:B------:R-:W1:Y:S07]  /*68a0*/  LDSM.16.M88.4 R180, [R134+0x17900] ;  /* 0x0179000086b4783b */ /* 0x000e6e0000000200 */
[C---:B---3--:R-:W-:Y:S08]  /*68b0*/  HMMA.16816.F32 R12, R232.reuse, R176, R12 ;  /* 0x000000b0e80c723c */ /* 0x048ff0000000180c */
[C---:B------:R-:W-:Y:S01]  /*68c0*/  HMMA.16816.F32 R16, R232.reuse, R178, R16 ;  /* 0x000000b2e810723c */ /* 0x040fe20000001810 */
[----:B-----5:R-:W3:Y:S07]  /*68d0*/  LDSM.16.M88.4 R176, [R188] ;  /* 0x00000000bcb0783b */ /* 0x020eee0000000200 */
[C---:B------:R-:W-:Y:S08]  /*68e0*/  HMMA.16816.F32 R20, R232.reuse, R184, R20 ;  /* 0x000000b8e814723c */ /* 0x040ff00000001814 */
[C---:B------:R-:W-:Y:S01]  /*68f0*/  HMMA.16816.F32 R24, R232.reuse, R186, R24 ;  /* 0x000000bae818723c */ /* 0x040fe20000001818 */
[----:B------:R-:W5:Y:S07]  /*6900*/  LDSM.16.M88.4 R184, [R132] ;  /* 0x0000000084b8783b */ /* 0x000f6e0000000200 */
[C---:B-1----:R-:W-:Y:S08]  /*6910*/  HMMA.16816.F32 R28, R232.reuse, R180, R28 ;  /* 0x000000b4e81c723c */ /* 0x042ff0000000181c */
[----:B------:R-:W-:Y:S01]  /*6920*/  HMMA.16816.F32 R32, R232, R182, R32 ;  /* 0x000000b6e820723c */ /* 0x000fe20000001820 */
[----:B--2---:R-:W1:Y:S07]  /*6930*/  LDSM.16.M88.4 R180, [R3] ;  /* 0x0000000003b4783b */ /* 0x004e6e0000000200 */
[C---:B---3--:R-:W-:Y:S08]  /*6940*/  HMMA.16816.F32 R4, R236.reuse, R176, R4 ;  /* 0x000000b0ec04723c */ /* 0x048ff00000001804 */
[C---:B------:R-:W-:Y:S08]  /*6950*/  HMMA.16816.F32 R8, R236.reuse, R178, R8 ;  /* 0x000000b2ec08723c */ /* 0x040ff00000001808 */
[C---:B-----5:R-:W-:Y:S08]  /*6960*/  HMMA.16816.F32 R12, R236.reuse, R184, R12 ;  /* 0x000000b8ec0c723c */ /* 0x060ff0000000180c */
[C---:B------:R-:W-:Y:S01]  /*6970*/  HMMA.16816.F32 R16, R236.reuse, R186, R16 ;  /* 0x000000baec10723c */ /* 0x040fe20000001810 */
[----:B------:R-:W-:Y:S07]  /*6980*/  LDSM.16.M88.4 R184, [R252+0x16100] ;  /* 0x01610000fcb8783b */ /* 0x000fee0000000200 */
[C---:B-1----:R-:W-:Y:S08]  /*6990*/  HMMA.16816.F32 R20, R236.reuse, R180, R20 ;  /* 0x000000b4ec14723c */ /* 0x042ff00000001814 */
[C---:B------:R-:W-:Y:S01]  /*69a0*/  HMMA.16816.F32 R24, R236.reuse, R182, R24 ;  /* 0x000000b6ec18723c */ /* 0x040fe20000001818 */
[----:B------:R-:W-:Y:S04]  /*69b0*/  LDSM.16.M88.4 R180, [R252+0x16900] ;  /* 0x01690000fcb4783b */ /* 0x000fe80000000200 */
[----:B----4-:R-:W1:Y:S03]  /*69c0*/  LDSM.16.M88.4 R176, [R2] ;  /* 0x0000000002b0783b */ /* 0x010e660000000200 */
[C---:B-1----:R-:W-:Y:S08]  /*69d0*/  HMMA.16816.F32 R28, R236.reuse, R176, R28 ;  /* 0x000000b0ec1c723c */ /* 0x042ff0000000181c */
[----:B------:R-:W-:Y:S01]  /*69e0*/  HMMA.16816.F32 R32, R236, R178, R32 ;  /* 0x000000b2ec20723c */ /* 0x000fe20000001820 */
[----:B------:R-:W1:Y:S07]  /*69f0*/  LDSM.16.M88.4 R176, [R252+0x17100] ;  /* 0x01710000fcb0783b */ /* 0x000e6e0000000200 */
[C---:B------:R-:W-:Y:S08]  /*6a00*/  HMMA.16816.F32 R4, R240.reuse, R184, R4 ;  /* 0x000000b8f004723c */ /* 0x040ff00000001804 */
[C---:B------:R-:W-:Y:S01]  /*6a10*/  HMMA.16816.F32 R8, R240.reuse, R186, R8 ;  /* 0x000000baf008723c */ /* 0x040fe20000001808 */
[----:B------:R-:W2:Y:S07]  /*6a20*/  LDSM.16.M88.4 R184, [R252+0x17900] ;  /* 0x01790000fcb8783b */ /* 0x000eae0000000200 */
[C---:B------:R-:W-:Y:S08]  /*6a30*/  HMMA.16816.F32 R12, R240.reuse, R180, R12 ;  /* 0x000000b4f00c723c */ /* 0x040ff0000000180c */
[C---:B------:R-:W-:Y:S01]  /*6a40*/  HMMA.16816.F32 R16, R240.reuse, R182, R16 ;  /* 0x000000b6f010723c */ /* 0x040fe20000001810 */
[----:B------:R-:W3:Y:S07]  /*6a50*/  LDSM.16.M88.4 R180, [R249+0x6000] ;  /* 0x00600000f9b4783b */ /* 0x000eee0000000200 */
[C---:B-1----:R-:W-:Y:S08]  /*6a60*/  HMMA.16816.F32 R20, R240.reuse, R176, R20 ;  /* 0x000000b0f014723c */ /* 0x042ff00000001814 */
[C---:B------:R-:W-:Y:S01]  /*6a70*/  HMMA.16816.F32 R24, R240.reuse, R178, R24 ;  /* 0x000000b2f018723c */ /* 0x040fe20000001818 */
[----:B------:R-:W1:Y:S07]  /*6a80*/  LDSM.16.M88.4 R176, [R249+0x6800] ;  /* 0x00680000f9b0783b */ /* 0x000e6e0000000200 */
[C---:B--2---:R-:W-:Y:S08]  /*6a90*/  HMMA.16816.F32 R28, R240.reuse, R184, R28 ;  /* 0x000000b8f01c723c */ /* 0x044ff0000000181c */
[----:B------:R-:W-:Y:S01]  /*6aa0*/  HMMA.16816.F32 R32, R240, R186, R32 ;  /* 0x000000baf020723c */ /* 0x000fe20000001820 */
[----:B------:R-:W2:Y:S07]  /*6ab0*/  LDSM.16.M88.4 R184, [R249+0x7000] ;  /* 0x00700000f9b8783b */ /* 0x000eae0000000200 */
[C---:B---3--:R-:W-:Y:S08]  /*6ac0*/  HMMA.16816.F32 R4, R244.reuse, R180, R4 ;  /* 0x000000b4f404723c */ /* 0x048ff00000001804 */
[C---:B------:R-:W-:Y:S01]  /*6ad0*/  HMMA.16816.F32 R8, R244.reuse, R182, R8 ;  /* 0x000000b6f408723c */ /* 0x040fe20000001808 */
[----:B------:R-:W3:Y:S01]  /*6ae0*/  LDSM.16.M88.4 R180, [R249+0x7800] ;  /* 0x00780000f9b4783b */ /* 0x000ee20000000200 */
[----:B------:R-:W-:Y:S04]  /*6af0*/  DEPBAR.LE SB0, 0x0 ;  /* 0x000080000000791a */ /* 0x000fe80000000000 */
[----:B------:R-:W-:Y:S02]  /*6b00*/  BAR.SYNC.DEFER_BLOCKING 0x0 ;  /* 0x0000000000007b1d */ /* 0x000fe40000010000 */
[C---:B-1----:R-:W-:Y:S08]  /*6b10*/  HMMA.16816.F32 R12, R244.reuse, R176, R12 ;  /* 0x000000b0f40c723c */ /* 0x042ff0000000180c */
[C---:B------:R-:W-:Y:S08]  /*6b20*/  HMMA.16816.F32 R16, R244.reuse, R178, R16 ;  /* 0x000000b2f410723c */ /* 0x040ff00000001810 */
[C---:B--2---:R-:W-:Y:S08]  /*6b30*/  HMMA.16816.F32 R20, R244.reuse, R184, R20 ;  /* 0x000000b8f414723c */ /* 0x044ff00000001814 */
[C---:B------:R-:W-:Y:S08]  /*6b40*/  HMMA.16816.F32 R24, R244.reuse, R186, R24 ;  /* 0x000000baf418723c */ /* 0x040ff00000001818 */
[C---:B---3--:R-:W-:Y:S08]  /*6b50*/  HMMA.16816.F32 R28, R244.reuse, R180, R28 ;  /* 0x000000b4f41c723c */ /* 0x048ff0000000181c */
[----:B------:R-:W-:Y:S01]  /*6b60*/  HMMA.16816.F32 R32, R244, R182, R32 ;  /* 0x000000b6f420723c */ /* 0x000fe20000001820 */
[----:B------:R-:W-:-:S07]  /*6b70*/  @P0 BRA `(.L_x_5) ;  /* 0xffffea0000000947 */ /* 0x000fce000383ffff */
.L_x_4:
[----:B---3--:R-:W2:Y:S01]  /*6b80*/  LDL.LU R176, [R1+0x54] ;  /* 0x0000540001b07983 */ /* 0x008ea20000300800 */
[----:B------:R-:W-:Y:S01]  /*6b90*/  FMNMX.FTZ R132, R4, R0, !PT ;  /* 0x0000000004847209 */ /* 0x000fe20007810000 */
[----:B------:R-:W-:Y:S01]  /*6ba0*/  UIADD3 UR4, UR8, -0x1, URZ ;  /* 0xffffffff08047890 */ /* 0x000fe2000fffe03f */
[----:B------:R-:W-:Y:S01]  /*6bb0*/  ISETP.LT.AND P0, PT, RZ, UR8, PT ;  /* 0x00000008ff007c0c */ /* 0x000fe2000bf01270 */
[----:B------:R-:W0:Y:S01]  /*6bc0*/  LDGDEPBAR ;  /* 0x00000000000079af */ /* 0x000e220000000000 */
[----:B------:R-:W-:Y:S04]  /*6bd0*/  FMNMX.FTZ R132, R5, R132, !PT ;  /* 0x0000008405847209 */ /* 0x000fe80007810000 */
[----:B------:R-:W-:Y:S01]  /*6be0*/  FMNMX.FTZ R132, R8, R132, !PT ;  /* 0x0000008408847209 */ /* 0x000fe20007810000 */
[----:B------:R-:W-:Y:S03]  /*6bf0*/  UMOV UR8, UR4 ;  /* 0x0000000400087c82 */ /* 0x000fe60008000000 */
[----:B------:R-:W-:Y:S04]  /*6c00*/  FMNMX.FTZ R132, R9, R132, !PT ;  /* 0x0000008409847209 */ /* 0x000fe80007810000 */
        /* <DEDUP_REMOVED lines=11> */
[----:B------:R-:W-:Y:S05]  /*6cc0*/  FMNMX.FTZ R132, R33, R132, !PT ;  /* 0x0000008421847209 */ /* 0x000fea0007810000 */
[----:B------:R-:W1:Y:S02]  /*6cd0*/  SHFL.BFLY PT, R2, R132, 0x2, 0x1f ;  /* 0x0c401f0084027f89 */ /* 0x000e6400000e0000 */
[----:B-1----:R-:W-:Y:S06]  /*6ce0*/  FMNMX.FTZ R132, R132, R2, !PT ;  /* 0x0000000284847209 */ /* 0x002fec0007810000 */
[----:B------:R-:W1:Y:S02]  /*6cf0*/  SHFL.BFLY PT, R2, R132, 0x1, 0x1f ;  /* 0x0c201f0084027f89 */ /* 0x000e6400000e0000 */
[----:B-1----:R-:W-:Y:S05]  /*6d00*/  FMNMX.FTZ R132, R132, R2, !PT ;  /* 0x0000000284847209 */ /* 0x002fea0007810000 */
[C---:B------:R-:W-:Y:S02]  /*6d10*/  FMUL.FTZ R2, R132.reuse, c[0x0][0x2d0] ;  /* 0x0000b40084027a20 */ /* 0x040fe40000410000 */
[----:B------:R-:W-:Y:S02]  /*6d20*/  FADD.FTZ R0, -R132, R0 ;  /* 0x0000000084007221 */ /* 0x000fe40000010100 */
[--C-:B------:R-:W-:Y:S02]  /*6d30*/  FFMA.FTZ R188, R12, c[0x0][0x2d0], -R2.reuse ;  /* 0x0000b4000cbc7a23 */ /* 0x100fe40000010802 */
[----:B------:R-:W3:Y:S01]  /*6d40*/  LDL.LU R12, [R1+0x70] ;  /* 0x00007000010c7983 */ /* 0x000ee20000300800 */
[--C-:B------:R-:W-:Y:S02]  /*6d50*/  FFMA.FTZ R4, R4, c[0x0][0x2d0], -R2.reuse ;  /* 0x0000b40004047a23 */ /* 0x100fe40000010802 */
[----:B------:R-:W-:Y:S02]  /*6d60*/  FMUL.FTZ R0, R0, c[0x0][0x2d0] ;  /* 0x0000b40000007a20 */ /* 0x000fe40000410000 */
[--C-:B------:R-:W-:Y:S02]  /*6d70*/  FFMA.FTZ R5, R5, c[0x0][0x2d0], -R2.reuse ;  /* 0x0000b40005057a23 */ /* 0x100fe40000010802 */
[----:B------:R-:W1:Y:S01]  /*6d80*/  MUFU.EX2 R3, R0 ;  /* 0x0000000000037308 */ /* 0x000e620000000800 */
[--C-:B------:R-:W-:Y:S02]  /*6d90*/  FFMA.FTZ R8, R8, c[0x0][0x2d0], -R2.reuse ;  /* 0x0000b40008087a23 */ /* 0x100fe40000010802 */
[--C-:B------:R-:W-:Y:S02]  /*6da0*/  FFMA.FTZ R9, R9, c[0x0][0x2d0], -R2.reuse ;  /* 0x0000b40009097a23 */ /* 0x100fe40000010802 */
[--C-:B------:R-:W-:Y:S02]  /*6db0*/  FFMA.FTZ R186, R16, c[0x0][0x2d0], -R2.reuse ;  /* 0x0000b40010ba7a23 */ /* 0x100fe40000010802 */
[--C-:B------:R-:W-:Y:S02]  /*6dc0*/  FFMA.FTZ R185, R17, c[0x0][0x2d0], -R2.reuse ;  /* 0x0000b40011b97a23 */ /* 0x100fe40000010802 */
[--C-:B------:R-:W-:Y:S01]  /*6dd0*/  FFMA.FTZ R177, R28, c[0x0][0x2d0], -R2.reuse ;  /* 0x0000b4001cb17a23 */ /* 0x100fe20000010802 */
[----:B------:R-:W-:Y:S01]  /*6de0*/  MUFU.EX2 R4, R4 ;  /* 0x0000000400047308 */ /* 0x000fe20000000800 */
        /* <DEDUP_REMOVED lines=8> */
[----:B------:R-:W-:Y:S02]  /*6e70*/  FFMA.FTZ R25, R25, c[0x0][0x2d0], -R2 ;  /* 0x0000b40019197a23 */ /* 0x000fe40000010802 */
[C---:B-1----:R-:W-:Y:S02]  /*6e80*/  FMUL.FTZ R16, R3.reuse, R152 ;  /* 0x0000009803107220 */ /* 0x042fe40000410000 */
[C---:B------:R-:W-:Y:S01]  /*6e90*/  FMUL.FTZ R13, R3.reuse, R157 ;  /* 0x0000009d030d7220 */ /* 0x040fe20000410000 */
[----:B------:R-:W-:Y:S01]  /*6ea0*/  MUFU.EX2 R8, R8 ;  /* 0x0000000800087308 */ /* 0x000fe20000000800 */
[C---:B------:R-:W-:Y:S02]  /*6eb0*/  FMUL.FTZ R17, R3.reuse, R153 ;  /* 0x0000009903117220 */ /* 0x040fe40000410000 */
[C---:B------:R-:W-:Y:S02]  /*6ec0*/  FMUL.FTZ R28, R3.reuse, R140 ;  /* 0x0000008c031c7220 */ /* 0x040fe40000410000 */
[C---:B------:R-:W-:Y:S02]  /*6ed0*/  FMUL.FTZ R36, R3.reuse, R36 ;  /* 0x0000002403247220 */ /* 0x040fe40000410000 */
[C---:B------:R-:W-:Y:S02]  /*6ee0*/  FMUL.FTZ R37, R3.reuse, R37 ;  /* 0x0000002503257220 */ /* 0x040fe40000410000 */
[C---:B------:R-:W-:Y:S01]  /*6ef0*/  FMUL.FTZ R40, R3.reuse, R40 ;  /* 0x0000002803287220 */ /* 0x040fe20000410000 */
[----:B------:R-:W1:Y:S01]  /*6f00*/  MUFU.EX2 R9, R9 ;  /* 0x0000000900097308 */ /* 0x000e620000000800 */
[C---:B------:R-:W-:Y:S02]  /*6f10*/  FMUL.FTZ R41, R3.reuse, R41 ;  /* 0x0000002903297220 */ /* 0x040fe40000410000 */
        /* <DEDUP_REMOVED lines=10> */
[----:B------:R-:W-:Y:S01]  /*6fc0*/  FMUL.FTZ R64, R3, R64 ;  /* 0x0000004003407220 */ /* 0x000fe20000410000 */
[----:B-1----:R-:W-:Y:S01]  /*6fd0*/  F2FP.PACK_AB R178, R9, R8 ;  /* 0x0000000809b2723e */ /* 0x002fe200000000ff */
        /* <DEDUP_REMOVED lines=33> */
[----:B--2---:R-:W-:Y:S01]  /*71f0*/  FFMA.FTZ R0, R3, R176, R4 ;  /* 0x000000b003007223 */ /* 0x004fe20000010004 */
[C---:B------:R-:W-:Y:S03]  /*7200*/  F2FP.PACK_AB R176, R5.reuse, R4 ;  /* 0x0000000405b0723e */ /* 0x040fe600000000ff */
[----:B------:R-:W-:Y:S02]  /*7210*/  FADD.FTZ R0, R5, R0 ;  /* 0x0000000005007221 */ /* 0x000fe40000010000 */
[C---:B------:R-:W-:Y:S02]  /*7220*/  FMUL.FTZ R5, R3.reuse, R165 ;  /* 0x000000a503057220 */ /* 0x040fe40000410000 */
[----:B------:R-:W-:Y:S02]  /*7230*/  FADD.FTZ R0, R8, R0 ;  /* 0x0000000008007221 */ /* 0x000fe40000010000 */
[----:B------:R-:W-:Y:S02]  /*7240*/  FMUL.FTZ R8, R3, R160 ;  /* 0x000000a003087220 */ /* 0x000fe40000410000 */
[----:B------:R-:W-:Y:S01]  /*7250*/  FADD.FTZ R189, R9, R0 ;  /* 0x0000000009bd7221 */ /* 0x000fe20000010000 */
[----:B------:R-:W-:Y:S01]  /*7260*/  FMNMX.FTZ R0, R6, R133, !PT ;  /* 0x0000008506007209 */ /* 0x000fe20007810000 */
[----:B------:R-:W-:Y:S03]  /*7270*/  FMUL.FTZ R9, R3, R161 ;  /* 0x000000a103097220 */ /* 0x000fe60000410000 */
        /* <DEDUP_REMOVED lines=22> */
[----:B------:R-:W-:Y:S02]  /*73e0*/  FMUL.FTZ R0, R0, c[0x0][0x2d0] ;  /* 0x0000b40000007a20 */ /* 0x000fe40000410000 */
[--C-:B------:R-:W-:Y:S02]  /*73f0*/  FFMA.FTZ R7, R7, c[0x0][0x2d0], -R4.reuse ;  /* 0x0000b40007077a23 */ /* 0x100fe40000010804 */
[----:B------:R-:W-:Y:S01]  /*7400*/  MUFU.EX2 R6, R6 ;  /* 0x0000000600067308 */ /* 0x000fe20000000800 */
[--C-:B------:R-:W-:Y:S02]  /*7410*/  FFMA.FTZ R34, R34, c[0x0][0x2d0], -R4.reuse ;  /* 0x0000b40022227a23 */ /* 0x100fe40000010804 */
[--C-:B------:R-:W-:Y:S02]  /*7420*/  FFMA.FTZ R35, R35, c[0x0][0x2d0], -R4.reuse ;  /* 0x0000b40023237a23 */ /* 0x100fe40000010804 */
[--C-:B------:R-:W-:Y:S01]  /*7430*/  FFMA.FTZ R182, R14, c[0x0][0x2d0], -R4.reuse ;  /* 0x0000b4000eb67a23 */ /* 0x100fe20000010804 */
[----:B------:R-:W-:Y:S01]  /*7440*/  MOV R165, R34 ;  /* 0x0000002200a57202 */ /* 0x000fe20000000f00 */
[--C-:B------:R-:W-:Y:S01]  /*7450*/  FFMA.FTZ R183, R18, c[0x0][0x2d0], -R4.reuse ;  /* 0x0000b40012b77a23 */ /* 0x100fe20000010804 */
[----:B------:R-:W-:Y:S01]  /*7460*/  MOV R14, R24 ;  /* 0x00000018000e7202 */ /* 0x000fe20000000f00 */
[--C-:B------:R-:W-:Y:S01]  /*7470*/  FFMA.FTZ R184, R19, c[0x0][0x2d0], -R4.reuse ;  /* 0x0000b40013b87a23 */ /* 0x100fe20000010804 */
[----:B------:R-:W3:Y:S01]  /*7480*/  MUFU.EX2 R0, R0 ;  /* 0x0000000000007308 */ /* 0x000ee20000000800 */
[--C-:B------:R-:W-:Y:S01]  /*7490*/  FFMA.FTZ R26, R26, c[0x0][0x2d0], -R4.reuse ;  /* 0x0000b4001a1a7a23 */ /* 0x100fe20000010804 */
[----:B------:R-:W-:Y:S01]  /*74a0*/  MOV R18, R20 ;  /* 0x0000001400127202 */ /* 0x000fe20000000f00 */
[--C-:B------:R-:W-:Y:S01]  /*74b0*/  FFMA.FTZ R27, R27, c[0x0][0x2d0], -R4.reuse ;  /* 0x0000b4001b1b7a23 */ /* 0x100fe20000010804 */
[----:B------:R-:W-:Y:S01]  /*74c0*/  MOV R19, R25 ;  /* 0x0000001900137202 */ /* 0x000fe20000000f00 */
[--C-:B------:R-:W-:Y:S02]  /*74d0*/  FFMA.FTZ R30, R30, c[0x0][0x2d0], -R4.reuse ;  /* 0x0000b4001e1e7a23 */ /* 0x100fe40000010804 */
[--C-:B------:R-:W-:Y:S02]  /*74e0*/  FFMA.FTZ R31, R31, c[0x0][0x2d0], -R4.reuse ;  /* 0x0000b4001f1f7a23 */ /* 0x100fe40000010804 */
[--C-:B------:R-:W-:Y:S01]  /*74f0*/  FFMA.FTZ R179, R10, c[0x0][0x2d0], -R4.reuse ;  /* 0x0000b4000ab37a23 */ /* 0x100fe20000010804 */
[----:B------:R-:W1:Y:S01]  /*7500*/  MUFU.EX2 R7, R7 ;  /* 0x0000000700077308 */ /* 0x000e620000000800 */
[--C-:B------:R-:W-:Y:S01]  /*7510*/  FFMA.FTZ R180, R11, c[0x0][0x2d0], -R4.reuse ;  /* 0x0000b4000bb47a23 */ /* 0x100fe20000010804 */
[----:B------:R-:W-:Y:S01]  /*7520*/  MOV R10, R33 ;  /* 0x00000021000a7202 */ /* 0x000fe20000000f00 */
[--C-:B------:R-:W-:Y:S01]  /*7530*/  FFMA.FTZ R181, R15, c[0x0][0x2d0], -R4.reuse ;  /* 0x0000b4000fb57a23 */ /* 0x100fe20000010804 */
[----:B------:R-:W-:Y:S01]  /*7540*/  MOV R11, R32 ;  /* 0x00000020000b7202 */ /* 0x000fe20000000f00 */
[--C-:B------:R-:W-:Y:S01]  /*7550*/  FFMA.FTZ R191, R22, c[0x0][0x2d0], -R4.reuse ;  /* 0x0000b40016bf7a23 */ /* 0x100fe20000010804 */
[----:B------:R-:W-:Y:S01]  /*7560*/  MOV R157, R10 ;  /* 0x0000000a009d7202 */ /* 0x000fe20000000f00 */
[----:B------:R-:W-:Y:S01]  /*7570*/  FFMA.FTZ R190, R23, c[0x0][0x2d0], -R4 ;  /* 0x0000b40017be7a23 */ /* 0x000fe20000010804 */
[----:B------:R-:W-:Y:S01]  /*7580*/  MOV R23, R177 ;  /* 0x000000b100177202 */ /* 0x000fe20000000f00 */
[C---:B------:R-:W-:Y:S01]  /*7590*/  FMUL.FTZ R32, R3.reuse, R136 ;  /* 0x0000008803207220 */ /* 0x040fe20000410000 */
[----:B------:R-:W2:Y:S01]  /*75a0*/  MUFU.EX2 R179, R179 ;  /* 0x000000b300b37308 */ /* 0x000ea20000000800 */
[C---:B------:R-:W-:Y:S01]  /*75b0*/  FMUL.FTZ R33, R3.reuse, R137 ;  /* 0x0000008903217220 */ /* 0x040fe20000410000 */
[----:B------:R-:W-:Y:S01]  /*75c0*/  MOV R153, R11 ;  /* 0x0000000b00997202 */ /* 0x000fe20000000f00 */
[C---:B------:R-:W-:Y:S01]  /*75d0*/  FMUL.FTZ R20, R3.reuse, R148 ;  /* 0x0000009403147220 */ /* 0x040fe20000410000 */
[----:B------:R-:W-:Y:S01]  /*75e0*/  MOV R15, R21 ;  /* 0x00000015000f7202 */ /* 0x000fe20000000f00 */
[C---:B---3--:R-:W-:Y:S01]  /*75f0*/  FFMA.FTZ R4, R0.reuse, R12, R6 ;  /* 0x0000000c00047223 */ /* 0x048fe20000010006 */
[----:B------:R-:W-:Y:S01]  /*7600*/  MOV R148, R19 ;  /* 0x0000001300947202 */ /* 0x000fe20000000f00 */
[C---:B------:R-:W-:Y:S01]  /*7610*/  FMUL.FTZ R34, R0.reuse, R138 ;  /* 0x0000008a00227220 */ /* 0x040fe20000410000 */
[----:B------:R-:W-:Y:S01]  /*7620*/  MOV R22, R29 ;  /* 0x0000001d00167202 */ /* 0x000fe20000000f00 */
[C---:B------:R-:W-:Y:S01]  /*7630*/  FMUL.FTZ R10, R0.reuse, R162 ;  /* 0x000000a2000a7220 */ /* 0x040fe20000410000 */
[----:B------:R-:W3:Y:S01]  /*7640*/  MUFU.EX2 R180, R180 ;  /* 0x000000b400b47308 */ /* 0x000ee20000000800 */
[C---:B------:R-:W-:Y:S01]  /*7650*/  FMUL.FTZ R11, R0.reuse, R163 ;  /* 0x000000a3000b7220 */ /* 0x040fe20000410000 */
[----:B------:R-:W-:Y:S01]  /*7660*/  MOV R162, R27 ;  /* 0x0000001b00a27202 */ /* 0x000fe20000000f00 */
[----:B------:R-:W-:Y:S01]  /*7670*/  FMUL.FTZ R12, R3, R156 ;  /* 0x0000009c030c7220 */ /* 0x000fe20000410000 */
[C---:B-1----:R-:W-:Y:S01]  /*7680*/  F2FP.PACK_AB R177, R7.reuse, R6 ;  /* 0x0000000607b1723e */ /* 0x042fe200000000ff */
[----:B------:R-:W-:Y:S01]  /*7690*/  FADD.FTZ R133, R7, R4 ;  /* 0x0000000407857221 */ /* 0x000fe20000010000 */
[----:B------:R-:W-:Y:S01]  /*76a0*/  MOV R163, R26 ;  /* 0x0000001a00a37202 */ /* 0x000fe20000000f00 */
[----:B------:R-:W-:Y:S01]  /*76b0*/  FMUL.FTZ R4, R3, R164 ;  /* 0x000000a403047220 */ /* 0x000fe20000410000 */
[----:B------:R-:W-:Y:S01]  /*76c0*/  MOV R164, R35 ;  /* 0x0000002300a47202 */ /* 0x000fe20000000f00 */
[C---:B------:R-:W-:Y:S01]  /*76d0*/  FMUL.FTZ R35, R0.reuse, R139 ;  /* 0x0000008b00237220 */ /* 0x040fe20000410000 */
[----:B------:R-:W-:Y:S01]  /*76e0*/  MOV R161, R30 ;  /* 0x0000001e00a17202 */ /* 0x000fe20000000f00 */
[----:B------:R-:W1:Y:S01]  /*76f0*/  LDSM.16.MT88.4 R136, [R135+0x100] ;  /* 0x000100008788783b */ /* 0x000e620000004200 */
[C---:B------:R-:W-:Y:S01]  /*7700*/  FMUL.FTZ R6, R0.reuse, R166 ;  /* 0x000000a600067220 */ /* 0x040fe20000410000 */
[----:B------:R-:W-:Y:S01]  /*7710*/  MOV R166, R22 ;  /* 0x0000001600a67202 */ /* 0x000fe20000000f00 */
[----:B--2---:R-:W-:Y:S01]  /*7720*/  FADD.FTZ R152, R179, R133 ;  /* 0x00000085b3987221 */ /* 0x004fe20000010000 */
[----:B------:R-:W-:Y:S01]  /*7730*/  MOV R160, R31 ;  /* 0x0000001f00a07202 */ /* 0x000fe20000000f00 */
[C---:B------:R-:W-:Y:S01]  /*7740*/  FMUL.FTZ R7, R0.reuse, R167 ;  /* 0x000000a700077220 */ /* 0x040fe20000410000 */
[----:B------:R-:W-:Y:S01]  /*7750*/  MOV R167, R23 ;  /* 0x0000001700a77202 */ /* 0x000fe20000000f00 */
[C---:B------:R-:W-:Y:S01]  /*7760*/  FMUL.FTZ R21, R3.reuse, R149 ;  /* 0x0000009503157220 */ /* 0x040fe20000410000 */
[----:B------:R-:W-:Y:S01]  /*7770*/  MOV R149, R14 ;  /* 0x0000000e00957202 */ /* 0x000fe20000000f00 */
[C---:B------:R-:W-:Y:S01]  /*7780*/  FMUL.FTZ R14, R0.reuse, R158 ;  /* 0x0000009e000e7220 */ /* 0x040fe20000410000 */
[----:B------:R-:W-:Y:S01]  /*7790*/  MOV R158, R15 ;  /* 0x0000000f009e7202 */ /* 0x000fe20000000f00 */
[C---:B------:R-:W-:Y:S01]  /*77a0*/  FMUL.FTZ R15, R0.reuse, R159 ;  /* 0x0000009f000f7220 */ /* 0x040fe20000410000 */
[----:B------:R-:W-:Y:S01]  /*77b0*/  MOV R159, R18 ;  /* 0x00000012009f7202 */ /* 0x000fe20000000f00 */
[----:B------:R-:W-:Y:S01]  /*77c0*/  FMUL.FTZ R18, R0, R154 ;  /* 0x0000009a00127220 */ /* 0x000fe20000410000 */
[----:B---3--:R-:W-:Y:S01]  /*77d0*/  F2FP.PACK_AB R179, R180, R179 ;  /* 0x000000b3b4b3723e */ /* 0x008fe200000000ff */
[C---:B------:R-:W-:Y:S01]  /*77e0*/  FMUL.FTZ R19, R0.reuse, R155 ;  /* 0x0000009b00137220 */ /* 0x040fe20000410000 */
[----:B------:R-:W-:Y:S01]  /*77f0*/  MUFU.EX2 R149, R149 ;  /* 0x0000009500957308 */ /* 0x000fe20000000800 */
[C---:B------:R-:W-:Y:S02]  /*7800*/  FMUL.FTZ R22, R0.reuse, R150 ;  /* 0x0000009600167220 */ /* 0x040fe40000410000 */
[C---:B------:R-:W-:Y:S02]  /*7810*/  FMUL.FTZ R23, R0.reuse, R151 ;  /* 0x0000009700177220 */ /* 0x040fe40000410000 */
[C---:B------:R-:W-:Y:S02]  /*7820*/  FMUL.FTZ R26, R0.reuse, R146 ;  /* 0x00000092001a7220 */ /* 0x040fe40000410000 */
[C---:B------:R-:W-:Y:S02]  /*7830*/  FMUL.FTZ R27, R0.reuse, R147 ;  /* 0x00000093001b7220 */ /* 0x040fe40000410000 */
[C---:B------:R-:W-:Y:S01]  /*7840*/  FMUL.FTZ R29, R3.reuse, R141 ;  /* 0x0000008d031d7220 */ /* 0x040fe20000410000 */
[----:B------:R-:W-:Y:S01]  /*7850*/  MUFU.EX2 R148, R148 ;  /* 0x0000009400947308 */ /* 0x000fe20000000800 */
[C---:B------:R-:W-:Y:S02]  /*7860*/  FMUL.FTZ R30, R0.reuse, R142 ;  /* 0x0000008e001e7220 */ /* 0x040fe40000410000 */
[C---:B------:R-:W-:Y:S02]  /*7870*/  FMUL.FTZ R31, R0.reuse, R143 ;  /* 0x0000008f001f7220 */ /* 0x040fe40000410000 */
[----:B------:R-:W-:Y:S01]  /*7880*/  LDSM.16.MT88.4 R140, [R135+0x900] ;  /* 0x00090000878c783b */ /* 0x000fe20000004200 */
[C---:B------:R-:W-:Y:S02]  /*7890*/  FMUL.FTZ R24, R3.reuse, R144 ;  /* 0x0000009003187220 */ /* 0x040fe40000410000 */
[----:B------:R-:W-:Y:S02]  /*78a0*/  FMUL.FTZ R25, R3, R145 ;  /* 0x0000009103197220 */ /* 0x000fe40000410000 */
[----:B------:R-:W-:Y:S01]  /*78b0*/  MUFU.EX2 R145, R186 ;  /* 0x000000ba00917308 */ /* 0x000fe20000000800 */
[C---:B------:R-:W-:Y:S02]  /*78c0*/  FMUL.FTZ R38, R0.reuse, R38 ;  /* 0x0000002600267220 */ /* 0x040fe40000410000 */
[C---:B------:R-:W-:Y:S01]  /*78d0*/  FMUL.FTZ R39, R0.reuse, R39 ;  /* 0x0000002700277220 */ /* 0x040fe20000410000 */
[C---:B-1----:R-:W-:Y:S05]  /*78e0*/  HMMA.16816.F32 R4, R176.reuse, R136, R4 ;  /* 0x00000088b004723c */ /* 0x042fea0000001804 */
[C---:B------:R-:W-:Y:S01]  /*78f0*/  FMUL.FTZ R42, R0.reuse, R42 ;  /* 0x0000002a002a7220 */ /* 0x040fe20000410000 */
[----:B------:R-:W-:Y:S01]  /*7900*/  MUFU.EX2 R144, R185 ;  /* 0x000000b900907308 */ /* 0x000fe20000000800 */
[C---:B------:R-:W-:Y:S01]  /*7910*/  FMUL.FTZ R43, R0.reuse, R43 ;  /* 0x0000002b002b7220 */ /* 0x040fe20000410000 */
[C---:B------:R-:W-:Y:S01]  /*7920*/  HMMA.16816.F32 R8, R176.reuse, R138, R8 ;  /* 0x0000008ab008723c */ /* 0x040fe20000001808 */
[----:B------:R-:W1:Y:S03]  /*7930*/  LDSM.16.MT88.4 R136, [R248+0x100] ;  /* 0x00010000f888783b */ /* 0x000e660000004200 */
[C---:B------:R-:W-:Y:S02]  /*7940*/  FMUL.FTZ R46, R0.reuse, R46 ;  /* 0x0000002e002e7220 */ /* 0x040fe40000410000 */
[C---:B------:R-:W-:Y:S02]  /*7950*/  FMUL.FTZ R47, R0.reuse, R47 ;  /* 0x0000002f002f7220 */ /* 0x040fe40000410000 */
[----:B------:R-:W-:Y:S01]  /*7960*/  MUFU.EX2 R185, R163 ;  /* 0x000000a300b97308 */ /* 0x000fe20000000800 */
[C---:B------:R-:W-:Y:S03]  /*7970*/  FMUL.FTZ R50, R0.reuse, R50 ;  /* 0x0000003200327220 */ /* 0x040fe60000410000 */
[C---:B------:R-:W-:Y:S02]  /*7980*/  FMUL.FTZ R51, R0.reuse, R51 ;  /* 0x0000003300337220 */ /* 0x040fe40000410000 */
[C---:B------:R-:W-:Y:S02]  /*7990*/  FMUL.FTZ R54, R0.reuse, R54 ;  /* 0x0000003600367220 */ /* 0x040fe40000410000 */
[C---:B------:R-:W-:Y:S02]  /*79a0*/  FMUL.FTZ R55, R0.reuse, R55 ;  /* 0x0000003700377220 */ /* 0x040fe40000410000 */
        /* <DEDUP_REMOVED lines=14> */
[C---:B------:R-:W-:Y:S01]  /*7a90*/  FMUL.FTZ R79, R0.reuse, R79 ;  /* 0x0000004f004f7220 */ /* 0x040fe20000410000 */
[C---:B-1----:R-:W-:Y:S03]  /*7aa0*/  HMMA.16816.F32 R12, R176.reuse, R136, R12 ;  /* 0x00000088b00c723c */ /* 0x042fe6000000180c */
[C---:B------:R-:W-:Y:S02]  /*7ab0*/  FMUL.FTZ R82, R0.reuse, R82 ;  /* 0x0000005200527220 */ /* 0x040fe40000410000 */
[C---:B------:R-:W-:Y:S02]  /*7ac0*/  FMUL.FTZ R83, R0.reuse, R83 ;  /* 0x0000005300537220 */ /* 0x040fe40000410000 */
[C---:B------:R-:W-:Y:S01]  /*7ad0*/  FMUL.FTZ R86, R0.reuse, R86 ;  /* 0x0000005600567220 */ /* 0x040fe20000410000 */
[C---:B------:R-:W-:Y:S01]  /*7ae0*/  HMMA.16816.F32 R16, R176.reuse, R138, R16 ;  /* 0x0000008ab010723c */ /* 0x040fe20000001810 */
[----:B------:R-:W1:Y:S01]  /*7af0*/  LDSM.16.MT88.4 R136, [R251+0x100] ;  /* 0x00010000fb88783b */ /* 0x000e620000004200 */
[----:B------:R-:W-:Y:S02]  /*7b00*/  MUFU.EX2 R184, R162 ;  /* 0x000000a200b87308 */ /* 0x000fe40000000800 */
[C---:B------:R-:W-:Y:S02]  /*7b10*/  FMUL.FTZ R87, R0.reuse, R87 ;  /* 0x0000005700577220 */ /* 0x040fe40000410000 */
[C---:B------:R-:W-:Y:S02]  /*7b20*/  FMUL.FTZ R90, R0.reuse, R90 ;  /* 0x0000005a005a7220 */ /* 0x040fe40000410000 */
[C---:B------:R-:W-:Y:S04]  /*7b30*/  FMUL.FTZ R91, R0.reuse, R91 ;  /* 0x0000005b005b7220 */ /* 0x040fe80000410000 */
        /* <DEDUP_REMOVED lines=13> */
[----:B------:R-:W2:Y:S01]  /*7c10*/  MUFU.EX2 R133, R188 ;  /* 0x000000bc00857308 */ /* 0x000ea20000000800 */
[C---:B------:R-:W-:Y:S02]  /*7c20*/  FMUL.FTZ R115, R0.reuse, R115 ;  /* 0x0000007300737220 */ /* 0x040fe40000410000 */
[C---:B------:R-:W-:Y:S02]  /*7c30*/  FMUL.FTZ R118, R0.reuse, R118 ;  /* 0x0000007600767220 */ /* 0x040fe40000410000 */
[C---:B------:R-:W-:Y:S02]  /*7c40*/  FMUL.FTZ R119, R0.reuse, R119 ;  /* 0x0000007700777220 */ /* 0x040fe40000410000 */
[C---:B------:R-:W-:Y:S01]  /*7c50*/  FMUL.FTZ R122, R0.reuse, R122 ;  /* 0x0000007a007a7220 */ /* 0x040fe20000410000 */
[C---:B-1----:R-:W-:Y:S02]  /*7c60*/  HMMA.16816.F32 R20, R176.reuse, R136, R20 ;  /* 0x00000088b014723c */ /* 0x042fe40000001814 */
[----:B------:R-:W1:Y:S01]  /*7c70*/  MUFU.EX2 R3, R187 ;  /* 0x000000bb00037308 */ /* 0x000e620000000800 */
[C---:B------:R-:W-:Y:S02]  /*7c80*/  FMUL.FTZ R123, R0.reuse, R123 ;  /* 0x0000007b007b7220 */ /* 0x040fe40000410000 */
[C---:B------:R-:W-:Y:S02]  /*7c90*/  FMUL.FTZ R126, R0.reuse, R126 ;  /* 0x0000007e007e7220 */ /* 0x040fe40000410000 */
[C---:B------:R-:W-:Y:S01]  /*7ca0*/  FMUL.FTZ R127, R0.reuse, R127 ;  /* 0x0000007f007f7220 */ /* 0x040fe20000410000 */
[C---:B------:R-:W-:Y:S01]  /*7cb0*/  HMMA.16816.F32 R24, R176.reuse, R138, R24 ;  /* 0x0000008ab018723c */ /* 0x040fe20000001818 */
[----:B------:R-:W3:Y:S03]  /*7cc0*/  LDSM.16.MT88.4 R136, [R250+0x100] ;  /* 0x00010000fa88783b */ /* 0x000ee60000004200 */
[----:B------:R-:W-:Y:S01]  /*7cd0*/  MUFU.EX2 R187, R183 ;  /* 0x000000b700bb7308 */ /* 0x000fe20000000800 */
[C---:B------:R-:W-:Y:S02]  /*7ce0*/  FMUL.FTZ R130, R0.reuse, R130 ;  /* 0x0000008200827220 */ /* 0x040fe40000410000 */
[----:B------:R-:W-:Y:S02]  /*7cf0*/  FMUL.FTZ R131, R0, R131 ;  /* 0x0000008300837220 */ /* 0x000fe40000410000 */
[----:B--2---:R-:W-:Y:S05]  /*7d00*/  FADD.FTZ R0, R133, R189 ;  /* 0x000000bd85007221 */ /* 0x004fea0000010000 */
[----:B------:R2:W-:Y:S01]  /*7d10*/  MUFU.EX2 R183, R160 ;  /* 0x000000a000b77308 */ /* 0x0005e20000000800 */
[----:B-1----:R-:W-:Y:S04]  /*7d20*/  FADD.FTZ R0, R3, R0 ;  /* 0x0000000003007221 */ /* 0x002fe80000010000 */
[----:B------:R-:W-:Y:S05]  /*7d30*/  FADD.FTZ R0, R145, R0 ;  /* 0x0000000091007221 */ /* 0x000fea0000010000 */
[----:B------:R-:W1:Y:S01]  /*7d40*/  MUFU.EX2 R188, R181 ;  /* 0x000000b500bc7308 */ /* 0x000e620000000800 */
[----:B------:R-:W-:Y:S09]  /*7d50*/  FADD.FTZ R0, R144, R0 ;  /* 0x0000000090007221 */ /* 0x000ff20000010000 */
[----:B------:R-:W-:Y:S01]  /*7d60*/  MUFU.EX2 R181, R165 ;  /* 0x000000a500b57308 */ /* 0x000fe20000000800 */
[----:B--2---:R-:W-:Y:S01]  /*7d70*/  LDSM.16.MT88.4 R160, [R135+0x1900] ;  /* 0x0019000087a0783b */ /* 0x004fe20000004200 */
[C---:B---3--:R-:W-:Y:S08]  /*7d80*/  HMMA.16816.F32 R28, R176.reuse, R136, R28 ;  /* 0x00000088b01c723c */ /* 0x048ff0000000181c */
[C---:B------:R-:W-:Y:S01]  /*7d90*/  HMMA.16816.F32 R32, R176.reuse, R138, R32 ;  /* 0x0000008ab020723c */ /* 0x040fe20000001820 */
[----:B------:R-:W2:Y:S07]  /*7da0*/  LDSM.16.MT88.4 R136, [R135+0x2100] ;  /* 0x002100008788783b */ /* 0x000eae0000004200 */
[C---:B--2---:R-:W-:Y:S08]  /*7db0*/  HMMA.16816.F32 R36, R176.reuse, R136, R36 ;  /* 0x00000088b024723c */ /* 0x044ff00000001824 */
        /* <DEDUP_REMOVED lines=32> */
[C---:B--2---:R-:W-:Y:S07]  /*7fc0*/  HMMA.16816.F32 R124, R176.reuse, R136, R124 ;  /* 0x00000088b07c723c */ /* 0x044fee000000187c */
[----:B------:R-:W-:Y:S01]  /*7fd0*/  F2FP.PACK_AB R136, R3, R133 ;  /* 0x000000850388723e */ /* 0x000fe200000000ff */
[----:B------:R-:W-:Y:S01]  /*7fe0*/  HMMA.16816.F32 R128, R176, R138, R128 ;  /* 0x0000008ab080723c */ /* 0x000fe20000001880 */
[----:B------:R-:W2:Y:S03]  /*7ff0*/  MUFU.EX2 R133, R159 ;  /* 0x0000009f00857308 */ /* 0x000ea60000000800 */
[----:B-1----:R-:W-:Y:S03]  /*8000*/  F2FP.PACK_AB R137, R188, R156 ;  /* 0x0000009cbc89723e */ /* 0x002fe600000000ff */
[----:B------:R-:W-:Y:S02]  /*8010*/  F2FP.PACK_AB R138, R144, R145 ;  /* 0x00000091908a723e */ /* 0x000fe400000000ff */
[----:B------:R-:W1:Y:S02]  /*8020*/  LDSM.16.MT88.4 R144, [R248+0x900] ;  /* 0x00090000f890783b */ /* 0x000e640000004200 */
[----:B------:R-:W3:Y:S01]  /*8030*/  MUFU.EX2 R3, R158 ;  /* 0x0000009e00037308 */ /* 0x000ee20000000800 */
[----:B------:R-:W-:Y:S02]  /*8040*/  F2FP.PACK_AB R139, R186, R187 ;  /* 0x000000bbba8b723e */ /* 0x000fe400000000ff */
[----:B------:R-:W-:Y:S05]  /*8050*/  F2FP.PACK_AB R177, R183, R182 ;  /* 0x000000b6b7b1723e */ /* 0x000fea00000000ff */
[C---:B------:R-:W-:Y:S02]  /*8060*/  HMMA.16816.F32 R4, R136.reuse, R140, R4 ;  /* 0x0000008c8804723c */ /* 0x040fe40000001804 */
[----:B------:R-:W-:Y:S03]  /*8070*/  MUFU.EX2 R176, R166 ;  /* 0x000000a600b07308 */ /* 0x000fe60000000800 */
[----:B--2---:R-:W-:Y:S03]  /*8080*/  FADD.FTZ R0, R133, R0 ;  /* 0x0000000085007221 */ /* 0x004fe60000010000 */
[C---:B------:R-:W-:Y:S01]  /*8090*/  HMMA.16816.F32 R8, R136.reuse, R142, R8 ;  /* 0x0000008e8808723c */ /* 0x040fe20000001808 */
[----:B------:R-:W2:Y:S03]  /*80a0*/  LDSM.16.MT88.4 R140, [R251+0x900] ;  /* 0x00090000fb8c783b */ /* 0x000ea60000004200 */
[----:B------:R-:W-:Y:S01]  /*80b0*/  MUFU.EX2 R178, R157 ;  /* 0x0000009d00b27308 */ /* 0x000fe20000000800 */
[----:B---3--:R-:W-:Y:S04]  /*80c0*/  FADD.FTZ R0, R3, R0 ;  /* 0x0000000003007221 */ /* 0x008fe80000010000 */
[----:B------:R-:W-:Y:S04]  /*80d0*/  FADD.FTZ R0, R149, R0 ;  /* 0x0000000095007221 */ /* 0x000fe80000010000 */
[C---:B------:R-:W-:Y:S01]  /*80e0*/  FADD.FTZ R0, R148.reuse, R0 ;  /* 0x0000000094007221 */ /* 0x040fe20000010000 */
[C---:B-1----:R-:W-:Y:S08]  /*80f0*/  HMMA.16816.F32 R12, R136.reuse, R144, R12 ;  /* 0x00000090880c723c */ /* 0x042ff0000000180c */
[C---:B------:R-:W-:Y:S01]  /*8100*/  HMMA.16816.F32 R16, R136.reuse, R146, R16 ;  /* 0x000000928810723c */ /* 0x040fe20000001810 */
[----:B------:R-:W1:Y:S07]  /*8110*/  LDSM.16.MT88.4 R144, [R250+0x900] ;  /* 0x00090000fa90783b */ /* 0x000e6e0000004200 */
[C---:B--2---:R-:W-:Y:S08]  /*8120*/  HMMA.16816.F32 R20, R136.reuse, R140, R20 ;  /* 0x0000008c8814723c */ /* 0x044ff00000001814 */
[C---:B------:R-:W-:Y:S01]  /*8130*/  HMMA.16816.F32 R24, R136.reuse, R142, R24 ;  /* 0x0000008e8818723c */ /* 0x040fe20000001818 */
[----:B------:R-:W2:Y:S07]  /*8140*/  LDSM.16.MT88.4 R140, [R135+0x2900] ;  /* 0x00290000878c783b */ /* 0x000eae0000004200 */
        /* <DEDUP_REMOVED lines=37> */
[----:B------:R-:W-:Y:S01]  /*83a0*/  HMMA.16816.F32 R128, R136, R146, R128 ;  /* 0x000000928880723c */ /* 0x000fe20000001880 */
[----:B------:R-:W1:Y:S06]  /*83b0*/  LDSM.16.MT88.4 R144, [R248+0x1100] ;  /* 0x00110000f890783b */ /* 0x000e6c0000004200 */
[----:B------:R-:W-:Y:S02]  /*83c0*/  F2FP.PACK_AB R138, R148, R149 ;  /* 0x00000095948a723e */ /* 0x000fe400000000ff */
[----:B------:R-:W3:Y:S03]  /*83d0*/  LDSM.16.MT88.4 R148, [R251+0x1100] ;  /* 0x00110000fb94783b */ /* 0x000ee60000004200 */
[----:B------:R-:W-:Y:S02]  /*83e0*/  F2FP.PACK_AB R136, R3, R133 ;  /* 0x000000850388723e */ /* 0x000fe400000000ff */
[----:B------:R-:W-:Y:S01]  /*83f0*/  F2FP.PACK_AB R137, R190, R191 ;  /* 0x000000bfbe89723e */ /* 0x000fe200000000ff */
[----:B------:R-:W-:Y:S01]  /*8400*/  MUFU.EX2 R133, R153 ;  /* 0x0000009900857308 */ /* 0x000fe20000000800 */
[----:B------:R-:W-:Y:S07]  /*8410*/  F2FP.PACK_AB R139, R184, R185 ;  /* 0x000000b9b88b723e */ /* 0x000fee00000000ff */
[C---:B--2---:R-:W-:Y:S02]  /*8420*/  HMMA.16816.F32 R4, R136.reuse, R140, R4 ;  /* 0x0000008c8804723c */ /* 0x044fe40000001804 */
[----:B------:R-:W2:Y:S06]  /*8430*/  MUFU.EX2 R3, R167 ;  /* 0x000000a700037308 */ /* 0x000eac0000000800 */
[C---:B------:R-:W-:Y:S01]  /*8440*/  HMMA.16816.F32 R8, R136.reuse, R142, R8 ;  /* 0x0000008e8808723c */ /* 0x040fe20000001808 */
[----:B------:R-:W4:Y:S07]  /*8450*/  LDSM.16.MT88.4 R140, [R250+0x1100] ;  /* 0x00110000fa8c783b */ /* 0x000f2e0000004200 */
[C---:B-1----:R-:W-:Y:S08]  /*8460*/  HMMA.16816.F32 R12, R136.reuse, R144, R12 ;  /* 0x00000090880c723c */ /* 0x042ff0000000180c */
[C---:B------:R-:W-:Y:S01]  /*8470*/  HMMA.16816.F32 R16, R136.reuse, R146, R16 ;  /* 0x000000928810723c */ /* 0x040fe20000001810 */
[----:B------:R-:W1:Y:S03]  /*8480*/  LDSM.16.MT88.4 R144, [R135+0x3100] ;  /* 0x003100008790783b */ /* 0x000e660000004200 */
[----:B--2---:R-:W-:Y:S04]  /*8490*/  FADD.FTZ R0, R3, R0 ;  /* 0x0000000003007221 */ /* 0x004fe80000010000 */
[C---:B---3--:R-:W-:Y:S04]  /*84a0*/  HMMA.16816.F32 R20, R136.reuse, R148, R20 ;  /* 0x000000948814723c */ /* 0x048fe80000001814 */
[C---:B------:R-:W-:Y:S01]  /*84b0*/  FADD.FTZ R0, R176.reuse, R0 ;  /* 0x00000000b0007221 */ /* 0x040fe20000010000 */
[----:B------:R-:W-:Y:S01]  /*84c0*/  F2FP.PACK_AB R176, R176, R3 ;  /* 0x00000003b0b0723e */ /* 0x000fe200000000ff */
[----:B------:R-:W-:Y:S02]  /*84d0*/  FADD.FTZ R3, R180, R152 ;  /* 0x00000098b4037221 */ /* 0x000fe40000010000 */
[C---:B------:R-:W-:Y:S01]  /*84e0*/  HMMA.16816.F32 R24, R136.reuse, R150, R24 ;  /* 0x000000968818723c */ /* 0x040fe20000001818 */
[----:B------:R-:W2:Y:S01]  /*84f0*/  LDSM.16.MT88.4 R148, [R248+0x3100] ;  /* 0x00310000f894783b */ /* 0x000ea20000004200 */
[----:B------:R-:W3:Y:S02]  /*8500*/  MUFU.EX2 R180, R164 ;  /* 0x000000a400b47308 */ /* 0x000ee40000000800 */
[----:B------:R-:W-:Y:S04]  /*8510*/  FADD.FTZ R0, R133, R0 ;  /* 0x0000000085007221 */ /* 0x000fe80000010000 */
[C---:B----4-:R-:W-:Y:S01]  /*8520*/  HMMA.16816.F32 R28, R136.reuse, R140, R28 ;  /* 0x0000008c881c723c */ /* 0x050fe2000000181c */
[----:B------:R-:W-:Y:S03]  /*8530*/  LDSM.16.MT88.4 R152, [R248+0x1900] ;  /* 0x00190000f898783b */ /* 0x000fe60000004200 */
[C---:B------:R-:W-:Y:S01]  /*8540*/  FADD.FTZ R0, R178.reuse, R0 ;  /* 0x00000000b2007221 */ /* 0x040fe20000010000 */
[----:B------:R-:W-:Y:S02]  /*8550*/  F2FP.PACK_AB R178, R178, R133 ;  /* 0x00000085b2b2723e */ /* 0x000fe400000000ff */
[----:B------:R-:W-:Y:S01]  /*8560*/  MOV R133, R2 ;  /* 0x0000000200857202 */ /* 0x000fe20000000f00 */
[C---:B------:R-:W-:Y:S01]  /*8570*/  HMMA.16816.F32 R32, R136.reuse, R142, R32 ;  /* 0x0000008e8820723c */ /* 0x040fe20000001820 */
[----:B------:R-:W4:Y:S07]  /*8580*/  LDSM.16.MT88.4 R140, [R251+0x3100] ;  /* 0x00310000fb8c783b */ /* 0x000f2e0000004200 */
[C---:B-1----:R-:W-:Y:S01]  /*8590*/  HMMA.16816.F32 R36, R136.reuse, R144, R36 ;  /* 0x000000908824723c */ /* 0x042fe20000001824 */
[----:B------:R1:W-:Y:S03]  /*85a0*/  STL [R1+0x54], R0 ;  /* 0x0000540001007387 */ /* 0x0003e60000100800 */
[----:B---3--:R-:W-:Y:S04]  /*85b0*/  F2FP.PACK_AB R179, R180, R181 ;  /* 0x000000b5b4b3723e */ /* 0x008fe800000000ff */
[C---:B------:R-:W-:Y:S01]  /*85c0*/  HMMA.16816.F32 R40, R136.reuse, R146, R40 ;  /* 0x000000928828723c */ /* 0x040fe20000001828 */
[----:B------:R-:W3:Y:S07]  /*85d0*/  LDSM.16.MT88.4 R144, [R250+0x3100] ;  /* 0x00310000fa90783b */ /* 0x000eee0000004200 */
[C---:B--2---:R-:W-:Y:S08]  /*85e0*/  HMMA.16816.F32 R44, R136.reuse, R148, R44 ;  /* 0x00000094882c723c */ /* 0x044ff0000000182c */
[C---:B------:R-:W-:Y:S01]  /*85f0*/  HMMA.16816.F32 R48, R136.reuse, R150, R48 ;  /* 0x000000968830723c */ /* 0x040fe20000001830 */
[----:B------:R-:W2:Y:S03]  /*8600*/  LDSM.16.MT88.4 R148, [R135+0x5100] ;  /* 0x005100008794783b */ /* 0x000ea60000004200 */
[----:B-1----:R-:W-:Y:S04]  /*8610*/  FADD.FTZ R0, R156, R3 ;  /* 0x000000039c007221 */ /* 0x002fe80000010000 */
[C---:B----4-:R-:W-:Y:S04]  /*8620*/  HMMA.16816.F32 R52, R136.reuse, R140, R52 ;  /* 0x0000008c8834723c */ /* 0x050fe80000001834 */
[----:B------:R-:W-:Y:S04]  /*8630*/  FADD.FTZ R0, R188, R0 ;  /* 0x00000000bc007221 */ /* 0x000fe80000010000 */
[C---:B------:R-:W-:Y:S01]  /*8640*/  HMMA.16816.F32 R56, R136.reuse, R142, R56 ;  /* 0x0000008e8838723c */ /* 0x040fe20000001838 */
[----:B------:R-:W1:Y:S03]  /*8650*/  LDSM.16.MT88.4 R140, [R248+0x5100] ;  /* 0x00510000f88c783b */ /* 0x000e660000004200 */
[----:B------:R-:W-:Y:S04]  /*8660*/  FADD.FTZ R0, R187, R0 ;  /* 0x00000000bb007221 */ /* 0x000fe80000010000 */
[----:B------:R-:W-:Y:S01]  /*8670*/  FADD.FTZ R0, R186, R0 ;  /* 0x00000000ba007221 */ /* 0x000fe20000010000 */
[C---:B---3--:R-:W-:Y:S03]  /*8680*/  HMMA.16816.F32 R60, R136.reuse, R144, R60 ;  /* 0x00000090883c723c */ /* 0x048fe6000000183c */
[----:B------:R-:W-:Y:S04]  /*8690*/  FADD.FTZ R0, R191, R0 ;  /* 0x00000000bf007221 */ /* 0x000fe80000010000 */
[----:B------:R-:W-:Y:S01]  /*86a0*/  FADD.FTZ R0, R190, R0 ;  /* 0x00000000be007221 */ /* 0x000fe20000010000 */
[C---:B------:R-:W-:Y:S01]  /*86b0*/  HMMA.16816.F32 R64, R136.reuse, R146, R64 ;  /* 0x000000928840723c */ /* 0x040fe20000001840 */
[----:B------:R-:W3:Y:S03]  /*86c0*/  LDSM.16.MT88.4 R144, [R251+0x5100] ;  /* 0x00510000fb90783b */ /* 0x000ee60000004200 */
[----:B------:R-:W-:Y:S04]  /*86d0*/  FADD.FTZ R0, R185, R0 ;  /* 0x00000000b9007221 */ /* 0x000fe80000010000 */
[C---:B--2---:R-:W-:Y:S04]  /*86e0*/  HMMA.16816.F32 R68, R136.reuse, R148, R68 ;  /* 0x000000948844723c */ /* 0x044fe80000001844 */
[----:B------:R-:W-:Y:S04]  /*86f0*/  FADD.FTZ R0, R184, R0 ;  /* 0x00000000b8007221 */ /* 0x000fe80000010000 */
[C---:B------:R-:W-:Y:S01]  /*8700*/  HMMA.16816.F32 R72, R136.reuse, R150, R72 ;  /* 0x000000968848723c */ /* 0x040fe20000001848 */
[----:B------:R-:W2:Y:S03]  /*8710*/  LDSM.16.MT88.4 R148, [R250+0x5100] ;  /* 0x00510000fa94783b */ /* 0x000ea60000004200 */
[----:B------:R-:W-:Y:S04]  /*8720*/  FADD.FTZ R0, R182, R0 ;  /* 0x00000000b6007221 */ /* 0x000fe80000010000 */
[C---:B-1----:R-:W-:Y:S04]  /*8730*/  HMMA.16816.F32 R76, R136.reuse, R140, R76 ;  /* 0x0000008c884c723c */ /* 0x042fe8000000184c */
[----:B------:R-:W-:Y:S04]  /*8740*/  FADD.FTZ R0, R183, R0 ;  /* 0x00000000b7007221 */ /* 0x000fe80000010000 */
[C---:B------:R-:W-:Y:S01]  /*8750*/  HMMA.16816.F32 R80, R136.reuse, R142, R80 ;  /* 0x0000008e8850723c */ /* 0x040fe20000001850 */
[----:B------:R-:W1:Y:S03]  /*8760*/  LDSM.16.MT88.4 R140, [R135+0x7100] ;  /* 0x00710000878c783b */ /* 0x000e660000004200 */
[----:B------:R-:W-:Y:S04]  /*8770*/  FADD.FTZ R0, R181, R0 ;  /* 0x00000000b5007221 */ /* 0x000fe80000010000 */
[----:B------:R-:W-:Y:S01]  /*8780*/  FADD.FTZ R0, R180, R0 ;  /* 0x00000000b4007221 */ /* 0x000fe20000010000 */
[C---:B---3--:R-:W-:Y:S04]  /*8790*/  HMMA.16816.F32 R84, R136.reuse, R144, R84 ;  /* 0x000000908854723c */ /* 0x048fe80000001854 */
[----:B------:R3:W-:Y:S04]  /*87a0*/  STL [R1+0x70], R0 ;  /* 0x0000700001007387 */ /* 0x0007e80000100800 */
[C---:B------:R-:W-:Y:S01]  /*87b0*/  HMMA.16816.F32 R88, R136.reuse, R146, R88 ;  /* 0x000000928858723c */ /* 0x040fe20000001858 */
[----:B------:R-:W4:Y:S07]  /*87c0*/  LDSM.16.MT88.4 R144, [R248+0x7100] ;  /* 0x00710000f890783b */ /* 0x000f2e0000004200 */
[C---:B--2---:R-:W-:Y:S08]  /*87d0*/  HMMA.16816.F32 R92, R136.reuse, R148, R92 ;  /* 0x00000094885c723c */ /* 0x044ff0000000185c */
[C---:B------:R-:W-:Y:S01]  /*87e0*/  HMMA.16816.F32 R96, R136.reuse, R150, R96 ;  /* 0x000000968860723c */ /* 0x040fe20000001860 */
[----:B------:R-:W2:Y:S03]  /*87f0*/  LDSM.16.MT88.4 R148, [R251+0x7100] ;  /* 0x00710000fb94783b */ /* 0x000ea60000004200 */
[----:B---3--:R-:W-:Y:S04]  /*8800*/  MOV R0, R132 ;  /* 0x0000008400007202 */ /* 0x008fe80000000f00 */
[C---:B-1----:R-:W-:Y:S08]  /*8810*/  HMMA.16816.F32 R100, R136.reuse, R140, R100 ;  /* 0x0000008c8864723c */ /* 0x042ff00000001864 */
[C---:B------:R-:W-:Y:S01]  /*8820*/  HMMA.16816.F32 R104, R136.reuse, R142, R104 ;  /* 0x0000008e8868723c */ /* 0x040fe20000001868 */
[----:B------:R-:W1:Y:S07]  /*8830*/  LDSM.16.MT88.4 R140, [R250+0x7100] ;  /* 0x00710000fa8c783b */ /* 0x000e6e0000004200 */
[C---:B----4-:R-:W-:Y:S08]  /*8840*/  HMMA.16816.F32 R108, R136.reuse, R144, R108 ;  /* 0x00000090886c723c */ /* 0x050ff0000000186c */
[C---:B------:R-:W-:Y:S01]  /*8850*/  HMMA.16816.F32 R112, R136.reuse, R146, R112 ;  /* 0x000000928870723c */ /* 0x040fe20000001870 */
[----:B------:R-:W3:Y:S07]  /*8860*/  LDSM.16.MT88.4 R144, [R251+0x1900] ;  /* 0x00190000fb90783b */ /* 0x000eee0000004200 */
[C---:B--2---:R-:W-:Y:S08]  /*8870*/  HMMA.16816.F32 R116, R136.reuse, R148, R116 ;  /* 0x000000948874723c */ /* 0x044ff00000001874 */
[C---:B------:R-:W-:Y:S08]  /*8880*/  HMMA.16816.F32 R120, R136.reuse, R150, R120 ;  /* 0x000000968878723c */ /* 0x040ff00000001878 */
[C---:B-1----:R-:W-:Y:S08]  /*8890*/  HMMA.16816.F32 R124, R136.reuse, R140, R124 ;  /* 0x0000008c887c723c */ /* 0x042ff0000000187c */
[----:B------:R-:W-:Y:S01]  /*88a0*/  HMMA.16816.F32 R128, R136, R142, R128 ;  /* 0x0000008e8880723c */ /* 0x000fe20000001880 */
[----:B------:R-:W1:Y:S07]  /*88b0*/  LDSM.16.MT88.4 R136, [R250+0x1900] ;  /* 0x00190000fa88783b */ /* 0x000e6e0000004200 */
[C---:B------:R-:W-:Y:S01]  /*88c0*/  HMMA.16816.F32 R164, R176.reuse, R160, R4 ;  /* 0x000000a0b0a4723c */ /* 0x040fe20000001804 */
[----:B------:R-:W2:Y:S07]  /*88d0*/  LDSM.16.MT88.4 R4, [R135+0x3900] ;  /* 0x003900008704783b */ /* 0x000eae0000004200 */
[C---:B------:R-:W-:Y:S01]  /*88e0*/  HMMA.16816.F32 R160, R176.reuse, R162, R8 ;  /* 0x000000a2b0a0723c */ /* 0x040fe20000001808 */
[----:B------:R-:W4:Y:S07]  /*88f0*/  LDSM.16.MT88.4 R8, [R248+0x3900] ;  /* 0x00390000f808783b */ /* 0x000f2e0000004200 */
[C---:B------:R-:W-:Y:S01]  /*8900*/  HMMA.16816.F32 R156, R176.reuse, R152, R12 ;  /* 0x00000098b09c723c */ /* 0x040fe2000000180c */
[----:B------:R-:W5:Y:S07]  /*8910*/  LDSM.16.MT88.4 R12, [R251+0x3900] ;  /* 0x00390000fb0c783b */ /* 0x000f6e0000004200 */
[C---:B------:R-:W-:Y:S01]  /*8920*/  HMMA.16816.F32 R152, R176.reuse, R154, R16 ;  /* 0x0000009ab098723c */ /* 0x040fe20000001810 */
[----:B------:R-:W4:Y:S07]  /*8930*/  LDSM.16.MT88.4 R16, [R250+0x3900] ;  /* 0x00390000fa10783b */ /* 0x000f2e0000004200 */
[C---:B---3--:R-:W-:Y:S08]  /*8940*/  HMMA.16816.F32 R148, R176.reuse, R144, R20 ;  /* 0x00000090b094723c */ /* 0x048ff00000001814 */
[C---:B------:R-:W-:Y:S08]  /*8950*/  HMMA.16816.F32 R144, R176.reuse, R146, R24 ;  /* 0x00000092b090723c */ /* 0x040ff00000001818 */
[C---:B-1----:R-:W-:Y:S08]  /*8960*/  HMMA.16816.F32 R140, R176.reuse, R136, R28 ;  /* 0x00000088b08c723c */ /* 0x042ff0000000181c */
[C---:B------:R-:W-:Y:S08]  /*8970*/  HMMA.16816.F32 R136, R176.reuse, R138, R32 ;  /* 0x0000008ab088723c */ /* 0x040ff00000001820 */
[C---:B--2---:R-:W-:Y:S08]  /*8980*/  HMMA.16816.F32 R36, R176.reuse, R4, R36 ;  /* 0x00000004b024723c */ /* 0x044ff00000001824 */
[C---:B------:R-:W-:Y:S01]  /*8990*/  HMMA.16816.F32 R40, R176.reuse, R6, R40 ;  /* 0x00000006b028723c */ /* 0x040fe20000001828 */
[----:B------:R-:W1:Y:S07]  /*89a0*/  LDSM.16.MT88.4 R4, [R135+0x5900] ;  /* 0x005900008704783b */ /* 0x000e6e0000004200 */
[C---:B----4-:R-:W-:Y:S08]  /*89b0*/  HMMA.16816.F32 R44, R176.reuse, R8, R44 ;  /* 0x00000008b02c723c */ /* 0x050ff0000000182c */
[C---:B------:R-:W-:Y:S01]  /*89c0*/  HMMA.16816.F32 R48, R176.reuse, R10, R48 ;  /* 0x0000000ab030723c */ /* 0x040fe20000001830 */
[----:B------:R-:W2:Y:S07]  /*89d0*/  LDSM.16.MT88.4 R8, [R248+0x5900] ;  /* 0x00590000f808783b */ /* 0x000eae0000004200 */
[C---:B-----5:R-:W-:Y:S08]  /*89e0*/  HMMA.16816.F32 R52, R176.reuse, R12, R52 ;  /* 0x0000000cb034723c */ /* 0x060ff00000001834 */
[C---:B------:R-:W-:Y:S01]  /*89f0*/  HMMA.16816.F32 R56, R176.reuse, R14, R56 ;  /* 0x0000000eb038723c */ /* 0x040fe20000001838 */
[----:B------:R-:W3:Y:S07]  /*8a00*/  LDSM.16.MT88.4 R12, [R251+0x5900] ;  /* 0x00590000fb0c783b */ /* 0x000eee0000004200 */
[C---:B------:R-:W-:Y:S08]  /*8a10*/  HMMA.16816.F32 R60, R176.reuse, R16, R60 ;  /* 0x00000010b03c723c */ /* 0x040ff0000000183c */
[C---:B------:R-:W-:Y:S01]  /*8a20*/  HMMA.16816.F32 R64, R176.reuse, R18, R64 ;  /* 0x00000012b040723c */ /* 0x040fe20000001840 */
[----:B------:R-:W4:Y:S07]  /*8a30*/  LDSM.16.MT88.4 R16, [R250+0x5900] ;  /* 0x00590000fa10783b */ /* 0x000f2e0000004200 */
[C---:B-1----:R-:W-:Y:S08]  /*8a40*/  HMMA.16816.F32 R68, R176.reuse, R4, R68 ;  /* 0x00000004b044723c */ /* 0x042ff00000001844 */
[C---:B------:R-:W-:Y:S01]  /*8a50*/  HMMA.16816.F32 R72, R176.reuse, R6, R72 ;  /* 0x00000006b048723c */ /* 0x040fe20000001848 */
[----:B------:R-:W1:Y:S07]  /*8a60*/  LDSM.16.MT88.4 R4, [R135+0x7900] ;  /* 0x007900008704783b */ /* 0x000e6e0000004200 */
[C---:B--2---:R-:W-:Y:S08]  /*8a70*/  HMMA.16816.F32 R76, R176.reuse, R8, R76 ;  /* 0x00000008b04c723c */ /* 0x044ff0000000184c */
[C---:B------:R-:W-:Y:S01]  /*8a80*/  HMMA.16816.F32 R80, R176.reuse, R10, R80 ;  /* 0x0000000ab050723c */ /* 0x040fe20000001850 */
[----:B------:R-:W2:Y:S07]  /*8a90*/  LDSM.16.MT88.4 R8, [R248+0x7900] ;  /* 0x00790000f808783b */ /* 0x000eae0000004200 */
[C---:B---3--:R-:W-:Y:S08]  /*8aa0*/  HMMA.16816.F32 R84, R176.reuse, R12, R84 ;  /* 0x0000000cb054723c */ /* 0x048ff00000001854 */
[C---:B------:R-:W-:Y:S01]  /*8ab0*/  HMMA.16816.F32 R88, R176.reuse, R14, R88 ;  /* 0x0000000eb058723c */ /* 0x040fe20000001858 */
[----:B------:R-:W3:Y:S07]  /*8ac0*/  LDSM.16.MT88.4 R12, [R251+0x7900] ;  /* 0x00790000fb0c783b */ /* 0x000eee0000004200 */
[C---:B----4-:R-:W-:Y:S08]  /*8ad0*/  HMMA.16816.F32 R92, R176.reuse, R16, R92 ;  /* 0x00000010b05c723c */ /* 0x050ff0000000185c */
[C---:B------:R-:W-:Y:S01]  /*8ae0*/  HMMA.16816.F32 R96, R176.reuse, R18, R96 ;  /* 0x00000012b060723c */ /* 0x040fe20000001860 */
[----:B------:R-:W4:Y:S07]  /*8af0*/  LDSM.16.MT88.4 R16, [R250+0x7900] ;  /* 0x00790000fa10783b */ /* 0x000f2e0000004200 */
[C---:B-1----:R-:W-:Y:S08]  /*8b00*/  HMMA.16816.F32 R100, R176.reuse, R4, R100 ;  /* 0x00000004b064723c */ /* 0x042ff00000001864 */
[C---:B------:R-:W-:Y:S08]  /*8b10*/  HMMA.16816.F32 R104, R176.reuse, R6, R104 ;  /* 0x00000006b068723c */ /* 0x040ff00000001868 */
[C---:B--2---:R-:W-:Y:S08]  /*8b20*/  HMMA.16816.F32 R108, R176.reuse, R8, R108 ;  /* 0x00000008b06c723c */ /* 0x044ff0000000186c */
[C---:B------:R-:W-:Y:S08]  /*8b30*/  HMMA.16816.F32 R112, R176.reuse, R10, R112 ;  /* 0x0000000ab070723c */ /* 0x040ff00000001870 */
[C---:B---3--:R-:W-:Y:S08]  /*8b40*/  HMMA.16816.F32 R116, R176.reuse, R12, R116 ;  /* 0x0000000cb074723c */ /* 0x048ff00000001874 */
[C---:B------:R-:W-:Y:S08]  /*8b50*/  HMMA.16816.F32 R120, R176.reuse, R14, R120 ;  /* 0x0000000eb078723c */ /* 0x040ff00000001878 */
[C---:B----4-:R-:W-:Y:S08]  /*8b60*/  HMMA.16816.F32 R124, R176.reuse, R16, R124 ;  /* 0x00000010b07c723c */ /* 0x050ff0000000187c */
[----:B------:R-:W-:Y:S01]  /*8b70*/  HMMA.16816.F32 R128, R176, R18, R128 ;  /* 0x00000012b080723c */ /* 0x000fe20000001880 */
[----:B------:R-:W-:-:S07]  /*8b80*/  @P0 BRA `(.L_x_3) ;  /* 0xffffce5000000947 */ /* 0x000fce000383ffff */
.L_x_2:
[----:B------:R-:W2:Y:S04]  /*8b90*/  LDL.LU R4, [R1+0x54] ;  /* 0x0000540001047983 */ /* 0x000ea80000300800 */
[----:B------:R-:W1:Y:S01]  /*8ba0*/  S2R R8, SR_TID.X ;  /* 0x0000000000087919 */ /* 0x000e620000002100 */
[----:B------:R-:W-:Y:S01]  /*8bb0*/  MOV R178, c[0x0][0x4e8] ;  /* 0x00013a0000b27a02 */ /* 0x000fe20000000f00 */
[----:B------:R-:W3:Y:S01]  /*8bc0*/  S2UR UR7, SR_CTAID.Y ;  /* 0x00000000000779c3 */ /* 0x000ee20000002600 */
[----:B------:R-:W-:Y:S01]  /*8bd0*/  ULDC.64 UR4, c[0x0][0x490] ;  /* 0x0001240000047ab9 */ /* 0x000fe20000000a00 */
[----:B------:R-:W4:Y:S04]  /*8be0*/  LDL.LU R3, [R1+0x70] ;  /* 0x0000700001037983 */ /* 0x000f280000300800 */
[----:B------:R-:W4:Y:S01]  /*8bf0*/  LDL.LU R9, [R1+0xa4] ;  /* 0x0000a40001097983 */ /* 0x000f220000300800 */
[----:B------:R-:W-:-:S03]  /*8c00*/  ISETP.NE.AND P4, PT, R178, 0x1, PT ;  /* 0x00000001b200780c */ /* 0x000fc60003f85270 */
[----:B------:R-:W4:Y:S01]  /*8c10*/  LDL.LU R179, [R1+0xa8] ;  /* 0x0000a80001b37983 */ /* 0x000f220000300800 */
[----:B-1----:R-:W-:-:S04]  /*8c20*/  SHF.R.S32.HI R5, RZ, 0x1f, R8 ;  /* 0x0000001fff057819 */ /* 0x002fc80000011408 */
[CC--:B------:R-:W-:Y:S02]  /*8c30*/  LEA.HI R177, R5.reuse, R8.reuse, RZ, 0x5 ;  /* 0x0000000805b17211 */ /* 0x0c0fe400078f28ff */
[----:B------:R-:W-:Y:S01]  /*8c40*/  LEA.HI R5, R5, R8, RZ, 0x2 ;  /* 0x0000000805057211 */ /* 0x000fe200078f10ff */
[----:B---3--:R-:W-:Y:S02]  /*8c50*/  USHF.R.S32.HI UR6, URZ, 0x1f, UR7 ;  /* 0x0000001f3f067899 */ /* 0x008fe40008011407 */
[----:B------:R-:W-:Y:S01]  /*8c60*/  UIMAD.WIDE.U32 UR10, UR7, UR4, URZ ;  /* 0x00000004070a72a5 */ /* 0x000fe2000f8e003f */
[----:B------:R-:W-:Y:S01]  /*8c70*/  LOP3.LUT R17, R5, 0xfffffffc, RZ, 0xc0, !PT ;  /* 0xfffffffc05117812 */ /* 0x000fe200078ec0ff */
[----:B------:R-:W-:-:S03]  /*8c80*/  UIMAD UR8, UR6, UR4, URZ ;  /* 0x00000004060872a4 */ /* 0x000fc6000f8e023f */
[----:B------:R-:W-:Y:S01]  /*8c90*/  IADD3 R17, -R17, R8, RZ ;  /* 0x0000000811117210 */ /* 0x000fe20007ffe1ff */
[----:B------:R-:W-:-:S03]  /*8ca0*/  UIMAD UR8, UR7, UR5, UR8 ;  /* 0x00000005070872a4 */ /* 0x000fc6000f8e0208 */
[----:B------:R-:W-:Y:S02]  /*8cb0*/  ULDC.64 UR4, c[0x0][0x3e8] ;  /* 0x0000fa0000047ab9 */ /* 0x000fe40000000a00 */
[----:B------:R-:W-:Y:S01]  /*8cc0*/  UIMAD.WIDE.U32 UR12, UR7, UR4, URZ ;  /* 0x00000004070c72a5 */ /* 0x000fe2000f8e003f */
[----:B------:R-:W-:Y:S06]  /*8cd0*/  BAR.SYNC.DEFER_BLOCKING 0x1, 0x100 ;  /* 0x0044000000007b1d */ /* 0x000fec0000010000 */
[----:B--2---:R-:W1:Y:S04]  /*8ce0*/  SHFL.BFLY PT, R11, R4, 0x2, 0x1f ;  /* 0x0c401f00040b7f89 */ /* 0x004e6800000e0000 */
[----:B----4-:R-:W2:Y:S01]  /*8cf0*/  SHFL.BFLY PT, R6, R3, 0x2, 0x1f ;  /* 0x0c401f0003067f89 */ /* 0x010ea200000e0000 */
[----:B------:R-:W-:Y:S01]  /*8d00*/  MOV R15, R9 ;  /* 0x00000009000f7202 */ /* 0x000fe20000000f00 */
[----:B-1----:R-:W-:Y:S01]  /*8d10*/  FADD.FTZ R11, R11, R4 ;  /* 0x000000040b0b7221 */ /* 0x002fe20000010000 */
[----:B------:R-:W-:-:S04]  /*8d20*/  LOP3.LUT R4, R177, 0xffffffe0, RZ, 0xc0, !PT ;  /* 0xffffffe0b1047812 */ /* 0x000fc800078ec0ff */
[----:B------:R-:W1:Y:S01]  /*8d30*/  SHFL.BFLY PT, R0, R11, 0x1, 0x1f ;  /* 0x0c201f000b007f89 */ /* 0x000e6200000e0000 */
[----:B--2---:R-:W-:-:S05]  /*8d40*/  FADD.FTZ R6, R6, R3 ;  /* 0x0000000306067221 */ /* 0x004fca0000010000 */
[----:B------:R-:W2:Y:S01]  /*8d50*/  SHFL.BFLY PT, R3, R6, 0x1, 0x1f ;  /* 0x0c201f0006037f89 */ /* 0x000ea200000e0000 */
[----:B-1----:R-:W-:Y:S01]  /*8d60*/  FADD.FTZ R11, R11, R0 ;  /* 0x000000000b0b7221 */ /* 0x002fe20000010000 */
[----:B------:R-:W-:-:S04]  /*8d70*/  MOV R0, RZ ;  /* 0x000000ff00007202 */ /* 0x000fc80000000f00 */
[----:B------:R-:W-:Y:S01]  /*8d80*/  FSETP.NE.FTZ.AND P1, PT, R11, RZ, PT ;  /* 0x000000ff0b00720b */ /* 0x000fe20003f35000 */
[----:B--2---:R-:W-:Y:S02]  /*8d90*/  FADD.FTZ R6, R6, R3 ;  /* 0x0000000306067221 */ /* 0x004fe40000010000 */
[----:B------:R-:W-:-:S03]  /*8da0*/  @P4 IMAD.HI.U32 R3, R9, c[0x0][0x4ec], RZ ;  /* 0x00013b0009034a27 */ /* 0x000fc600078e00ff */
[----:B------:R-:W-:Y:S02]  /*8db0*/  FSETP.NE.FTZ.AND P0, PT, R6, RZ, PT ;  /* 0x000000ff0600720b */ /* 0x000fe40003f15000 */
[----:B------:R-:W-:Y:S02]  /*8dc0*/  @P4 SHF.R.U32.HI R15, RZ, c[0x0][0x4f0], R3 ;  /* 0x00013c00ff0f4a19 */ /* 0x000fe40000011603 */
[----:B------:R-:W-:-:S03]  /*8dd0*/  IADD3 R3, -R4, R8, RZ ;  /* 0x0000000804037210 */ /* 0x000fc60007ffe1ff */
[----:B------:R-:W1:Y:S01]  /*8de0*/  @P1 MUFU.RCP R0, R11 ;  /* 0x0000000b00001308 */ /* 0x000e620000001000 */
[----:B------:R-:W-:Y:S02]  /*8df0*/  MOV R4, RZ ;  /* 0x000000ff00047202 */ /* 0x000fe40000000f00 */
[----:B------:R-:W-:Y:S02]  /*8e00*/  LOP3.LUT P3, RZ, R3, 0x3, RZ, 0xc0, !PT ;  /* 0x0000000303ff7812 */ /* 0x000fe4000786c0ff */
[----:B------:R-:W-:-:S03]  /*8e10*/  IADD3 R7, -R15, RZ, RZ ;  /* 0x000000ff0f077210 */ /* 0x000fc60007ffe1ff */
[----:B------:R-:W2:Y:S01]  /*8e20*/  @P0 MUFU.RCP R4, R6 ;  /* 0x0000000600040308 */ /* 0x000ea20000001000 */
[C---:B-1----:R-:W-:Y:S02]  /*8e30*/  FMUL.FTZ R85, R0.reuse, R85 ;  /* 0x0000005500557220 */ /* 0x042fe40000410000 */
[C---:B------:R-:W-:Y:S02]  /*8e40*/  FMUL.FTZ R84, R0.reuse, R84 ;  /* 0x0000005400547220 */ /* 0x040fe40000410000 */
[C---:B------:R-:W-:Y:S02]  /*8e50*/  FMUL.FTZ R176, R0.reuse, R165 ;  /* 0x000000a500b07220 */ /* 0x040fe40000410000 */
[----:B------:R-:W-:Y:S02]  /*8e60*/  FMUL.FTZ R14, R0, R164 ;  /* 0x000000a4000e7220 */ /* 0x000fe40000410000 */
[C---:B--2---:R-:W-:Y:S02]  /*8e70*/  FMUL.FTZ R87, R4.reuse, R87 ;  /* 0x0000005704577220 */ /* 0x044fe40000410000 */
[----:B------:R-:W-:-:S02]  /*8e80*/  FMUL.FTZ R30, R4, R86 ;  /* 0x00000056041e7220 */ /* 0x000fc40000410000 */
[C---:B------:R-:W-:Y:S02]  /*8e90*/  FMUL.FTZ R175, R0.reuse, R161 ;  /* 0x000000a100af7220 */ /* 0x040fe40000410000 */
[C---:B------:R-:W-:Y:S01]  /*8ea0*/  FMUL.FTZ R20, R0.reuse, R156 ;  /* 0x0000009c00147220 */ /* 0x040fe20000410000 */
[----:B------:R-:W-:Y:S01]  /*8eb0*/  F2FP.PACK_AB R30, R87, R30 ;  /* 0x0000001e571e723e */ /* 0x000fe200000000ff */
[C---:B------:R-:W-:Y:S01]  /*8ec0*/  FMUL.FTZ R173, R0.reuse, R153 ;  /* 0x0000009900ad7220 */ /* 0x040fe20000410000 */
[----:B------:R-:W2:Y:S01]  /*8ed0*/  LDL.LU R87, [R1+0xa0] ;  /* 0x0000a00001577983 */ /* 0x000ea20000300800 */
[C---:B------:R-:W-:Y:S02]  /*8ee0*/  FMUL.FTZ R22, R0.reuse, R152 ;  /* 0x0000009800167220 */ /* 0x040fe40000410000 */
[----:B------:R-:W-:Y:S01]  /*8ef0*/  FMUL.FTZ R172, R0, R149 ;  /* 0x0000009500ac7220 */ /* 0x000fe20000410000 */
[----:B------:R-:W3:Y:S01]  /*8f00*/  LDL R86, [R1+0x9c] ;  /* 0x00009c0001567983 */ /* 0x000ee20000100800 */
[----:B------:R-:W-:-:S02]  /*8f10*/  FMUL.FTZ R12, R4, R46 ;  /* 0x0000002e040c7220 */ /* 0x000fc40000410000 */
[C---:B------:R-:W-:Y:S02]  /*8f20*/  FMUL.FTZ R31, R4.reuse, R55 ;  /* 0x00000037041f7220 */ /* 0x040fe40000410000 */
[----:B------:R-:W-:Y:S02]  /*8f30*/  FMUL.FTZ R46, R4, R54 ;  /* 0x00000036042e7220 */ /* 0x000fe40000410000 */
[C---:B------:R-:W-:Y:S02]  /*8f40*/  FMUL.FTZ R24, R0.reuse, R148 ;  /* 0x0000009400187220 */ /* 0x040fe40000410000 */
[C---:B------:R-:W-:Y:S01]  /*8f50*/  FMUL.FTZ R26, R0.reuse, R144 ;  /* 0x00000090001a7220 */ /* 0x040fe20000410000 */
[----:B------:R-:W-:Y:S01]  /*8f60*/  F2FP.PACK_AB R46, R31, R46 ;  /* 0x0000002e1f2e723e */ /* 0x000fe200000000ff */
[C---:B------:R-:W-:Y:S01]  /*8f70*/  FMUL.FTZ R170, R0.reuse, R141 ;  /* 0x0000008d00aa7220 */ /* 0x040fe20000410000 */
[----:B------:R-:W-:Y:S01]  /*8f80*/  F2FP.PACK_AB R31, R85, R84 ;  /* 0x00000054551f723e */ /* 0x000fe200000000ff */
[C---:B------:R-:W-:Y:S01]  /*8f90*/  FMUL.FTZ R18, R0.reuse, R160 ;  /* 0x000000a000127220 */ /* 0x040fe20000410000 */
[----:B------:R1:W5:Y:S01]  /*8fa0*/  LDL R85, [R1+0x74] ;  /* 0x0000740001557983 */ /* 0x0003620000100800 */
[----:B------:R-:W-:-:S02]  /*8fb0*/  FMUL.FTZ R174, R0, R157 ;  /* 0x0000009d00ae7220 */ /* 0x000fc40000410000 */
[C---:B------:R-:W-:Y:S02]  /*8fc0*/  FMUL.FTZ R171, R0.reuse, R145 ;  /* 0x0000009100ab7220 */ /* 0x040fe40000410000 */
[C---:B------:R-:W-:Y:S02]  /*8fd0*/  FMUL.FTZ R144, R0.reuse, R140 ;  /* 0x0000008c00907220 */ /* 0x040fe40000410000 */
[C---:B------:R-:W-:Y:S02]  /*8fe0*/  FMUL.FTZ R169, R0.reuse, R137 ;  /* 0x0000008900a97220 */ /* 0x040fe40000410000 */
[C---:B------:R-:W-:Y:S02]  /*8ff0*/  FMUL.FTZ R141, R0.reuse, R136 ;  /* 0x00000088008d7220 */ /* 0x040fe40000410000 */
[C---:B------:R-:W-:Y:S02]  /*9000*/  FMUL.FTZ R168, R0.reuse, R37 ;  /* 0x0000002500a87220 */ /* 0x040fe40000410000 */
        /* <DEDUP_REMOVED lines=8> */
[C---:B------:R-:W-:Y:S01]  /*9090*/  FMUL.FTZ R148, R0.reuse, R77 ;  /* 0x0000004d00947220 */ /* 0x040fe20000410000 */
[----:B------:R-:W-:Y:S01]  /*90a0*/  SHF.R.S32.HI R3, RZ, 0x2, R5 ;  /* 0x00000002ff037819 */ /* 0x000fe20000011405 */
        /* <DEDUP_REMOVED lines=35> */
[----:B------:R-:W-:Y:S01]  /*92e0*/  FMUL.FTZ R128, R0, R128 ;  /* 0x0000008000807220 */ /* 0x000fe20000410000 */
[----:B------:R-:W-:Y:S01]  /*92f0*/  SHF.R.S32.HI R0, RZ, 0x1f, R5 ;  /* 0x0000001fff007819 */ /* 0x000fe20000011405 */
[C---:B------:R-:W-:Y:S01]  /*9300*/  FMUL.FTZ R39, R4.reuse, R39 ;  /* 0x0000002704277220 */ /* 0x040fe20000410000 */
[----:B------:R-:W4:Y:S01]  /*9310*/  @P0 MUFU.LG2 R6, R6 ;  /* 0x0000000600060308 */ /* 0x000f220000000c00 */
[----:B------:R-:W-:Y:S01]  /*9320*/  FMUL.FTZ R16, R4, R38 ;  /* 0x0000002604107220 */ /* 0x000fe20000410000 */
[----:B------:R-:W-:Y:S01]  /*9330*/  LEA.HI R0, R0, R3, RZ, 0x3 ;  /* 0x0000000300007211 */ /* 0x000fe200078f18ff */
[----:B------:R-:W-:-:S03]  /*9340*/  IMAD R133, R7, c[0x0][0x4e8], R9 ;  /* 0x00013a0007857a24 */ /* 0x000fc600078e0209 */
[----:B------:R-:W-:Y:S02]  /*9350*/  F2FP.PACK_AB R54, R39, R16 ;  /* 0x000000102736723e */ /* 0x000fe400000000ff */
[----:B------:R-:W-:Y:S01]  /*9360*/  LOP3.LUT R0, R0, 0xfffffff8, RZ, 0xc0, !PT ;  /* 0xfffffff800007812 */ /* 0x000fe200078ec0ff */
[----:B------:R-:W1:Y:S03]  /*9370*/  S2R R16, SR_CTAID.Z ;  /* 0x0000000000107919 */ /* 0x000e660000002700 */
[----:B------:R-:W-:Y:S02]  /*9380*/  IADD3 R10, R3, -R0, RZ ;  /* 0x80000000030a7210 */ /* 0x000fe40007ffe0ff */
[----:B------:R-:W-:Y:S02]  /*9390*/  @P1 MOV R3, 0x3f317218 ;  /* 0x3f31721800031802 */ /* 0x000fe40000000f00 */
[----:B------:R-:W-:-:S02]  /*93a0*/  @P0 MOV R0, 0x3f317218 ;  /* 0x3f31721800000802 */ /* 0x000fc40000000f00 */
[----:B------:R-:W-:Y:S01]  /*93b0*/  MOV R9, UR13 ;  /* 0x0000000d00097c02 */ /* 0x000fe20008000f00 */
[----:B------:R-:W-:Y:S01]  /*93c0*/  @P1 FMUL.FTZ R9, R3, c[0x0][0x2d0] ;  /* 0x0000b40003091a20 */ /* 0x000fe20000410000 */
[----:B------:R-:W1:Y:S01]  /*93d0*/  @P1 MUFU.LG2 R11, R11 ;  /* 0x0000000b000b1308 */ /* 0x000e620000000c00 */
[----:B----4-:R-:W-:Y:S02]  /*93e0*/  @P0 FMUL.FTZ R3, R6, 0.69314718246459960938 ;  /* 0x3f31721806030820 */ /* 0x010fe40000410000 */
[----:B------:R-:W-:Y:S01]  /*93f0*/  @P0 FMUL.FTZ R0, R0, c[0x0][0x2d0] ;  /* 0x0000b40000000a20 */ /* 0x000fe20000410000 */
[----:B------:R-:W-:Y:S01]  /*9400*/  UIMAD UR6, UR6, UR4, URZ ;  /* 0x00000004060672a4 */ /* 0x000fe2000f8e023f */
[----:B------:R-:W-:Y:S01]  /*9410*/  MOV R80, 0xff800000 ;  /* 0xff80000000507802 */ /* 0x000fe20000000f00 */
[----:B------:R-:W-:Y:S02]  /*9420*/  FMUL.FTZ R52, R4, R42 ;  /* 0x0000002a04347220 */ /* 0x000fe40000410000 */
[----:B------:R-:W-:Y:S01]  /*9430*/  @P0 FFMA.FTZ R80, R0, R2, R3 ;  /* 0x0000000200500223 */ /* 0x000fe20000010003 */
[----:B------:R-:W-:Y:S01]  /*9440*/  SHF.R.S32.HI R0, RZ, 0x5, R177 ;  /* 0x00000005ff007819 */ /* 0x000fe200000114b1 */
[----:B------:R-:W-:-:S02]  /*9450*/  FMUL.FTZ R42, R4, R62 ;  /* 0x0000003e042a7220 */ /* 0x000fc40000410000 */
[C---:B------:R-:W-:Y:S02]  /*9460*/  FMUL.FTZ R40, R4.reuse, R66 ;  /* 0x0000004204287220 */ /* 0x040fe40000410000 */
[C---:B------:R-:W-:Y:S02]  /*9470*/  FMUL.FTZ R38, R4.reuse, R70 ;  /* 0x0000004604267220 */ /* 0x040fe40000410000 */
[C---:B------:R-:W-:Y:S02]  /*9480*/  FMUL.FTZ R36, R4.reuse, R74 ;  /* 0x0000004a04247220 */ /* 0x040fe40000410000 */
[C---:B------:R-:W-:Y:S01]  /*9490*/  FMUL.FTZ R34, R4.reuse, R78 ;  /* 0x0000004e04227220 */ /* 0x040fe20000410000 */
[----:B------:R-:W-:Y:S01]  /*94a0*/  UIMAD UR5, UR7, UR5, UR6 ;  /* 0x00000005070572a4 */ /* 0x000fe2000f8e0206 */
        /* <DEDUP_REMOVED lines=50> */
[----:B------:R-:W-:Y:S01]  /*97d0*/  FMUL.FTZ R130, R4, R130 ;  /* 0x0000008204827220 */ /* 0x000fe20000410000 */
[----:B------:R-:W-:Y:S02]  /*97e0*/  MOV R4, UR10 ;  /* 0x0000000a00047c02 */ /* 0x000fe40008000f00 */
[----:B------:R-:W-:Y:S02]  /*97f0*/  MOV R8, UR12 ;  /* 0x0000000c00087c02 */ /* 0x000fe40008000f00 */
[----:B------:R-:W-:Y:S01]  /*9800*/  SHF.R.S32.HI R3, RZ, 0x1f, R0 ;  /* 0x0000001fff037819 */ /* 0x000fe20000011400 */
[----:B------:R-:W-:Y:S01]  /*9810*/  UIADD3 UR5, UR13, UR5, URZ ;  /* 0x000000050d057290 */ /* 0x000fe2000fffe03f */
[----:B------:R-:W-:Y:S01]  /*9820*/  MOV R6, R4 ;  /* 0x0000000400067202 */ /* 0x000fe20000000f00 */
[----:B------:R-:W4:Y:S01]  /*9830*/  S2R R84, SR_CTAID.X ;  /* 0x0000000000547919 */ /* 0x000f220000002500 */
[----:B------:R-:W-:Y:S02]  /*9840*/  MOV R4, R8 ;  /* 0x0000000800047202 */ /* 0x000fe40000000f00 */
[----:B------:R-:W-:-:S02]  /*9850*/  LEA.HI R3, R3, R0, RZ, 0x3 ;  /* 0x0000000003037211 */ /* 0x000fc400078f18ff */
[----:B-1----:R-:W-:Y:S02]  /*9860*/  SHF.R.S32.HI R8, RZ, 0x1f, R16 ;  /* 0x0000001fff087819 */ /* 0x002fe40000011410 */
[----:B------:R-:W-:Y:S01]  /*9870*/  LEA.HI R2, R17, R17, RZ, 0x1 ;  /* 0x0000001111027211 */ /* 0x000fe200078f08ff */
[----:B------:R-:W-:Y:S01]  /*9880*/  UIADD3 UR8, UR11, UR8, URZ ;  /* 0x000000080b087290 */ /* 0x000fe2000fffe03f */
[----:B------:R-:W-:Y:S01]  /*9890*/  MOV R5, UR11 ;  /* 0x0000000b00057c02 */ /* 0x000fe20008000f00 */
[----:B------:R-:W-:Y:S01]  /*98a0*/  @P1 FMUL.FTZ R11, R11, 0.69314718246459960938 ;  /* 0x3f3172180b0b1820 */ /* 0x000fe20000410000 */
[----:B------:R-:W-:Y:S01]  /*98b0*/  MOV R5, UR5 ;  /* 0x0000000500057c02 */ /* 0x000fe20008000f00 */
[----:B------:R-:W-:Y:S01]  /*98c0*/  IMAD R82, R8, c[0x0][0x3f0], RZ ;  /* 0x0000fc0008527a24 */ /* 0x000fe200078e02ff */
[----:B------:R-:W-:Y:S02]  /*98d0*/  LOP3.LUT R3, R3, 0xffffff8, RZ, 0xc0, !PT ;  /* 0x0ffffff803037812 */ /* 0x000fe400078ec0ff */
[----:B------:R-:W-:-:S02]  /*98e0*/  LOP3.LUT R2, R2, 0x1ffffffe, RZ, 0xc0, !PT ;  /* 0x1ffffffe02027812 */ /* 0x000fc400078ec0ff */
[----:B------:R-:W-:Y:S01]  /*98f0*/  MOV R81, 0xff800000 ;  /* 0xff80000000517802 */ /* 0x000fe20000000f00 */
[----:B------:R-:W-:Y:S01]  /*9900*/  @P1 FFMA.FTZ R81, R9, R132, R11 ;  /* 0x0000008409511223 */ /* 0x000fe2000001000b */
[----:B------:R-:W-:Y:S02]  /*9910*/  F2FP.PACK_AB R50, R47, R12 ;  /* 0x0000000c2f32723e */ /* 0x000fe400000000ff */
[----:B------:R-:W-:Y:S01]  /*9920*/  F2FP.PACK_AB R34, R79, R34 ;  /* 0x000000224f22723e */ /* 0x000fe200000000ff */
[----:B------:R-:W-:Y:S01]  /*9930*/  IMAD R79, R8, c[0x0][0x498], RZ ;  /* 0x00012600084f7a24 */ /* 0x000fe200078e02ff */
[----:B------:R-:W-:Y:S02]  /*9940*/  MOV R7, UR8 ;  /* 0x0000000800077c02 */ /* 0x000fe40008000f00 */
[C---:B------:R-:W-:Y:S02]  /*9950*/  IADD3 R9, R0.reuse, -R3, RZ ;  /* 0x8000000300097210 */ /* 0x040fe40007ffe0ff */
[----:B------:R-:W-:Y:S01]  /*9960*/  LEA R12, R0, R17, 0x9 ;  /* 0x00000011000c7211 */ /* 0x000fe200078e48ff */
[C---:B------:R-:W-:Y:S01]  /*9970*/  IMAD R0, R16.reuse, c[0x0][0x3f4], R82 ;  /* 0x0000fd0010007a24 */ /* 0x040fe200078e0252 */
[----:B------:R-:W-:Y:S01]  /*9980*/  IADD3 R11, R17, -R2, RZ ;  /* 0x80000002110b7210 */ /* 0x000fe20007ffe0ff */
[----:B------:R-:W-:Y:S01]  /*9990*/  IMAD.WIDE.U32 R2, R16, c[0x0][0x3f0], R4 ;  /* 0x0000fc0010027a25 */ /* 0x000fe200078e0004 */
[----:B------:R-:W-:-:S02]  /*99a0*/  SHF.L.U32 R4, R10, 0x6, RZ ;  /* 0x000000060a047819 */ /* 0x000fc400000006ff */
[----:B------:R-:W-:Y:S01]  /*99b0*/  SHF.R.S32.HI R8, RZ, 0x2, R179 ;  /* 0x00000002ff087819 */ /* 0x000fe200000114b3 */
[----:B------:R-:W-:Y:S01]  /*99c0*/  IMAD R79, R16, c[0x0][0x49c], R79 ;  /* 0x00012700104f7a24 */ /* 0x000fe200078e024f */
[----:B------:R-:W-:Y:S01]  /*99d0*/  LOP3.LUT R5, R10, 0x1, RZ, 0xc0, !PT ;  /* 0x000000010a057812 */ /* 0x000fe200078ec0ff */
[----:B------:R-:W-:Y:S01]  /*99e0*/  IMAD.WIDE.U32 R16, R16, c[0x0][0x498], R6 ;  /* 0x0001260010107a25 */ /* 0x000fe200078e0006 */
[----:B------:R-:W-:Y:S02]  /*99f0*/  IADD3 R3, R3, R0, RZ ;  /* 0x0000000003037210 */ /* 0x000fe40007ffe0ff */
[----:B------:R-:W-:Y:S02]  /*9a00*/  LOP3.LUT R7, R4, 0x1c0, RZ, 0xc0, !PT ;  /* 0x000001c004077812 */ /* 0x000fe400078ec0ff */
[----:B------:R-:W-:Y:S02]  /*9a10*/  LEA R0, R9, R8, 0x4 ;  /* 0x0000000809007211 */ /* 0x000fe400078e20ff */
[----:B------:R-:W-:-:S02]  /*9a20*/  R2P PR, R10, 0x6 ;  /* 0x000000060a007804 */ /* 0x000fc40000000000 */
[----:B------:R-:W-:Y:S02]  /*9a30*/  ISETP.NE.U32.AND P0, PT, R5, 0x1, PT ;  /* 0x000000010500780c */ /* 0x000fe40003f05070 */
[----:B------:R-:W-:Y:S02]  /*9a40*/  LEA.HI R7, R7, R7, RZ, 0x1d ;  /* 0x0000000707077211 */ /* 0x000fe400078fe8ff */
[----:B------:R-:W-:Y:S02]  /*9a50*/  SHF.R.S32.HI R5, RZ, 0x1f, R15 ;  /* 0x0000001fff057819 */ /* 0x000fe4000001140f */
[----:B------:R-:W-:Y:S02]  /*9a60*/  LEA R4, R11, R0, 0x3 ;  /* 0x000000000b047211 */ /* 0x000fe400078e18ff */
[----:B------:R-:W-:Y:S01]  /*9a70*/  F2FP.PACK_AB R32, R83, R32 ;  /* 0x000000205320723e */ /* 0x000fe200000000ff */
[----:B------:R-:W-:Y:S01]  /*9a80*/  IMAD R83, R178, c[0x0][0x388], RZ ;  /* 0x0000e200b2537a24 */ /* 0x000fe200078e02ff */
[----:B------:R-:W-:-:S02]  /*9a90*/  LEA R7, R12, R7, 0x1 ;  /* 0x000000070c077211 */ /* 0x000fc400078e08ff */
[C---:B----4-:R-:W-:Y:S01]  /*9aa0*/  LEA R12, R84.reuse, R4, 0x7 ;  /* 0x00000004540c7211 */ /* 0x050fe200078e38ff */
[----:B------:R-:W-:Y:S01]  /*9ab0*/  IMAD R4, R5, c[0x0][0x3e0], RZ ;  /* 0x0000f80005047a24 */ /* 0x000fe200078e02ff */
[----:B------:R-:W-:Y:S01]  /*9ac0*/  LEA R0, R84, R0, 0x7 ;  /* 0x0000000054007211 */ /* 0x000fe200078e38ff */
[----:B------:R-:W-:-:S03]  /*9ad0*/  IMAD.WIDE.U32 R2, R15, c[0x0][0x3e0], R2 ;  /* 0x0000f8000f027a25 */ /* 0x000fc600078e0002 */
[CC--:B------:R-:W-:Y:S01]  /*9ae0*/  ISETP.GE.OR P5, PT, R0.reuse, R83.reuse, P3 ;  /* 0x000000530000720c */ /* 0x0c0fe20001fa6670 */
[----:B------:R-:W-:Y:S01]  /*9af0*/  IMAD R4, R15, c[0x0][0x3e4], R4 ;  /* 0x0000f9000f047a24 */ /* 0x000fe200078e0204 */
[----:B------:R-:W-:Y:S01]  /*9b00*/  IADD3 R0, R0, 0x8, RZ ;  /* 0x0000000800007810 */ /* 0x000fe20007ffe0ff */
[----:B------:R-:W-:Y:S01]  /*9b10*/  @P4 IMAD.HI.U32 R8, R12, c[0x0][0x4ec], RZ ;  /* 0x00013b000c084a27 */ /* 0x000fe200078e00ff */
[----:B------:R-:W-:Y:S02]  /*9b20*/  F2FP.PACK_AB R14, R176, R14 ;  /* 0x0000000eb00e723e */ /* 0x000fe400000000ff */
[----:B------:R-:W-:Y:S02]  /*9b30*/  SHF.L.U32 R7, R7, 0x1, RZ ;  /* 0x0000000107077819 */ /* 0x000fe400000006ff */
[----:B------:R-:W-:Y:S02]  /*9b40*/  ISETP.GE.OR P3, PT, R0, R83, P3 ;  /* 0x000000530000720c */ /* 0x000fe40001f66670 */
[----:B------:R-:W-:-:S02]  /*9b50*/  IADD3 R3, R3, R4, RZ ;  /* 0x0000000403037210 */ /* 0x000fc40007ffe0ff */
[----:B------:R-:W-:Y:S02]  /*9b60*/  MOV R0, R12 ;  /* 0x0000000c00007202 */ /* 0x000fe40000000f00 */
[----:B------:R-:W-:Y:S01]  /*9b70*/  @P4 SHF.R.U32.HI R0, RZ, c[0x0][0x4f0], R8 ;  /* 0x00013c00ff004a19 */ /* 0x000fe20000011608 */
[----:B------:R1:W-:Y:S01]  /*9b80*/  STS [R7+0x80], R14 ;  /* 0x0000800e07007388 */ /* 0x0003e20000000800 */
[----:B------:R-:W-:Y:S02]  /*9b90*/  SHF.R.S32.HI R5, RZ, 0x1f, R133 ;  /* 0x0000001fff057819 */ /* 0x000fe40000011485 */
[----:B------:R-:W-:-:S03]  /*9ba0*/  IADD3 R9, R7, 0x80, RZ ;  /* 0x0000008007097810 */ /* 0x000fc60007ffe0ff */
[----:B------:R-:W-:Y:S01]  /*9bb0*/  IMAD R4, R5, c[0x0][0x3d8], RZ ;  /* 0x0000f60005047a24 */ /* 0x000fe200078e02ff */
[----:B------:R-:W-:Y:S02]  /*9bc0*/  MOV R5, 0x20 ;  /* 0x0000002000057802 */ /* 0x000fe40000000f00 */
[----:B------:R-:W-:Y:S01]  /*9bd0*/  IADD3 R6, R7, 0x70, RZ ;  /* 0x0000007007067810 */ /* 0x000fe20007ffe0ff */
[----:B------:R-:W-:Y:S01]  /*9be0*/  IMAD R82, R133, c[0x0][0x3dc], R4 ;  /* 0x0000f70085527a24 */ /* 0x000fe200078e0204 */
[----:B------:R-:W-:Y:S02]  /*9bf0*/  @P0 IADD3 R6, R9, 0x10, RZ ;  /* 0x0000001009060810 */ /* 0x000fe40007ffe0ff */
[----:B------:R-:W-:Y:S02]  /*9c00*/  SHF.R.S32.HI R4, RZ, 0x1f, R0 ;  /* 0x0000001fff047819 */ /* 0x000fe40000011400 */
[C---:B------:R-:W-:Y:S01]  /*9c10*/  IADD3 R10, P0, R0.reuse, R16, RZ ;  /* 0x00000010000a7210 */ /* 0x040fe20007f1e0ff */
[----:B-1----:R-:W-:Y:S01]  /*9c20*/  IMAD.WIDE.U32 R14, R133, c[0x0][0x3d8], R2 ;  /* 0x0000f600850e7a25 */ /* 0x002fe200078e0002 */
[----:B------:R-:W-:-:S05]  /*9c30*/  IADD3 R3, -R0, RZ, RZ ;  /* 0x000000ff00037210 */ /* 0x000fca0007ffe1ff */
[----:B------:R-:W-:Y:S01]  /*9c40*/  IMAD R3, R3, c[0x0][0x4e8], R12 ;  /* 0x00013a0003037a24 */ /* 0x000fe200078e020c */
[----:B------:R-:W-:-:S04]  /*9c50*/  SEL R2, R5, 0xffffffe0, !P1 ;  /* 0xffffffe005027807 */ /* 0x000fc80004800000 */
[----:B------:R-:W-:Y:S02]  /*9c60*/  SHF.R.S32.HI R5, RZ, 0x1f, R3 ;  /* 0x0000001fff057819 */ /* 0x000fe40000011403 */
[----:B------:R-:W-:Y:S02]  /*9c70*/  IADD3.X R11, R4, R17, R79, P0, !PT ;  /* 0x00000011040b7210 */ /* 0x000fe400007fe44f */
[----:B------:R-:W-:Y:S01]  /*9c80*/  MOV R4, 0x40 ;  /* 0x0000004000047802 */ /* 0x000fe20000000f00 */
[----:B------:R-:W-:Y:S01]  /*9c90*/  IMAD R5, R5, c[0x0][0x488], RZ ;  /* 0x0001220005057a24 */ /* 0x000fe200078e02ff */
[----:B------:R-:W-:Y:S01]  /*9ca0*/  F2FP.PACK_AB R13, R167, R13 ;  /* 0x0000000da70d723e */ /* 0x000fe200000000ff */
[----:B------:R-:W-:Y:S01]  /*9cb0*/  IMAD.WIDE.U32 R10, R3, c[0x0][0x488], R10 ;  /* 0x00012200030a7a25 */ /* 0x000fe200078e000a */
[----:B------:R-:W-:Y:S02]  /*9cc0*/  SEL R12, R4, 0xffffffc0, !P2 ;  /* 0xffffffc0040c7807 */ /* 0x000fe40005000000 */
[----:B------:R-:W-:Y:S01]  /*9cd0*/  F2FP.PACK_AB R18, R175, R18 ;  /* 0x00000012af12723e */ /* 0x000fe200000000ff */
[----:B------:R-:W-:Y:S01]  /*9ce0*/  IMAD R5, R3, c[0x0][0x48c], R5 ;  /* 0x0001230003057a24 */ /* 0x000fe200078e0205 */
[----:B------:R-:W-:-:S02]  /*9cf0*/  F2FP.PACK_AB R19, R163, R19 ;  /* 0x00000013a313723e */ /* 0x000fc400000000ff */
[----:B------:R-:W-:Y:S02]  /*9d00*/  F2FP.PACK_AB R20, R174, R20 ;  /* 0x00000014ae14723e */ /* 0x000fe400000000ff */
[----:B------:R-:W-:Y:S02]  /*9d10*/  F2FP.PACK_AB R23, R159, R23 ;  /* 0x000000179f17723e */ /* 0x000fe400000000ff */
[----:B------:R-:W-:Y:S02]  /*9d20*/  IADD3 R0, R7, R2, RZ ;  /* 0x0000000207007210 */ /* 0x000fe40007ffe0ff */
[----:B------:R-:W-:Y:S02]  /*9d30*/  F2FP.PACK_AB R22, R173, R22 ;  /* 0x00000016ad16723e */ /* 0x000fe400000000ff */
[----:B------:R-:W-:Y:S02]  /*9d40*/  F2FP.PACK_AB R21, R155, R21 ;  /* 0x000000159b15723e */ /* 0x000fe400000000ff */
[----:B------:R-:W-:Y:S01]  /*9d50*/  IADD3 R2, R2, R6, RZ ;  /* 0x0000000602027210 */ /* 0x000fe20007ffe0ff */
[----:B------:R-:W-:Y:S01]  /*9d60*/  STS [R7+0x480], R13 ;  /* 0x0004800d07007388 */ /* 0x000fe20000000800 */
[----:B------:R-:W-:-:S02]  /*9d70*/  F2FP.PACK_AB R24, R172, R24 ;  /* 0x00000018ac18723e */ /* 0x000fc400000000ff */
[----:B------:R-:W-:Y:S02]  /*9d80*/  F2FP.PACK_AB R25, R151, R25 ;  /* 0x000000199719723e */ /* 0x000fe400000000ff */
[----:B------:R-:W-:Y:S01]  /*9d90*/  IADD3 R4, R7, R12, RZ ;  /* 0x0000000c07047210 */ /* 0x000fe20007ffe0ff */
[----:B------:R-:W-:Y:S01]  /*9da0*/  STS [R6], R18 ;  /* 0x0000001206007388 */ /* 0x000fe20000000800 */
[----:B------:R-:W-:Y:S02]  /*9db0*/  F2FP.PACK_AB R26, R171, R26 ;  /* 0x0000001aab1a723e */ /* 0x000fe400000000ff */
[----:B------:R-:W-:Y:S01]  /*9dc0*/  F2FP.PACK_AB R27, R147, R27 ;  /* 0x0000001b931b723e */ /* 0x000fe200000000ff */
[----:B------:R-:W-:Y:S01]  /*9dd0*/  STS [R6+0x400], R19 ;  /* 0x0004001306007388 */ /* 0x000fe20000000800 */
[----:B------:R-:W-:Y:S02]  /*9de0*/  IADD3 R8, R12, R6, RZ ;  /* 0x000000060c087210 */ /* 0x000fe40007ffe0ff */
[----:B------:R-:W-:Y:S01]  /*9df0*/  F2FP.PACK_AB R59, R170, R144 ;  /* 0x00000090aa3b723e */ /* 0x000fe200000000ff */
[----:B------:R-:W-:Y:S01]  /*9e00*/  STS [R0+0x80], R20 ;  /* 0x0000801400007388 */ /* 0x000fe20000000800 */
[----:B------:R-:W-:-:S02]  /*9e10*/  F2FP.PACK_AB R58, R143, R142 ;  /* 0x0000008e8f3a723e */ /* 0x000fc400000000ff */
[----:B------:R-:W-:Y:S01]  /*9e20*/  IADD3 R3, R12, R0, RZ ;  /* 0x000000000c037210 */ /* 0x000fe20007ffe0ff */
[----:B------:R-:W-:Y:S01]  /*9e30*/  STS [R0+0x480], R23 ;  /* 0x0004801700007388 */ /* 0x000fe20000000800 */
[----:B------:R-:W-:Y:S02]  /*9e40*/  IADD3 R11, R11, R5, RZ ;  /* 0x000000050b0b7210 */ /* 0x000fe40007ffe0ff */
[----:B------:R-:W-:Y:S01]  /*9e50*/  F2FP.PACK_AB R57, R169, R141 ;  /* 0x0000008da939723e */ /* 0x000fe200000000ff */
[----:B------:R-:W-:Y:S01]  /*9e60*/  STS [R2], R22 ;  /* 0x0000001602007388 */ /* 0x000fe20000000800 */
[----:B------:R-:W-:Y:S02]  /*9e70*/  F2FP.PACK_AB R56, R139, R56 ;  /* 0x000000388b38723e */ /* 0x000fe400000000ff */
[----:B------:R-:W-:Y:S01]  /*9e80*/  IADD3 R5, R2, R12, RZ ;  /* 0x0000000c02057210 */ /* 0x000fe20007ffe0ff */
[----:B------:R-:W-:Y:S01]  /*9e90*/  STS [R2+0x400], R21 ;  /* 0x0004001502007388 */ /* 0x000fe20000000800 */
[----:B------:R-:W-:-:S02]  /*9ea0*/  F2FP.PACK_AB R55, R168, R140 ;  /* 0x0000008ca837723e */ /* 0x000fc400000000ff */
[----:B------:R-:W-:Y:S01]  /*9eb0*/  F2FP.PACK_AB R53, R165, R137 ;  /* 0x00000089a535723e */ /* 0x000fe200000000ff */
[----:B------:R-:W-:Y:S01]  /*9ec0*/  STS [R4+0x80], R24 ;  /* 0x0000801804007388 */ /* 0x000fe20000000800 */
[----:B------:R-:W-:Y:S02]  /*9ed0*/  F2FP.PACK_AB R52, R43, R52 ;  /* 0x000000342b34723e */ /* 0x000fe400000000ff */
[----:B------:R-:W-:Y:S01]  /*9ee0*/  F2FP.PACK_AB R51, R164, R136 ;  /* 0x00000088a433723e */ /* 0x000fe200000000ff */
[----:B------:R-:W-:Y:S01]  /*9ef0*/  STS [R4+0x480], R25 ;  /* 0x0004801904007388 */ /* 0x000fe20000000800 */
[----:B------:R-:W-:Y:S02]  /*9f00*/  F2FP.PACK_AB R49, R161, R49 ;  /* 0x00000031a131723e */ /* 0x000fe400000000ff */
[----:B------:R-:W-:Y:S01]  /*9f10*/  F2FP.PACK_AB R48, R33, R48 ;  /* 0x000000302130723e */ /* 0x000fe200000000ff */
[----:B------:R-:W-:Y:S01]  /*9f20*/  STS [R8], R26 ;  /* 0x0000001a08007388 */ /* 0x000fe20000000800 */
[----:B------:R-:W-:-:S03]  /*9f30*/  F2FP.PACK_AB R47, R160, R135 ;  /* 0x00000087a02f723e */ /* 0x000fc600000000ff */
[----:B------:R-:W-:Y:S01]  /*9f40*/  STS [R8+0x400], R27 ;  /* 0x0004001b08007388 */ /* 0x000fe20000000800 */
[----:B------:R-:W-:-:S03]  /*9f50*/  F2FP.PACK_AB R45, R157, R45 ;  /* 0x0000002d9d2d723e */ /* 0x000fc600000000ff */
[----:B------:R-:W-:Y:S01]  /*9f60*/  STS [R3+0x80], R59 ;  /* 0x0000803b03007388 */ /* 0x000fe20000000800 */
[----:B------:R-:W-:-:S03]  /*9f70*/  F2FP.PACK_AB R44, R29, R44 ;  /* 0x0000002c1d2c723e */ /* 0x000fc600000000ff */
[----:B------:R-:W-:Y:S01]  /*9f80*/  STS [R3+0x480], R58 ;  /* 0x0004803a03007388 */ /* 0x000fe20000000800 */
[----:B------:R-:W-:-:S03]  /*9f90*/  F2FP.PACK_AB R43, R156, R134 ;  /* 0x000000869c2b723e */ /* 0x000fc600000000ff */
        /* <DEDUP_REMOVED lines=18> */
[----:B------:R-:W-:Y:S04]  /*a0c0*/  STS [R2+0x4400], R48 ;  /* 0x0044003002007388 */ /* 0x000fe80000000800 */
[----:B------:R-:W-:Y:S04]  /*a0d0*/  STS [R4+0x4080], R47 ;  /* 0x0040802f04007388 */ /* 0x000fe80000000800 */
        /* <DEDUP_REMOVED lines=33> */
[----:B------:R-:W-:-:S03]  /*a2f0*/  LEA R9, P0, R10, c[0x0][0x450], 0x2 ;  /* 0x000114000a097a11 */ /* 0x000fc600078010ff */
        /* <DEDUP_REMOVED lines=13> */
[----:B------:R-:W-:-:S03]  /*a3d0*/  LEA.HI.X R11, R10, c[0x0][0x454], R11, 0x2, P0 ;  /* 0x000115000a0b7a11 */ /* 0x000fc600000f140b */
[----:B------:R-:W-:Y:S04]  /*a3e0*/  STS [R7+0xc480], R74 ;  /* 0x00c4804a07007388 */ /* 0x000fe80000000800 */
[----:B------:R-:W-:Y:S04]  /*a3f0*/  STS [R6+0xc000], R73 ;  /* 0x00c0004906007388 */ /* 0x000fe80000000800 */
[----:B------:R-:W-:Y:S04]  /*a400*/  STS [R6+0xc400], R72 ;  /* 0x00c4004806007388 */ /* 0x000fe80000000800 */
[----:B------:R-:W-:Y:S04]  /*a410*/  STS [R0+0xc080], R71 ;  /* 0x00c0804700007388 */ /* 0x000fe80000000800 */
[----:B------:R2:W-:Y:S04]  /*a420*/  STS [R0+0xc480], R70 ;  /* 0x00c4804600007388 */ /* 0x0005e80000000800 */
[----:B------:R-:W-:Y:S04]  /*a430*/  STS [R2+0xc000], R69 ;  /* 0x00c0004502007388 */ /* 0x000fe80000000800 */
        /* <DEDUP_REMOVED lines=9> */
[----:B------:R-:W-:Y:S04]  /*a4d0*/  SHFL.IDX PT, R12, R9, RZ, 0x1c1f ;  /* 0x001c1fff090c7589 */ /* 0x000fe800000e0000 */
[----:B------:R-:W1:Y:S04]  /*a4e0*/  SHFL.IDX PT, R13, R11, RZ, 0x1c1f ;  /* 0x001c1fff0b0d7589 */ /* 0x000e6800000e0000 */
[----:B------:R-:W-:Y:S06]  /*a4f0*/  BAR.SYNC.DEFER_BLOCKING 0x1, 0x100 ;  /* 0x0044000000007b1d */ /* 0x000fec0000010000 */
[----:B------:R-:W-:Y:S04]  /*a500*/  SHFL.IDX PT, R10, R9, 0x1, 0x1c1f ;  /* 0x003c1f00090a7f89 */ /* 0x000fe800000e0000 */
[----:B------:R-:W4:Y:S01]  /*a510*/  SHFL.IDX PT, R11, R11, 0x1, 0x1c1f ;  /* 0x003c1f000b0b7f89 */ /* 0x000f2200000e0000 */
[----:B--2---:R-:W-:-:S03]  /*a520*/  SHF.L.U32 R0, R87, 0x1, RZ ;  /* 0x0000000157007819 */ /* 0x004fc600000006ff */
[----:B-1----:R-:W-:Y:S04]  /*a530*/  @!P5 ST.E [R12.64], R81 ;  /* 0x000000510c00d985 */ /* 0x002fe8000c10190e */
[----:B----4-:R1:W-:Y:S04]  /*a540*/  @!P3 ST.E [R10.64], R80 ;  /* 0x000000500a00b985 */ /* 0x0103e8000c10190e */
[----:B------:R2:W4:Y:S04]  /*a550*/  LDS.128 R40, [R0+0x1080] ;  /* 0x0010800000287984 */ /* 0x0005280000000c00 */
[----:B------:R2:W1:Y:S04]  /*a560*/  LDS.128 R56, [R0+0x2080] ;  /* 0x0020800000387984 */ /* 0x0004680000000c00 */
[----:B------:R2:W2:Y:S04]  /*a570*/  LDS.128 R68, [R0+0x3080] ;  /* 0x0030800000447984 */ /* 0x0004a80000000c00 */
        /* <DEDUP_REMOVED lines=8> */
[----:B------:R2:W2:Y:S01]  /*a600*/  LDS.128 R72, [R0+0xf080] ;  /* 0x00f0800000487984 */ /* 0x0004a20000000c00 */
[----:B------:R-:W-:-:S02]  /*a610*/  IADD3 R2, R15, R82, RZ ;  /* 0x000000520f027210 */ /* 0x000fc40007ffe0ff */
[----:B-1----:R-:W-:-:S04]  /*a620*/  LEA R11, P0, R14, c[0x0][0x380], 0x1 ;  /* 0x0000e0000e0b7a11 */ /* 0x002fc800078008ff */
[----:B------:R-:W-:Y:S02]  /*a630*/  LEA.HI.X R10, R14, c[0x0][0x384], R2, 0x1, P0 ;  /* 0x0000e1000e0a7a11 */ /* 0x000fe400000f0c02 */
[----:B---3--:R-:W-:Y:S01]  /*a640*/  ISETP.GE.AND P0, PT, R86, R83, PT ;  /* 0x000000535600720c */ /* 0x008fe20003f06270 */
[----:B------:R1:W3:Y:S01]  /*a650*/  SHFL.IDX PT, R2, R11, RZ, 0x181f ;  /* 0x00181fff0b027589 */ /* 0x0002e200000e0000 */
[----:B------:R-:W-:Y:S03]  /*a660*/  BSSY B0, `(.L_x_6) ;  /* 0x000001f000007945 */ /* 0x000fe60003800000 */
[----:B------:R1:W1:Y:S08]  /*a670*/  SHFL.IDX PT, R3, R10, RZ, 0x181f ;  /* 0x00181fff0a037589 */ /* 0x00027000000e0000 */
[----:B------:R-:W-:Y:S05]  /*a680*/  @P0 BRA `(.L_x_7) ;  /* 0x000001c000000947 */ /* 0x000fea0003800000 */
[----:B----4-:R-:W4:Y:S01]  /*a690*/  LDS.128 R24, [R0+0x80] ;  /* 0x0000800000187984 */ /* 0x010f220000000c00 */
[----:B-----5:R-:W-:-:S02]  /*a6a0*/  IADD3 R6, R85, 0x40, RZ ;  /* 0x0000004055067810 */ /* 0x020fc40007ffe0ff */
[C---:B------:R-:W-:Y:S01]  /*a6b0*/  IADD3 R7, R85.reuse, 0x80, RZ ;  /* 0x0000008055077810 */ /* 0x040fe20007ffe0ff */
[----:B------:R-:W3:Y:S01]  /*a6c0*/  LDS.128 R20, [R0+0x4080] ;  /* 0x0040800000147984 */ /* 0x000ee20000000c00 */
[----:B------:R-:W-:Y:S02]  /*a6d0*/  IADD3 R8, R85, 0xc0, RZ ;  /* 0x000000c055087810 */ /* 0x000fe40007ffe0ff */
[----:B------:R-:W-:Y:S01]  /*a6e0*/  ISETP.GE.AND P2, PT, R6, c[0x0][0x3c8], PT ;  /* 0x0000f20006007a0c */ /* 0x000fe20003f46270 */
[----:B------:R-:W2:Y:S01]  /*a6f0*/  LDS.128 R16, [R0+0x8080] ;  /* 0x0080800000107984 */ /* 0x000ea20000000c00 */
[----:B------:R-:W-:Y:S02]  /*a700*/  ISETP.GE.AND P1, PT, R7, c[0x0][0x3c8], PT ;  /* 0x0000f20007007a0c */ /* 0x000fe40003f26270 */
[----:B------:R-:W-:Y:S01]  /*a710*/  ISETP.GE.AND P0, PT, R8, c[0x0][0x3c8], PT ;  /* 0x0000f20008007a0c */ /* 0x000fe20003f06270 */
[----:B------:R1:W2:Y:S01]  /*a720*/  LDS.128 R12, [R0+0xc080] ;  /* 0x00c08000000c7984 */ /* 0x0002a20000000c00 */
[----:B------:R-:W-:-:S07]  /*a730*/  ISETP.GE.AND P3, PT, R85, c[0x0][0x3c8], PT ;  /* 0x0000f20055007a0c */ /* 0x000fce0003f66270 */
[----:B------:R-:W-:-:S04]  /*a740*/  @!P2 SHF.R.S32.HI R4, RZ, 0x1f, R6 ;  /* 0x0000001fff04a819 */ /* 0x000fc80000011406 */
[----:B------:R-:W-:Y:S02]  /*a750*/  @!P0 SHF.R.S32.HI R5, RZ, 0x1f, R8 ;  /* 0x0000001fff058819 */ /* 0x000fe40000011408 */
[----:B------:R-:W-:-:S04]  /*a760*/  @!P2 LEA.HI R6, R4, R6, RZ, 0x3 ;  /* 0x000000060406a211 */ /* 0x000fc800078f18ff */
[----:B------:R-:W-:Y:S02]  /*a770*/  @!P2 LOP3.LUT R6, R6, 0xfffffff8, RZ, 0xc0, !PT ;  /* 0xfffffff80606a812 */ /* 0x000fe400078ec0ff */
[----:B-12---:R-:W-:-:S04]  /*a780*/  @!P1 SHF.R.S32.HI R0, RZ, 0x1f, R7 ;  /* 0x0000001fff009819 */ /* 0x006fc80000011407 */
[----:B------:R-:W-:Y:S01]  /*a790*/  @!P1 LEA.HI R4, R0, R7, RZ, 0x3 ;  /* 0x0000000700049211 */ /* 0x000fe200078f18ff */
[--C-:B---3--:R-:W-:Y:S01]  /*a7a0*/  @!P2 IMAD.WIDE R6, R6, 0x2, R2.reuse ;  /* 0x000000020606a825 */ /* 0x108fe200078e0202 */
[----:B------:R-:W-:Y:S02]  /*a7b0*/  @!P0 LEA.HI R0, R5, R8, RZ, 0x3 ;  /* 0x0000000805008211 */ /* 0x000fe400078f18ff */
[----:B------:R-:W-:Y:S01]  /*a7c0*/  @!P1 LOP3.LUT R4, R4, 0xfffffff8, RZ, 0xc0, !PT ;  /* 0xfffffff804049812 */ /* 0x000fe200078ec0ff */
[----:B------:R-:W-:Y:S01]  /*a7d0*/  @!P3 IMAD.WIDE R8, R85, 0x2, R2 ;  /* 0x000000025508b825 */ /* 0x000fe200078e0202 */
[----:B------:R-:W-:-:S03]  /*a7e0*/  @!P0 LOP3.LUT R0, R0, 0xfffffff8, RZ, 0xc0, !PT ;  /* 0xfffffff800008812 */ /* 0x000fc600078ec0ff */
[--C-:B------:R-:W-:Y:S01]  /*a7f0*/  @!P1 IMAD.WIDE R4, R4, 0x2, R2.reuse ;  /* 0x0000000204049825 */ /* 0x100fe200078e0202 */
[----:B----4-:R1:W-:Y:S03]  /*a800*/  @!P3 ST.E.128 [R8.64], R24 ;  /* 0x000000180800b985 */ /* 0x0103e6000c101d0e */
[----:B------:R-:W-:Y:S01]  /*a810*/  @!P0 IMAD.WIDE R2, R0, 0x2, R2 ;  /* 0x0000000200028825 */ /* 0x000fe200078e0202 */
[----:B------:R1:W-:Y:S04]  /*a820*/  @!P2 ST.E.128 [R6.64], R20 ;  /* 0x000000140600a985 */ /* 0x0003e8000c101d0e */
[----:B------:R1:W-:Y:S04]  /*a830*/  @!P1 ST.E.128 [R4.64], R16 ;  /* 0x0000001004009985 */ /* 0x0003e8000c101d0e */
[----:B------:R1:W-:Y:S02]  /*a840*/  @!P0 ST.E.128 [R2.64], R12 ;  /* 0x0000000c02008985 */ /* 0x0003e4000c101d0e */
.L_x_7:
[----:B----4-:R-:W-:Y:S05]  /*a850*/  BSYNC B0 ;  /* 0x0000000000007941 */ /* 0x010fea0003800000 */
.L_x_6:
[----:B--2---:R-:W-:Y:S01]  /*a860*/  IADD3 R0, R86, 0x20, RZ ;  /* 0x0000002056007810 */ /* 0x004fe20007ffe0ff */
[----:B-1----:R1:W2:Y:S01]  /*a870*/  SHFL.IDX PT, R3, R10, 0x1, 0x181f ;  /* 0x00381f000a037f89 */ /* 0x0022a200000e0000 */
[----:B------:R-:W-:Y:S02]  /*a880*/  BSSY B0, `(.L_x_8) ;  /* 0x000001c000007945 */ /* 0x000fe40003800000 */
[----:B------:R-:W-:Y:S01]  /*a890*/  ISETP.GE.AND P0, PT, R0, R83, PT ;  /* 0x000000530000720c */ /* 0x000fe20003f06270 */
[----:B---3--:R1:W3:-:S12]  /*a8a0*/  SHFL.IDX PT, R2, R11, 0x1, 0x181f ;  /* 0x00381f000b027f89 */ /* 0x0082d800000e0000 */
[----:B------:R-:W-:Y:S05]  /*a8b0*/  @P0 BRA `(.L_x_9) ;  /* 0x0000018000000947 */ /* 0x000fea0003800000 */
[C---:B-----5:R-:W-:Y:S02]  /*a8c0*/  IADD3 R6, R85.reuse, 0x40, RZ ;  /* 0x0000004055067810 */ /* 0x060fe40007ffe0ff */
[C---:B------:R-:W-:Y:S02]  /*a8d0*/  IADD3 R7, R85.reuse, 0x80, RZ ;  /* 0x0000008055077810 */ /* 0x040fe40007ffe0ff */
[----:B------:R-:W-:Y:S02]  /*a8e0*/  IADD3 R8, R85, 0xc0, RZ ;  /* 0x000000c055087810 */ /* 0x000fe40007ffe0ff */
[----:B------:R-:W-:Y:S02]  /*a8f0*/  ISETP.GE.AND P2, PT, R6, c[0x0][0x3c8], PT ;  /* 0x0000f20006007a0c */ /* 0x000fe40003f46270 */
[----:B------:R-:W-:Y:S02]  /*a900*/  ISETP.GE.AND P1, PT, R7, c[0x0][0x3c8], PT ;  /* 0x0000f20007007a0c */ /* 0x000fe40003f26270 */
[----:B------:R-:W-:-:S02]  /*a910*/  ISETP.GE.AND P0, PT, R8, c[0x0][0x3c8], PT ;  /* 0x0000f20008007a0c */ /* 0x000fc40003f06270 */
[----:B------:R-:W-:-:S07]  /*a920*/  ISETP.GE.AND P3, PT, R85, c[0x0][0x3c8], PT ;  /* 0x0000f20055007a0c */ /* 0x000fce0003f66270 */
[----:B------:R-:W-:Y:S02]  /*a930*/  @!P2 SHF.R.S32.HI R4, RZ, 0x1f, R6 ;  /* 0x0000001fff04a819 */ /* 0x000fe40000011406 */
[----:B------:R-:W-:Y:S02]  /*a940*/  @!P1 SHF.R.S32.HI R0, RZ, 0x1f, R7 ;  /* 0x0000001fff009819 */ /* 0x000fe40000011407 */
[----:B------:R-:W-:Y:S02]  /*a950*/  @!P0 SHF.R.S32.HI R5, RZ, 0x1f, R8 ;  /* 0x0000001fff058819 */ /* 0x000fe40000011408 */
[----:B------:R-:W-:Y:S02]  /*a960*/  @!P2 LEA.HI R6, R4, R6, RZ, 0x3 ;  /* 0x000000060406a211 */ /* 0x000fe400078f18ff */
[----:B------:R-:W-:Y:S02]  /*a970*/  @!P1 LEA.HI R4, R0, R7, RZ, 0x3 ;  /* 0x0000000700049211 */ /* 0x000fe400078f18ff */
[----:B------:R-:W-:Y:S01]  /*a980*/  @!P0 LEA.HI R0, R5, R8, RZ, 0x3 ;  /* 0x0000000805008211 */ /* 0x000fe200078f18ff */
[----:B--23--:R-:W-:Y:S01]  /*a990*/  @!P3 IMAD.WIDE R8, R85, 0x2, R2 ;  /* 0x000000025508b825 */ /* 0x00cfe200078e0202 */
[----:B------:R-:W-:-:S02]  /*a9a0*/  @!P2 LOP3.LUT R6, R6, 0xfffffff8, RZ, 0xc0, !PT ;  /* 0xfffffff80606a812 */ /* 0x000fc400078ec0ff */
[----:B------:R-:W-:Y:S02]  /*a9b0*/  @!P1 LOP3.LUT R4, R4, 0xfffffff8, RZ, 0xc0, !PT ;  /* 0xfffffff804049812 */ /* 0x000fe400078ec0ff */
[----:B------:R-:W-:Y:S01]  /*a9c0*/  @!P0 LOP3.LUT R0, R0, 0xfffffff8, RZ, 0xc0, !PT ;  /* 0xfffffff800008812 */ /* 0x000fe200078ec0ff */
[--C-:B------:R-:W-:Y:S01]  /*a9d0*/  @!P2 IMAD.WIDE R6, R6, 0x2, R2.reuse ;  /* 0x000000020606a825 */ /* 0x100fe200078e0202 */
[----:B------:R2:W-:Y:S03]  /*a9e0*/  @!P3 ST.E.128 [R8.64], R40 ;  /* 0x000000280800b985 */ /* 0x0005e6000c101d0e */
[--C-:B------:R-:W-:Y:S01]  /*a9f0*/  @!P1 IMAD.WIDE R4, R4, 0x2, R2.reuse ;  /* 0x0000000204049825 */ /* 0x100fe200078e0202 */
[----:B------:R2:W-:Y:S03]  /*aa00*/  @!P2 ST.E.128 [R6.64], R36 ;  /* 0x000000240600a985 */ /* 0x0005e6000c101d0e */
[----:B------:R-:W-:Y:S01]  /*aa10*/  @!P0 IMAD.WIDE R2, R0, 0x2, R2 ;  /* 0x0000000200028825 */ /* 0x000fe200078e0202 */
[----:B------:R2:W-:Y:S04]  /*aa20*/  @!P1 ST.E.128 [R4.64], R32 ;  /* 0x0000002004009985 */ /* 0x0005e8000c101d0e */
[----:B------:R2:W-:Y:S02]  /*aa30*/  @!P0 ST.E.128 [R2.64], R28 ;  /* 0x0000001c02008985 */ /* 0x0005e4000c101d0e */
.L_x_9:
[----:B------:R-:W-:Y:S05]  /*aa40*/  BSYNC B0 ;  /* 0x0000000000007941 */ /* 0x000fea0003800000 */
.L_x_8:
[----:B------:R-:W-:Y:S01]  /*aa50*/  IADD3 R0, R86, 0x40, RZ ;  /* 0x0000004056007810 */ /* 0x000fe20007ffe0ff */
[----:B--2---:R2:W4:Y:S01]  /*aa60*/  SHFL.IDX PT, R3, R10, 0x2, 0x181f ;  /* 0x00581f000a037f89 */ /* 0x00452200000e0000 */
        /* <DEDUP_REMOVED lines=17> */
[----:B---34-:R-:W-:Y:S01]  /*ab80*/  @!P3 IMAD.WIDE R8, R85, 0x2, R2 ;  /* 0x000000025508b825 */ /* 0x018fe200078e0202 */
        /* <DEDUP_REMOVED lines=10> */
.L_x_11:
[----:B------:R-:W-:Y:S05]  /*ac30*/  BSYNC B0 ;  /* 0x0000000000007941 */ /* 0x000fea0003800000 */
.L_x_10:
[----:B------:R-:W-:Y:S01]  /*ac40*/  IADD3 R0, R86, 0x60, RZ ;  /* 0x0000006056007810 */ /* 0x000fe20007ffe0ff */
[----:B---34-:R3:W4:Y:S03]  /*ac50*/  SHFL.IDX PT, R3, R10, 0x3, 0x181f ;  /* 0x00781f000a037f89 */ /* 0x01872600000e0000 */
[----:B------:R-:W-:Y:S01]  /*ac60*/  ISETP.GE.AND P0, PT, R0, R83, PT ;  /* 0x000000530000720c */ /* 0x000fe20003f06270 */
[----:B------:R3:W1:-:S12]  /*ac70*/  SHFL.IDX PT, R2, R11, 0x3, 0x181f ;  /* 0x00781f000b027f89 */ /* 0x00065800000e0000 */
[----:B------:R-:W-:Y:S05]  /*ac80*/  @P0 EXIT ;  /* 0x000000000000094d */ /* 0x000fea0003800000 */
[C---:B-----5:R-:W-:Y:S02]  /*ac90*/  IADD3 R5, R85.reuse, 0x40, RZ ;  /* 0x0000004055057810 */ /* 0x060fe40007ffe0ff */
[----:B------:R-:W-:Y:S02]  /*aca0*/  IADD3 R6, R85, 0x80, RZ ;  /* 0x0000008055067810 */ /* 0x000fe40007ffe0ff */
[----:B------:R-:W-:Y:S02]  /*acb0*/  ISETP.GE.AND P1, PT, R5, c[0x0][0x3c8], PT ;  /* 0x0000f20005007a0c */ /* 0x000fe40003f26270 */
[----:B------:R-:W-:Y:S02]  /*acc0*/  ISETP.GE.AND P0, PT, R6, c[0x0][0x3c8], PT ;  /* 0x0000f20006007a0c */ /* 0x000fe40003f06270 */
[----:B------:R-:W-:-:S09]  /*acd0*/  ISETP.GE.AND P2, PT, R85, c[0x0][0x3c8], PT ;  /* 0x0000f20055007a0c */ /* 0x000fd20003f46270 */
[----:B------:R-:W-:Y:S02]  /*ace0*/  @!P1 SHF.R.S32.HI R4, RZ, 0x1f, R5 ;  /* 0x0000001fff049819 */ /* 0x000fe40000011405 */
[----:B------:R-:W-:Y:S02]  /*acf0*/  @!P0 SHF.R.S32.HI R0, RZ, 0x1f, R6 ;  /* 0x0000001fff008819 */ /* 0x000fe40000011406 */
[----:B------:R-:W-:Y:S01]  /*ad00*/  @!P1 LEA.HI R4, R4, R5, RZ, 0x3 ;  /* 0x0000000504049211 */ /* 0x000fe200078f18ff */
[--C-:B-1--4-:R-:W-:Y:S01]  /*ad10*/  @!P2 IMAD.WIDE R8, R85, 0x2, R2.reuse ;  /* 0x000000025508a825 */ /* 0x112fe200078e0202 */
[----:B------:R-:W-:Y:S02]  /*ad20*/  @!P0 LEA.HI R0, R0, R6, RZ, 0x3 ;  /* 0x0000000600008211 */ /* 0x000fe400078f18ff */
[----:B------:R-:W-:Y:S02]  /*ad30*/  @!P1 LOP3.LUT R4, R4, 0xfffffff8, RZ, 0xc0, !PT ;  /* 0xfffffff804049812 */ /* 0x000fe400078ec0ff */
[----:B------:R-:W-:Y:S01]  /*ad40*/  @!P0 LOP3.LUT R0, R0, 0xfffffff8, RZ, 0xc0, !PT ;  /* 0xfffffff800008812 */ /* 0x000fe200078ec0ff */
[----:B------:R1:W-:Y:S02]  /*ad50*/  @!P2 ST.E.128 [R8.64], R68 ;  /* 0x000000440800a985 */ /* 0x0003e4000c101d0e */
[----:B------:R-:W-:-:S04]  /*ad60*/  @!P1 IMAD.WIDE R6, R4, 0x2, R2 ;  /* 0x0000000204069825 */ /* 0x000fc800078e0202 */
[----:B------:R-:W-:Y:S01]  /*ad70*/  @!P0 IMAD.WIDE R4, R0, 0x2, R2 ;  /* 0x0000000200048825 */ /* 0x000fe200078e0202 */
[----:B------:R-:W-:Y:S01]  /*ad80*/  IADD3 R0, R85, 0xc0, RZ ;  /* 0x000000c055007810 */ /* 0x000fe20007ffe0ff */
[----:B------:R1:W-:Y:S04]  /*ad90*/  @!P1 ST.E.128 [R6.64], R64 ;  /* 0x0000004006009985 */ /* 0x0003e8000c101d0e */
[----:B------:R1:W-:Y:S01]  /*ada0*/  @!P0 ST.E.128 [R4.64], R60 ;  /* 0x0000003c04008985 */ /* 0x0003e2000c101d0e */
[----:B------:R-:W-:-:S13]  /*adb0*/  ISETP.GE.AND P0, PT, R0, c[0x0][0x3c8], PT ;  /* 0x0000f20000007a0c */ /* 0x000fda0003f06270 */
[----:B------:R-:W-:Y:S05]  /*adc0*/  @P0 EXIT ;  /* 0x000000000000094d */ /* 0x000fea0003800000 */
[----:B-1----:R-:W-:-:S04]  /*add0*/  SHF.R.S32.HI R4, RZ, 0x1f, R0 ;  /* 0x0000001fff047819 */ /* 0x002fc80000011400 */
[----:B------:R-:W-:-:S04]  /*ade0*/  LEA.HI R0, R4, R0, RZ, 0x3 ;  /* 0x0000000004007211 */ /* 0x000fc800078f18ff */
[----:B------:R-:W-:-:S05]  /*adf0*/  LOP3.LUT R0, R0, 0xfffffff8, RZ, 0xc0, !PT ;  /* 0xfffffff800007812 */ /* 0x000fca00078ec0ff */
[----:B------:R-:W-:-:S05]  /*ae00*/  IMAD.WIDE R2, R0, 0x2, R2 ;  /* 0x0000000200027825 */ /* 0x000fca00078e0202 */
[----:B------:R-:W-:Y:S01]  /*ae10*/  ST.E.128 [R2.64], R72 ;  /* 0x0000004802007985 */ /* 0x000fe2000c101d0e */
[----:B------:R-:W-:Y:S05]  /*ae20*/  EXIT ;  /* 0x000000000000794d */ /* 0x000fea0003800000 */
.L_x_12:
[----:B------:R-:W-:-:S00]  /*ae30*/  BRA `(.L_x_12) ;  /* 0xfffffff000007947 */ /* 0x000fc0000383ffff */
[----:B------:R-:W-:-:S00]  /*ae40*/  NOP ;  /* 0x0000000000007918 */ /* 0x000fc00000000000 */
        /* <DEDUP_REMOVED lines=11> */
.L_x_1766:


//--------------------- .text._ZN7cutlass13device_kernelIN5flash19enable_sm80_to_sm89INS1_16FlashAttnFwdSm80INS1_25CollectiveMainloopFwdSm80ILi8ELi1ELb1EN4cute5tupleIJNS5_1CILi128EEENS7_ILi64EEENS7_ILi256EEEEEELi256ENS_6half_tEfNS_4arch4Sm80ELb0ELb0ELb0ELb1ELb1ELb0ELb1ELb0EEENS1_21CollectiveEpilogueFwdINS6_IJS8_SA_S9_EEENS6_IJNS7_ILi1EEESI_SI_EEESC_SE_Li256ELb1ELb1ELb0ELb0EEENS1_19SingleTileSchedulerILb1ELb0ELb1ELi128EEEEEEEEEvNT_6ParamsE --------------------------
	.section	.text._ZN7cutlass13device_kernelIN5flash19enable_sm80_to_sm89INS1_16FlashAttnFwdSm80INS1_25CollectiveMainloopFwdSm80ILi8ELi1ELb1EN4cute5tupleIJNS5_1CILi128EEENS7_ILi64EEENS7_ILi256EEEEEELi256ENS_6half_tEfNS_4arch4Sm80ELb0ELb0ELb0ELb1ELb1ELb0ELb1ELb0EEENS1_21CollectiveEpilogueFwdINS6_IJS8_SA_S9_EEENS6_IJNS7_ILi1EEESI_SI_EEESC_SE_Li256ELb1ELb1ELb0ELb0EEENS1_19SingleTileSchedulerILb1ELb0ELb1ELi128EEEEEEEEEvNT_6ParamsE,"ax",@progbits
	.sectioninfo	@"SHI_REGISTERS=255"
	.align	128
.text._ZN7cutlass13device_kernelIN5flash19enable_sm80_to_sm89INS1_16FlashAttnFwdSm80INS1_25CollectiveMainloopFwdSm80ILi8ELi1ELb1EN4cute5tupleIJNS5_1CILi128EEENS7_ILi64EEENS7_ILi256EEEEEELi256ENS_6half_tEfNS_4arch4Sm80ELb0ELb0ELb0ELb1ELb1ELb0ELb1ELb0EEENS1_21CollectiveEpilogueFwdINS6_IJS8_SA_S9_EEENS6_IJNS7_ILi1EEESI_SI_EEESC_SE_Li256ELb1ELb1ELb0ELb0EEENS1_19SingleTileSchedulerILb1ELb0ELb1ELi128EEEEEEEEEvNT_6ParamsE:
        .type           _ZN7cutlass13device_kernelIN5flash19enable_sm80_to_sm89INS1_16FlashAttnFwdSm80INS1_25CollectiveMainloopFwdSm80ILi8ELi1ELb1EN4cute5tupleIJNS5_1CILi128EEENS7_ILi64EEENS7_ILi256EEEEEELi256ENS_6half_tEfNS_4arch4Sm80ELb0ELb0ELb0ELb1ELb1ELb0ELb1ELb0EEENS1_21CollectiveEpilogueFwdINS6_IJS8_SA_S9_EEENS6_IJNS7_ILi1EEESI_SI_EEESC_SE_Li256ELb1ELb1ELb0ELb0EEENS1_19SingleTileSchedulerILb1ELb0ELb1ELi128EEEEEEEEEvNT_6ParamsE,@function
        .size           _ZN7cutlass13device_kernelIN5flash19enable_sm80_to_sm89INS1_16FlashAttnFwdSm80INS1_25CollectiveMainloopFwdSm80ILi8ELi1ELb1EN4cute5tupleIJNS5_1CILi128EEENS7_ILi64EEENS7_ILi256EEEEEELi256ENS_6half_tEfNS_4arch4Sm80ELb0ELb0ELb0ELb1ELb1ELb0ELb1ELb0EEENS1_21CollectiveEpilogueFwdINS6_IJS8_SA_S9_EEENS6_IJNS7_ILi1EEESI_SI_EEESC_SE_Li256ELb1ELb1ELb0ELb0EEENS1_19SingleTileSchedulerILb1ELb0ELb1ELi128EEEEEEEEEvNT_6ParamsE,(.L_x_1767 - _ZN7cutlass13device_kernelIN5flash19enable_sm80_to_sm89INS1_16FlashAttnFwdSm80INS1_25CollectiveMainloopFwdSm80ILi8ELi1ELb1EN4cute5tupleIJNS5_1CILi128EEENS7_ILi64EEENS7_ILi256EEEEEELi256ENS_6half_tEfNS_4arch4Sm80ELb0ELb0ELb0ELb1ELb1ELb0ELb1ELb0EEENS1_21CollectiveEpilogueFwdINS6_IJS8_SA_S9_EEENS6_IJNS7_ILi1EEESI_SI_EEESC_SE_Li256ELb1ELb1ELb0ELb0EEENS1_19SingleTileSchedulerILb1ELb0ELb1ELi128EEEEEEEEEvNT_6ParamsE)
        .other          _ZN7cutlass13device_kernelIN5flash19enable_sm80_to_sm89INS1_16FlashAttnFwdSm80INS1_25CollectiveMainloopFwdSm80ILi8ELi1ELb1EN4cute5tupleIJNS5_1CILi128EEENS7_ILi64EEENS7_ILi256EEEEEELi256ENS_6half_tEfNS_4arch4Sm80ELb0ELb0ELb0ELb1ELb1ELb0ELb1ELb0EEENS1_21CollectiveEpilogueFwdINS6_IJS8_SA_S9_EEENS6_IJNS7_ILi1EEESI_SI_EEESC_SE_Li256ELb1ELb1ELb0ELb0EEENS1_19SingleTileSchedulerILb1ELb0ELb1ELi128EEEEEEEEEvNT_6ParamsE,@"STO_CUDA_ENTRY STV_DEFAULT"
_ZN7cutlass13device_kernelIN5flash19enable_sm80_to_sm89INS1_16FlashAttnFwdSm80INS1_25CollectiveMainloopFwdSm80ILi8ELi1ELb1EN4cute5tupleIJNS5_1CILi128EEENS7_ILi64EEENS7_ILi256EEEEEELi256ENS_6half_tEfNS_4arch4Sm80ELb0ELb0ELb0ELb1ELb1ELb0ELb1ELb0EEENS1_21CollectiveEpilogueFwdINS6_IJS8_SA_S9_EEENS6_IJNS7_ILi1EEESI_SI_EEESC_SE_Li256ELb1ELb1ELb0ELb0EEENS1_19SingleTileSchedulerILb1ELb0ELb1ELi128EEEEEEEEEvNT_6ParamsE:
[----:B------:R-:W-:Y:S02]  /*0000*/  MOV R1, c[0x0][0x28] ;  /* 0x00000a0000017a02 */ /* 0x000fe40000000f00 */
[----:B------:R-:W1:Y:S01]  /*0010*/  S2R R89, SR_TID.X ;  /* 0x0000000000597919 */ /* 0x000e620000002100 */
[----:B------:R-:W2:Y:S01]  /*0020*/  S2UR UR11, SR_CTAID.Z ;  /* 0x00000000000b79c3 */ /* 0x000ea20000002700 */
[----:B------:R-:W-:Y:S01]  /*0030*/  UMOV UR14, 0x4 ;  /* 0x00000004000e7882 */ /* 0x000fe20000000000 */
[----:B------:R-:W-:Y:S01]  /*0040*/  IADD3 R1, R1, -0x98, RZ ;  /* 0xffffff6801017810 */ /* 0x000fe20007ffe0ff */
[----:B------:R-:W-:Y:S02]  /*0050*/  ULDC.64 UR6, c[0x0][0x568] ;  /* 0x00015a0000067ab9 */ /* 0x000fe40000000a00 */
[----:B------:R-:W-:-:S03]  /*0060*/  ULDC.64 UR12, c[0x0][0x118] ;  /* 0x00004600000c7ab9 */ /* 0x000fc60000000a00 */
[----:B------:R-:W3:Y:S01]  /*0070*/  S2UR UR5, SR_CTAID.X ;  /* 0x00000000000579c3 */ /* 0x000ee20000002500 */
[----:B-1----:R-:W-:Y:S01]  /*0080*/  SHF.R.U32.HI R0, RZ, 0x5, R89 ;  /* 0x00000005ff007819 */ /* 0x002fe20000011659 */
[----:B--2---:R-:W-:-:S05]  /*0090*/  UIMAD.WIDE UR6, UR11, UR14, UR6 ;  /* 0x0000000e0b0672a5 */ /* 0x004fca000f8e0206 */
[----:B------:R-:W1:Y:S02]  /*00a0*/  SHFL.IDX PT, R0, R0, RZ, 0x1f ;  /* 0x00001fff00007589 */ /* 0x000e6400000e0000 */
[----:B-1----:R-:W-:-:S13]  /*00b0*/  ISETP.NE.AND P0, PT, R0, RZ, PT ;  /* 0x000000ff0000720c */ /* 0x002fda0003f05270 */
[----:B---3--:R-:W-:Y:S05]  /*00c0*/  @!P0 BRA `(.L_x_13) ;  /* 0x000001c000008947 */ /* 0x008fea0003800000 */
[----:B------:R-:W-:-:S04]  /*00d0*/  ISETP.NE.U32.AND P0, PT, RZ, c[0x0][0x568], PT ;  /* 0x00015a00ff007a0c */ /* 0x000fc80003f05070 */
[----:B------:R-:W-:-:S13]  /*00e0*/  ISETP.NE.AND.EX P0, PT, RZ, c[0x0][0x56c], PT, P0 ;  /* 0x00015b00ff007a0c */ /* 0x000fda0003f05300 */
[----:B------:R-:W-:Y:S05]  /*00f0*/  @!P0 BRA `(.L_x_14) ;  /* 0x0000005000008947 */ /* 0x000fea0003800000 */
[----:B------:R-:W-:Y:S02]  /*0100*/  MOV R2, UR6 ;  /* 0x0000000600027c02 */ /* 0x000fe40008000f00 */
[----:B------:R-:W-:-:S05]  /*0110*/  MOV R3, UR7 ;  /* 0x0000000700037c02 */ /* 0x000fca0008000f00 */
[----:B------:R-:W2:Y:S02]  /*0120*/  LDG.E R0, [R2.64] ;  /* 0x0000000c02007981 */ /* 0x000ea4000c1e1900 */
[----:B--2---:R1:W2:Y:S02]  /*0130*/  R2UR UR6, R0 ;  /* 0x00000000000673c2 */ /* 0x0042a400000e0000 */
[----:B-12---:R-:W-:Y:S05]  /*0140*/  BRA `(.L_x_15) ;  /* 0x000000e000007947 */ /* 0x006fea0003800000 */
.L_x_14:
[----:B------:R-:W-:-:S04]  /*0150*/  ISETP.NE.U32.AND P0, PT, RZ, c[0x0][0x560], PT ;  /* 0x00015800ff007a0c */ /* 0x000fc80003f05070 */
[----:B------:R-:W-:-:S13]  /*0160*/  ISETP.NE.AND.EX P0, PT, RZ, c[0x0][0x564], PT, P0 ;  /* 0x00015900ff007a0c */ /* 0x000fda0003f05300 */
[----:B------:R-:W-:Y:S05]  /*0170*/  @!P0 BRA `(.L_x_16) ;  /* 0x000000a000008947 */ /* 0x000fea0003800000 */
[----:B------:R-:W-:Y:S02]  /*0180*/  ULDC.64 UR6, c[0x0][0x560] ;  /* 0x0001580000067ab9 */ /* 0x000fe40000000a00 */
[----:B------:R-:W-:-:S06]  /*0190*/  UIMAD.WIDE UR6, UR11, UR14, UR6 ;  /* 0x0000000e0b0672a5 */ /* 0x000fcc000f8e0206 */
[----:B------:R-:W-:Y:S02]  /*01a0*/  MOV R2, UR6 ;  /* 0x0000000600027c02 */ /* 0x000fe40008000f00 */
[----:B------:R-:W-:-:S05]  /*01b0*/  MOV R3, UR7 ;  /* 0x0000000700037c02 */ /* 0x000fca0008000f00 */
[----:B------:R1:W2:Y:S04]  /*01c0*/  LDG.E R0, [R2.64] ;  /* 0x0000000c02007981 */ /* 0x0002a8000c1e1900 */
[----:B-1----:R-:W3:Y:S01]  /*01d0*/  LDG.E R2, [R2.64+0x4] ;  /* 0x0000040c02027981 */ /* 0x002ee2000c1e1900 */
[----:B--2---:R-:W1:Y:S08]  /*01e0*/  R2UR UR4, R0 ;  /* 0x00000000000473c2 */ /* 0x004e7000000e0000 */
[----:B---3--:R-:W1:Y:S02]  /*01f0*/  R2UR UR6, R2 ;  /* 0x00000000020673c2 */ /* 0x008e6400000e0000 */
[----:B-1----:R-:W-:Y:S01]  /*0200*/  UIADD3 UR6, -UR4, UR6, URZ ;  /* 0x0000000604067290 */ /* 0x002fe2000fffe13f */
[----:B------:R-:W-:Y:S05]  /*0210*/  BRA `(.L_x_15) ;  /* 0x0000001000007947 */ /* 0x000fea0003800000 */
.L_x_16:
[----:B------:R-:W-:Y:S02]  /*0220*/  ULDC UR6, c[0x0][0x54c] ;  /* 0x0001530000067ab9 */ /* 0x000fe40000000800 */
.L_x_15:
[----:B------:R-:W-:Y:S02]  /*0230*/  ULDC UR4, c[0x0][0x548] ;  /* 0x0001520000047ab9 */ /* 0x000fe40000000800 */
[----:B------:R-:W-:-:S02]  /*0240*/  USHF.L.U32 UR5, UR5, 0x7, URZ ;  /* 0x0000000705057899 */ /* 0x000fc4000800063f */
[----:B------:R-:W-:-:S04]  /*0250*/  UIMAD UR4, UR6, UR4, URZ ;  /* 0x00000004060472a4 */ /* 0x000fc8000f8e023f */
[----:B------:R-:W-:-:S04]  /*0260*/  UISETP.GE.AND UP0, UPT, UR5, UR4, UPT ;  /* 0x000000040500728c */ /* 0x000fc8000bf06270 */
[----:B------:R-:W-:Y:S01]  /*0270*/  USEL UR11, UR11, 0xffffffff, !UP0 ;  /* 0xffffffff0b0b7887 */ /* 0x000fe2000c000000 */
[----:B------:R-:W-:Y:S05]  /*0280*/  BRA `(.L_x_17) ;  /* 0x000001b000007947 */ /* 0x000fea0003800000 */
.L_x_13:
        /* <DEDUP_REMOVED lines=8> */
.L_x_18:
        /* <DEDUP_REMOVED lines=13> */
.L_x_20:
[----:B------:R-:W-:Y:S02]  /*03e0*/  ULDC UR6, c[0x0][0x54c] ;  /* 0x0001530000067ab9 */ /* 0x000fe40000000800 */
.L_x_19:
[----:B------:R-:W-:Y:S02]  /*03f0*/  ULDC UR4, c[0x0][0x548] ;  /* 0x0001520000047ab9 */ /* 0x000fe40000000800 */
[----:B------:R-:W-:-:S02]  /*0400*/  USHF.L.U32 UR5, UR5, 0x7, URZ ;  /* 0x0000000705057899 */ /* 0x000fc4000800063f */
[----:B------:R-:W-:-:S04]  /*0410*/  UIMAD UR4, UR6, UR4, URZ ;  /* 0x00000004060472a4 */ /* 0x000fc8000f8e023f */
[----:B------:R-:W-:-:S04]  /*0420*/  UISETP.GE.AND UP0, UPT, UR5, UR4, UPT ;  /* 0x000000040500728c */ /* 0x000fc8000bf06270 */
[----:B------:R-:W-:-:S06]  /*0430*/  USEL UR11, UR11, 0xffffffff, !UP0 ;  /* 0xffffffff0b0b7887 */ /* 0x000fcc000c000000 */
.L_x_17:
[----:B------:R-:W-:-:S13]  /*0440*/  ISETP.LE.AND P0, PT, RZ, UR11, PT ;  /* 0x0000000bff007c0c */ /* 0x000fda000bf03270 */
[----:B------:R-:W-:Y:S05]  /*0450*/  @!P0 EXIT ;  /* 0x000000000000894d */ /* 0x000fea0003800000 */
[----:B------:R-:W-:Y:S02]  /*0460*/  ULDC.64 UR4, c[0x0][0x370] ;  /* 0x0000dc0000047ab9 */ /* 0x000fe40000000a00 */
[----:B------:R-:W-:Y:S02]  /*0470*/  UISETP.NE.U32.AND UP0, UPT, URZ, UR4, UPT ;  /* 0x000000043f00728c */ /* 0x000fe4000bf05070 */
[----:B------:R-:W-:Y:S02]  /*0480*/  ULDC.64 UR6, c[0x0][0x370] ;  /* 0x0000dc0000067ab9 */ /* 0x000fe40000000a00 */
[----:B------:R-:W-:-:S03]  /*0490*/  UISETP.NE.AND.EX UP0, UPT, URZ, UR5, UPT, UP0 ;  /* 0x000000053f00728c */ /* 0x000fc6000bf05300 */
[----:B------:R-:W-:Y:S02]  /*04a0*/  ULDC.64 UR4, c[0x0][0x348] ;  /* 0x0000d20000047ab9 */ /* 0x000fe40000000a00 */
[----:B------:R-:W-:Y:S01]  /*04b0*/  UISETP.NE.U32.AND UP1, UPT, URZ, UR4, UPT ;  /* 0x000000043f00728c */ /* 0x000fe2000bf25070 */
[----:B------:R-:W-:-:S03]  /*04c0*/  PLOP3.LUT P2, PT, PT, PT, UP0, 0x80, 0x0 ;  /* 0x000000000000781c */ /* 0x000fc60003f4f008 */
[----:B------:R-:W-:Y:S02]  /*04d0*/  UISETP.NE.AND.EX UP1, UPT, URZ, UR5, UPT, UP1 ;  /* 0x000000053f00728c */ /* 0x000fe4000bf25310 */
[----:B------:R-:W-:Y:S02]  /*04e0*/  @UP0 UIMAD.WIDE UR6, UR11, UR14, UR6 ;  /* 0x0000000e0b0602a5 */ /* 0x000fe4000f8e0206 */
[----:B------:R-:W-:Y:S02]  /*04f0*/  ULDC.64 UR4, c[0x0][0x348] ;  /* 0x0000d20000047ab9 */ /* 0x000fe40000000a00 */
[----:B------:R-:W-:Y:S01]  /*0500*/  UIMAD.WIDE UR4, UR11, UR14, UR4 ;  /* 0x0000000e0b0472a5 */ /* 0x000fe2000f8e0204 */
[----:B------:R-:W-:Y:S01]  /*0510*/  PLOP3.LUT P0, PT, PT, PT, UP1, 0x80, 0x0 ;  /* 0x000000000000781c */ /* 0x000fe20003f0f018 */
[----:B------:R-:W-:Y:S02]  /*0520*/  IMAD.U32 R2, RZ, RZ, UR6 ;  /* 0x00000006ff027e24 */ /* 0x000fe4000f8e00ff */
[----:B------:R-:W-:-:S02]  /*0530*/  IMAD.U32 R3, RZ, RZ, UR7 ;  /* 0x00000007ff037e24 */ /* 0x000fc4000f8e00ff */
[----:B------:R-:W-:Y:S01]  /*0540*/  MOV R6, UR4 ;  /* 0x0000000400067c02 */ /* 0x000fe20008000f00 */
[----:B------:R-:W-:Y:S01]  /*0550*/  IMAD.U32 R7, RZ, RZ, UR5 ;  /* 0x00000005ff077e24 */ /* 0x000fe2000f8e00ff */
[----:B------:R-:W-:Y:S01]  /*0560*/  ULDC.64 UR4, c[0x0][0x360] ;  /* 0x0000d80000047ab9 */ /* 0x000fe20000000a00 */
[----:B------:R-:W2:Y:S01]  /*0570*/  @P2 LDG.E R2, [R2.64] ;  /* 0x0000000c02022981 */ /* 0x000ea2000c1e1900 */
[----:B------:R-:W-:-:S04]  /*0580*/  UISETP.NE.U32.AND UP0, UPT, URZ, UR4, UPT ;  /* 0x000000043f00728c */ /* 0x000fc8000bf05070 */
[----:B------:R-:W-:Y:S01]  /*0590*/  UISETP.NE.AND.EX UP0, UPT, URZ, UR5, UPT, UP0 ;  /* 0x000000053f00728c */ /* 0x000fe2000bf05300 */
[----:B------:R-:W3:Y:S02]  /*05a0*/  @P0 LDG.E R0, [R6.64] ;  /* 0x0000000c06000981 */ /* 0x000ee4000c1e1900 */
[----:B------:R-:W-:-:S03]  /*05b0*/  ULDC.64 UR4, c[0x0][0x360] ;  /* 0x0000d80000047ab9 */ /* 0x000fc60000000a00 */
[----:B------:R-:W-:-:S05]  /*05c0*/  PLOP3.LUT P1, PT, PT, PT, UP0, 0x80, 0x0 ;  /* 0x000000000000781c */ /* 0x000fca0003f2f008 */
[----:B------:R-:W-:Y:S01]  /*05d0*/  @UP0 UIMAD.WIDE UR4, UR11, UR14, UR4 ;  /* 0x0000000e0b0402a5 */ /* 0x000fe2000f8e0204 */
[----:B------:R-:W-:-:S05]  /*05e0*/  MOV R13, c[0x0][0x168] ;  /* 0x00005a00000d7a02 */ /* 0x000fca0000000f00 */
[----:B------:R-:W-:Y:S01]  /*05f0*/  IMAD.U32 R4, RZ, RZ, UR4 ;  /* 0x00000004ff047e24 */ /* 0x000fe2000f8e00ff */
[----:B------:R-:W-:-:S05]  /*0600*/  MOV R5, UR5 ;  /* 0x0000000500057c02 */ /* 0x000fca0008000f00 */
[----:B------:R1:W5:Y:S01]  /*0610*/  @P1 LDG.E R13, [R4.64] ;  /* 0x0000000c040d1981 */ /* 0x000362000c1e1900 */
[----:B------:R-:W4:Y:S01]  /*0620*/  S2UR UR9, SR_CTAID.Y ;  /* 0x00000000000979c3 */ /* 0x000f220000002600 */
[----:B------:R-:W-:Y:S02]  /*0630*/  UMOV UR10, URZ ;  /* 0x0000003f000a7c82 */ /* 0x000fe40008000000 */
[----:B------:R-:W-:Y:S02]  /*0640*/  UMOV UR15, URZ ;  /* 0x0000003f000f7c82 */ /* 0x000fe40008000000 */
[----:B------:R-:W-:Y:S02]  /*0650*/  ULDC UR5, c[0x0][0x2ac] ;  /* 0x0000ab0000057ab9 */ /* 0x000fe40000000800 */
[----:B------:R-:W-:Y:S02]  /*0660*/  ULDC UR4, c[0x0][0x1d0] ;  /* 0x0000740000047ab9 */ /* 0x000fe40000000800 */
[----:B------:R-:W-:-:S02]  /*0670*/  UIMAD UR4, UR5, UR4, URZ ;  /* 0x00000004050472a4 */ /* 0x000fc4000f8e023f */
[----:B----4-:R-:W-:Y:S01]  /*0680*/  USHF.R.S32.HI UR8, URZ, 0x1f, UR9 ;  /* 0x0000001f3f087899 */ /* 0x010fe20008011409 */
[----:B--2---:R1:W2:Y:S08]  /*0690*/  @P2 R2UR UR10, R2 ;  /* 0x00000000020a23c2 */ /* 0x0042b000000e0000 */
[----:B---3--:R1:W3:Y:S02]  /*06a0*/  @P0 R2UR UR15, R0 ;  /* 0x00000000000f03c2 */ /* 0x0082e400000e0000 */
[----:B-123--:R-:W-:Y:S05]  /*06b0*/  @P1 BRA `(.L_x_21) ;  /* 0x0000004000001947 */ /* 0x00efea0003800000 */
[----:B------:R-:W-:Y:S05]  /*06c0*/  @!P0 BRA `(.L_x_21) ;  /* 0x0000003000008947 */ /* 0x000fea0003800000 */
[----:B------:R-:W2:Y:S04]  /*06d0*/  LDG.E R0, [R6.64] ;  /* 0x0000000c06007981 */ /* 0x000ea8000c1e1900 */
[----:B------:R-:W2:Y:S02]  /*06e0*/  LDG.E R2, [R6.64+0x4] ;  /* 0x0000040c06027981 */ /* 0x000ea4000c1e1900 */
[----:B--2--5:R-:W-:-:S02]  /*06f0*/  IADD3 R13, -R0, R2, RZ ;  /* 0x00000002000d7210 */ /* 0x024fc40007ffe1ff */
.L_x_21:
[----:B------:R-:W-:-:S04]  /*0700*/  ISETP.NE.U32.AND P0, PT, RZ, c[0x0][0x368], PT ;  /* 0x0000da00ff007a0c */ /* 0x000fc80003f05070 */
[----:B------:R-:W-:-:S13]  /*0710*/  ISETP.NE.AND.EX P0, PT, RZ, c[0x0][0x36c], PT, P0 ;  /* 0x0000db00ff007a0c */ /* 0x000fda0003f05300 */
[----:B------:R-:W-:Y:S05]  /*0720*/  @!P0 BRA `(.L_x_22) ;  /* 0x0000007000008947 */ /* 0x000fea0003800000 */
[----:B------:R-:W-:Y:S02]  /*0730*/  ULDC.64 UR4, c[0x0][0x368] ;  /* 0x0000da0000047ab9 */ /* 0x000fe40000000a00 */
[----:B------:R-:W-:-:S06]  /*0740*/  UIMAD.WIDE UR4, UR11, UR14, UR4 ;  /* 0x0000000e0b0472a5 */ /* 0x000fcc000f8e0204 */
[----:B------:R-:W-:Y:S02]  /*0750*/  MOV R2, UR4 ;  /* 0x0000000400027c02 */ /* 0x000fe40008000f00 */
[----:B------:R-:W-:-:S05]  /*0760*/  MOV R3, UR5 ;  /* 0x0000000500037c02 */ /* 0x000fca0008000f00 */
[----:B------:R-:W2:Y:S02]  /*0770*/  LDG.E R0, [R2.64] ;  /* 0x0000000c02007981 */ /* 0x000ea4000c1e1900 */
[----:B--2---:R1:W2:Y:S02]  /*0780*/  R2UR UR4, R0 ;  /* 0x00000000000473c2 */ /* 0x0042a400000e0000 */
[----:B-12---:R-:W-:Y:S05]  /*0790*/  BRA `(.L_x_23) ;  /* 0x000000c000007947 */ /* 0x006fea0003800000 */
.L_x_22:
[----:B------:R-:W-:-:S04]  /*07a0*/  ISETP.NE.U32.AND P0, PT, RZ, c[0x0][0x350], PT ;  /* 0x0000d400ff007a0c */ /* 0x000fc80003f05070 */
[----:B------:R-:W-:-:S13]  /*07b0*/  ISETP.NE.AND.EX P0, PT, RZ, c[0x0][0x354], PT, P0 ;  /* 0x0000d500ff007a0c */ /* 0x000fda0003f05300 */
[----:B------:R-:W-:Y:S05]  /*07c0*/  @!P0 BRA `(.L_x_23) ;  /* 0x0000009000008947 */ /* 0x000fea0003800000 */
[----:B------:R-:W-:Y:S02]  /*07d0*/  ULDC.64 UR4, c[0x0][0x350] ;  /* 0x0000d40000047ab9 */ /* 0x000fe40000000a00 */
[----:B------:R-:W-:-:S06]  /*07e0*/  UIMAD.WIDE UR4, UR11, UR14, UR4 ;  /* 0x0000000e0b0472a5 */ /* 0x000fcc000f8e0204 */
[----:B------:R-:W-:Y:S02]  /*07f0*/  MOV R2, UR4 ;  /* 0x0000000400027c02 */ /* 0x000fe40008000f00 */
[----:B------:R-:W-:-:S05]  /*0800*/  MOV R3, UR5 ;  /* 0x0000000500037c02 */ /* 0x000fca0008000f00 */
[----:B------:R-:W2:Y:S04]  /*0810*/  LDG.E R4, [R2.64] ;  /* 0x0000000c02047981 */ /* 0x000ea8000c1e1900 */
[----:B------:R-:W3:Y:S01]  /*0820*/  LDG.E R0, [R2.64+0x4] ;  /* 0x0000040c02007981 */ /* 0x000ee2000c1e1900 */
[----:B--2---:R-:W1:Y:S08]  /*0830*/  R2UR UR5, R4 ;  /* 0x00000000040573c2 */ /* 0x004e7000000e0000 */
[----:B---3--:R-:W1:Y:S02]  /*0840*/  R2UR UR4, R0 ;  /* 0x00000000000473c2 */ /* 0x008e6400000e0000 */
[----:B-1----:R-:W-:-:S06]  /*0850*/  UIADD3 UR4, -UR5, UR4, URZ ;  /* 0x0000000405047290 */ /* 0x002fcc000fffe13f */
.L_x_23:
[----:B------:R-:W-:Y:S01]  /*0860*/  UIADD3 UR7, -UR10, UR4, URZ ;  /* 0x000000040a077290 */ /* 0x000fe2000fffe13f */
[----:B------:R-:W-:Y:S01]  /*0870*/  PLOP3.LUT P2, PT, PT, PT, PT, 0x80, 0x0 ;  /* 0x000000000000781c */ /* 0x000fe20003f4f070 */
[----:B------:R-:W-:Y:S01]  /*0880*/  CS2R R10, SRZ ;  /* 0x00000000000a7805 */ /* 0x000fe2000001ff00 */
[----:B------:R-:W-:Y:S01]  /*0890*/  IMAD.MOV.U32 R130, RZ, RZ, RZ ;  /* 0x000000ffff827224 */ /* 0x000fe200078e00ff */
[----:B------:R-:W-:Y:S01]  /*08a0*/  UISETP.GE.AND UP0, UPT, UR7, 0x1, UPT ;  /* 0x000000010700788c */ /* 0x000fe2000bf06270 */
[----:B------:R-:W-:Y:S01]  /*08b0*/  CS2R R128, SRZ ;  /* 0x0000000000807805 */ /* 0x000fe2000001ff00 */
[----:B------:R-:W-:Y:S01]  /*08c0*/  UIADD3 UR4, UR7, 0x3f, URZ ;  /* 0x0000003f07047890 */ /* 0x000fe2000fffe03f */
[----:B------:R-:W-:Y:S01]  /*08d0*/  CS2R R14, SRZ ;  /* 0x00000000000e7805 */ /* 0x000fe2000001ff00 */
[----:B------:R-:W-:Y:S01]  /*08e0*/  IMAD.MOV.U32 R126, RZ, RZ, RZ ;  /* 0x000000ffff7e7224 */ /* 0x000fe200078e00ff */
[----:B------:R-:W-:Y:S01]  /*08f0*/  CS2R R124, SRZ ;  /* 0x00000000007c7805 */ /* 0x000fe2000001ff00 */
[----:B------:R-:W-:Y:S01]  /*0900*/  PLOP3.LUT P0, PT, PT, PT, UP0, 0x80, 0x0 ;  /* 0x000000000000781c */ /* 0x000fe20003f0f008 */
[----:B------:R-:W-:Y:S01]  /*0910*/  USHF.R.S32.HI UR6, URZ, 0x1f, UR4 ;  /* 0x0000001f3f067899 */ /* 0x000fe20008011404 */
[----:B------:R-:W-:Y:S01]  /*0920*/  MOV R122, RZ ;  /* 0x000000ff007a7202 */ /* 0x000fe20000000f00 */
[----:B------:R-:W-:Y:S01]  /*0930*/  CS2R R120, SRZ ;  /* 0x0000000000787805 */ /* 0x000fe2000001ff00 */
[----:B------:R-:W-:Y:S01]  /*0940*/  CS2R R118, SRZ ;  /* 0x0000000000767805 */ /* 0x000fe2000001ff00 */
[----:B------:R-:W-:Y:S01]  /*0950*/  ULEA.HI UR6, UR6, UR4, URZ, 0x6 ;  /* 0x0000000406067291 */ /* 0x000fe2000f8f303f */
[----:B------:R-:W-:Y:S01]  /*0960*/  CS2R R116, SRZ ;  /* 0x0000000000747805 */ /* 0x000fe2000001ff00 */
[----:B------:R-:W-:Y:S01]  /*0970*/  CS2R R16, SRZ ;  /* 0x0000000000107805 */ /* 0x000fe2000001ff00 */
[----:B------:R-:W-:Y:S01]  /*0980*/  IMAD.MOV.U32 R114, RZ, RZ, RZ ;  /* 0x000000ffff727224 */ /* 0x000fe200078e00ff */
[----:B------:R-:W-:Y:S01]  /*0990*/  CS2R R112, SRZ ;  /* 0x0000000000707805 */ /* 0x000fe2000001ff00 */
[----:B------:R-:W-:Y:S01]  /*09a0*/  CS2R R18, SRZ ;  /* 0x0000000000127805 */ /* 0x000fe2000001ff00 */
[----:B------:R-:W-:Y:S01]  /*09b0*/  MOV R110, RZ ;  /* 0x000000ff006e7202 */ /* 0x000fe20000000f00 */
[----:B------:R-:W-:Y:S01]  /*09c0*/  CS2R R108, SRZ ;  /* 0x00000000006c7805 */ /* 0x000fe2000001ff00 */
[----:B------:R-:W-:Y:S01]  /*09d0*/  CS2R R106, SRZ ;  /* 0x00000000006a7805 */ /* 0x000fe2000001ff00 */
[----:B------:R-:W-:Y:S01]  /*09e0*/  CS2R R20, SRZ ;  /* 0x0000000000147805 */ /* 0x000fe2000001ff00 */
[----:B------:R-:W-:Y:S01]  /*09f0*/  IMAD.MOV.U32 R104, RZ, RZ, RZ ;  /* 0x000000ffff687224 */ /* 0x000fe200078e00ff */
[----:B------:R-:W-:Y:S01]  /*0a00*/  CS2R R102, SRZ ;  /* 0x0000000000667805 */ /* 0x000fe2000001ff00 */
[----:B------:R-:W-:Y:S01]  /*0a10*/  MOV R23, RZ ;  /* 0x000000ff00177202 */ /* 0x000fe20000000f00 */
[----:B------:R-:W-:Y:S01]  /*0a20*/  IMAD.MOV.U32 R100, RZ, RZ, RZ ;  /* 0x000000ffff647224 */ /* 0x000fe200078e00ff */
[----:B------:R-:W-:Y:S01]  /*0a30*/  CS2R R98, SRZ ;  /* 0x0000000000627805 */ /* 0x000fe2000001ff00 */
[----:B------:R-:W-:Y:S01]  /*0a40*/  CS2R R24, SRZ ;  /* 0x0000000000187805 */ /* 0x000fe2000001ff00 */
[----:B------:R-:W-:Y:S01]  /*0a50*/  MOV R96, RZ ;  /* 0x000000ff00607202 */ /* 0x000fe20000000f00 */
[----:B------:R-:W-:Y:S01]  /*0a60*/  CS2R R94, SRZ ;  /* 0x00000000005e7805 */ /* 0x000fe2000001ff00 */
        /* <DEDUP_REMOVED lines=27> */
[----:B------:R-:W-:Y:S01]  /*0c20*/  CS2R R46, SRZ ;  /* 0x00000000002e7805 */ /* 0x000fe2000001ff00 */
[----:B------:R-:W-:Y:S01]  /*0c30*/  CS2R R8, SRZ ;  /* 0x0000000000087805 */ /* 0x000fe2000001ff00 */
[----:B------:R-:W-:Y:S01]  /*0c40*/  CS2R R42, SRZ ;  /* 0x00000000002a7805 */ /* 0x000fe2000001ff00 */
[----:B------:R-:W-:Y:S01]  /*0c50*/  IMAD.MOV.U32 R41, RZ, RZ, RZ ;  /* 0x000000ffff297224 */ /* 0x000fe200078e00ff */
        /* <DEDUP_REMOVED lines=19> */
[----:B------:R-:W-:Y:S05]  /*0d90*/  @!P0 BRA `(.L_x_24) ;  /* 0x00008d6000008947 */ /* 0x000fea0003800000 */
[----:B------:R-:W-:Y:S02]  /*0da0*/  ULDC.64 UR4, c[0x0][0x340] ;  /* 0x0000d00000047ab9 */ /* 0x000fe40000000a00 */
[----:B------:R-:W-:-:S04]  /*0db0*/  UISETP.NE.U32.AND UP0, UPT, URZ, UR4, UPT ;  /* 0x000000043f00728c */ /* 0x000fc8000bf05070 */
[----:B------:R-:W-:-:S03]  /*0dc0*/  UISETP.NE.AND.EX UP0, UPT, URZ, UR5, UPT, UP0 ;  /* 0x000000053f00728c */ /* 0x000fc6000bf05300 */
[----:B------:R-:W-:-:S03]  /*0dd0*/  ULDC.64 UR4, c[0x0][0x340] ;  /* 0x0000d00000047ab9 */ /* 0x000fc60000000a00 */
[----:B------:R-:W-:-:S05]  /*0de0*/  PLOP3.LUT P0, PT, PT, PT, UP0, 0x80, 0x0 ;  /* 0x000000000000781c */ /* 0x000fca0003f0f008 */
[----:B------:R-:W-:-:S06]  /*0df0*/  @UP0 UIMAD.WIDE UR4, UR11, UR14, UR4 ;  /* 0x0000000e0b0402a5 */ /* 0x000fcc000f8e0204 */
[----:B------:R-:W-:Y:S02]  /*0e00*/  IMAD.U32 R2, RZ, RZ, UR4 ;  /* 0x00000004ff027e24 */ /* 0x000fe4000f8e00ff */
[----:B------:R-:W-:Y:S01]  /*0e10*/  IMAD.U32 R3, RZ, RZ, UR5 ;  /* 0x00000005ff037e24 */ /* 0x000fe2000f8e00ff */
[----:B------:R-:W-:Y:S01]  /*0e20*/  SHF.R.S32.HI R32, RZ, 0x1f, R89 ;  /* 0x0000001fff207819 */ /* 0x000fe20000011459 */
[----:B------:R-:W-:Y:S01]  /*0e30*/  USHF.R.S32.HI UR6, URZ, 0x6, UR6 ;  /* 0x000000063f067899 */ /* 0x000fe20008011406 */
[----:B------:R-:W-:Y:S01]  /*0e40*/  IMAD.MOV.U32 R95, RZ, RZ, c[0x0][0x2b8] ;  /* 0x0000ae00ff5f7624 */ /* 0x000fe200078e00ff */
[----:B------:R-:W-:Y:S01]  /*0e50*/  ULDC.64 UR4, c[0x0][0x2b0] ;  /* 0x0000ac0000047ab9 */ /* 0x000fe20000000a00 */
[----:B------:R-:W-:Y:S01]  /*0e60*/  LEA.HI R18, R32, R89, RZ, 0x3 ;  /* 0x0000005920127211 */ /* 0x000fe200078f18ff */
[----:B------:R-:W2:Y:S01]  /*0e70*/  @P0 LDG.E R0, [R2.64] ;  /* 0x0000000c02000981 */ /* 0x000ea2000c1e1900 */
[----:B------:R-:W-:-:S03]  /*0e80*/  IMAD.MOV.U32 R19, RZ, RZ, RZ ;  /* 0x000000ffff137224 */ /* 0x000fc600078e00ff */
[----:B------:R-:W-:Y:S01]  /*0e90*/  BAR.SYNC.DEFER_BLOCKING 0x0 ;  /* 0x0000000000007b1d */ /* 0x000fe20000010000 */
[----:B------:R-:W-:Y:S02]  /*0ea0*/  SHF.R.S32.HI R21, RZ, 0x3, R18 ;  /* 0x00000003ff157819 */ /* 0x000fe40000011412 */
[----:B------:R-:W-:-:S03]  /*0eb0*/  ISETP.NE.AND P1, PT, R95, 0x1, PT ;  /* 0x000000015f00780c */ /* 0x000fc60003f25270 */
[----:B------:R-:W1:Y:S01]  /*0ec0*/  S2R R17, SR_CTAID.X ;  /* 0x0000000000117919 */ /* 0x000e620000002500 */
[----:B------:R-:W-:Y:S01]  /*0ed0*/  USEL UR19, UR11, URZ, !UP1 ;  /* 0x0000003f0b137287 */ /* 0x000fe2000c800000 */
[----:B-----5:R-:W-:Y:S01]  /*0ee0*/  IMAD R13, R13, c[0x0][0x2c4], RZ ;  /* 0x0000b1000d0d7a24 */ /* 0x020fe200078e02ff */
[----:B--2---:R2:W3:Y:S02]  /*0ef0*/  @P0 R2UR UR18, R0 ;  /* 0x00000000001203c2 */ /* 0x0044e400000e0000 */
[----:B---3--:R-:W-:Y:S02]  /*0f00*/  @!UP0 UMOV UR18, UR11 ;  /* 0x0000000b00128c82 */ /* 0x008fe40008000000 */
[----:B------:R-:W-:Y:S02]  /*0f10*/  USHF.R.S32.HI UR14, URZ, 0x1f, UR18 ;  /* 0x0000001f3f0e7899 */ /* 0x000fe40008011412 */
[----:B------:R-:W-:Y:S02]  /*0f20*/  UIMAD.WIDE.U32 UR16, UR18, UR4, URZ ;  /* 0x00000004121072a5 */ /* 0x000fe4000f8e003f */
[----:B------:R-:W-:-:S04]  /*0f30*/  UIMAD UR14, UR14, UR4, URZ ;  /* 0x000000040e0e72a4 */ /* 0x000fc8000f8e023f */
[----:B------:R-:W-:Y:S01]  /*0f40*/  UIMAD UR14, UR18, UR5, UR14 ;  /* 0x00000005120e72a4 */ /* 0x000fe2000f8e020e */
[----:B--2---:R-:W-:-:S03]  /*0f50*/  LOP3.LUT R0, R18, 0xfffffff8, RZ, 0xc0, !PT ;  /* 0xfffffff812007812 */ /* 0x004fc600078ec0ff */
[----:B------:R-:W-:Y:S02]  /*0f60*/  UIADD3 UR14, UR17, UR14, URZ ;  /* 0x0000000e110e7290 */ /* 0x000fe4000fffe03f */
[----:B------:R-:W-:Y:S01]  /*0f70*/  USHF.R.S32.HI UR18, URZ, 0x1f, UR15 ;  /* 0x0000001f3f127899 */ /* 0x000fe2000801140f */
[----:B------:R-:W-:Y:S01]  /*0f80*/  IMAD.IADD R20, R89, 0x1, -R0 ;  /* 0x0000000159147824 */ /* 0x000fe200078e0a00 */
[----:B------:R-:W-:Y:S01]  /*0f90*/  ULDC.64 UR4, c[0x0][0x178] ;  /* 0x00005e0000047ab9 */ /* 0x000fe20000000a00 */
[----:B------:R-:W-:Y:S02]  /*0fa0*/  IMAD.U32 R0, RZ, RZ, UR6 ;  /* 0x00000006ff007e24 */ /* 0x000fe4000f8e00ff */
[----:B------:R-:W-:-:S04]  /*0fb0*/  IMAD R94, R20, 0x20, R21 ;  /* 0x00000020145e7824 */ /* 0x000fc800078e0215 */
[--C-:B------:R-:W-:Y:S01]  /*0fc0*/  IMAD R0, R0, 0x40, R94.reuse ;  /* 0x0000004000007824 */ /* 0x100fe200078e025e */
[----:B------:R-:W-:Y:S02]  /*0fd0*/  UIMAD UR18, UR18, UR4, URZ ;  /* 0x00000004121272a4 */ /* 0x000fe4000f8e023f */
[----:B------:R-:W-:Y:S01]  /*0fe0*/  UIMAD.WIDE.U32 UR20, UR15, UR4, URZ ;  /* 0x000000040f1472a5 */ /* 0x000fe2000f8e003f */
[----:B-1----:R-:W-:Y:S01]  /*0ff0*/  IMAD R4, R17, 0x80, R94 ;  /* 0x0000008011047824 */ /* 0x002fe200078e025e */
[----:B------:R-:W-:Y:S01]  /*1000*/  IADD3 R0, R0, -0x40, RZ ;  /* 0xffffffc000007810 */ /* 0x000fe20007ffe0ff */
[----:B------:R-:W-:Y:S01]  /*1010*/  IMAD.SHL.U32 R133, R20, 0x8, RZ ;  /* 0x0000000814857824 */ /* 0x000fe200078e00ff */
[----:B------:R-:W-:Y:S02]  /*1020*/  STL [R1+0x78], R94 ;  /* 0x0000785e01007387 */ /* 0x000fe40000100800 */
[C---:B------:R-:W-:Y:S02]  /*1030*/  ISETP.GE.AND P0, PT, R0.reuse, UR7, PT ;  /* 0x0000000700007c0c */ /* 0x040fe4000bf06270 */
[----:B------:R-:W-:-:S02]  /*1040*/  IADD3 R16, R0, UR10, RZ ;  /* 0x0000000a00107c10 */ /* 0x000fc4000fffe0ff */
[----:B------:R-:W-:-:S03]  /*1050*/  ISETP.GT.OR P0, PT, R94, 0x3f, P0 ;  /* 0x0000003f5e00780c */ /* 0x000fc60000704670 */
[----:B------:R-:W-:-:S04]  /*1060*/  @P1 IMAD.HI.U32 R0, R16, c[0x0][0x2bc], RZ ;  /* 0x0000af0010001a27 */ /* 0x000fc800078e00ff */
[----:B------:R-:W-:Y:S01]  /*1070*/  IMAD.MOV.U32 R12, RZ, RZ, R16 ;  /* 0x000000ffff0c7224 */ /* 0x000fe200078e0010 */
[----:B------:R-:W-:-:S05]  /*1080*/  @P1 SHF.R.U32.HI R12, RZ, c[0x0][0x2c0], R0 ;  /* 0x0000b000ff0c1a19 */ /* 0x000fca0000011600 */
[----:B------:R-:W-:-:S04]  /*1090*/  @!P0 IADD3 R0, P2, R12, UR16, RZ ;  /* 0x000000100c008c10 */ /* 0x000fc8000ff5e0ff */
[----:B------:R-:W-:Y:S02]  /*10a0*/  @!P0 LEA R2, P1, R0, c[0x0][0x2a0], 0x2 ;  /* 0x0000a80000028a11 */ /* 0x000fe400078210ff */
[----:B------:R-:W-:-:S04]  /*10b0*/  @!P0 LEA.HI.X.SX32 R3, R12, UR14, 0x1, P2 ;  /* 0x0000000e0c038c11 */ /* 0x000fc800090f0eff */
[----:B------:R-:W-:-:S05]  /*10c0*/  @!P0 LEA.HI.X R3, R0, c[0x0][0x2a4], R3, 0x2, P1 ;  /* 0x0000a90000038a11 */ /* 0x000fca00008f1403 */
[----:B------:R1:W2:Y:S01]  /*10d0*/  @!P0 LDG.E R19, [R2.64] ;  /* 0x0000000c02138981 */ /* 0x0002a2000c1e1900 */
[----:B------:R-:W-:Y:S01]  /*10e0*/  IMAD.MOV.U32 R0, RZ, RZ, c[0x0][0x2c4] ;  /* 0x0000b100ff007624 */ /* 0x000fe200078e00ff */
[----:B------:R-:W-:Y:S01]  /*10f0*/  UIMAD UR18, UR15, UR5, UR18 ;  /* 0x000000050f1272a4 */ /* 0x000fe2000f8e0212 */
[----:B------:R-:W-:Y:S01]  /*1100*/  IMAD R17, R17, 0x80, R21 ;  /* 0x0000008011117824 */ /* 0x000fe200078e0215 */
[C---:B------:R-:W-:Y:S01]  /*1110*/  IADD3 R56, R133.reuse, 0x40, RZ ;  /* 0x0000004085387810 */ /* 0x040fe20007ffe0ff */
[----:B------:R-:W-:Y:S01]  /*1120*/  ULDC.64 UR4, c[0x0][0x1b8] ;  /* 0x00006e0000047ab9 */ /* 0x000fe20000000a00 */
[----:B------:R-:W-:Y:S01]  /*1130*/  ISETP.NE.AND P0, PT, R0, 0x1, PT ;  /* 0x000000010000780c */ /* 0x000fe20003f05270 */
[----:B------:R-:W-:Y:S01]  /*1140*/  UIADD3 UR21, UR21, UR18, URZ ;  /* 0x0000001215157290 */ /* 0x000fe2000fffe03f */
[----:B------:R-:W-:Y:S01]  /*1150*/  IMAD.MOV.U32 R0, RZ, RZ, R4 ;  /* 0x000000ffff007224 */ /* 0x000fe200078e0004 */
[----:B------:R-:W-:Y:S01]  /*1160*/  UIMAD UR15, UR8, UR4, URZ ;  /* 0x00000004080f72a4 */ /* 0x000fe2000f8e023f */
[C---:B------:R-:W-:Y:S01]  /*1170*/  IADD3 R57, R133.reuse, 0x80, RZ ;  /* 0x0000008085397810 */ /* 0x040fe20007ffe0ff */
[----:B------:R-:W-:Y:S01]  /*1180*/  USHF.R.S32.HI UR18, URZ, 0x1f, UR11 ;  /* 0x0000001f3f127899 */ /* 0x000fe2000801140b */
[C---:B------:R-:W-:Y:S01]  /*1190*/  IADD3 R23, R133.reuse, 0xc0, RZ ;  /* 0x000000c085177810 */ /* 0x040fe20007ffe0ff */
[----:B------:R-:W-:Y:S01]  /*11a0*/  UIMAD UR15, UR9, UR5, UR15 ;  /* 0x00000005090f72a4 */ /* 0x000fe2000f8e020f */
[----:B------:R-:W-:Y:S01]  /*11b0*/  ISETP.GE.AND P4, PT, R133, c[0x0][0x198], PT ;  /* 0x0000660085007a0c */ /* 0x000fe20003f86270 */
[----:B------:R-:W-:Y:S01]  /*11c0*/  UIMAD.WIDE.U32 UR20, UR9, UR4, UR20 ;  /* 0x00000004091472a5 */ /* 0x000fe2000f8e0014 */
[----:B------:R-:W-:Y:S01]  /*11d0*/  ISETP.GE.AND P3, PT, R56, c[0x0][0x198], PT ;  /* 0x0000660038007a0c */ /* 0x000fe20003f66270 */
[----:B------:R-:W-:Y:S01]  /*11e0*/  USEL UR18, UR18, URZ, !UP1 ;  /* 0x0000003f12127287 */ /* 0x000fe2000c800000 */
[----:B------:R-:W-:Y:S01]  /*11f0*/  ISETP.GE.AND P2, PT, R57, c[0x0][0x198], PT ;  /* 0x0000660039007a0c */ /* 0x000fe20003f46270 */
[----:B------:R-:W-:Y:S01]  /*1200*/  ULDC.64 UR4, c[0x0][0x1c0] ;  /* 0x0000700000047ab9 */ /* 0x000fe20000000a00 */
[----:B------:R-:W-:Y:S01]  /*1210*/  ISETP.GE.AND P5, PT, R23, c[0x0][0x198], PT ;  /* 0x0000660017007a0c */ /* 0x000fe20003fa6270 */
[----:B------:R-:W-:Y:S01]  /*1220*/  UIMAD UR18, UR18, UR4, URZ ;  /* 0x00000004121272a4 */ /* 0x000fe2000f8e023f */
[----:B------:R-:W-:Y:S01]  /*1230*/  LOP3.LUT P6, RZ, R20, 0x2, RZ, 0xc0, !PT ;  /* 0x0000000214ff7812 */ /* 0x000fe200078cc0ff */
[----:B------:R-:W-:Y:S01]  /*1240*/  UIADD3 UR21, UR21, UR15, URZ ;  /* 0x0000000f15157290 */ /* 0x000fe2000fffe03f */
[----:B------:R-:W-:Y:S01]  /*1250*/  LEA.HI R88, R32, R89, RZ, 0x5 ;  /* 0x0000005920587211 */ /* 0x000fe200078f28ff */
[----:B-1----:R-:W-:Y:S01]  /*1260*/  @P0 IMAD.HI.U32 R2, R4, c[0x0][0x2c8], RZ ;  /* 0x0000b20004020a27 */ /* 0x002fe200078e00ff */
[----:B------:R-:W-:Y:S01]  /*1270*/  UIMAD UR5, UR19, UR5, UR18 ;  /* 0x00000005130572a4 */ /* 0x000fe2000f8e0212 */
[----:B------:R-:W-:Y:S01]  /*1280*/  SHF.R.S32.HI R93, RZ, 0x1f, R133 ;  /* 0x0000001fff5d7819 */ /* 0x000fe20000011485 */
[----:B------:R-:W-:Y:S01]  /*1290*/  UIMAD.WIDE.U32 UR20, UR19, UR4, UR20 ;  /* 0x00000004131472a5 */ /* 0x000fe2000f8e0014 */
[----:B------:R-:W-:Y:S01]  /*12a0*/  IMAD.SHL.U32 R232, R88, 0x20, RZ ;  /* 0x0000002058e87824 */ /* 0x000fe200078e00ff */
[----:B------:R-:W-:Y:S01]  /*12b0*/  @P0 SHF.R.U32.HI R0, RZ, c[0x0][0x2cc], R2 ;  /* 0x0000b300ff000a19 */ /* 0x000fe20000011602 */
[----:B------:R-:W-:-:S02]  /*12c0*/  UISETP.GE.AND UP0, UPT, UR7, 0x41, UPT ;  /* 0x000000410700788c */ /* 0x000fc4000bf06270 */
[----:B------:R-:W-:Y:S01]  /*12d0*/  UIADD3 UR5, UR21, UR5, URZ ;  /* 0x0000000515057290 */ /* 0x000fe2000fffe03f */
[--C-:B------:R-:W-:Y:S01]  /*12e0*/  SHF.R.S32.HI R6, RZ, 0x1f, R0.reuse ;  /* 0x0000001fff067819 */ /* 0x100fe20000011400 */
[----:B------:R-:W-:Y:S01]  /*12f0*/  IMAD.MOV R5, RZ, RZ, -R0 ;  /* 0x000000ffff057224 */ /* 0x000fe200078e0a00 */
[----:B------:R-:W-:Y:S01]  /*1300*/  LOP3.LUT R232, R232, 0x7ffffc00, RZ, 0xc0, !PT ;  /* 0x7ffffc00e8e87812 */ /* 0x000fe200078ec0ff */
[----:B------:R-:W-:Y:S02]  /*1310*/  IMAD.U32 R3, RZ, RZ, UR21 ;  /* 0x00000015ff037e24 */ /* 0x000fe4000f8e00ff */
[----:B------:R-:W-:Y:S02]  /*1320*/  IMAD.U32 R2, RZ, RZ, UR20 ;  /* 0x00000014ff027e24 */ /* 0x000fe4000f8e00ff */
[----:B------:R-:W-:Y:S01]  /*1330*/  IMAD.U32 R3, RZ, RZ, UR5 ;  /* 0x00000005ff037e24 */ /* 0x000fe2000f8e00ff */
[----:B------:R-:W-:Y:S01]  /*1340*/  ULDC.64 UR4, c[0x0][0x1e8] ;  /* 0x00007a0000047ab9 */ /* 0x000fe20000000a00 */
[----:B------:R-:W-:Y:S01]  /*1350*/  IMAD R6, R6, c[0x0][0x1b0], RZ ;  /* 0x00006c0006067a24 */ /* 0x000fe200078e02ff */
[----:B------:R-:W-:Y:S01]  /*1360*/  UIMAD UR15, UR8, UR4, URZ ;  /* 0x00000004080f72a4 */ /* 0x000fe2000f8e023f */
[----:B------:R-:W-:Y:S01]  /*1370*/  IMAD R4, R5, c[0x0][0x2c4], R4 ;  /* 0x0000b10005047a24 */ /* 0x000fe200078e0204 */
[----:B------:R-:W-:Y:S01]  /*1380*/  UIMAD.WIDE.U32 UR18, UR9, UR4, URZ ;  /* 0x00000004091272a5 */ /* 0x000fe2000f8e003f */
[C---:B------:R-:W-:Y:S01]  /*1390*/  IMAD R5, R0.reuse, c[0x0][0x1b4], R6 ;  /* 0x00006d0000057a24 */ /* 0x040fe200078e0206 */
[----:B------:R-:W-:Y:S01]  /*13a0*/  UIMAD UR15, UR9, UR5, UR15 ;  /* 0x00000005090f72a4 */ /* 0x000fe2000f8e020f */
[----:B------:R-:W-:Y:S01]  /*13b0*/  IMAD.WIDE.U32 R2, R0, c[0x0][0x1b0], R2 ;  /* 0x00006c0000027a25 */ /* 0x000fe200078e0002 */
[----:B------:R-:W-:Y:S01]  /*13c0*/  SHF.R.S32.HI R0, RZ, 0x1f, R4 ;  /* 0x0000001fff007819 */ /* 0x000fe20000011404 */
[----:B------:R-:W-:-:S02]  /*13d0*/  ULDC.64 UR4, c[0x0][0x210] ;  /* 0x0000840000047ab9 */ /* 0x000fc40000000a00 */
[----:B------:R-:W-:Y:S01]  /*13e0*/  IMAD.IADD R3, R3, 0x1, R5 ;  /* 0x0000000103037824 */ /* 0x000fe200078e0205 */
[----:B------:R-:W-:Y:S01]  /*13f0*/  UIADD3 UR15, UR19, UR15, URZ ;  /* 0x0000000f130f7290 */ /* 0x000fe2000fffe03f */
[----:B------:R-:W-:Y:S01]  /*1400*/  IMAD R0, R0, c[0x0][0x1a8], RZ ;  /* 0x00006a0000007a24 */ /* 0x000fe200078e02ff */
[----:B------:R-:W-:Y:S01]  /*1410*/  UIMAD.WIDE.U32 UR20, UR9, UR4, URZ ;  /* 0x00000004091472a5 */ /* 0x000fe2000f8e003f */
[----:B------:R-:W-:Y:S01]  /*1420*/  IMAD.SHL.U32 R5, R21, 0x40, RZ ;  /* 0x0000004015057824 */ /* 0x000fe200078e00ff */
[----:B------:R-:W-:Y:S01]  /*1430*/  UIMAD UR4, UR8, UR4, URZ ;  /* 0x00000004080472a4 */ /* 0x000fe2000f8e023f */
[C---:B------:R-:W-:Y:S02]  /*1440*/  IMAD R6, R4.reuse, c[0x0][0x1ac], R0 ;  /* 0x00006b0004067a24 */ /* 0x040fe400078e0200 */
[----:B------:R-:W-:Y:S01]  /*1450*/  IMAD.WIDE.U32 R2, R4, c[0x0][0x1a8], R2 ;  /* 0x00006a0004027a25 */ /* 0x000fe200078e0002 */
[----:B------:R-:W-:Y:S01]  /*1460*/  LOP3.LUT R0, R5, 0x1c0, RZ, 0xc0, !PT ;  /* 0x000001c005007812 */ /* 0x000fe200078ec0ff */
[----:B------:R-:W-:-:S02]  /*1470*/  UIMAD UR5, UR9, UR5, UR4 ;  /* 0x00000005090572a4 */ /* 0x000fc4000f8e0204 */
[----:B------:R-:W-:Y:S01]  /*1480*/  ULEA UR4, UR6, 0xffffffc0, 0x6 ;  /* 0xffffffc006047891 */ /* 0x000fe2000f8e303f */
[----:B------:R-:W-:Y:S01]  /*1490*/  SHF.R.U32.HI R5, RZ, 0x3, R0 ;  /* 0x00000003ff057819 */ /* 0x000fe20000011600 */
[----:B------:R-:W-:Y:S01]  /*14a0*/  UIADD3 UR5, UR21, UR5, URZ ;  /* 0x0000000515057290 */ /* 0x000fe2000fffe03f */
[----:B------:R-:W-:Y:S01]  /*14b0*/  LOP3.LUT R4, R0, 0x38, R133, 0xf8, !PT ;  /* 0x0000003800047812 */ /* 0x000fe200078ef885 */
[----:B------:R-:W-:Y:S01]  /*14c0*/  IMAD.IADD R0, R3, 0x1, R6 ;  /* 0x0000000103007824 */ /* 0x000fe200078e0206 */
[----:B------:R-:W-:Y:S01]  /*14d0*/  LEA R15, P0, R2, c[0x0][0x160], 0x1 ;  /* 0x00005800020f7a11 */ /* 0x000fe200078008ff */
[----:B------:R-:W-:Y:S01]  /*14e0*/  UIADD3 UR4, UR7, -UR4, URZ ;  /* 0x8000000407047290 */ /* 0x000fe2000fffe03f */
[----:B------:R-:W-:Y:S02]  /*14f0*/  LEA.HI R3, R32, R89, RZ, 0x6 ;  /* 0x0000005920037211 */ /* 0x000fe400078f30ff */
[----:B------:R-:W-:Y:S02]  /*1500*/  LEA.HI.X R14, R2, c[0x0][0x164], R0, 0x1, P0 ;  /* 0x00005900020e7a11 */ /* 0x000fe400000f0c00 */
[----:B------:R-:W-:Y:S01]  /*1510*/  SHFL.IDX PT, R2, R15, RZ, 0x181f ;  /* 0x00181fff0f027589 */ /* 0x000fe200000e0000 */
[----:B------:R-:W-:Y:S01]  /*1520*/  IMAD.SHL.U32 R0, R3, 0x8, RZ ;  /* 0x0000000803007824 */ /* 0x000fe200078e00ff */
[----:B------:R-:W-:-:S02]  /*1530*/  LOP3.LUT R4, R4, R5, RZ, 0x3c, !PT ;  /* 0x0000000504047212 */ /* 0x000fc400078e3cff */
[----:B------:R-:W1:Y:S01]  /*1540*/  SHFL.IDX PT, R3, R14, RZ, 0x181f ;  /* 0x00181fff0e037589 */ /* 0x000e6200000e0000 */
[----:B------:R-:W-:Y:S02]  /*1550*/  ISETP.GE.AND P0, PT, R17, R13, PT ;  /* 0x0000000d1100720c */ /* 0x000fe40003f06270 */
[----:B------:R-:W-:Y:S02]  /*1560*/  LOP3.LUT R6, R4, 0xfffffe00, R0, 0xf8, !PT ;  /* 0xfffffe0004067812 */ /* 0x000fe400078ef800 */
[----:B------:R-:W-:Y:S02]  /*1570*/  SHF.R.S32.HI R5, RZ, 0x1f, R56 ;  /* 0x0000001fff057819 */ /* 0x000fe40000011438 */
[----:B------:R-:W-:Y:S01]  /*1580*/  SHF.R.S32.HI R4, RZ, 0x1f, R57 ;  /* 0x0000001fff047819 */ /* 0x000fe20000011439 */
[----:B------:R-:W-:Y:S01]  /*1590*/  IMAD.SHL.U32 R90, R6, 0x2, RZ ;  /* 0x00000002065a7824 */ /* 0x000fe200078e00ff */
[----:B------:R-:W-:Y:S02]  /*15a0*/  SHF.R.S32.HI R0, RZ, 0x1f, R23 ;  /* 0x0000001fff007819 */ /* 0x000fe40000011417 */
[----:B------:R-:W-:-:S02]  /*15b0*/  LEA.HI R5, R5, R56, RZ, 0x3 ;  /* 0x0000003805057211 */ /* 0x000fc400078f18ff */
[----:B------:R-:W-:Y:S02]  /*15c0*/  LEA.HI R4, R4, R57, RZ, 0x3 ;  /* 0x0000003904047211 */ /* 0x000fe400078f18ff */
[----:B------:R-:W-:Y:S02]  /*15d0*/  LEA.HI R0, R0, R23, RZ, 0x3 ;  /* 0x0000001700007211 */ /* 0x000fe400078f18ff */
[----:B------:R-:W-:Y:S02]  /*15e0*/  LOP3.LUT R176, R5, 0xfffffff8, RZ, 0xc0, !PT ;  /* 0xfffffff805b07812 */ /* 0x000fe400078ec0ff */
[----:B------:R-:W-:Y:S01]  /*15f0*/  LOP3.LUT R177, R4, 0xfffffff8, RZ, 0xc0, !PT ;  /* 0xfffffff804b17812 */ /* 0x000fe200078ec0ff */
[----:B------:R-:W-:Y:S01]  /*1600*/  SHFL.IDX PT, R5, R14, 0x1, 0x181f ;  /* 0x00381f000e057f89 */ /* 0x000fe200000e0000 */
[----:B------:R-:W-:Y:S02]  /*1610*/  LOP3.LUT R178, R0, 0xfffffff8, RZ, 0xc0, !PT ;  /* 0xfffffff800b27812 */ /* 0x000fe400078ec0ff */
[----:B------:R-:W-:Y:S01]  /*1620*/  IADD3 R0, R17, 0x20, RZ ;  /* 0x0000002011007810 */ /* 0x000fe20007ffe0ff */
[----:B------:R-:W3:Y:S01]  /*1630*/  SHFL.IDX PT, R4, R15, 0x1, 0x181f ;  /* 0x00381f000f047f89 */ /* 0x000ee200000e0000 */
[----:B-1----:R-:W-:Y:S01]  /*1640*/  @!P0 IMAD.WIDE R10, R133, 0x2, R2 ;  /* 0x00000002850a8825 */ /* 0x002fe200078e0202 */
[----:B------:R-:W-:-:S02]  /*1650*/  IADD3 R21, -R21, UR4, RZ ;  /* 0x0000000415157c10 */ /* 0x000fc4000fffe1ff */
[----:B------:R-:W-:Y:S01]  /*1660*/  SHF.R.S32.HI R179, RZ, 0x1f, R176 ;  /* 0x0000001fffb37819 */ /* 0x000fe200000114b0 */
[----:B------:R-:W-:Y:S01]  /*1670*/  @!P0 IMAD.WIDE R8, R176, 0x2, R2 ;  /* 0x00000002b0088825 */ /* 0x000fe200078e0202 */
[----:B------:R1:W-:Y:S01]  /*1680*/  @!P0 LDGSTS.E.BYPASS.LTC128B.128 [R90+0x100], [R10.64], !P4 ;  /* 0x001000000a5a8fae */ /* 0x0003e2000e101d4c */
[----:B------:R-:W-:Y:S02]  /*1690*/  SHF.R.S32.HI R92, RZ, 0x1f, R177 ;  /* 0x0000001fff5c7819 */ /* 0x000fe400000114b1 */
[----:B------:R-:W-:Y:S01]  /*16a0*/  @!P0 IMAD.WIDE R6, R177, 0x2, R2 ;  /* 0x00000002b1068825 */ /* 0x000fe200078e0202 */
[----:B------:R3:W-:Y:S01]  /*16b0*/  @!P0 LDGSTS.E.BYPASS.LTC128B.128 [R90+0x4100], [R8.64], !P3 ;  /* 0x04100000085a8fae */ /* 0x0007e2000d901d4c */
[----:B------:R-:W-:Y:S02]  /*16c0*/  SHF.R.S32.HI R91, RZ, 0x1f, R178 ;  /* 0x0000001fff5b7819 */ /* 0x000fe400000114b2 */
[----:B------:R-:W-:Y:S01]  /*16d0*/  @!P0 IMAD.WIDE R2, R178, 0x2, R2 ;  /* 0x00000002b2028825 */ /* 0x000fe200078e0202 */
[----:B------:R4:W-:Y:S04]  /*16e0*/  @!P0 LDGSTS.E.BYPASS.LTC128B.128 [R90+0x8100], [R6.64], !P2 ;  /* 0x08100000065a8fae */ /* 0x0009e8000d101d4c */
[----:B------:R4:W-:Y:S01]  /*16f0*/  @!P0 LDGSTS.E.BYPASS.LTC128B.128 [R90+0xc100], [R2.64], !P5 ;  /* 0x0c100000025a8fae */ /* 0x0009e2000e901d4c */
[----:B------:R-:W-:Y:S01]  /*1700*/  ISETP.GE.AND P0, PT, R0, R13, PT ;  /* 0x0000000d0000720c */ /* 0x000fe20003f06270 */
[----:B------:R-:W-:-:S04]  /*1710*/  IMAD.MOV R0, RZ, RZ, -R12 ;  /* 0x000000ffff007224 */ /* 0x000fc800078e0a0c */
[----:B------:R-:W-:Y:S01]  /*1720*/  IMAD R22, R0, c[0x0][0x2b8], R16 ;  /* 0x0000ae0000167a24 */ /* 0x000fe200078e0210 */
[----:B------:R-:W-:-:S04]  /*1730*/  IADD3 R0, R17, 0x40, RZ ;  /* 0x0000004011007810 */ /* 0x000fc80007ffe0ff */
[----:B-1----:R-:W-:-:S03]  /*1740*/  SHF.R.S32.HI R10, RZ, 0x1f, R22 ;  /* 0x0000001fff0a7819 */ /* 0x002fc60000011416 */
[----:B---3--:R-:W-:-:S04]  /*1750*/  @!P0 IMAD.WIDE R8, R176, 0x2, R4 ;  /* 0x00000002b0088825 */ /* 0x008fc800078e0204 */
[--C-:B----4-:R-:W-:Y:S01]  /*1760*/  @!P0 IMAD.WIDE R6, R133, 0x2, R4.reuse ;  /* 0x0000000285068825 */ /* 0x110fe200078e0204 */
[----:B------:R-:W-:Y:S04]  /*1770*/  SHFL.IDX PT, R2, R15, 0x2, 0x181f ;  /* 0x00581f000f027f89 */ /* 0x000fe800000e0000 */
[----:B------:R-:W1:Y:S04]  /*1780*/  SHFL.IDX PT, R3, R14, 0x2, 0x181f ;  /* 0x00581f000e037f89 */ /* 0x000e6800000e0000 */
[----:B------:R3:W-:Y:S04]  /*1790*/  @!P0 LDGSTS.E.BYPASS.LTC128B.128 [R90+0x1100], [R6.64], !P4 ;  /* 0x01100000065a8fae */ /* 0x0007e8000e101d4c */
[----:B------:R1:W-:Y:S01]  /*17a0*/  @!P0 LDGSTS.E.BYPASS.LTC128B.128 [R90+0x5100], [R8.64], !P3 ;  /* 0x05100000085a8fae */ /* 0x0003e2000d901d4c */
[----:B---3--:R-:W-:-:S04]  /*17b0*/  @!P0 IMAD.WIDE R6, R177, 0x2, R4 ;  /* 0x00000002b1068825 */ /* 0x008fc800078e0204 */
[----:B------:R-:W-:Y:S01]  /*17c0*/  @!P0 IMAD.WIDE R4, R178, 0x2, R4 ;  /* 0x00000002b2048825 */ /* 0x000fe200078e0204 */
[----:B------:R3:W-:Y:S04]  /*17d0*/  @!P0 LDGSTS.E.BYPASS.LTC128B.128 [R90+0x9100], [R6.64], !P2 ;  /* 0x09100000065a8fae */ /* 0x0007e8000d101d4c */
[----:B------:R4:W-:Y:S01]  /*17e0*/  @!P0 LDGSTS.E.BYPASS.LTC128B.128 [R90+0xd100], [R4.64], !P5 ;  /* 0x0d100000045a8fae */ /* 0x0009e2000e901d4c */
[----:B------:R-:W-:Y:S01]  /*17f0*/  ISETP.GE.AND P0, PT, R0, R13, PT ;  /* 0x0000000d0000720c */ /* 0x000fe20003f06270 */
[----:B------:R-:W-:-:S04]  /*1800*/  IMAD R0, R10, c[0x0][0x1e0], RZ ;  /* 0x000078000a007a24 */ /* 0x000fc800078e02ff */
[----:B------:R-:W-:-:S08]  /*1810*/  IMAD R0, R22, c[0x0][0x1e4], R0 ;  /* 0x0000790016007a24 */ /* 0x000fd000078e0200 */
[----:B-1----:R-:W-:-:S05]  /*1820*/  @!P0 IMAD.WIDE R8, R133, 0x2, R2 ;  /* 0x0000000285088825 */ /* 0x002fca00078e0202 */
[----:B------:R1:W-:Y:S01]  /*1830*/  @!P0 LDGSTS.E.BYPASS.LTC128B.128 [R90+0x2100], [R8.64], !P4 ;  /* 0x02100000085a8fae */ /* 0x0003e2000e101d4c */
[----:B---3--:R-:W-:-:S04]  /*1840*/  @!P0 IMAD.WIDE R6, R176, 0x2, R2 ;  /* 0x00000002b0068825 */ /* 0x008fc800078e0202 */
[----:B----4-:R-:W-:Y:S01]  /*1850*/  IMAD.WIDE.U32 R4, R22, c[0x0][0x1e0], RZ ;  /* 0x0000780016047a25 */ /* 0x010fe200078e00ff */
[----:B------:R3:W-:Y:S03]  /*1860*/  @!P0 LDGSTS.E.BYPASS.LTC128B.128 [R90+0x6100], [R6.64], !P3 ;  /* 0x06100000065a8fae */ /* 0x0007e6000d901d4c */
[----:B------:R-:W-:Y:S02]  /*1870*/  IMAD.IADD R5, R5, 0x1, R0 ;  /* 0x0000000105057824 */ /* 0x000fe400078e0200 */
[----:B-1----:R-:W-:-:S04]  /*1880*/  @!P0 IMAD.WIDE R8, R177, 0x2, R2 ;  /* 0x00000002b1088825 */ /* 0x002fc800078e0202 */
[----:B------:R-:W-:Y:S01]  /*1890*/  @!P0 IMAD.WIDE R2, R178, 0x2, R2 ;  /* 0x00000002b2028825 */ /* 0x000fe200078e0202 */
[----:B------:R1:W-:Y:S03]  /*18a0*/  @!P0 LDGSTS.E.BYPASS.LTC128B.128 [R90+0xa100], [R8.64], !P2 ;  /* 0x0a100000085a8fae */ /* 0x0003e6000d101d4c */
[----:B---3--:R-:W-:Y:S01]  /*18b0*/  IMAD R6, R10, c[0x0][0x208], RZ ;  /* 0x000082000a067a24 */ /* 0x008fe200078e02ff */
[----:B------:R3:W-:Y:S03]  /*18c0*/  @!P0 LDGSTS.E.BYPASS.LTC128B.128 [R90+0xe100], [R2.64], !P5 ;  /* 0x0e100000025a8fae */ /* 0x0007e6000e901d4c */
[----:B------:R-:W-:Y:S01]  /*18d0*/  IMAD R6, R22, c[0x0][0x20c], R6 ;  /* 0x0000830016067a24 */ /* 0x000fe200078e0206 */
[----:B-1----:R-:W-:-:S04]  /*18e0*/  IADD3 R8, R17, 0x60, RZ ;  /* 0x0000006011087810 */ /* 0x002fc80007ffe0ff */
[----:B------:R-:W-:Y:S01]  /*18f0*/  ISETP.GE.AND P1, PT, R8, R13, PT ;  /* 0x0000000d0800720c */ /* 0x000fe20003f26270 */
[----:B---3--:R-:W-:-:S04]  /*1900*/  IMAD.WIDE.U32 R2, R22, c[0x0][0x208], RZ ;  /* 0x0000820016027a25 */ /* 0x008fc800078e00ff */
[----:B------:R-:W-:Y:S02]  /*1910*/  IMAD.IADD R3, R3, 0x1, R6 ;  /* 0x0000000103037824 */ /* 0x000fe400078e0206 */
[----:B------:R-:W-:Y:S01]  /*1920*/  SHFL.IDX PT, R6, R15, 0x3, 0x181f ;  /* 0x00781f000f067f89 */ /* 0x000fe200000e0000 */
[----:B--2---:R-:W-:Y:S01]  /*1930*/  SHF.R.S32.HI R9, RZ, 0x1f, R19 ;  /* 0x0000001fff097819 */ /* 0x004fe20000011413 */
[----:B------:R-:W-:Y:S02]  /*1940*/  IMAD.WIDE.U32 R4, R19, c[0x0][0x1f0], R4 ;  /* 0x00007c0013047a25 */ /* 0x000fe400078e0004 */
[----:B------:R1:W-:Y:S02]  /*1950*/  STL [R1+0x44], R19 ;  /* 0x0000441301007387 */ /* 0x0003e40000100800 */
[----:B------:R-:W-:Y:S02]  /*1960*/  IMAD R0, R9, c[0x0][0x1f0], RZ ;  /* 0x00007c0009007a24 */ /* 0x000fe400078e02ff */
[----:B------:R-:W-:Y:S01]  /*1970*/  STL [R1+0x40], R90 ;  /* 0x0000405a01007387 */ /* 0x000fe20000100800 */
[----:B------:R-:W-:-:S03]  /*1980*/  IMAD.WIDE.U32 R2, R19, c[0x0][0x218], R2 ;  /* 0x0000860013027a25 */ /* 0x000fc600078e0002 */
[----:B------:R-:W-:Y:S01]  /*1990*/  STL [R1+0x48], R22 ;  /* 0x0000481601007387 */ /* 0x000fe20000100800 */
[----:B------:R-:W-:Y:S01]  /*19a0*/  IMAD R7, R19, c[0x0][0x1f4], R0 ;  /* 0x00007d0013077a24 */ /* 0x000fe200078e0200 */
[----:B------:R-:W-:-:S04]  /*19b0*/  IADD3 R0, P0, R4, UR18, RZ ;  /* 0x0000001204007c10 */ /* 0x000fc8000ff1e0ff */
[----:B------:R-:W-:Y:S02]  /*19c0*/  IADD3.X R4, R5, UR15, R7, P0, !PT ;  /* 0x0000000f05047c10 */ /* 0x000fe400087fe407 */
[----:B------:R-:W-:Y:S01]  /*19d0*/  LEA R13, P0, R0, c[0x0][0x1c8], 0x1 ;  /* 0x00007200000d7a11 */ /* 0x000fe200078008ff */
[----:B------:R-:W2:Y:S01]  /*19e0*/  SHFL.IDX PT, R7, R14, 0x3, 0x181f ;  /* 0x00781f000e077f89 */ /* 0x000ea200000e0000 */
[----:B------:R-:W-:Y:S02]  /*19f0*/  LEA.HI R5, R32, R89, RZ, 0x4 ;  /* 0x0000005920057211 */ /* 0x000fe400078f20ff */
[----:B------:R-:W-:Y:S01]  /*1a00*/  LEA.HI.X R12, R0, c[0x0][0x1cc], R4, 0x1, P0 ;  /* 0x00007300000c7a11 */ /* 0x000fe200000f0c04 */
[----:B------:R-:W-:Y:S01]  /*1a10*/  IMAD R4, R9, c[0x0][0x218], RZ ;  /* 0x0000860009047a24 */ /* 0x000fe200078e02ff */
[----:B------:R-:W-:Y:S01]  /*1a20*/  LOP3.LUT R0, R5, 0xfffffff0, RZ, 0xc0, !PT ;  /* 0xfffffff005007812 */ /* 0x000fe200078ec0ff */
[----:B------:R-:W-:Y:S01]  /*1a30*/  IMAD.SHL.U32 R9, R20, 0x40, RZ ;  /* 0x0000004014097824 */ /* 0x000fe200078e00ff */
[----:B------:R-:W-:Y:S01]  /*1a40*/  SHF.R.S32.HI R10, RZ, 0x4, R5 ;  /* 0x00000004ff0a7819 */ /* 0x000fe20000011405 */
[----:B------:R-:W-:Y:S01]  /*1a50*/  IMAD R4, R19, c[0x0][0x21c], R4 ;  /* 0x0000870013047a24 */ /* 0x000fe200078e0204 */
[----:B------:R-:W-:Y:S01]  /*1a60*/  IADD3 R8, P0, R2, UR20, RZ ;  /* 0x0000001402087c10 */ /* 0x000fe2000ff1e0ff */
[----:B------:R-:W-:Y:S01]  /*1a70*/  IMAD.IADD R2, R89, 0x1, -R0 ;  /* 0x0000000159027824 */ /* 0x000fe200078e0a00 */
[----:B------:R-:W-:-:S02]  /*1a80*/  LEA.HI R5, R5, R10, RZ, 0x1 ;  /* 0x0000000a05057211 */ /* 0x000fc400078f08ff */
[----:B------:R-:W-:Y:S02]  /*1a90*/  LOP3.LUT R0, R9, 0x1c0, RZ, 0xc0, !PT ;  /* 0x000001c009007812 */ /* 0x000fe400078ec0ff */
[----:B------:R-:W-:Y:S02]  /*1aa0*/  IADD3.X R9, R3, UR5, R4, P0, !PT ;  /* 0x0000000503097c10 */ /* 0x000fe400087fe404 */
[----:B------:R-:W-:Y:S02]  /*1ab0*/  LOP3.LUT R4, R5, 0xfffffffe, RZ, 0xc0, !PT ;  /* 0xfffffffe05047812 */ /* 0x000fe400078ec0ff */
[----:B------:R-:W-:Y:S02]  /*1ac0*/  LOP3.LUT R5, R0, 0x8, R18, 0xf8, !PT ;  /* 0x0000000800057812 */ /* 0x000fe400078ef812 */
[----:B------:R-:W-:Y:S01]  /*1ad0*/  SHF.R.U32.HI R0, RZ, 0x3, R0 ;  /* 0x00000003ff007819 */ /* 0x000fe20000011600 */
[----:B-1----:R-:W-:Y:S01]  /*1ae0*/  IMAD.IADD R19, R10, 0x1, -R4 ;  /* 0x000000010a137824 */ /* 0x002fe200078e0a04 */
[----:B------:R-:W-:-:S02]  /*1af0*/  LEA R3, P0, R8, c[0x0][0x1f8], 0x1 ;  /* 0x00007e0008037a11 */ /* 0x000fc400078008ff */
[----:B------:R-:W-:Y:S02]  /*1b00*/  SHF.R.S32.HI R11, RZ, 0x1f, R2 ;  /* 0x0000001fff0b7819 */ /* 0x000fe40000011402 */
[----:B------:R-:W-:Y:S01]  /*1b10*/  LOP3.LUT R5, R5, R0, RZ, 0x3c, !PT ;  /* 0x0000000005057212 */ /* 0x000fe200078e3cff */
[----:B------:R-:W1:Y:S01]  /*1b20*/  SHFL.IDX PT, R17, R3, RZ, 0x181f ;  /* 0x00181fff03117589 */ /* 0x000e6200000e0000 */
[----:B------:R-:W-:Y:S01]  /*1b30*/  LEA.HI.X R0, R8, c[0x0][0x1fc], R9, 0x1, P0 ;  /* 0x00007f0008007a11 */ /* 0x000fe200000f0c09 */
[--C-:B--2---:R-:W-:Y:S01]  /*1b40*/  @!P1 IMAD.WIDE R8, R133, 0x2, R6.reuse ;  /* 0x0000000285089825 */ /* 0x104fe200078e0206 */
[----:B------:R-:W-:Y:S01]  /*1b50*/  LEA.HI R22, R11, R2, RZ, 0x3 ;  /* 0x000000020b167211 */ /* 0x000fe200078f18ff */
[----:B------:R2:W-:Y:S01]  /*1b60*/  SHFL.IDX PT, R15, R3, 0x1, 0x181f ;  /* 0x00381f00030f7f89 */ /* 0x0005e200000e0000 */
[----:B------:R-:W-:Y:S01]  /*1b70*/  ISETP.GE.AND P0, PT, R21, 0x1, PT ;  /* 0x000000011500780c */ /* 0x000fe20003f06270 */
[----:B------:R-:W-:Y:S01]  /*1b80*/  @!P1 IMAD.WIDE R10, R177, 0x2, R6 ;  /* 0x00000002b10a9825 */ /* 0x000fe200078e0206 */
[----:B------:R-:W-:Y:S01]  /*1b90*/  LOP3.LUT R4, R22, 0xfffffff8, RZ, 0xc0, !PT ;  /* 0xfffffff816047812 */ /* 0x000fe200078ec0ff */
[----:B------:R-:W-:Y:S04]  /*1ba0*/  SHFL.IDX PT, R16, R0, RZ, 0x181f ;  /* 0x00181fff00107589 */ /* 0x000fe800000e0000 */
[----:B------:R3:W-:Y:S01]  /*1bb0*/  SHFL.IDX PT, R14, R0, 0x1, 0x181f ;  /* 0x00381f00000e7f89 */ /* 0x0007e200000e0000 */
[----:B------:R-:W-:-:S03]  /*1bc0*/  IMAD.IADD R18, R2, 0x1, -R4 ;  /* 0x0000000102127824 */ /* 0x000fc600078e0a04 */
[----:B------:R-:W-:Y:S04]  /*1bd0*/  SHFL.IDX PT, R4, R13, RZ, 0x181f ;  /* 0x00181fff0d047589 */ /* 0x000fe800000e0000 */
[----:B------:R4:W-:Y:S01]  /*1be0*/  @!P1 LDGSTS.E.BYPASS.LTC128B.128 [R90+0x3100], [R8.64], !P4 ;  /* 0x03100000085a9fae */ /* 0x0009e2000e101d4c */
[----:B------:R-:W-:Y:S01]  /*1bf0*/  ISETP.GE.AND P4, PT, R56, c[0x0][0x1d4], PT ;  /* 0x0000750038007a0c */ /* 0x000fe20003f86270 */
[----:B--2---:R-:W-:-:S04]  /*1c00*/  @!P1 IMAD.WIDE R2, R176, 0x2, R6 ;  /* 0x00000002b0029825 */ /* 0x004fc800078e0206 */
[----:B------:R-:W-:Y:S01]  /*1c10*/  @!P1 IMAD.WIDE R6, R178, 0x2, R6 ;  /* 0x00000002b2069825 */ /* 0x000fe200078e0206 */
[----:B------:R2:W-:Y:S03]  /*1c20*/  @!P1 LDGSTS.E.BYPASS.LTC128B.128 [R90+0x7100], [R2.64], !P3 ;  /* 0x07100000025a9fae */ /* 0x0005e6000d901d4c */
[----:B---3--:R-:W-:Y:S01]  /*1c30*/  IMAD R0, R19, 0x200, R5 ;  /* 0x0000020013007824 */ /* 0x008fe200078e0205 */
[----:B------:R3:W-:Y:S03]  /*1c40*/  @!P1 LDGSTS.E.BYPASS.LTC128B.128 [R90+0xb100], [R10.64], !P2 ;  /* 0x0b1000000a5a9fae */ /* 0x0007e6000d101d4c */
[----:B------:R-:W-:Y:S01]  /*1c50*/  IMAD.SHL.U32 R134, R0, 0x2, RZ ;  /* 0x0000000200867824 */ /* 0x000fe200078e00ff */
[----:B------:R-:W3:Y:S04]  /*1c60*/  SHFL.IDX PT, R5, R12, RZ, 0x181f ;  /* 0x00181fff0c057589 */ /* 0x000ee800000e0000 */
[----:B------:R4:W-:Y:S01]  /*1c70*/  @!P1 LDGSTS.E.BYPASS.LTC128B.128 [R90+0xf100], [R6.64], !P5 ;  /* 0x0f100000065a9fae */ /* 0x0009e2000e901d4c */
[----:B------:R-:W-:-:S02]  /*1c80*/  ISETP.GE.AND P5, PT, R133, c[0x0][0x1d4], PT ;  /* 0x0000750085007a0c */ /* 0x000fc40003fa6270 */
[C---:B------:R-:W-:Y:S01]  /*1c90*/  IADD3 R0, R134.reuse, 0x10100, RZ ;  /* 0x0001010086007810 */ /* 0x040fe20007ffe0ff */
[----:B------:R-:W0:Y:S01]  /*1ca0*/  LDGDEPBAR ;  /* 0x00000000000079af */ /* 0x000e220000000000 */
[----:B------:R-:W-:Y:S02]  /*1cb0*/  IADD3 R96, R134, 0x10120, RZ ;  /* 0x0001012086607810 */ /* 0x000fe40007ffe0ff */
[----:B------:R-:W-:Y:S01]  /*1cc0*/  @P6 IADD3 R96, R0, -0x20, RZ ;  /* 0xffffffe000606810 */ /* 0x000fe20007ffe0ff */
[----:B------:R-:W-:Y:S01]  /*1cd0*/  IMAD.SHL.U32 R0, R18, 0x40, RZ ;  /* 0x0000004012007824 */ /* 0x000fe200078e00ff */
[----:B------:R-:W-:-:S03]  /*1ce0*/  ISETP.GE.AND P6, PT, R133, c[0x0][0x1d4], PT ;  /* 0x0000750085007a0c */ /* 0x000fc60003fc6270 */
[----:B------:R-:W-:Y:S01]  /*1cf0*/  STL [R1], R96 ;  /* 0x0000006001007387 */ /* 0x000fe20000100800 */
[----:B------:R-:W-:Y:S01]  /*1d00*/  LOP3.LUT R0, R0, 0x1c0, RZ, 0xc0, !PT ;  /* 0x000001c000007812 */ /* 0x000fe200078ec0ff */
[----:B--2---:R-:W-:-:S05]  /*1d10*/  IMAD.WIDE R2, R133, 0x2, RZ ;  /* 0x0000000285027825 */ /* 0x004fca00078e02ff */
[----:B-1----:R-:W-:Y:S01]  /*1d20*/  IADD3 R30, P3, R17, R2, RZ ;  /* 0x00000002111e7210 */ /* 0x002fe20007f7e0ff */
[----:B---3--:R-:W-:Y:S01]  /*1d30*/  @P0 IMAD.WIDE R10, R176, 0x2, R4 ;  /* 0x00000002b00a0825 */ /* 0x008fe200078e0204 */
[----:B------:R-:W-:Y:S02]  /*1d40*/  IADD3 R28, P2, R2, R15, RZ ;  /* 0x0000000f021c7210 */ /* 0x000fe40007f5e0ff */
[----:B------:R-:W-:Y:S01]  /*1d50*/  SHFL.IDX PT, R2, R13, 0x1, 0x181f ;  /* 0x00381f000d027f89 */ /* 0x000fe200000e0000 */
[----:B------:R-:W-:Y:S01]  /*1d60*/  IMAD.X R31, R16, 0x1, R3, P3 ;  /* 0x00000001101f7824 */ /* 0x000fe200018e0603 */
[----:B------:R-:W-:Y:S01]  /*1d70*/  ISETP.GE.AND P3, PT, R57, c[0x0][0x1d4], PT ;  /* 0x0000750039007a0c */ /* 0x000fe20003f66270 */
[----:B------:R-:W-:Y:S01]  /*1d80*/  IMAD.X R29, R3, 0x1, R14, P2 ;  /* 0x00000001031d7824 */ /* 0x000fe200010e060e */
[----:B------:R-:W-:Y:S01]  /*1d90*/  ISETP.GE.AND P2, PT, R23, c[0x0][0x1d4], PT ;  /* 0x0000750017007a0c */ /* 0x000fe20003f46270 */
[----:B------:R1:W2:Y:S01]  /*1da0*/  SHFL.IDX PT, R3, R12, 0x1, 0x181f ;  /* 0x00381f000c037f89 */ /* 0x0002a200000e0000 */
[----:B----4-:R-:W-:-:S04]  /*1db0*/  @P0 IMAD.WIDE R8, R177, 0x2, R4 ;  /* 0x00000002b1080825 */ /* 0x010fc800078e0204 */
[----:B------:R-:W-:-:S05]  /*1dc0*/  IMAD.WIDE R6, R176, 0x2, RZ ;  /* 0x00000002b0067825 */ /* 0x000fca00078e02ff */
[----:B------:R-:W-:-:S05]  /*1dd0*/  IADD3 R26, P1, R17, R6, RZ ;  /* 0x00000006111a7210 */ /* 0x000fca0007f3e0ff */
[----:B------:R-:W-:Y:S01]  /*1de0*/  IMAD.X R27, R16, 0x1, R7, P1 ;  /* 0x00000001101b7824 */ /* 0x000fe200008e0607 */
[----:B------:R-:W-:-:S05]  /*1df0*/  IADD3 R24, P1, R6, R15, RZ ;  /* 0x0000000f06187210 */ /* 0x000fca0007f3e0ff */
[----:B------:R-:W-:Y:S02]  /*1e00*/  IMAD.X R25, R7, 0x1, R14, P1 ;  /* 0x0000000107197824 */ /* 0x000fe400008e060e */
[----:B-1----:R-:W-:-:S04]  /*1e10*/  @P0 IMAD.WIDE R12, R133, 0x2, R4 ;  /* 0x00000002850c0825 */ /* 0x002fc800078e0204 */
[----:B------:R-:W-:Y:S01]  /*1e20*/  @P0 IMAD.WIDE R4, R178, 0x2, R4 ;  /* 0x00000002b2040825 */ /* 0x000fe200078e0204 */
[----:B------:R1:W-:Y:S04]  /*1e30*/  @P0 LDGSTS.E.BYPASS.LTC128B.128 [R90+0x10100], [R12.64], !P5 ;  /* 0x101000000c5a0fae */ /* 0x0003e8000e901d4c */
[----:B------:R3:W-:Y:S04]  /*1e40*/  @P0 LDGSTS.E.BYPASS.LTC128B.128 [R90+0x12100], [R10.64], !P4 ;  /* 0x121000000a5a0fae */ /* 0x0007e8000e101d4c */
[----:B------:R4:W-:Y:S04]  /*1e50*/  @P0 LDGSTS.E.BYPASS.LTC128B.128 [R90+0x14100], [R8.64], !P3 ;  /* 0x14100000085a0fae */ /* 0x0009e8000d901d4c */
[----:B------:R1:W-:Y:S01]  /*1e60*/  @P0 LDGSTS.E.BYPASS.LTC128B.128 [R90+0x16100], [R4.64], !P2 ;  /* 0x16100000045a0fae */ /* 0x0003e2000d101d4c */
[----:B------:R-:W-:-:S13]  /*1e70*/  ISETP.GT.AND P0, PT, R21, 0x20, PT ;  /* 0x000000201500780c */ /* 0x000fda0003f04270 */
[----:B--2---:R-:W-:-:S05]  /*1e80*/  @P0 IMAD.WIDE R6, R133, 0x2, R2 ;  /* 0x0000000285060825 */ /* 0x004fca00078e0202 */
[----:B------:R2:W-:Y:S01]  /*1e90*/  @P0 LDGSTS.E.BYPASS.LTC128B.128 [R90+0x11100], [R6.64], !P5 ;  /* 0x11100000065a0fae */ /* 0x0005e2000e901d4c */
[----:B----4-:R-:W-:Y:S02]  /*1ea0*/  IMAD.SHL.U32 R8, R19, 0x8, RZ ;  /* 0x0000000813087824 */ /* 0x010fe400078e00ff */
[----:B-1----:R-:W-:-:S03]  /*1eb0*/  IMAD.WIDE R4, R177, 0x2, RZ ;  /* 0x00000002b1047825 */ /* 0x002fc600078e02ff */
[----:B------:R-:W-:Y:S02]  /*1ec0*/  LOP3.LUT R8, R0, 0x8, R8, 0xf8, !PT ;  /* 0x0000000800087812 */ /* 0x000fe400078ef808 */
[----:B------:R-:W-:Y:S02]  /*1ed0*/  SHF.R.U32.HI R0, RZ, 0x3, R0 ;  /* 0x00000003ff007819 */ /* 0x000fe40000011600 */
[----:B------:R-:W-:Y:S02]  /*1ee0*/  IADD3 R12, P1, R17, R4, RZ ;  /* 0x00000004110c7210 */ /* 0x000fe40007f3e0ff */
[----:B------:R-:W-:Y:S01]  /*1ef0*/  LOP3.LUT R0, R8, R0, RZ, 0x3c, !PT ;  /* 0x0000000008007212 */ /* 0x000fe200078e3cff */
[----:B------:R-:W-:-:S04]  /*1f00*/  @P0 IMAD.WIDE R8, R176, 0x2, R2 ;  /* 0x00000002b0080825 */ /* 0x000fc800078e0202 */
[----:B------:R-:W-:Y:S01]  /*1f10*/  IMAD.X R13, R16, 0x1, R5, P1 ;  /* 0x00000001100d7824 */ /* 0x000fe200008e0605 */
[----:B------:R1:W-:Y:S01]  /*1f20*/  @P0 LDGSTS.E.BYPASS.LTC128B.128 [R90+0x13100], [R8.64], !P4 ;  /* 0x13100000085a0fae */ /* 0x0003e2000e101d4c */
[----:B---3--:R-:W-:Y:S01]  /*1f30*/  IADD3 R10, P1, R4, R15, RZ ;  /* 0x0000000f040a7210 */ /* 0x008fe20007f3e0ff */
[----:B--2---:R-:W-:-:S04]  /*1f40*/  @P0 IMAD.WIDE R6, R177, 0x2, R2 ;  /* 0x00000002b1060825 */ /* 0x004fc800078e0202 */
[C---:B------:R-:W-:Y:S01]  /*1f50*/  @P0 IMAD.WIDE R2, R178.reuse, 0x2, R2 ;  /* 0x00000002b2020825 */ /* 0x040fe200078e0202 */
[----:B------:R2:W-:Y:S03]  /*1f60*/  @P0 LDGSTS.E.BYPASS.LTC128B.128 [R90+0x15100], [R6.64], !P3 ;  /* 0x15100000065a0fae */ /* 0x0005e6000d901d4c */
[----:B------:R-:W-:Y:S01]  /*1f70*/  IMAD.X R11, R5, 0x1, R14, P1 ;  /* 0x00000001050b7824 */ /* 0x000fe200008e060e */
[----:B------:R3:W-:Y:S01]  /*1f80*/  @P0 LDGSTS.E.BYPASS.LTC128B.128 [R90+0x17100], [R2.64], !P2 ;  /* 0x17100000025a0fae */ /* 0x0007e2000d101d4c */
[----:B------:R-:W-:-:S03]  /*1f90*/  IMAD.WIDE R4, R178, 0x2, RZ ;  /* 0x00000002b2047825 */ /* 0x000fc600078e02ff */
[----:B------:R-:W0:Y:S02]  /*1fa0*/  LDGDEPBAR ;  /* 0x00000000000079af */ /* 0x000e240000000000 */
[----:B-1----:R-:W-:-:S05]  /*1fb0*/  IADD3 R8, P1, R17, R4, RZ ;  /* 0x0000000411087210 */ /* 0x002fca0007f3e0ff */
[----:B------:R-:W-:Y:S01]  /*1fc0*/  IMAD.X R9, R16, 0x1, R5, P1 ;  /* 0x0000000110097824 */ /* 0x000fe200008e0605 */
[----:B------:R-:W-:Y:S02]  /*1fd0*/  LOP3.LUT P1, RZ, R18, 0x4, RZ, 0xc0, !PT ;  /* 0x0000000412ff7812 */ /* 0x000fe4000782c0ff */
[----:B--2---:R-:W-:Y:S01]  /*1fe0*/  IADD3 R6, P0, R4, R15, RZ ;  /* 0x0000000f04067210 */ /* 0x004fe20007f1e0ff */
[----:B------:R-:W-:Y:S02]  /*1ff0*/  IMAD.MOV.U32 R4, RZ, RZ, 0x10 ;  /* 0x00000010ff047424 */ /* 0x000fe400078e00ff */
[----:B---3--:R-:W-:Y:S01]  /*2000*/  IMAD.SHL.U32 R3, R22, 0x40, RZ ;  /* 0x0000004016037824 */ /* 0x008fe200078e00ff */
[----:B------:R-:W-:-:S04]  /*2010*/  DEPBAR.LE SB0, 0x1 ;  /* 0x000080400000791a */ /* 0x000fc80000000000 */
[----:B------:R-:W-:Y:S01]  /*2020*/  LOP3.LUT R3, R0, 0xfffffe00, R3, 0xf8, !PT ;  /* 0xfffffe0000037812 */ /* 0x000fe200078ef803 */
[----:B------:R-:W-:Y:S01]  /*2030*/  IMAD.X R7, R5, 0x1, R14, P0 ;  /* 0x0000000105077824 */ /* 0x000fe200000e060e */
[----:B------:R-:W-:Y:S01]  /*2040*/  BAR.SYNC.DEFER_BLOCKING 0x0 ;  /* 0x0000000000007b1d */ /* 0x000fe20000010000 */
[----:B------:R-:W-:Y:S01]  /*2050*/  LOP3.LUT P0, RZ, R18, 0x2, RZ, 0xc0, !PT ;  /* 0x0000000212ff7812 */ /* 0x000fe2000780c0ff */
[----:B------:R-:W-:Y:S01]  /*2060*/  IMAD.MOV.U32 R0, RZ, RZ, 0x20 ;  /* 0x00000020ff007424 */ /* 0x000fe200078e00ff */
[----:B------:R-:W-:Y:S01]  /*2070*/  IADD3 R5, R96, 0x1000, RZ ;  /* 0x0000100060057810 */ /* 0x000fe20007ffe0ff */
[----:B------:R-:W-:Y:S01]  /*2080*/  IMAD.IADD R232, R3, 0x1, R232 ;  /* 0x0000000103e87824 */ /* 0x000fe200078e02e8 */
[----:B------:R-:W-:Y:S01]  /*2090*/  SEL R4, R4, 0xfffffff0, !P0 ;  /* 0xfffffff004047807 */ /* 0x000fe20004000000 */
[----:B------:R-:W-:Y:S01]  /*20a0*/  IMAD.MOV.U32 R2, RZ, RZ, 0x40 ;  /* 0x00000040ff027424 */ /* 0x000fe200078e00ff */
[----:B------:R-:W-:Y:S02]  /*20b0*/  SEL R0, R0, 0xffffffe0, !P1 ;  /* 0xffffffe000007807 */ /* 0x000fe40004800000 */
[C---:B------:R-:W-:Y:S01]  /*20c0*/  LEA R240, R232.reuse, 0x100, 0x1 ;  /* 0x00000100e8f07811 */ /* 0x040fe200078e08ff */
[----:B------:R-:W-:Y:S01]  /*20d0*/  IMAD.SHL.U32 R232, R232, 0x2, RZ ;  /* 0x00000002e8e87824 */ /* 0x000fe200078e00ff */
[----:B------:R-:W-:-:S02]  /*20e0*/  ISETP.LT.OR P0, PT, R21, 0x1, P6 ;  /* 0x000000011500780c */ /* 0x000fc40003701670 */
[----:B------:R-:W-:Y:S01]  /*20f0*/  ISETP.GE.AND P1, PT, R56, c[0x0][0x1d4], PT ;  /* 0x0000750038007a0c */ /* 0x000fe20003f26270 */
[--C-:B------:R-:W-:Y:S01]  /*2100*/  IMAD R236, R4, 0x2, R240.reuse ;  /* 0x0000000204ec7824 */ /* 0x100fe200078e02f0 */
[----:B------:R-:W-:Y:S01]  /*2110*/  ISETP.GE.AND P6, PT, R57, c[0x0][0x1d4], PT ;  /* 0x0000750039007a0c */ /* 0x000fe20003fc6270 */
[C---:B------:R-:W-:Y:S02]  /*2120*/  IMAD R240, R0.reuse, 0x2, R240 ;  /* 0x0000000200f07824 */ /* 0x040fe400078e02f0 */
[----:B------:R-:W-:Y:S01]  /*2130*/  IMAD R244, R0, 0x2, R236 ;  /* 0x0000000200f47824 */ /* 0x000fe200078e02ec */
[----:B------:R-:W-:Y:S04]  /*2140*/  LDSM.16.M88.4 R168, [R232+0x100] ;  /* 0x00010000e8a8783b */ /* 0x000fe80000000200 */
[----:B------:R-:W-:Y:S04]  /*2150*/  LDSM.16.M88.4 R200, [R232+0x4100] ;  /* 0x00410000e8c8783b */ /* 0x000fe80000000200 */
[----:B------:R-:W-:Y:S04]  /*2160*/  LDSM.16.M88.4 R216, [R232+0x8100] ;  /* 0x00810000e8d8783b */ /* 0x000fe80000000200 */
[----:B------:R-:W-:Y:S04]  /*2170*/  LDSM.16.M88.4 R172, [R236] ;  /* 0x00000000ecac783b */ /* 0x000fe80000000200 */
        /* <DEDUP_REMOVED lines=8> */
[----:B------:R-:W-:Y:S04]  /*2200*/  LDSM.16.M88.4 R232, [R232+0xc100] ;  /* 0x00c10000e8e8783b */ /* 0x000fe80000000200 */
[----:B------:R-:W-:Y:S04]  /*2210*/  LDSM.16.M88.4 R236, [R236+0xc000] ;  /* 0x00c00000ecec783b */ /* 0x000fe80000000200 */
[----:B------:R-:W-:Y:S04]  /*2220*/  LDSM.16.M88.4 R240, [R240+0xc000] ;  /* 0x00c00000f0f0783b */ /* 0x000fe80000000200 */
[----:B------:R-:W-:Y:S04]  /*2230*/  LDSM.16.M88.4 R244, [R244+0xc000] ;  /* 0x00c00000f4f4783b */ /* 0x000fe80000000200 */
[----:B------:R-:W-:Y:S06]  /*2240*/  BAR.SYNC.DEFER_BLOCKING 0x0 ;  /* 0x0000000000007b1d */ /* 0x000fec0000010000 */
[----:B------:R-:W-:-:S04]  /*2250*/  DEPBAR.LE SB0, 0x0 ;  /* 0x000080000000791a */ /* 0x000fc80000000000 */
[----:B------:R-:W-:Y:S06]  /*2260*/  BAR.SYNC.DEFER_BLOCKING 0x0 ;  /* 0x0000000000007b1d */ /* 0x000fec0000010000 */
[----:B------:R-:W1:Y:S04]  /*2270*/  LDSM.16.M88.4 R32, [R134+0x10100] ;  /* 0x010100008620783b */ /* 0x000e680000000200 */
[----:B------:R-:W-:Y:S04]  /*2280*/  LDSM.16.M88.4 R40, [R134+0x10900] ;  /* 0x010900008628783b */ /* 0x000fe80000000200 */
[----:B------:R-:W-:Y:S04]  /*2290*/  LDSM.16.M88.4 R44, [R134+0x11100] ;  /* 0x01110000862c783b */ /* 0x000fe80000000200 */
[----:B------:R-:W-:Y:S04]  /*22a0*/  LDSM.16.M88.4 R48, [R134+0x11900] ;  /* 0x011900008630783b */ /* 0x000fe80000000200 */
[----:B------:R-:W2:Y:S04]  /*22b0*/  LDSM.16.M88.4 R36, [R96] ;  /* 0x000000006024783b */ /* 0x000ea80000000200 */
[----:B------:R-:W3:Y:S04]  /*22c0*/  LDSM.16.M88.4 R52, [R96+0x800] ;  /* 0x000800006034783b */ /* 0x000ee80000000200 */
[----:B------:R-:W4:Y:S04]  /*22d0*/  LDSM.16.M88.4 R72, [R96+0x1000] ;  /* 0x001000006048783b */ /* 0x000f280000000200 */
[----:B------:R-:W3:Y:S04]  /*22e0*/  LDSM.16.M88.4 R76, [R96+0x1800] ;  /* 0x00180000604c783b */ /* 0x000ee80000000200 */
[----:B------:R-:W-:Y:S01]  /*22f0*/  @!PT LDS RZ, [RZ] ;  /* 0x00000000fffff984 */ /* 0x000fe20000000800 */
[----:B------:R-:W-:Y:S01]  /*2300*/  @!PT LDS RZ, [RZ] ;  /* 0x00000000fffff984 */ /* 0x000fe20000000800 */
[----:B------:R-:W-:Y:S01]  /*2310*/  @!PT LDS RZ, [RZ] ;  /* 0x00000000fffff984 */ /* 0x000fe20000000800 */
[----:B------:R2:W-:Y:S01]  /*2320*/  LDGSTS.E.BYPASS.LTC128B.128 [R90+0x100], [R30.64], !P0 ;  /* 0x001000001e5a7fae */ /* 0x0005e2000c101d4c */
[C---:B------:R-:W-:Y:S01]  /*2330*/  ISETP.LT.OR P0, PT, R21.reuse, 0x1, P1 ;  /* 0x000000011500780c */ /* 0x040fe20000f01670 */
[----:B-1----:R-:W-:Y:S11]  /*2340*/  HMMA.16816.F32 R16, R168, R32, RZ ;  /* 0x00000020a810723c */ /* 0x002ff600000018ff */
[----:B------:R-:W-:Y:S01]  /*2350*/  @!UPT UIADD3 URZ, URZ, URZ, URZ ;  /* 0x0000003f3f3ff290 */ /* 0x000fe2000fffe03f */
[----:B------:R1:W-:Y:S01]  /*2360*/  LDGSTS.E.BYPASS.LTC128B.128 [R90+0x2100], [R26.64], !P0 ;  /* 0x021000001a5a7fae */ /* 0x0003e2000c101d4c */
[----:B------:R-:W-:Y:S02]  /*2370*/  ISETP.LT.OR P0, PT, R21, 0x1, P6 ;  /* 0x000000011500780c */ /* 0x000fe40003701670 */
[----:B------:R-:W-:-:S11]  /*2380*/  ISETP.GE.AND P6, PT, R23, c[0x0][0x1d4], PT ;  /* 0x0000750017007a0c */ /* 0x000fd60003fc6270 */
[----:B------:R1:W-:Y:S01]  /*2390*/  LDGSTS.E.BYPASS.LTC128B.128 [R90+0x4100], [R12.64], !P0 ;  /* 0x041000000c5a7fae */ /* 0x0003e2000c101d4c */
[----:B------:R-:W-:Y:S01]  /*23a0*/  ISETP.LT.OR P0, PT, R21, 0x1, P6 ;  /* 0x000000011500780c */ /* 0x000fe20003701670 */
[----:B--2---:R-:W-:Y:S08]  /*23b0*/  HMMA.16816.F32 R64, R172, R36, R16 ;  /* 0x00000024ac40723c */ /* 0x004ff00000001810 */
[----:B------:R-:W-:Y:S04]  /*23c0*/  HMMA.16816.F32 R16, R168, R40, RZ ;  /* 0x00000028a810723c */ /* 0x000fe800000018ff */
[----:B------:R2:W-:Y:S01]  /*23d0*/  LDGSTS.E.BYPASS.LTC128B.128 [R90+0x6100], [R8.64], !P0 ;  /* 0x06100000085a7fae */ /* 0x0005e2000c101d4c */
[----:B------:R-:W-:-:S04]  /*23e0*/  ISETP.GE.AND P0, PT, R133, c[0x0][0x1d4], PT ;  /* 0x0000750085007a0c */ /* 0x000fc80003f06270 */
[C---:B------:R-:W-:Y:S01]  /*23f0*/  ISETP.LT.OR P0, PT, R21.reuse, 0x21, P0 ;  /* 0x000000211500780c */ /* 0x040fe20000701670 */
[----:B-1----:R-:W-:Y:S11]  /*2400*/  HMMA.16816.F32 R12, R168, R34, RZ ;  /* 0x00000022a80c723c */ /* 0x002ff600000018ff */
[----:B------:R-:W-:Y:S01]  /*2410*/  @!UPT UIADD3 URZ, URZ, URZ, URZ ;  /* 0x0000003f3f3ff290 */ /* 0x000fe2000fffe03f */
[----:B------:R1:W-:Y:S01]  /*2420*/  LDGSTS.E.BYPASS.LTC128B.128 [R90+0x1100], [R28.64], !P0 ;  /* 0x011000001c5a7fae */ /* 0x0003e2000c101d4c */
[----:B------:R-:W-:Y:S02]  /*2430*/  ISETP.LT.OR P0, PT, R21, 0x21, P1 ;  /* 0x000000211500780c */ /* 0x000fe40000f01670 */
[----:B------:R-:W-:Y:S01]  /*2440*/  ISETP.GE.AND P1, PT, R57, c[0x0][0x1d4], PT ;  /* 0x0000750039007a0c */ /* 0x000fe20003f26270 */
[----:B---3--:R-:W-:Y:S03]  /*2450*/  HMMA.16816.F32 R60, R172, R52, R16 ;  /* 0x00000034ac3c723c */ /* 0x008fe60000001810 */
[----:B------:R-:W-:-:S07]  /*2460*/  ISETP.LT.OR P1, PT, R21, 0x21, P1 ;  /* 0x000000211500780c */ /* 0x000fce0000f21670 */
[----:B------:R3:W-:Y:S01]  /*2470*/  LDGSTS.E.BYPASS.LTC128B.128 [R90+0x3100], [R24.64], !P0 ;  /* 0x03100000185a7fae */ /* 0x0007e2000c101d4c */
[----:B------:R-:W-:-:S04]  /*2480*/  LOP3.LUT P0, RZ, R20, 0x4, RZ, 0xc0, !PT ;  /* 0x0000000414ff7812 */ /* 0x000fc8000780c0ff */
[----:B------:R-:W-:Y:S01]  /*2490*/  SEL R2, R2, 0xffffffc0, !P0 ;  /* 0xffffffc002027807 */ /* 0x000fe20004000000 */
[----:B------:R2:W-:Y:S01]  /*24a0*/  LDGSTS.E.BYPASS.LTC128B.128 [R90+0x5100], [R10.64], !P1 ;  /* 0x051000000a5a7fae */ /* 0x0005e2000c901d4c */
[----:B------:R-:W-:Y:S01]  /*24b0*/  ISETP.LT.OR P0, PT, R21, 0x21, P6 ;  /* 0x000000211500780c */ /* 0x000fe20003701670 */
[----:B------:R-:W-:Y:S01]  /*24c0*/  HMMA.16816.F32 R68, R172, R38, R12 ;  /* 0x00000026ac44723c */ /* 0x000fe2000000180c */
[----:B------:R-:W-:Y:S01]  /*24d0*/  ISETP.GT.AND P1, PT, R94, 0x3f, PT ;  /* 0x0000003f5e00780c */ /* 0x000fe20003f24270 */
[----:B------:R-:W-:Y:S02]  /*24e0*/  IMAD.IADD R252, R134, 0x1, R2 ;  /* 0x0000000186fc7824 */ /* 0x000fe400078e0202 */
[----:B------:R-:W-:Y:S01]  /*24f0*/  IMAD.IADD R249, R2, 0x1, R96 ;  /* 0x0000000102f97824 */ /* 0x000fe200078e0260 */
[----:B------:R-:W-:-:S03]  /*2500*/  IADD3 R2, R96, 0x800, RZ ;  /* 0x0000080060027810 */ /* 0x000fc60007ffe0ff */
[----:B------:R-:W-:Y:S04]  /*2510*/  HMMA.16816.F32 R20, R168, R44, RZ ;  /* 0x0000002ca814723c */ /* 0x000fe800000018ff */
[----:B------:R1:W-:Y:S01]  /*2520*/  LDGSTS.E.BYPASS.LTC128B.128 [R90+0x7100], [R6.64], !P0 ;  /* 0x07100000065a7fae */ /* 0x0003e2000c101d4c */
[----:B------:R-:W-:-:S03]  /*2530*/  PLOP3.LUT P0, PT, PT, PT, UP0, 0x40, 0x0 ;  /* 0x000000000000781c */ /* 0x000fc60003f0e808 */
[----:B------:R-:W4:Y:S01]  /*2540*/  LDSM.16.M88.4 R56, [R252+0x10100] ;  /* 0x01010000fc38783b */ /* 0x000f220000000200 */
[C---:B------:R-:W-:Y:S03]  /*2550*/  HMMA.16816.F32 R12, R168.reuse, R46, RZ ;  /* 0x0000002ea80c723c */ /* 0x040fe600000018ff */
[----:B------:R-:W-:Y:S04]  /*2560*/  LDSM.16.M88.4 R16, [R252+0x11100] ;  /* 0x01110000fc10783b */ /* 0x000fe80000000200 */
[----:B------:R-:W-:Y:S01]  /*2570*/  LDSM.16.M88.4 R44, [R249] ;  /* 0x00000000f92c783b */ /* 0x000fe20000000200 */
[C---:B---3--:R-:W-:Y:S03]  /*2580*/  HMMA.16816.F32 R24, R168.reuse, R42, RZ ;  /* 0x0000002aa818723c */ /* 0x048fe600000018ff */
[----:B------:R-:W3:Y:S04]  /*2590*/  LDSM.16.M88.4 R40, [R252+0x10900] ;  /* 0x01090000fc28783b */ /* 0x000ee80000000200 */
[----:B------:R-:W-:Y:S01]  /*25a0*/  LDSM.16.M88.4 R80, [R96+0x5800] ;  /* 0x005800006050783b */ /* 0x000fe20000000200 */
[----:B--2---:R-:W-:Y:S03]  /*25b0*/  HMMA.16816.F32 R8, R168, R48, RZ ;  /* 0x00000030a808723c */ /* 0x004fe600000018ff */
[----:B------:R-:W-:Y:S01]  /*25c0*/  LDSM.16.M88.4 R84, [R252+0x16100] ;  /* 0x01610000fc54783b */ /* 0x000fe20000000200 */
[----:B-1----:R-:W-:-:S03]  /*25d0*/  IADD3 R6, R90, 0x100, RZ ;  /* 0x000001005a067810 */ /* 0x002fc60007ffe0ff */
[----:B------:R-:W0:Y:S01]  /*25e0*/  LDGDEPBAR ;  /* 0x00000000000079af */ /* 0x000e220000000000 */
[----:B------:R-:W-:Y:S03]  /*25f0*/  HMMA.16816.F32 R28, R168, R50, RZ ;  /* 0x00000032a81c723c */ /* 0x000fe600000018ff */
[----:B------:R1:W-:Y:S04]  /*2600*/  STL [R1+0x50], R6 ;  /* 0x0000500601007387 */ /* 0x0003e80000100800 */
[----:B------:R2:W-:Y:S01]  /*2610*/  STL [R1+0x3c], R2 ;  /* 0x00003c0201007387 */ /* 0x0005e20000100800 */
[C---:B----4-:R-:W-:Y:S03]  /*2620*/  HMMA.16816.F32 R32, R172.reuse, R72, R20 ;  /* 0x00000048ac20723c */ /* 0x050fe60000001814 */
[----:B------:R-:W4:Y:S04]  /*2630*/  LDSM.16.M88.4 R20, [R252+0x11900] ;  /* 0x01190000fc14783b */ /* 0x000f280000000200 */
[----:B------:R3:W-:Y:S01]  /*2640*/  STL [R1+0x38], R5 ;  /* 0x0000380501007387 */ /* 0x0007e20000100800 */
[C---:B------:R-:W-:Y:S08]  /*2650*/  HMMA.16816.F32 R36, R172.reuse, R54, R24 ;  /* 0x00000036ac24723c */ /* 0x040ff00000001818 */
[----:B------:R-:W-:Y:S01]  /*2660*/  HMMA.16816.F32 R12, R172, R74, R12 ;  /* 0x0000004aac0c723c */ /* 0x000fe2000000180c */
[----:B------:R-:W4:Y:S01]  /*2670*/  LDSM.16.M88.4 R72, [R249+0x800] ;  /* 0x00080000f948783b */ /* 0x000f220000000200 */
[----:B-1----:R-:W-:-:S06]  /*2680*/  IADD3 R6, R96, 0x2000, RZ ;  /* 0x0000200060067810 */ /* 0x002fcc0007ffe0ff */
[----:B------:R-:W-:Y:S01]  /*2690*/  HMMA.16816.F32 R8, R172, R76, R8 ;  /* 0x0000004cac08723c */ /* 0x000fe20000001808 */
[----:B--2---:R-:W-:-:S05]  /*26a0*/  IADD3 R2, R96, 0x1800, RZ ;  /* 0x0000180060027810 */ /* 0x004fca0007ffe0ff */
[----:B------:R1:W-:Y:S02]  /*26b0*/  STL [R1+0x34], R2 ;  /* 0x0000340201007387 */ /* 0x0003e40000100800 */
[----:B------:R-:W-:Y:S01]  /*26c0*/  HMMA.16816.F32 R24, R172, R78, R28 ;  /* 0x0000004eac18723c */ /* 0x000fe2000000181c */
[C---:B---3--:R-:W-:Y:S01]  /*26d0*/  IADD3 R5, R96.reuse, 0x2800, RZ ;  /* 0x0000280060057810 */ /* 0x048fe20007ffe0ff */
[----:B------:R-:W-:Y:S04]  /*26e0*/  LDSM.16.M88.4 R76, [R249+0x2800] ;  /* 0x00280000f94c783b */ /* 0x000fe80000000200 */
[----:B------:R2:W-:Y:S02]  /*26f0*/  STL [R1+0x30], R6 ;  /* 0x0000300601007387 */ /* 0x0005e40000100800 */
[C---:B------:R-:W-:Y:S02]  /*2700*/  HMMA.16816.F32 R28, R192.reuse, R56, R64 ;  /* 0x00000038c01c723c */ /* 0x040fe40000001840 */
[----:B------:R-:W-:Y:S04]  /*2710*/  LDSM.16.M88.4 R64, [R249+0x1800] ;  /* 0x00180000f940783b */ /* 0x000fe80000000200 */
[----:B------:R3:W-:Y:S02]  /*2720*/  STL [R1+0x2c], R5 ;  /* 0x00002c0501007387 */ /* 0x0007e40000100800 */
[C---:B------:R-:W-:Y:S02]  /*2730*/  HMMA.16816.F32 R48, R192.reuse, R58, R68 ;  /* 0x0000003ac030723c */ /* 0x040fe40000001844 */
[----:B------:R-:W4:Y:S04]  /*2740*/  LDSM.16.M88.4 R68, [R249+0x1000] ;  /* 0x00100000f944783b */ /* 0x000f280000000200 */
[----:B------:R-:W-:Y:S01]  /*2750*/  LDSM.16.M88.4 R56, [R134+0x12900] ;  /* 0x012900008638783b */ /* 0x000fe20000000200 */
[C---:B-1----:R-:W-:Y:S01]  /*2760*/  IADD3 R2, R96.reuse, 0x3000, RZ ;  /* 0x0000300060027810 */ /* 0x042fe20007ffe0ff */
[C---:B------:R-:W-:Y:S02]  /*2770*/  HMMA.16816.F32 R52, R192.reuse, R40, R60 ;  /* 0x00000028c034723c */ /* 0x040fe4000000183c */
[----:B------:R-:W1:Y:S04]  /*2780*/  LDSM.16.M88.4 R60, [R134+0x12100] ;  /* 0x01210000863c783b */ /* 0x000e680000000200 */
[----:B------:R4:W-:Y:S01]  /*2790*/  STL [R1+0x28], R2 ;  /* 0x0000280201007387 */ /* 0x0009e20000100800 */
[C---:B--2---:R-:W-:Y:S01]  /*27a0*/  IADD3 R6, R96.reuse, 0x3800, RZ ;  /* 0x0000380060067810 */ /* 0x044fe20007ffe0ff */
[----:B------:R-:W-:Y:S04]  /*27b0*/  HMMA.16816.F32 R40, R192, R42, R36 ;  /* 0x0000002ac028723c */ /* 0x000fe80000001824 */
[----:B------:R2:W-:Y:S01]  /*27c0*/  STL [R1+0x24], R6 ;  /* 0x0000240601007387 */ /* 0x0005e20000100800 */
[----:B---3--:R-:W-:-:S03]  /*27d0*/  IADD3 R5, R96, 0x4000, RZ ;  /* 0x0000400060057810 */ /* 0x008fc60007ffe0ff */
[C---:B------:R-:W-:Y:S02]  /*27e0*/  HMMA.16816.F32 R12, R192.reuse, R18, R12 ;  /* 0x00000012c00c723c */ /* 0x040fe4000000180c */
[----:B------:R3:W-:Y:S06]  /*27f0*/  STL [R1+0x20], R5 ;  /* 0x0000200501007387 */ /* 0x0007ec0000100800 */
[----:B----4-:R-:W-:Y:S01]  /*2800*/  HMMA.16816.F32 R8, R192, R20, R8 ;  /* 0x00000014c008723c */ /* 0x010fe20000001808 */
[----:B------:R-:W-:-:S07]  /*2810*/  IADD3 R2, R96, 0x4800, RZ ;  /* 0x0000480060027810 */ /* 0x000fce0007ffe0ff */
[----:B------:R-:W-:Y:S01]  /*2820*/  HMMA.16816.F32 R20, R192, R22, R24 ;  /* 0x00000016c014723c */ /* 0x000fe20000001818 */
[----:B------:R4:W-:Y:S01]  /*2830*/  STL [R1+0x1c], R2 ;  /* 0x00001c0201007387 */ /* 0x0009e20000100800 */
[----:B--2---:R-:W-:-:S06]  /*2840*/  IADD3 R6, R96, 0x5000, RZ ;  /* 0x0000500060067810 */ /* 0x004fcc0007ffe0ff */
[----:B------:R-:W-:Y:S01]  /*2850*/  HMMA.16816.F32 R24, R196, R44, R28 ;  /* 0x0000002cc418723c */ /* 0x000fe2000000181c */
[----:B------:R2:W-:Y:S01]  /*2860*/  STL [R1+0x18], R6 ;  /* 0x0000180601007387 */ /* 0x0005e20000100800 */
[----:B---3--:R-:W-:-:S06]  /*2870*/  IADD3 R5, R96, 0x5800, RZ ;  /* 0x0000580060057810 */ /* 0x008fcc0007ffe0ff */
[----:B------:R-:W-:Y:S01]  /*2880*/  HMMA.16816.F32 R28, R196, R46, R48 ;  /* 0x0000002ec41c723c */ /* 0x000fe20000001830 */
[----:B------:R-:W-:Y:S04]  /*2890*/  LDSM.16.M88.4 R48, [R134+0x13900] ;  /* 0x013900008630783b */ /* 0x000fe80000000200 */
[----:B------:R3:W-:Y:S03]  /*28a0*/  STL [R1+0x14], R5 ;  /* 0x0000140501007387 */ /* 0x0007e60000100800 */
[----:B------:R-:W-:Y:S01]  /*28b0*/  HMMA.16816.F32 R32, R192, R16, R32 ;  /* 0x00000010c020723c */ /* 0x000fe20000001820 */
[----:B----4-:R-:W-:-:S07]  /*28c0*/  IADD3 R2, R96, 0x6000, RZ ;  /* 0x0000600060027810 */ /* 0x010fce0007ffe0ff */
[----:B------:R-:W-:Y:S01]  /*28d0*/  HMMA.16816.F32 R36, R196, R72, R52 ;  /* 0x00000048c424723c */ /* 0x000fe20000001834 */
[----:B------:R-:W4:Y:S01]  /*28e0*/  LDSM.16.M88.4 R52, [R134+0x13100] ;  /* 0x013100008634783b */ /* 0x000f220000000200 */
[----:B--2---:R-:W-:-:S03]  /*28f0*/  IADD3 R6, R96, 0x6800, RZ ;  /* 0x0000680060067810 */ /* 0x004fc60007ffe0ff */
[----:B------:R2:W-:Y:S03]  /*2900*/  STL [R1+0x10], R2 ;  /* 0x0000100201007387 */ /* 0x0005e60000100800 */
[C---:B------:R-:W-:Y:S01]  /*2910*/  HMMA.16816.F32 R44, R196.reuse, R74, R40 ;  /* 0x0000004ac42c723c */ /* 0x040fe20000001828 */
[----:B------:R-:W4:Y:S04]  /*2920*/  LDSM.16.M88.4 R40, [R96+0x2000] ;  /* 0x002000006028783b */ /* 0x000f280000000200 */
[----:B------:R-:W4:Y:S01]  /*2930*/  LDSM.16.M88.4 R72, [R96+0x2800] ;  /* 0x002800006048783b */ /* 0x000f220000000200 */
[C---:B---3--:R-:W-:Y:S02]  /*2940*/  IADD3 R5, R96.reuse, 0x7000, RZ ;  /* 0x0000700060057810 */ /* 0x048fe40007ffe0ff */
[C---:B------:R-:W-:Y:S01]  /*2950*/  HMMA.16816.F32 R16, R196.reuse, R70, R12 ;  /* 0x00000046c410723c */ /* 0x040fe2000000180c */
[----:B------:R-:W-:Y:S07]  /*2960*/  STL [R1+0xc], R6 ;  /* 0x00000c0601007387 */ /* 0x000fee0000100800 */
[----:B------:R-:W-:Y:S01]  /*2970*/  HMMA.16816.F32 R12, R196, R64, R8 ;  /* 0x00000040c40c723c */ /* 0x000fe20000001808 */
[----:B--2---:R-:W-:-:S07]  /*2980*/  IADD3 R2, R96, 0x7800, RZ ;  /* 0x0000780060027810 */ /* 0x004fce0007ffe0ff */
[----:B------:R-:W-:Y:S01]  /*2990*/  HMMA.16816.F32 R8, R196, R66, R20 ;  /* 0x00000042c408723c */ /* 0x000fe20000001814 */
[----:B------:R-:W-:Y:S04]  /*29a0*/  LDSM.16.M88.4 R64, [R96+0x3800] ;  /* 0x003800006040783b */ /* 0x000fe80000000200 */
[----:B------:R-:W-:Y:S03]  /*29b0*/  STL [R1+0x4], R2 ;  /* 0x0000040201007387 */ /* 0x000fe60000100800 */
[C---:B-1----:R-:W-:Y:S01]  /*29c0*/  HMMA.16816.F32 R24, R200.reuse, R60, R24 ;  /* 0x0000003cc818723c */ /* 0x042fe20000001818 */
[----:B------:R-:W-:Y:S07]  /*29d0*/  STL [R1+0x8], R5 ;  /* 0x0000080501007387 */ /* 0x000fee0000100800 */
[----:B------:R-:W-:Y:S01]  /*29e0*/  HMMA.16816.F32 R28, R200, R62, R28 ;  /* 0x0000003ec81c723c */ /* 0x000fe2000000181c */
[----:B------:R-:W-:Y:S07]  /*29f0*/  LDSM.16.M88.4 R60, [R252+0x12100] ;  /* 0x01210000fc3c783b */ /* 0x000fee0000000200 */
[----:B------:R-:W-:Y:S01]  /*2a00*/  HMMA.16816.F32 R32, R196, R68, R32 ;  /* 0x00000044c420723c */ /* 0x000fe20000001820 */
[----:B------:R-:W1:Y:S07]  /*2a10*/  LDSM.16.M88.4 R68, [R96+0x3000] ;  /* 0x003000006044783b */ /* 0x000e6e0000000200 */
[C---:B------:R-:W-:Y:S08]  /*2a20*/  HMMA.16816.F32 R36, R200.reuse, R56, R36 ;  /* 0x00000038c824723c */ /* 0x040ff00000001824 */
[C---:B------:R-:W-:Y:S01]  /*2a30*/  HMMA.16816.F32 R44, R200.reuse, R58, R44 ;  /* 0x0000003ac82c723c */ /* 0x040fe2000000182c */
[----:B------:R-:W2:Y:S07]  /*2a40*/  LDSM.16.M88.4 R56, [R252+0x12900] ;  /* 0x01290000fc38783b */ /* 0x000eae0000000200 */
[C---:B----4-:R-:W-:Y:S08]  /*2a50*/  HMMA.16816.F32 R20, R200.reuse, R54, R16 ;  /* 0x00000036c814723c */ /* 0x050ff00000001810 */
[C---:B------:R-:W-:Y:S08]  /*2a60*/  HMMA.16816.F32 R16, R200.reuse, R48, R12 ;  /* 0x00000030c810723c */ /* 0x040ff0000000180c */
[----:B------:R-:W-:Y:S01]  /*2a70*/  HMMA.16816.F32 R12, R200, R50, R8 ;  /* 0x00000032c80c723c */ /* 0x000fe20000001808 */
[----:B------:R-:W-:Y:S07]  /*2a80*/  LDSM.16.M88.4 R48, [R252+0x13900] ;  /* 0x01390000fc30783b */ /* 0x000fee0000000200 */
[C---:B------:R-:W-:Y:S08]  /*2a90*/  HMMA.16816.F32 R8, R204.reuse, R40, R24 ;  /* 0x00000028cc08723c */ /* 0x040ff00000001818 */
[----:B------:R-:W-:Y:S01]  /*2aa0*/  HMMA.16816.F32 R28, R204, R42, R28 ;  /* 0x0000002acc1c723c */ /* 0x000fe2000000181c */
[----:B------:R-:W-:Y:S07]  /*2ab0*/  LDSM.16.M88.4 R40, [R249+0x2000] ;  /* 0x00200000f928783b */ /* 0x000fee0000000200 */
[----:B------:R-:W-:Y:S01]  /*2ac0*/  HMMA.16816.F32 R32, R200, R52, R32 ;  /* 0x00000034c820723c */ /* 0x000fe20000001820 */
[----:B------:R-:W3:Y:S07]  /*2ad0*/  LDSM.16.M88.4 R52, [R252+0x13100] ;  /* 0x01310000fc34783b */ /* 0x000eee0000000200 */
[C---:B------:R-:W-:Y:S08]  /*2ae0*/  HMMA.16816.F32 R36, R204.reuse, R72, R36 ;  /* 0x00000048cc24723c */ /* 0x040ff00000001824 */
[C---:B------:R-:W-:Y:S01]  /*2af0*/  HMMA.16816.F32 R44, R204.reuse, R74, R44 ;  /* 0x0000004acc2c723c */ /* 0x040fe2000000182c */
[----:B------:R-:W4:Y:S07]  /*2b00*/  LDSM.16.M88.4 R72, [R249+0x3000] ;  /* 0x00300000f948783b */ /* 0x000f2e0000000200 */
[C---:B-1----:R-:W-:Y:S08]  /*2b10*/  HMMA.16816.F32 R24, R204.reuse, R70, R20 ;  /* 0x00000046cc18723c */ /* 0x042ff00000001814 */
[C---:B------:R-:W-:Y:S08]  /*2b20*/  HMMA.16816.F32 R20, R204.reuse, R64, R16 ;  /* 0x00000040cc14723c */ /* 0x040ff00000001810 */
[----:B------:R-:W-:Y:S01]  /*2b30*/  HMMA.16816.F32 R16, R204, R66, R12 ;  /* 0x00000042cc10723c */ /* 0x000fe2000000180c */
[----:B------:R-:W-:Y:S07]  /*2b40*/  LDSM.16.M88.4 R64, [R134+0x14900] ;  /* 0x014900008640783b */ /* 0x000fee0000000200 */
[C---:B------:R-:W-:Y:S08]  /*2b50*/  HMMA.16816.F32 R12, R208.reuse, R60, R8 ;  /* 0x0000003cd00c723c */ /* 0x040ff00000001808 */
[----:B------:R-:W-:Y:S01]  /*2b60*/  HMMA.16816.F32 R8, R208, R62, R28 ;  /* 0x0000003ed008723c */ /* 0x000fe2000000181c */
[----:B------:R-:W1:Y:S07]  /*2b70*/  LDSM.16.M88.4 R60, [R249+0x3800] ;  /* 0x00380000f93c783b */ /* 0x000e6e0000000200 */
[----:B------:R-:W-:Y:S01]  /*2b80*/  HMMA.16816.F32 R32, R204, R68, R32 ;  /* 0x00000044cc20723c */ /* 0x000fe20000001820 */
[----:B------:R-:W1:Y:S07]  /*2b90*/  LDSM.16.M88.4 R68, [R134+0x14100] ;  /* 0x014100008644783b */ /* 0x000e6e0000000200 */
[C---:B--2---:R-:W-:Y:S08]  /*2ba0*/  HMMA.16816.F32 R36, R208.reuse, R56, R36 ;  /* 0x00000038d024723c */ /* 0x044ff00000001824 */
[C---:B------:R-:W-:Y:S01]  /*2bb0*/  HMMA.16816.F32 R44, R208.reuse, R58, R44 ;  /* 0x0000003ad02c723c */ /* 0x040fe2000000182c */
[----:B------:R-:W2:Y:S07]  /*2bc0*/  LDSM.16.M88.4 R56, [R134+0x15100] ;  /* 0x015100008638783b */ /* 0x000eae0000000200 */
[C---:B---3--:R-:W-:Y:S08]  /*2bd0*/  HMMA.16816.F32 R28, R208.reuse, R54, R24 ;  /* 0x00000036d01c723c */ /* 0x048ff00000001818 */
[C---:B------:R-:W-:Y:S08]  /*2be0*/  HMMA.16816.F32 R24, R208.reuse, R48, R20 ;  /* 0x00000030d018723c */ /* 0x040ff00000001814 */
[----:B------:R-:W-:Y:S08]  /*2bf0*/  HMMA.16816.F32 R20, R208, R50, R16 ;  /* 0x00000032d014723c */ /* 0x000ff00000001810 */
[C---:B------:R-:W-:Y:S08]  /*2c00*/  HMMA.16816.F32 R16, R212.reuse, R40, R12 ;  /* 0x00000028d410723c */ /* 0x040ff0000000180c */
[----:B------:R-:W-:Y:S08]  /*2c10*/  HMMA.16816.F32 R12, R212, R42, R8 ;  /* 0x0000002ad40c723c */ /* 0x000ff00000001808 */
[----:B------:R-:W-:Y:S01]  /*2c20*/  HMMA.16816.F32 R32, R208, R52, R32 ;  /* 0x00000034d020723c */ /* 0x000fe20000001820 */
[----:B------:R-:W3:Y:S07]  /*2c30*/  LDSM.16.M88.4 R52, [R134+0x15900] ;  /* 0x015900008634783b */ /* 0x000eee0000000200 */
[C---:B------:R-:W-:Y:S08]  /*2c40*/  HMMA.16816.F32 R8, R212.reuse, R76, R36 ;  /* 0x0000004cd408723c */ /* 0x040ff00000001824 */
[C---:B------:R-:W-:Y:S01]  /*2c50*/  HMMA.16816.F32 R44, R212.reuse, R78, R44 ;  /* 0x0000004ed42c723c */ /* 0x040fe2000000182c */
[----:B------:R-:W-:Y:S07]  /*2c60*/  LDSM.16.M88.4 R76, [R252+0x14100] ;  /* 0x01410000fc4c783b */ /* 0x000fee0000000200 */
[C---:B----4-:R-:W-:Y:S08]  /*2c70*/  HMMA.16816.F32 R36, R212.reuse, R74, R28 ;  /* 0x0000004ad424723c */ /* 0x050ff0000000181c */
[----:B-1----:R-:W-:Y:S08]  /*2c80*/  HMMA.16816.F32 R48, R212, R60, R24 ;  /* 0x0000003cd430723c */ /* 0x002ff00000001818 */
[C---:B------:R-:W-:Y:S08]  /*2c90*/  HMMA.16816.F32 R28, R216.reuse, R68, R16 ;  /* 0x00000044d81c723c */ /* 0x040ff00000001810 */
[----:B------:R-:W-:Y:S01]  /*2ca0*/  HMMA.16816.F32 R24, R216, R70, R12 ;  /* 0x00000046d818723c */ /* 0x000fe2000000180c */
[----:B------:R-:W1:Y:S07]  /*2cb0*/  LDSM.16.M88.4 R68, [R96+0x4800] ;  /* 0x004800006044783b */ /* 0x000e6e0000000200 */
[C---:B------:R-:W-:Y:S01]  /*2cc0*/  HMMA.16816.F32 R40, R212.reuse, R72, R32 ;  /* 0x00000048d428723c */ /* 0x040fe20000001820 */
[----:B------:R-:W-:Y:S07]  /*2cd0*/  LDSM.16.M88.4 R72, [R252+0x14900] ;  /* 0x01490000fc48783b */ /* 0x000fee0000000200 */
[----:B------:R-:W-:Y:S01]  /*2ce0*/  HMMA.16816.F32 R32, R212, R62, R20 ;  /* 0x0000003ed420723c */ /* 0x000fe20000001814 */
[----:B------:R-:W4:Y:S07]  /*2cf0*/  LDSM.16.M88.4 R60, [R96+0x4000] ;  /* 0x00400000603c783b */ /* 0x000f2e0000000200 */
[C---:B------:R-:W-:Y:S08]  /*2d00*/  HMMA.16816.F32 R20, R216.reuse, R64, R8 ;  /* 0x00000040d814723c */ /* 0x040ff00000001808 */
[C---:B------:R-:W-:Y:S01]  /*2d10*/  HMMA.16816.F32 R16, R216.reuse, R66, R44 ;  /* 0x00000042d810723c */ /* 0x040fe2000000182c */
[----:B------:R-:W4:Y:S07]  /*2d20*/  LDSM.16.M88.4 R64, [R96+0x5000] ;  /* 0x005000006040783b */ /* 0x000f2e0000000200 */
[C---:B--2---:R-:W-:Y:S08]  /*2d30*/  HMMA.16816.F32 R12, R216.reuse, R56, R40 ;  /* 0x00000038d80c723c */ /* 0x044ff00000001828 */
[C---:B------:R-:W-:Y:S08]  /*2d40*/  HMMA.16816.F32 R8, R216.reuse, R58, R36 ;  /* 0x0000003ad808723c */ /* 0x040ff00000001824 */
[C---:B---3--:R-:W-:Y:S08]  /*2d50*/  HMMA.16816.F32 R48, R216.reuse, R52, R48 ;  /* 0x00000034d830723c */ /* 0x048ff00000001830 */
[----:B------:R-:W-:Y:S08]  /*2d60*/  HMMA.16816.F32 R44, R216, R54, R32 ;  /* 0x00000036d82c723c */ /* 0x000ff00000001820 */
[C---:B-1----:R-:W-:Y:S01]  /*2d70*/  HMMA.16816.F32 R56, R220.reuse, R68, R20 ;  /* 0x00000044dc38723c */ /* 0x042fe20000001814 */
[----:B------:R-:W-:Y:S07]  /*2d80*/  LDSM.16.M88.4 R20, [R249+0x4000] ;  /* 0x00400000f914783b */ /* 0x000fee0000000200 */
[C---:B------:R-:W-:Y:S01]  /*2d90*/  HMMA.16816.F32 R52, R220.reuse, R70, R16 ;  /* 0x00000046dc34723c */ /* 0x040fe20000001810 */
[----:B------:R-:W1:Y:S07]  /*2da0*/  LDSM.16.M88.4 R68, [R252+0x15100] ;  /* 0x01510000fc44783b */ /* 0x000e6e0000000200 */
[C---:B----4-:R-:W-:Y:S08]  /*2db0*/  HMMA.16816.F32 R40, R220.reuse, R60, R28 ;  /* 0x0000003cdc28723c */ /* 0x050ff0000000181c */
[C---:B------:R-:W-:Y:S08]  /*2dc0*/  HMMA.16816.F32 R60, R220.reuse, R62, R24 ;  /* 0x0000003edc3c723c */ /* 0x040ff00000001818 */
[C---:B------:R-:W-:Y:S08]  /*2dd0*/  HMMA.16816.F32 R36, R220.reuse, R64, R12 ;  /* 0x00000040dc24723c */ /* 0x040ff0000000180c */
[C---:B------:R-:W-:Y:S01]  /*2de0*/  HMMA.16816.F32 R32, R220.reuse, R66, R8 ;  /* 0x00000042dc20723c */ /* 0x040fe20000001808 */
[----:B------:R-:W2:Y:S07]  /*2df0*/  LDSM.16.M88.4 R64, [R252+0x15900] ;  /* 0x01590000fc40783b */ /* 0x000eae0000000200 */
[C---:B------:R-:W-:Y:S08]  /*2e00*/  HMMA.16816.F32 R28, R220.reuse, R80, R48 ;  /* 0x00000050dc1c723c */ /* 0x040ff00000001830 */
[----:B------:R-:W-:Y:S01]  /*2e10*/  HMMA.16816.F32 R24, R220, R82, R44 ;  /* 0x00000052dc18723c */ /* 0x000fe2000000182c */
[----:B------:R-:W3:Y:S07]  /*2e20*/  LDSM.16.M88.4 R80, [R249+0x4800] ;  /* 0x00480000f950783b */ /* 0x000eee0000000200 */
[C---:B------:R-:W-:Y:S08]  /*2e30*/  HMMA.16816.F32 R16, R224.reuse, R76, R40 ;  /* 0x0000004ce010723c */ /* 0x040ff00000001828 */
[C---:B------:R-:W-:Y:S01]  /*2e40*/  HMMA.16816.F32 R12, R224.reuse, R78, R60 ;  /* 0x0000004ee00c723c */ /* 0x040fe2000000183c */
[----:B------:R-:W4:Y:S04]  /*2e50*/  LDSM.16.M88.4 R76, [R249+0x5000] ;  /* 0x00500000f94c783b */ /* 0x000f280000000200 */
[----:B------:R-:W-:Y:S03]  /*2e60*/  LDSM.16.M88.4 R60, [R134+0x16900] ;  /* 0x01690000863c783b */ /* 0x000fe60000000200 */
[C---:B------:R-:W-:Y:S08]  /*2e70*/  HMMA.16816.F32 R8, R224.reuse, R72, R56 ;  /* 0x00000048e008723c */ /* 0x040ff00000001838 */
[C---:B------:R-:W-:Y:S01]  /*2e80*/  HMMA.16816.F32 R48, R224.reuse, R74, R52 ;  /* 0x0000004ae030723c */ /* 0x040fe20000001834 */
[----:B------:R-:W3:Y:S07]  /*2e90*/  LDSM.16.M88.4 R72, [R249+0x5800] ;  /* 0x00580000f948783b */ /* 0x000eee0000000200 */
[C---:B-1----:R-:W-:Y:S08]  /*2ea0*/  HMMA.16816.F32 R44, R224.reuse, R68, R36 ;  /* 0x00000044e02c723c */ /* 0x042ff00000001824 */
[C---:B------:R-:W-:Y:S01]  /*2eb0*/  HMMA.16816.F32 R40, R224.reuse, R70, R32 ;  /* 0x00000046e028723c */ /* 0x040fe20000001820 */
[----:B------:R-:W1:Y:S07]  /*2ec0*/  LDSM.16.M88.4 R68, [R134+0x16100] ;  /* 0x016100008644783b */ /* 0x000e6e0000000200 */
[----:B--2---:R-:W-:Y:S08]  /*2ed0*/  HMMA.16816.F32 R32, R224, R64, R28 ;  /* 0x00000040e020723c */ /* 0x004ff0000000181c */
[C---:B------:R-:W-:Y:S08]  /*2ee0*/  HMMA.16816.F32 R52, R228.reuse, R20, R16 ;  /* 0x00000014e434723c */ /* 0x040ff00000001810 */
[----:B------:R-:W-:Y:S08]  /*2ef0*/  HMMA.16816.F32 R36, R228, R22, R12 ;  /* 0x00000016e424723c */ /* 0x000ff0000000180c */
[----:B------:R-:W-:Y:S01]  /*2f00*/  HMMA.16816.F32 R56, R224, R66, R24 ;  /* 0x00000042e038723c */ /* 0x000fe20000001818 */
[----:B------:R-:W2:Y:S07]  /*2f10*/  LDSM.16.M88.4 R64, [R134+0x17100] ;  /* 0x017100008640783b */ /* 0x000eae0000000200 */
[C---:B---3--:R-:W-:Y:S08]  /*2f20*/  HMMA.16816.F32 R24, R228.reuse, R82, R48 ;  /* 0x00000052e418723c */ /* 0x048ff00000001830 */
[C---:B------:R-:W-:Y:S01]  /*2f30*/  HMMA.16816.F32 R28, R228.reuse, R80, R8 ;  /* 0x00000050e41c723c */ /* 0x040fe20000001808 */
[----:B------:R-:W-:Y:S07]  /*2f40*/  LDSM.16.M88.4 R80, [R96+0x7800] ;  /* 0x007800006050783b */ /* 0x000fee0000000200 */
[C---:B----4-:R-:W-:Y:S08]  /*2f50*/  HMMA.16816.F32 R20, R228.reuse, R76, R44 ;  /* 0x0000004ce414723c */ /* 0x050ff0000000182c */
[C---:B------:R-:W-:Y:S01]  /*2f60*/  HMMA.16816.F32 R16, R228.reuse, R78, R40 ;  /* 0x0000004ee410723c */ /* 0x040fe20000001828 */
[----:B------:R-:W-:Y:S07]  /*2f70*/  LDSM.16.M88.4 R76, [R252+0x17100] ;  /* 0x01710000fc4c783b */ /* 0x000fee0000000200 */
[----:B------:R-:W-:Y:S01]  /*2f80*/  HMMA.16816.F32 R12, R228, R72, R32 ;  /* 0x00000048e40c723c */ /* 0x000fe20000001820 */
[----:B------:R-:W3:Y:S07]  /*2f90*/  LDSM.16.M88.4 R32, [R134+0x17900] ;  /* 0x017900008620783b */ /* 0x000eee0000000200 */
[C---:B-1----:R-:W-:Y:S08]  /*2fa0*/  HMMA.16816.F32 R52, R232.reuse, R68, R52 ;  /* 0x00000044e834723c */ /* 0x042ff00000001834 */
[----:B------:R-:W-:Y:S01]  /*2fb0*/  HMMA.16816.F32 R48, R232, R70, R36 ;  /* 0x00000046e830723c */ /* 0x000fe20000001824 */
[----:B------:R-:W1:Y:S07]  /*2fc0*/  LDSM.16.M88.4 R68, [R96+0x6800] ;  /* 0x006800006044783b */ /* 0x000e6e0000000200 */
[----:B------:R-:W-:Y:S01]  /*2fd0*/  HMMA.16816.F32 R8, R228, R74, R56 ;  /* 0x0000004ae408723c */ /* 0x000fe20000001838 */
[----:B------:R-:W4:Y:S04]  /*2fe0*/  LDSM.16.M88.4 R72, [R96+0x7000] ;  /* 0x007000006048783b */ /* 0x000f280000000200 */
[----:B------:R-:W1:Y:S03]  /*2ff0*/  LDSM.16.M88.4 R56, [R96+0x6000] ;  /* 0x006000006038783b */ /* 0x000e660000000200 */
[C---:B------:R-:W-:Y:S08]  /*3000*/  HMMA.16816.F32 R24, R232.reuse, R62, R24 ;  /* 0x0000003ee818723c */ /* 0x040ff00000001818 */
[C---:B------:R-:W-:Y:S08]  /*3010*/  HMMA.16816.F32 R44, R232.reuse, R60, R28 ;  /* 0x0000003ce82c723c */ /* 0x040ff0000000181c */
[C---:B--2---:R-:W-:Y:S08]  /*3020*/  HMMA.16816.F32 R60, R232.reuse, R64, R20 ;  /* 0x00000040e83c723c */ /* 0x044ff00000001814 */
[C---:B------:R-:W-:Y:S08]  /*3030*/  HMMA.16816.F32 R40, R232.reuse, R66, R16 ;  /* 0x00000042e828723c */ /* 0x040ff00000001810 */
[C---:B---3--:R-:W-:Y:S08]  /*3040*/  HMMA.16816.F32 R36, R232.reuse, R32, R12 ;  /* 0x00000020e824723c */ /* 0x048ff0000000180c */
[----:B------:R-:W-:Y:S08]  /*3050*/  HMMA.16816.F32 R28, R232, R34, R8 ;  /* 0x00000022e81c723c */ /* 0x000ff00000001808 */
[C---:B-1----:R-:W-:Y:S01]  /*3060*/  HMMA.16816.F32 R8, R236.reuse, R70, R24 ;  /* 0x00000046ec08723c */ /* 0x042fe20000001818 */
[----:B------:R-:W1:Y:S07]  /*3070*/  LDSM.16.M88.4 R24, [R252+0x16900] ;  /* 0x01690000fc18783b */ /* 0x000e6e0000000200 */
[C---:B------:R-:W-:Y:S08]  /*3080*/  HMMA.16816.F32 R12, R236.reuse, R68, R44 ;  /* 0x00000044ec0c723c */ /* 0x040ff0000000182c */
[C---:B----4-:R-:W-:Y:S08]  /*3090*/  HMMA.16816.F32 R68, R236.reuse, R72, R60 ;  /* 0x00000048ec44723c */ /* 0x050ff0000000183c */
[C---:B------:R-:W-:Y:S01]  /*30a0*/  HMMA.16816.F32 R64, R236.reuse, R74, R40 ;  /* 0x0000004aec40723c */ /* 0x040fe20000001828 */
[----:B------:R-:W2:Y:S04]  /*30b0*/  LDSM.16.M88.4 R72, [R252+0x17900] ;  /* 0x01790000fc48783b */ /* 0x000ea80000000200 */
[----:B------:R-:W-:Y:S03]  /*30c0*/  LDSM.16.M88.4 R40, [R249+0x7000] ;  /* 0x00700000f928783b */ /* 0x000fe60000000200 */
[C---:B------:R-:W-:Y:S01]  /*30d0*/  HMMA.16816.F32 R20, R236.reuse, R56, R52 ;  /* 0x00000038ec14723c */ /* 0x040fe20000001834 */
[----:B------:R-:W3:Y:S07]  /*30e0*/  LDSM.16.M88.4 R52, [R249+0x6000] ;  /* 0x00600000f934783b */ /* 0x000eee0000000200 */
[C---:B------:R-:W-:Y:S01]  /*30f0*/  HMMA.16816.F32 R16, R236.reuse, R58, R48 ;  /* 0x0000003aec10723c */ /* 0x040fe20000001830 */
[----:B------:R-:W4:Y:S07]  /*3100*/  LDSM.16.M88.4 R48, [R249+0x6800] ;  /* 0x00680000f930783b */ /* 0x000f2e0000000200 */
[C---:B------:R-:W-:Y:S08]  /*3110*/  HMMA.16816.F32 R60, R236.reuse, R80, R36 ;  /* 0x00000050ec3c723c */ /* 0x040ff00000001824 */
[----:B------:R-:W-:Y:S01]  /*3120*/  HMMA.16816.F32 R56, R236, R82, R28 ;  /* 0x00000052ec38723c */ /* 0x000fe2000000181c */
[----:B------:R-:W2:Y:S01]  /*3130*/  LDSM.16.M88.4 R28, [R249+0x7800] ;  /* 0x00780000f91c783b */ /* 0x000ea20000000200 */
[----:B------:R-:W-:-:S06]  /*3140*/  DEPBAR.LE SB0, 0x0 ;  /* 0x000080000000791a */ /* 0x000fcc0000000000 */
[C---:B------:R-:W-:Y:S08]  /*3150*/  HMMA.16816.F32 R44, R240.reuse, R84, R20 ;  /* 0x00000054f02c723c */ /* 0x040ff00000001814 */
[C---:B------:R-:W-:Y:S08]  /*3160*/  HMMA.16816.F32 R36, R240.reuse, R86, R16 ;  /* 0x00000056f024723c */ /* 0x040ff00000001810 */
[C---:B-1----:R-:W-:Y:S08]  /*3170*/  HMMA.16816.F32 R32, R240.reuse, R24, R12 ;  /* 0x00000018f020723c */ /* 0x042ff0000000180c */
[C---:B------:R-:W-:Y:S08]  /*3180*/  HMMA.16816.F32 R24, R240.reuse, R26, R8 ;  /* 0x0000001af018723c */ /* 0x040ff00000001808 */
[C---:B------:R-:W-:Y:S08]  /*3190*/  HMMA.16816.F32 R20, R240.reuse, R76, R68 ;  /* 0x0000004cf014723c */ /* 0x040ff00000001844 */
[C---:B------:R-:W-:Y:S08]  /*31a0*/  HMMA.16816.F32 R16, R240.reuse, R78, R64 ;  /* 0x0000004ef010723c */ /* 0x040ff00000001840 */
[C---:B--2---:R-:W-:Y:S08]  /*31b0*/  HMMA.16816.F32 R12, R240.reuse, R72, R60 ;  /* 0x00000048f00c723c */ /* 0x044ff0000000183c */
[----:B------:R-:W-:Y:S08]  /*31c0*/  HMMA.16816.F32 R8, R240, R74, R56 ;  /* 0x0000004af008723c */ /* 0x000ff00000001838 */
[C---:B---3--:R-:W-:Y:S08]  /*31d0*/  HMMA.16816.F32 R60, R244.reuse, R52, R44 ;  /* 0x00000034f43c723c */ /* 0x048ff0000000182c */
[C---:B------:R-:W-:Y:S08]  /*31e0*/  HMMA.16816.F32 R56, R244.reuse, R54, R36 ;  /* 0x00000036f438723c */ /* 0x040ff00000001824 */
[C---:B----4-:R-:W-:Y:S08]  /*31f0*/  HMMA.16816.F32 R52, R244.reuse, R48, R32 ;  /* 0x00000030f434723c */ /* 0x050ff00000001820 */
[C---:B------:R-:W-:Y:S08]  /*3200*/  HMMA.16816.F32 R44, R244.reuse, R40, R20 ;  /* 0x00000028f42c723c */ /* 0x040ff00000001814 */
[C---:B------:R-:W-:Y:S08]  /*3210*/  HMMA.16816.F32 R48, R244.reuse, R50, R24 ;  /* 0x00000032f430723c */ /* 0x040ff00000001818 */
        /* <DEDUP_REMOVED lines=20> */
[C---:B------:R-:W-:Y:S01]  /*3360*/  IMAD.SHL.U32 R13, R133.reuse, 0x2, RZ ;  /* 0x00000002850d7824 */ /* 0x040fe200078e00ff */
[----:B------:R-:W-:Y:S01]  /*3370*/  SEL R27, RZ, 0x10, P4 ;  /* 0x00000010ff1b7807 */ /* 0x000fe20002000000 */
[----:B------:R-:W-:Y:S01]  /*3380*/  IMAD R10, R2, c[0x0][0x2b8], R5 ;  /* 0x0000ae00020a7a24 */ /* 0x000fe200078e0205 */
[----:B------:R-:W-:Y:S01]  /*3390*/  SEL R26, RZ, 0x10, P3 ;  /* 0x00000010ff1a7807 */ /* 0x000fe20001800000 */
[----:B------:R-:W-:Y:S01]  /*33a0*/  IMAD.SHL.U32 R22, R178, 0x2, RZ ;  /* 0x00000002b2167824 */ /* 0x000fe200078e00ff */
[----:B------:R-:W-:Y:S02]  /*33b0*/  SHF.L.U64.HI R8, R133, 0x1, R93 ;  /* 0x0000000185087819 */ /* 0x000fe4000001025d */
[----:B------:R-:W-:Y:S01]  /*33c0*/  SHF.R.S32.HI R2, RZ, 0x1f, R10 ;  /* 0x0000001fff027819 */ /* 0x000fe2000001140a */
[----:B------:R3:W-:Y:S01]  /*33d0*/  STL [R1+0x48], R10 ;  /* 0x0000480a01007387 */ /* 0x0007e20000100800 */
[----:B------:R-:W-:-:S02]  /*33e0*/  IADD3 R12, -R26, 0x10, RZ ;  /* 0x000000101a0c7810 */ /* 0x000fc40007ffe1ff */
[----:B------:R-:W-:Y:S01]  /*33f0*/  SEL R25, RZ, 0x10, P2 ;  /* 0x00000010ff197807 */ /* 0x000fe20001000000 */
[----:B------:R-:W-:Y:S01]  /*3400*/  IMAD R2, R2, c[0x0][0x1e0], RZ ;  /* 0x0000780002027a24 */ /* 0x000fe200078e02ff */
[----:B------:R-:W-:Y:S02]  /*3410*/  SHF.L.U64.HI R11, R176, 0x1, R179 ;  /* 0x00000001b00b7819 */ /* 0x000fe400000102b3 */
[----:B------:R-:W-:Y:S01]  /*3420*/  LOP3.LUT R12, R12, 0xf, RZ, 0xc0, !PT ;  /* 0x0000000f0c0c7812 */ /* 0x000fe200078ec0ff */
[----:B------:R-:W-:Y:S01]  /*3430*/  IMAD R2, R10, c[0x0][0x1e4], R2 ;  /* 0x000079000a027a24 */ /* 0x000fe200078e0202 */
[----:B------:R-:W-:Y:S02]  /*3440*/  IADD3 R14, -R25, 0x10, RZ ;  /* 0x00000010190e7810 */ /* 0x000fe40007ffe1ff */
[----:B------:R-:W-:Y:S02]  /*3450*/  SHF.L.U64.HI R23, R177, 0x1, R92 ;  /* 0x00000001b1177819 */ /* 0x000fe4000001025c */
[----:B------:R-:W-:Y:S01]  /*3460*/  LOP3.LUT R14, R14, 0xf, RZ, 0xc0, !PT ;  /* 0x0000000f0e0e7812 */ /* 0x000fe200078ec0ff */
[----:B-1----:R-:W-:Y:S01]  /*3470*/  IMAD.WIDE.U32 R6, R10, c[0x0][0x1e0], RZ ;  /* 0x000078000a067a25 */ /* 0x002fe200078e00ff */
[----:B------:R-:W-:-:S03]  /*3480*/  SHF.L.U64.HI R24, R178, 0x1, R91 ;  /* 0x00000001b2187819 */ /* 0x000fc6000001025b */
[----:B------:R-:W-:Y:S02]  /*3490*/  IMAD.IADD R7, R7, 0x1, R2 ;  /* 0x0000000107077824 */ /* 0x000fe400078e0202 */
[----:B---3--:R-:W-:Y:S01]  /*34a0*/  IMAD.SHL.U32 R10, R176, 0x2, RZ ;  /* 0x00000002b00a7824 */ /* 0x008fe200078e00ff */
[----:B--2---:R-:W-:Y:S01]  /*34b0*/  SHF.R.S32.HI R2, RZ, 0x1f, R9 ;  /* 0x0000001fff027819 */ /* 0x004fe20000011409 */
[----:B------:R-:W-:Y:S01]  /*34c0*/  IMAD.WIDE.U32 R6, R9, c[0x0][0x1f0], R6 ;  /* 0x00007c0009067a25 */ /* 0x000fe200078e0006 */
[----:B------:R1:W-:Y:S03]  /*34d0*/  STL [R1+0x44], R9 ;  /* 0x0000440901007387 */ /* 0x0003e60000100800 */
[----:B------:R-:W-:-:S04]  /*34e0*/  IMAD R2, R2, c[0x0][0x1f0], RZ ;  /* 0x00007c0002027a24 */ /* 0x000fc800078e02ff */
[----:B------:R-:W-:Y:S01]  /*34f0*/  IMAD R5, R9, c[0x0][0x1f4], R2 ;  /* 0x00007d0009057a24 */ /* 0x000fe200078e0202 */
[----:B------:R-:W-:-:S04]  /*3500*/  IADD3 R2, P0, R6, UR18, RZ ;  /* 0x0000001206027c10 */ /* 0x000fc8000ff1e0ff */
[----:B------:R-:W-:Y:S02]  /*3510*/  IADD3.X R6, R7, UR15, R5, P0, !PT ;  /* 0x0000000f07067c10 */ /* 0x000fe400087fe405 */
[----:B------:R-:W-:-:S04]  /*3520*/  LEA R7, P0, R2, c[0x0][0x1c8], 0x1 ;  /* 0x0000720002077a11 */ /* 0x000fc800078008ff */
[----:B------:R-:W-:Y:S02]  /*3530*/  LEA.HI.X R6, R2, c[0x0][0x1cc], R6, 0x1, P0 ;  /* 0x0000730002067a11 */ /* 0x000fe400000f0c06 */
[----:B------:R-:W2:Y:S04]  /*3540*/  SHFL.IDX PT, R2, R7, 0x1, 0x181f ;  /* 0x00381f0007027f89 */ /* 0x000ea800000e0000 */
[----:B------:R-:W3:Y:S01]  /*3550*/  SHFL.IDX PT, R5, R6, 0x1, 0x181f ;  /* 0x00381f0006057f89 */ /* 0x000ee200000e0000 */
[----:B-1----:R-:W-:-:S04]  /*3560*/  IADD3 R9, -R28, 0x10, RZ ;  /* 0x000000101c097810 */ /* 0x002fc80007ffe1ff */
[----:B------:R-:W-:-:S04]  /*3570*/  LOP3.LUT R9, R9, 0xf, RZ, 0xc0, !PT ;  /* 0x0000000f09097812 */ /* 0x000fc800078ec0ff */
[----:B--2---:R-:W-:Y:S02]  /*3580*/  IADD3 R20, P6, P0, R9, R2, R13 ;  /* 0x0000000209147210 */ /* 0x004fe400078de00d */
[----:B------:R-:W-:Y:S02]  /*3590*/  IADD3 R9, -R27, 0x10, RZ ;  /* 0x000000101b097810 */ /* 0x000fe40007ffe1ff */
[----:B---3--:R-:W-:Y:S02]  /*35a0*/  IADD3.X R21, RZ, R5, R8, P6, P0 ;  /* 0x00000005ff157210 */ /* 0x008fe400037e0408 */
[----:B------:R-:W-:-:S04]  /*35b0*/  LOP3.LUT R9, R9, 0xf, RZ, 0xc0, !PT ;  /* 0x0000000f09097812 */ /* 0x000fc800078ec0ff */
[----:B------:R-:W-:Y:S01]  /*35c0*/  IADD3 R18, P6, P0, R9, R2, R10 ;  /* 0x0000000209127210 */ /* 0x000fe200078de00a */
[----:B------:R-:W-:-:S03]  /*35d0*/  IMAD.SHL.U32 R9, R177, 0x2, RZ ;  /* 0x00000002b1097824 */ /* 0x000fc600078e00ff */
[----:B------:R-:W-:Y:S02]  /*35e0*/  IADD3.X R19, RZ, R5, R11, P6, P0 ;  /* 0x00000005ff137210 */ /* 0x000fe400037e040b */
[----:B------:R-:W-:-:S04]  /*35f0*/  IADD3 R16, P6, P0, R12, R2, R9 ;  /* 0x000000020c107210 */ /* 0x000fc800078de009 */
[-C--:B------:R-:W-:Y:S02]  /*3600*/  IADD3.X R17, RZ, R5.reuse, R23, P6, P0 ;  /* 0x00000005ff117210 */ /* 0x080fe400037e0417 */
[----:B------:R-:W-:Y:S02]  /*3610*/  IADD3 R14, P6, P0, R14, R2, R22 ;  /* 0x000000020e0e7210 */ /* 0x000fe400078de016 */
[----:B------:R-:W1:Y:S02]  /*3620*/  SHFL.IDX PT, R2, R7, RZ, 0x181f ;  /* 0x00181fff07027589 */ /* 0x000e6400000e0000 */
[----:B------:R-:W-:Y:S02]  /*3630*/  IADD3.X R15, RZ, R5, R24, P6, P0 ;  /* 0x00000005ff0f7210 */ /* 0x000fe400037e0418 */
[----:B------:R-:W2:Y:S01]  /*3640*/  SHFL.IDX PT, R5, R6, RZ, 0x181f ;  /* 0x00181fff06057589 */ /* 0x000ea200000e0000 */
[----:B-1----:R-:W-:-:S05]  /*3650*/  IADD3 R12, P0, R2, R13, RZ ;  /* 0x0000000d020c7210 */ /* 0x002fca0007f1e0ff */
[----:B--2---:R-:W-:Y:S01]  /*3660*/  IMAD.X R13, R5, 0x1, R8, P0 ;  /* 0x00000001050d7824 */ /* 0x004fe200000e0608 */
[----:B------:R-:W-:-:S04]  /*3670*/  IADD3 R10, P0, R2, R10, RZ ;  /* 0x0000000a020a7210 */ /* 0x000fc80007f1e0ff */
[----:B------:R1:W-:Y:S01]  /*3680*/  LDGSTS.E.BYPASS.LTC128B.128 [R90+0x10100], [R12.64], !P5 ;  /* 0x101000000c5a7fae */ /* 0x0003e2000e901d4c */
[----:B------:R-:W-:Y:S01]  /*3690*/  IMAD.X R11, R5, 0x1, R11, P0 ;  /* 0x00000001050b7824 */ /* 0x000fe200000e060b */
[----:B------:R-:W-:-:S04]  /*36a0*/  IADD3 R8, P0, R2, R9, RZ ;  /* 0x0000000902087210 */ /* 0x000fc80007f1e0ff */
[----:B------:R1:W-:Y:S01]  /*36b0*/  LDGSTS.E.BYPASS.LTC128B.128 [R90+0x12100], [R10.64], !P4 ;  /* 0x121000000a5a7fae */ /* 0x0003e2000e101d4c */
[----:B------:R-:W-:Y:S01]  /*36c0*/  IMAD.X R9, R5, 0x1, R23, P0 ;  /* 0x0000000105097824 */ /* 0x000fe200000e0617 */
[----:B------:R-:W-:-:S04]  /*36d0*/  IADD3 R6, P0, R2, R22, RZ ;  /* 0x0000001602067210 */ /* 0x000fc80007f1e0ff */
[----:B------:R1:W-:Y:S01]  /*36e0*/  LDGSTS.E.BYPASS.LTC128B.128 [R90+0x14100], [R8.64], !P3 ;  /* 0x14100000085a7fae */ /* 0x0003e2000d901d4c */
[----:B------:R-:W-:Y:S01]  /*36f0*/  IMAD.X R7, R5, 0x1, R24, P0 ;  /* 0x0000000105077824 */ /* 0x000fe200000e0618 */
[----:B------:R-:W-:-:S04]  /*3700*/  ISETP.NE.U32.AND P0, PT, R28, RZ, PT ;  /* 0x000000ff1c00720c */ /* 0x000fc80003f05070 */
[----:B------:R1:W-:Y:S09]  /*3710*/  LDGSTS.E.BYPASS.LTC128B.128 [R90+0x16100], [R6.64], !P2 ;  /* 0x16100000065a7fae */ /* 0x0003f2000d101d4c */
[----:B------:R1:W-:Y:S01]  /*3720*/  LDGSTS.E.BYPASS.LTC128B.128.ZFILL [R90+0x11100], [R20.64], P0 ;  /* 0x11100000145a7fae */ /* 0x0003e20008141d4c */
[----:B------:R-:W-:-:S13]  /*3730*/  ISETP.NE.U32.AND P0, PT, R27, RZ, PT ;  /* 0x000000ff1b00720c */ /* 0x000fda0003f05070 */
[----:B------:R1:W-:Y:S01]  /*3740*/  LDGSTS.E.BYPASS.LTC128B.128.ZFILL [R90+0x13100], [R18.64], P0 ;  /* 0x13100000125a7fae */ /* 0x0003e20008141d4c */
[----:B------:R-:W-:-:S13]  /*3750*/  ISETP.NE.U32.AND P0, PT, R26, RZ, PT ;  /* 0x000000ff1a00720c */ /* 0x000fda0003f05070 */
[----:B------:R1:W-:Y:S01]  /*3760*/  LDGSTS.E.BYPASS.LTC128B.128.ZFILL [R90+0x15100], [R16.64], P0 ;  /* 0x15100000105a7fae */ /* 0x0003e20008141d4c */
[----:B------:R-:W-:-:S13]  /*3770*/  ISETP.NE.U32.AND P0, PT, R25, RZ, PT ;  /* 0x000000ff1900720c */ /* 0x000fda0003f05070 */
[----:B------:R1:W-:Y:S02]  /*3780*/  LDGSTS.E.BYPASS.LTC128B.128.ZFILL [R90+0x17100], [R14.64], P0 ;  /* 0x171000000e5a7fae */ /* 0x0003e40008141d4c */
.L_x_25:
[----:B------:R-:W-:Y:S01]  /*3790*/  LOP3.LUT R2, R88, 0xffffffe0, RZ, 0xc0, !PT ;  /* 0xffffffe058027812 */ /* 0x000fe200078ec0ff */
[----:B-1----:R-:W-:Y:S01]  /*37a0*/  IMAD.U32 R6, RZ, RZ, UR4 ;  /* 0x00000004ff067e24 */ /* 0x002fe2000f8e00ff */
[----:B------:R-:W0:Y:S01]  /*37b0*/  LDGDEPBAR ;  /* 0x00000000000079af */ /* 0x000e220000000000 */
[----:B------:R-:W-:Y:S02]  /*37c0*/  IMAD.SHL.U32 R135, R3, 0x2, RZ ;  /* 0x0000000203877824 */ /* 0x000fe400078e00ff */
[----:B------:R-:W-:Y:S02]  /*37d0*/  IMAD.IADD R2, R89, 0x1, -R2 ;  /* 0x0000000159027824 */ /* 0x000fe400078e0a02 */
[----:B------:R-:W-:Y:S01]  /*37e0*/  IMAD R248, R4, 0x2, R135 ;  /* 0x0000000204f87824 */ /* 0x000fe200078e0287 */
[C---:B------:R-:W-:Y:S02]  /*37f0*/  LEA R251, R0.reuse, R135, 0x1 ;  /* 0x0000008700fb7211 */ /* 0x040fe400078e08ff */
[----:B------:R-:W-:Y:S01]  /*3800*/  SHF.R.S32.HI R5, RZ, 0x1f, R2 ;  /* 0x0000001fff057819 */ /* 0x000fe20000011402 */
[----:B------:R-:W-:Y:S01]  /*3810*/  IMAD R250, R0, 0x2, R248 ;  /* 0x0000000200fa7824 */ /* 0x000fe200078e02f8 */
[----:B------:R-:W-:Y:S02]  /*3820*/  LDSM.16.MT88.4 R80, [R248+0x2100] ;  /* 0x00210000f850783b */ /* 0x000fe40000004200 */
[----:B------:R-:W-:-:S02]  /*3830*/  LEA.HI R5, R5, R2, RZ, 0x2 ;  /* 0x0000000205057211 */ /* 0x000fc400078f10ff */
[----:B------:R-:W-:Y:S02]  /*3840*/  LDSM.16.MT88.4 R24, [R251+0x100] ;  /* 0x00010000fb18783b */ /* 0x000fe40000004200 */
[----:B------:R-:W-:Y:S02]  /*3850*/  LOP3.LUT R5, R5, 0x7ffffffc, RZ, 0xc0, !PT ;  /* 0x7ffffffc05057812 */ /* 0x000fe400078ec0ff */
[----:B------:R-:W-:Y:S02]  /*3860*/  LDSM.16.MT88.4 R28, [R248+0x100] ;  /* 0x00010000f81c783b */ /* 0x000fe40000004200 */
[----:B------:R-:W-:Y:S02]  /*3870*/  IADD3 R2, R2, -R5, RZ ;  /* 0x8000000502027210 */ /* 0x000fe40007ffe0ff */
[----:B------:R-:W-:Y:S03]  /*3880*/  LDSM.16.MT88.4 R84, [R248+0x2900] ;  /* 0x00290000f854783b */ /* 0x000fe60000004200 */
[----:B------:R-:W-:Y:S01]  /*3890*/  IMAD R2, R2, -0x2, R6 ;  /* 0xfffffffe02027824 */ /* 0x000fe200078e0206 */
[----:B------:R-:W-:Y:S04]  /*38a0*/  LDSM.16.MT88.4 R76, [R248+0x900] ;  /* 0x00090000f84c783b */ /* 0x000fe80000004200 */
[----:B------:R-:W-:Y:S01]  /*38b0*/  ISETP.GT.AND P0, PT, R2, RZ, PT ;  /* 0x000000ff0200720c */ /* 0x000fe20003f04270 */
[----:B------:R-:W-:Y:S03]  /*38c0*/  LDSM.16.MT88.4 R68, [R251+0x900] ;  /* 0x00090000fb44783b */ /* 0x000fe60000004200 */
[----:B------:R-:W-:Y:S01]  /*38d0*/  FSEL R15, R62, -INF , P0 ;  /* 0xff8000003e0f7808 */ /* 0x000fe20000000000 */
[----:B------:R-:W-:Y:S01]  /*38e0*/  LDSM.16.MT88.4 R64, [R250+0x900] ;  /* 0x00090000fa40783b */ /* 0x000fe20000004200 */
[----:B------:R-:W-:-:S02]  /*38f0*/  FSEL R10, R60, -INF , P0 ;  /* 0xff8000003c0a7808 */ /* 0x000fc40000000000 */
[----:B------:R-:W-:-:S04]  /*3900*/  ISETP.GT.AND P0, PT, R2, 0x1, PT ;  /* 0x000000010200780c */ /* 0x000fc80003f04270 */
        /* <DEDUP_REMOVED lines=53> */
[----:B------:R-:W-:Y:S01]  /*3c60*/  FMNMX.FTZ R13, R19, R13, !PT ;  /* 0x0000000d130d7209 */ /* 0x000fe20007810000 */
[----:B------:R-:W-:Y:S01]  /*3c70*/  LDSM.16.MT88.4 R32, [R135+0x900] ;  /* 0x000900008720783b */ /* 0x000fe20000004200 */
[----:B------:R-:W-:Y:S02]  /*3c80*/  ISETP.GT.AND P0, PT, R2, 0x38, PT ;  /* 0x000000380200780c */ /* 0x000fe40003f04270 */
[----:B------:R-:W-:Y:S02]  /*3c90*/  FMNMX.FTZ R5, R106, R5, !PT ;  /* 0x000000056a057209 */ /* 0x000fe40007810000 */
[----:B------:R-:W-:-:S02]  /*3ca0*/  FMNMX.FTZ R13, R18, R13, !PT ;  /* 0x0000000d120d7209 */ /* 0x000fc40007810000 */
[----:B------:R-:W-:Y:S02]  /*3cb0*/  FSEL R108, R38, -INF , P0 ;  /* 0xff800000266c7808 */ /* 0x000fe40000000000 */
[----:B------:R-:W-:Y:S02]  /*3cc0*/  FSEL R104, R36, -INF , P0 ;  /* 0xff80000024687808 */ /* 0x000fe40000000000 */
[----:B------:R-:W-:Y:S02]  /*3cd0*/  ISETP.GT.AND P0, PT, R2, 0x39, PT ;  /* 0x000000390200780c */ /* 0x000fe40003f04270 */
[----:B------:R-:W-:Y:S02]  /*3ce0*/  FMNMX.FTZ R2, R105, R5, !PT ;  /* 0x0000000569027209 */ /* 0x000fe40007810000 */
[----:B------:R-:W-:Y:S02]  /*3cf0*/  FMNMX.FTZ R5, R17, R13, !PT ;  /* 0x0000000d11057209 */ /* 0x000fe40007810000 */
[----:B------:R-:W-:-:S02]  /*3d00*/  FSEL R102, R37, -INF , P0 ;  /* 0xff80000025667808 */ /* 0x000fc40000000000 */
[----:B------:R-:W-:Y:S02]  /*3d10*/  FMNMX.FTZ R5, R16, R5, !PT ;  /* 0x0000000510057209 */ /* 0x000fe40007810000 */
[----:B------:R-:W-:Y:S02]  /*3d20*/  FMNMX.FTZ R2, R104, R2, !PT ;  /* 0x0000000268027209 */ /* 0x000fe40007810000 */
[----:B------:R-:W-:Y:S02]  /*3d30*/  FMNMX.FTZ R5, R21, R5, !PT ;  /* 0x0000000515057209 */ /* 0x000fe40007810000 */
[----:B------:R-:W-:Y:S02]  /*3d40*/  FMNMX.FTZ R2, R102, R2, !PT ;  /* 0x0000000266027209 */ /* 0x000fe40007810000 */
[----:B------:R-:W-:Y:S02]  /*3d50*/  FMNMX.FTZ R5, R22, R5, !PT ;  /* 0x0000000516057209 */ /* 0x000fe40007810000 */
        /* <DEDUP_REMOVED lines=11> */
[----:B------:R-:W1:Y:S01]  /*3e10*/  SHFL.BFLY PT, R132, R2, 0x1, 0x1f ;  /* 0x0c201f0002847f89 */ /* 0x000e6200000e0000 */
[----:B------:R-:W-:-:S05]  /*3e20*/  FMNMX.FTZ R5, R101, R5, !PT ;  /* 0x0000000565057209 */ /* 0x000fca0007810000 */
[----:B------:R-:W2:Y:S01]  /*3e30*/  SHFL.BFLY PT, R23, R5, 0x2, 0x1f ;  /* 0x0c401f0005177f89 */ /* 0x000ea200000e0000 */
[----:B-1----:R-:W-:-:S04]  /*3e40*/  FMNMX.FTZ R132, R2, R132, !PT ;  /* 0x0000008402847209 */ /* 0x002fc80007810000 */
[C---:B------:R-:W-:Y:S01]  /*3e50*/  FSETP.NEU.FTZ.AND P0, PT, R132.reuse, -INF , PT ;  /* 0xff8000008400780b */ /* 0x040fe20003f1d000 */
[----:B------:R-:W-:Y:S01]  /*3e60*/  FMUL.FTZ R13, R132, c[0x0][0x2d0] ;  /* 0x0000b400840d7a20 */ /* 0x000fe20000410000 */
[----:B--2---:R-:W-:-:S04]  /*3e70*/  FMNMX.FTZ R2, R5, R23, !PT ;  /* 0x0000001705027209 */ /* 0x004fc80007810000 */
[----:B------:R-:W-:Y:S01]  /*3e80*/  FSEL R13, R13, RZ, P0 ;  /* 0x000000ff0d0d7208 */ /* 0x000fe20000000000 */
[----:B------:R-:W1:Y:S04]  /*3e90*/  SHFL.BFLY PT, R5, R2, 0x1, 0x1f ;  /* 0x0c201f0002057f89 */ /* 0x000e6800000e0000 */
[--C-:B------:R-:W-:Y:S02]  /*3ea0*/  FFMA.FTZ R12, R12, c[0x0][0x2d0], -R13.reuse ;  /* 0x0000b4000c0c7a23 */ /* 0x100fe4000001080d */
[--C-:B------:R-:W-:Y:S02]  /*3eb0*/  FFMA.FTZ R14, R14, c[0x0][0x2d0], -R13.reuse ;  /* 0x0000b4000e0e7a23 */ /* 0x100fe4000001080d */
[----:B------:R2:W-:Y:S01]  /*3ec0*/  MUFU.EX2 R98, R12 ;  /* 0x0000000c00627308 */ /* 0x0005e20000000800 */
[----:B------:R-:W-:-:S02]  /*3ed0*/  FFMA.FTZ R10, R10, c[0x0][0x2d0], -R13 ;  /* 0x0000b4000a0a7a23 */ /* 0x000fc4000001080d */
[--C-:B------:R-:W-:Y:S02]  /*3ee0*/  FFMA.FTZ R9, R9, c[0x0][0x2d0], -R13.reuse ;  /* 0x0000b40009097a23 */ /* 0x100fe4000001080d */
[--C-:B------:R-:W-:Y:S02]  /*3ef0*/  FFMA.FTZ R8, R8, c[0x0][0x2d0], -R13.reuse ;  /* 0x0000b40008087a23 */ /* 0x100fe4000001080d */
[--C-:B------:R-:W-:Y:S01]  /*3f00*/  FFMA.FTZ R7, R7, c[0x0][0x2d0], -R13.reuse ;  /* 0x0000b40007077a23 */ /* 0x100fe2000001080d */
[----:B------:R-:W-:Y:S01]  /*3f10*/  MUFU.EX2 R100, R14 ;  /* 0x0000000e00647308 */ /* 0x000fe20000000800 */
[--C-:B------:R-:W-:Y:S02]  /*3f20*/  FFMA.FTZ R11, R11, c[0x0][0x2d0], -R13.reuse ;  /* 0x0000b4000b0b7a23 */ /* 0x100fe4000001080d */
[----:B------:R-:W-:Y:S01]  /*3f30*/  FFMA.FTZ R6, R6, c[0x0][0x2d0], -R13 ;  /* 0x0000b40006067a23 */ /* 0x000fe2000001080d */
[----:B-1----:R-:W-:-:S04]  /*3f40*/  FMNMX.FTZ R2, R5, R2, !PT ;  /* 0x0000000205027209 */ /* 0x002fc80007810000 */
[----:B------:R-:W-:Y:S01]  /*3f50*/  MUFU.EX2 R91, R10 ;  /* 0x0000000a005b7308 */ /* 0x000fe20000000800 */
[C---:B------:R-:W-:Y:S01]  /*3f60*/  FSETP.NEU.FTZ.AND P0, PT, R2.reuse, -INF , PT ;  /* 0xff8000000200780b */ /* 0x040fe20003f1d000 */
[----:B--2---:R-:W-:-:S06]  /*3f70*/  FMUL.FTZ R12, R2, c[0x0][0x2d0] ;  /* 0x0000b400020c7a20 */ /* 0x004fcc0000410000 */
[----:B------:R-:W1:Y:S01]  /*3f80*/  MUFU.EX2 R90, R9 ;  /* 0x00000009005a7308 */ /* 0x000e620000000800 */
[----:B------:R-:W-:Y:S02]  /*3f90*/  FSEL R12, R12, RZ, P0 ;  /* 0x000000ff0c0c7208 */ /* 0x000fe40000000000 */
[----:B------:R-:W-:-:S03]  /*3fa0*/  PLOP3.LUT P0, PT, PT, PT, UP0, 0x40, 0x0 ;  /* 0x000000000000781c */ /* 0x000fc60003f0e808 */
[--C-:B------:R-:W-:Y:S02]  /*3fb0*/  FFMA.FTZ R3, R19, c[0x0][0x2d0], -R12.reuse ;  /* 0x0000b40013037a23 */ /* 0x100fe4000001080c */
[--C-:B------:R-:W-:Y:S01]  /*3fc0*/  FFMA.FTZ R15, R15, c[0x0][0x2d0], -R12.reuse ;  /* 0x0000b4000f0f7a23 */ /* 0x100fe2000001080c */
[----:B------:R1:W-:Y:S01]  /*3fd0*/  MUFU.EX2 R93, R8 ;  /* 0x00000008005d7308 */ /* 0x0003e20000000800 */
[----:B------:R-:W-:-:S07]  /*3fe0*/  FFMA.FTZ R20, R20, c[0x0][0x2d0], -R12 ;  /* 0x0000b40014147a23 */ /* 0x000fce000001080c */
[----:B------:R2:W-:Y:S08]  /*3ff0*/  MUFU.EX2 R14, R3 ;  /* 0x00000003000e7308 */ /* 0x0005f00000000800 */
[----:B------:R-:W-:Y:S01]  /*4000*/  MUFU.EX2 R88, R15 ;  /* 0x0000000f00587308 */ /* 0x000fe20000000800 */
[----:B-1----:R-:W-:Y:S01]  /*4010*/  F2FP.PACK_AB R8, R90, R91 ;  /* 0x0000005b5a08723e */ /* 0x002fe200000000ff */
[----:B--2---:R-:W-:-:S06]  /*4020*/  FFMA.FTZ R3, R18, c[0x0][0x2d0], -R12 ;  /* 0x0000b40012037a23 */ /* 0x004fcc000001080c */
[----:B------:R-:W1:Y:S08]  /*4030*/  MUFU.EX2 R92, R7 ;  /* 0x00000007005c7308 */ /* 0x000e700000000800 */
[----:B------:R-:W2:Y:S08]  /*4040*/  MUFU.EX2 R15, R20 ;  /* 0x00000014000f7308 */ /* 0x000eb00000000800 */
[----:B------:R3:W4:Y:S01]  /*4050*/  MUFU.EX2 R89, R3 ;  /* 0x0000000300597308 */ /* 0x0007220000000800 */
[----:B-1----:R-:W-:-:S07]  /*4060*/  F2FP.PACK_AB R10, R92, R93 ;  /* 0x0000005d5c0a723e */ /* 0x002fce00000000ff */
[----:B------:R4:W-:Y:S01]  /*4070*/  MUFU.EX2 R99, R11 ;  /* 0x0000000b00637308 */ /* 0x0009e20000000800 */
[----:B--2---:R-:W-:Y:S01]  /*4080*/  F2FP.PACK_AB R9, R15, R88 ;  /* 0x000000580f09723e */ /* 0x004fe200000000ff */
[----:B---3--:R-:W-:-:S06]  /*4090*/  FFMA.FTZ R3, R17, c[0x0][0x2d0], -R12 ;  /* 0x0000b40011037a23 */ /* 0x008fcc000001080c */
[----:B------:R-:W1:Y:S01]  /*40a0*/  MUFU.EX2 R96, R6 ;  /* 0x0000000600607308 */ /* 0x000e620000000800 */
[----:B----4-:R-:W-:-:S07]  /*40b0*/  F2FP.PACK_AB R11, R89, R14 ;  /* 0x0000000e590b723e */ /* 0x010fce00000000ff */
[----:B------:R2:W-:Y:S01]  /*40c0*/  MUFU.EX2 R94, R3 ;  /* 0x00000003005e7308 */ /* 0x0005e20000000800 */
[----:B------:R-:W-:Y:S01]  /*40d0*/  HMMA.16816.F32 R40, R8, R24, RZ ;  /* 0x000000180828723c */ /* 0x000fe200000018ff */
[----:B-1----:R-:W-:Y:S02]  /*40e0*/  F2FP.PACK_AB R4, R98, R96 ;  /* 0x000000606204723e */ /* 0x002fe400000000ff */
[----:B------:R-:W-:-:S05]  /*40f0*/  F2FP.PACK_AB R6, R100, R99 ;  /* 0x000000636406723e */ /* 0x000fca00000000ff */
[----:B------:R-:W-:Y:S01]  /*4100*/  HMMA.16816.F32 R56, R8, R28, RZ ;  /* 0x0000001c0838723c */ /* 0x000fe200000018ff */
[----:B--2---:R-:W-:-:S04]  /*4110*/  FFMA.FTZ R3, R16, c[0x0][0x2d0], -R12 ;  /* 0x0000b40010037a23 */ /* 0x004fc8000001080c */
[----:B------:R1:W2:Y:S03]  /*4120*/  MUFU.EX2 R95, R3 ;  /* 0x00000003005f7308 */ /* 0x0002a60000000800 */
[C---:B------:R-:W-:Y:S08]  /*4130*/  HMMA.16816.F32 R16, R8.reuse, R38, RZ ;  /* 0x000000260810723c */ /* 0x040ff000000018ff */
[----:B------:R-:W-:Y:S01]  /*4140*/  HMMA.16816.F32 R44, R8, R30, RZ ;  /* 0x0000001e082c723c */ /* 0x000fe200000018ff */
[----:B-1----:R-:W-:Y:S01]  /*4150*/  FFMA.FTZ R3, R21, c[0x0][0x2d0], -R12 ;  /* 0x0000b40015037a23 */ /* 0x002fe2000001080c */
[----:B--2---:R-:W-:-:S06]  /*4160*/  F2FP.PACK_AB R5, R95, R94 ;  /* 0x0000005e5f05723e */ /* 0x004fcc00000000ff */
[----:B------:R-:W-:Y:S01]  /*4170*/  HMMA.16816.F32 R28, R8, R50, RZ ;  /* 0x00000032081c723c */ /* 0x000fe200000018ff */
[----:B------:R1:W-:Y:S02]  /*4180*/  MUFU.EX2 R97, R3 ;  /* 0x0000000300617308 */ /* 0x0003e40000000800 */
[----:B-1----:R-:W-:-:S05]  /*4190*/  FFMA.FTZ R3, R22, c[0x0][0x2d0], -R12 ;  /* 0x0000b40016037a23 */ /* 0x002fca000001080c */
[C---:B------:R-:W-:Y:S01]  /*41a0*/  HMMA.16816.F32 R20, R8.reuse, R36, RZ ;  /* 0x000000240814723c */ /* 0x040fe200000018ff */
[----:B------:R-:W1:Y:S07]  /*41b0*/  MUFU.EX2 R103, R3 ;  /* 0x0000000300677308 */ /* 0x000e6e0000000800 */
[C---:B------:R-:W-:Y:S08]  /*41c0*/  HMMA.16816.F32 R36, R8.reuse, R26, RZ ;  /* 0x0000001a0824723c */ /* 0x040ff000000018ff */
[----:B------:R-:W-:Y:S01]  /*41d0*/  HMMA.16816.F32 R24, R8, R52, RZ ;  /* 0x000000340818723c */ /* 0x000fe200000018ff */
[----:B-1----:R-:W-:-:S07]  /*41e0*/  F2FP.PACK_AB R7, R103, R97 ;  /* 0x000000616707723e */ /* 0x002fce00000000ff */
[----:B------:R-:W-:Y:S08]  /*41f0*/  HMMA.16816.F32 R72, R4, R34, R16 ;  /* 0x000000220448723c */ /* 0x000ff00000001810 */
[----:B------:R-:W-:Y:S08]  /*4200*/  HMMA.16816.F32 R16, R8, R80, RZ ;  /* 0x000000500810723c */ /* 0x000ff000000018ff */
[----:B------:R-:W-:Y:S08]  /*4210*/  HMMA.16816.F32 R164, R4, R32, R20 ;  /* 0x0000002004a4723c */ /* 0x000ff00000001814 */
[----:B------:R-:W-:Y:S01]  /*4220*/  HMMA.16816.F32 R32, R8, R48, RZ ;  /* 0x000000300820723c */ /* 0x000fe200000018ff */
[----:B------:R-:W1:Y:S01]  /*4230*/  LDSM.16.MT88.4 R48, [R251+0x2100] ;  /* 0x00210000fb30783b */ /* 0x000e620000004200 */
[----:B------:R-:W-:Y:S01]  /*4240*/  IMAD.MOV.U32 R130, RZ, RZ, R74 ;  /* 0x000000ffff827224 */ /* 0x000fe200078e004a */
[----:B------:R-:W-:Y:S01]  /*4250*/  MOV R129, R75 ;  /* 0x0000004b00817202 */ /* 0x000fe20000000f00 */
[----:B------:R-:W-:-:S02]  /*4260*/  IMAD.MOV.U32 R128, RZ, RZ, R72 ;  /* 0x000000ffff807224 */ /* 0x000fc400078e0048 */
[----:B------:R-:W-:Y:S02]  /*4270*/  IMAD.MOV.U32 R127, RZ, RZ, R73 ;  /* 0x000000ffff7f7224 */ /* 0x000fe400078e0049 */
[C---:B------:R-:W-:Y:S01]  /*4280*/  HMMA.16816.F32 R24, R4.reuse, R60, R24 ;  /* 0x0000003c0418723c */ /* 0x040fe20000001818 */
[----:B------:R-:W2:Y:S07]  /*4290*/  LDSM.16.MT88.4 R72, [R250+0x2100] ;  /* 0x00210000fa48783b */ /* 0x000eae0000004200 */
[C---:B------:R-:W-:Y:S08]  /*42a0*/  HMMA.16816.F32 R16, R4.reuse, R84, R16 ;  /* 0x000000540410723c */ /* 0x040ff00000001810 */
[----:B------:R-:W-:Y:S01]  /*42b0*/  HMMA.16816.F32 R148, R4, R78, R44 ;  /* 0x0000004e0494723c */ /* 0x000fe2000000182c */
[----:B------:R-:W-:Y:S07]  /*42c0*/  LDSM.16.MT88.4 R44, [R135+0x4100] ;  /* 0x00410000872c783b */ /* 0x000fee0000004200 */
[----:B------:R-:W-:Y:S01]  /*42d0*/  MOV R145, R25 ;  /* 0x0000001900917202 */ /* 0x000fe20000000f00 */
[----:B------:R-:W-:Y:S01]  /*42e0*/  IMAD.MOV.U32 R144, RZ, RZ, R26 ;  /* 0x000000ffff907224 */ /* 0x000fe200078e001a */
[----:B------:R-:W-:Y:S01]  /*42f0*/  MOV R138, R24 ;  /* 0x00000018008a7202 */ /* 0x000fe20000000f00 */
[----:B------:R-:W-:Y:S01]  /*4300*/  IMAD.MOV.U32 R139, RZ, RZ, R27 ;  /* 0x000000ffff8b7224 */ /* 0x000fe200078e001b */
[----:B------:R-:W-:Y:S01]  /*4310*/  HMMA.16816.F32 R20, R8, R54, RZ ;  /* 0x000000360814723c */ /* 0x000fe200000018ff */
[----:B------:R-:W3:Y:S03]  /*4320*/  LDSM.16.MT88.4 R24, [R251+0x2900] ;  /* 0x00290000fb18783b */ /* 0x000ee60000004200 */
[----:B------:R-:W-:Y:S01]  /*4330*/  IMAD.MOV.U32 R137, RZ, RZ, R19 ;  /* 0x000000ffff897224 */ /* 0x000fe200078e0013 */
[----:B------:R-:W-:Y:S01]  /*4340*/  MOV R131, R17 ;  /* 0x0000001100837202 */ /* 0x000fe20000000f00 */
[----:B------:R-:W-:Y:S01]  /*4350*/  IMAD.MOV.U32 R136, RZ, RZ, R18 ;  /* 0x000000ffff887224 */ /* 0x000fe200078e0012 */
[----:B------:R-:W-:Y:S01]  /*4360*/  LDSM.16.MT88.4 R52, [R248+0x4100] ;  /* 0x00410000f834783b */ /* 0x000fe20000004200 */
[----:B------:R-:W-:Y:S01]  /*4370*/  HMMA.16816.F32 R120, R4, R68, R40 ;  /* 0x000000440478723c */ /* 0x000fe20000001828 */
[----:B------:R-:W-:-:S02]  /*4380*/  IMAD.MOV.U32 R80, RZ, RZ, R16 ;  /* 0x000000ffff507224 */ /* 0x000fc400078e0010 */
[----:B------:R-:W4:Y:S05]  /*4390*/  LDSM.16.MT88.4 R40, [R250+0x2900] ;  /* 0x00290000fa28783b */ /* 0x000f2a0000004200 */
[C---:B------:R-:W-:Y:S08]  /*43a0*/  HMMA.16816.F32 R28, R4.reuse, R66, R28 ;  /* 0x00000042041c723c */ /* 0x040ff0000000181c */
[----:B------:R-:W-:Y:S08]  /*43b0*/  HMMA.16816.F32 R32, R4, R64, R32 ;  /* 0x000000400420723c */ /* 0x000ff00000001820 */
[----:B-1----:R-:W-:Y:S01]  /*43c0*/  HMMA.16816.F32 R16, R8, R48, RZ ;  /* 0x000000300810723c */ /* 0x002fe200000018ff */
[----:B------:R-:W-:Y:S01]  /*43d0*/  IMAD.MOV.U32 R124, RZ, RZ, R120 ;  /* 0x000000ffff7c7224 */ /* 0x000fe200078e0078 */
[----:B------:R-:W-:Y:S01]  /*43e0*/  MOV R126, R122 ;  /* 0x0000007a007e7202 */ /* 0x000fe20000000f00 */
[----:B------:R-:W-:Y:S01]  /*43f0*/  IMAD.MOV.U32 R125, RZ, RZ, R123 ;  /* 0x000000ffff7d7224 */ /* 0x000fe200078e007b */
[----:B------:R-:W-:-:S04]  /*4400*/  MOV R123, R121 ;  /* 0x00000079007b7202 */ /* 0x000fc80000000f00 */
[C---:B------:R-:W-:Y:S01]  /*4410*/  HMMA.16816.F32 R156, R4.reuse, R76, R56 ;  /* 0x0000004c049c723c */ /* 0x040fe20000001838 */
[----:B------:R-:W1:Y:S01]  /*4420*/  LDSM.16.MT88.4 R56, [R135+0x4900] ;  /* 0x004900008738783b */ /* 0x000e620000004200 */
[----:B------:R-:W-:Y:S01]  /*4430*/  IMAD.MOV.U32 R153, RZ, RZ, R29 ;  /* 0x000000ffff997224 */ /* 0x000fe200078e001d */
[----:B------:R-:W-:Y:S01]  /*4440*/  MOV R152, R30 ;  /* 0x0000001e00987202 */ /* 0x000fe20000000f00 */
[----:B------:R-:W-:Y:S02]  /*4450*/  IMAD.MOV.U32 R147, RZ, RZ, R31 ;  /* 0x000000ffff937224 */ /* 0x000fe400078e001f */
[----:B------:R-:W-:Y:S02]  /*4460*/  IMAD.MOV.U32 R146, RZ, RZ, R28 ;  /* 0x000000ffff927224 */ /* 0x000fe400078e001c */
[----:B------:R-:W-:Y:S01]  /*4470*/  HMMA.16816.F32 R140, R4, R70, R36 ;  /* 0x00000046048c723c */ /* 0x000fe20000001824 */
[----:B------:R-:W-:Y:S01]  /*4480*/  IMAD.MOV.U32 R120, RZ, RZ, R32 ;  /* 0x000000ffff787224 */ /* 0x000fe200078e0020 */
[----:B------:R-:W-:Y:S01]  /*4490*/  MOV R118, R34 ;  /* 0x0000002200767202 */ /* 0x000fe20000000f00 */
[----:B------:R-:W-:-:S02]  /*44a0*/  IMAD.MOV.U32 R81, RZ, RZ, R33 ;  /* 0x000000ffff517224 */ /* 0x000fc400078e0021 */
[----:B------:R-:W-:-:S03]  /*44b0*/  IMAD.MOV.U32 R119, RZ, RZ, R35 ;  /* 0x000000ffff777224 */ /* 0x000fc600078e0023 */
[----:B------:R-:W-:Y:S01]  /*44c0*/  HMMA.16816.F32 R64, R4, R62, R20 ;  /* 0x0000003e0440723c */ /* 0x000fe20000001814 */
[----:B------:R-:W5:Y:S07]  /*44d0*/  LDSM.16.MT88.4 R60, [R251+0x4100] ;  /* 0x00410000fb3c783b */ /* 0x000f6e0000004200 */
[C---:B------:R-:W-:Y:S08]  /*44e0*/  HMMA.16816.F32 R20, R8.reuse, R82, RZ ;  /* 0x000000520814723c */ /* 0x040ff000000018ff */
[C---:B------:R-:W-:Y:S01]  /*44f0*/  HMMA.16816.F32 R36, R8.reuse, R50, RZ ;  /* 0x000000320824723c */ /* 0x040fe200000018ff */
[----:B------:R-:W1:Y:S07]  /*4500*/  LDSM.16.MT88.4 R48, [R248+0x4900] ;  /* 0x00490000f830783b */ /* 0x000e6e0000004200 */
[C---:B--2---:R-:W-:Y:S08]  /*4510*/  HMMA.16816.F32 R28, R8.reuse, R74, RZ ;  /* 0x0000004a081c723c */ /* 0x044ff000000018ff */
[----:B------:R-:W-:Y:S08]  /*4520*/  HMMA.16816.F32 R32, R8, R72, RZ ;  /* 0x000000480820723c */ /* 0x000ff000000018ff */
[----:B---3--:R-:W-:Y:S08]  /*4530*/  HMMA.16816.F32 R72, R4, R24, R16 ;  /* 0x000000180448723c */ /* 0x008ff00000001810 */
[----:B------:R-:W-:Y:S07]  /*4540*/  HMMA.16816.F32 R16, R8, R44, RZ ;  /* 0x0000002c0810723c */ /* 0x000fee00000018ff */
[----:B------:R-:W-:Y:S01]  /*4550*/  IMAD.MOV.U32 R44, RZ, RZ, R130 ;  /* 0x000000ffff2c7224 */ /* 0x000fe200078e0082 */
[----:B------:R-:W-:Y:S01]  /*4560*/  HMMA.16816.F32 R68, R4, R86, R20 ;  /* 0x000000560444723c */ /* 0x000fe20000001814 */
[----:B------:R-:W-:-:S07]  /*4570*/  IMAD.MOV.U32 R45, RZ, RZ, R129 ;  /* 0x000000ffff2d7224 */ /* 0x000fce00078e0081 */
[C---:B------:R-:W-:Y:S01]  /*4580*/  HMMA.16816.F32 R76, R4.reuse, R26, R36 ;  /* 0x0000001a044c723c */ /* 0x040fe20000001824 */
[----:B------:R-:W2:Y:S07]  /*4590*/  LDSM.16.MT88.4 R36, [R251+0x4900] ;  /* 0x00490000fb24783b */ /* 0x000eae0000004200 */
[C---:B----4-:R-:W-:Y:S08]  /*45a0*/  HMMA.16816.F32 R160, R4.reuse, R42, R28 ;  /* 0x0000002a04a0723c */ /* 0x050ff0000000181c */
[----:B------:R-:W-:Y:S01]  /*45b0*/  HMMA.16816.F32 R84, R4, R40, R32 ;  /* 0x000000280454723c */ /* 0x000fe20000001820 */
[----:B------:R-:W3:Y:S07]  /*45c0*/  LDSM.16.MT88.4 R40, [R250+0x4100] ;  /* 0x00410000fa28783b */ /* 0x000eee0000004200 */
[----:B------:R-:W-:Y:S07]  /*45d0*/  HMMA.16816.F32 R24, R8, R54, RZ ;  /* 0x000000360818723c */ /* 0x000fee00000018ff */
[----:B------:R-:W-:Y:S01]  /*45e0*/  MOV R54, R144 ;  /* 0x0000009000367202 */ /* 0x000fe20000000f00 */
[----:B-1----:R-:W-:Y:S01]  /*45f0*/  HMMA.16816.F32 R16, R4, R56, R16 ;  /* 0x000000380410723c */ /* 0x002fe20000001810 */
[----:B------:R-:W-:Y:S01]  /*4600*/  IMAD.MOV.U32 R122, RZ, RZ, R163 ;  /* 0x000000ffff7a7224 */ /* 0x000fe200078e00a3 */
[----:B------:R-:W-:Y:S01]  /*4610*/  MOV R121, R161 ;  /* 0x000000a100797202 */ /* 0x000fe20000000f00 */
[----:B------:R-:W-:-:S02]  /*4620*/  IMAD.MOV.U32 R83, RZ, RZ, R162 ;  /* 0x000000ffff537224 */ /* 0x000fc400078e00a2 */
[----:B------:R-:W-:Y:S02]  /*4630*/  IMAD.MOV.U32 R82, RZ, RZ, R160 ;  /* 0x000000ffff527224 */ /* 0x000fe400078e00a0 */
[----:B------:R-:W-:Y:S01]  /*4640*/  IMAD.MOV.U32 R55, RZ, RZ, R139 ;  /* 0x000000ffff377224 */ /* 0x000fe200078e008b */
[C---:B-----5:R-:W-:Y:S07]  /*4650*/  HMMA.16816.F32 R20, R8.reuse, R60, RZ ;  /* 0x0000003c0814723c */ /* 0x060fee00000018ff */
[----:B------:R-:W-:Y:S01]  /*4660*/  IMAD.MOV.U32 R61, RZ, RZ, R153 ;  /* 0x000000ffff3d7224 */ /* 0x000fe200078e0099 */
[----:B------:R-:W-:Y:S01]  /*4670*/  HMMA.16816.F32 R28, R8, R52, RZ ;  /* 0x00000034081c723c */ /* 0x000fe200000018ff */
[----:B------:R-:W-:-:S06]  /*4680*/  IMAD.MOV.U32 R60, RZ, RZ, R146 ;  /* 0x000000ffff3c7224 */ /* 0x000fcc00078e0092 */
[----:B------:R-:W-:Y:S01]  /*4690*/  IMAD.MOV.U32 R53, RZ, RZ, R145 ;  /* 0x000000ffff357224 */ /* 0x000fe200078e0091 */
[----:B------:R-:W-:Y:S01]  /*46a0*/  HMMA.16816.F32 R160, R4, R50, R24 ;  /* 0x0000003204a0723c */ /* 0x000fe20000001818 */
[----:B------:R-:W1:Y:S01]  /*46b0*/  LDSM.16.MT88.4 R24, [R250+0x4900] ;  /* 0x00490000fa18783b */ /* 0x000e620000004200 */
[----:B------:R-:W-:Y:S01]  /*46c0*/  MOV R57, R19 ;  /* 0x0000001300397202 */ /* 0x000fe20000000f00 */
[----:B------:R-:W-:Y:S01]  /*46d0*/  IMAD.MOV.U32 R56, RZ, RZ, R17 ;  /* 0x000000ffff387224 */ /* 0x000fe200078e0011 */
[----:B------:R-:W-:Y:S01]  /*46e0*/  MOV R3, R16 ;  /* 0x0000001000037202 */ /* 0x000fe20000000f00 */
[----:B------:R-:W-:Y:S02]  /*46f0*/  IMAD.MOV.U32 R0, RZ, RZ, R18 ;  /* 0x000000ffff007224 */ /* 0x000fe400078e0012 */
[----:B------:R-:W-:Y:S01]  /*4700*/  IMAD.MOV.U32 R52, RZ, RZ, R138 ;  /* 0x000000ffff347224 */ /* 0x000fe200078e008a */
[----:B------:R-:W-:Y:S01]  /*4710*/  HMMA.16816.F32 R16, R8, R62, RZ ;  /* 0x0000003e0810723c */ /* 0x000fe200000018ff */
[----:B------:R-:W-:Y:S01]  /*4720*/  IMAD.MOV.U32 R50, RZ, RZ, R136 ;  /* 0x000000ffff327224 */ /* 0x000fe200078e0088 */
[----:B------:R-:W-:-:S05]  /*4730*/  MOV R51, R122 ;  /* 0x0000007a00337202 */ /* 0x000fca0000000f00 */
[----:B------:R-:W-:Y:S01]  /*4740*/  IMAD.MOV.U32 R62, RZ, RZ, R152 ;  /* 0x000000ffff3e7224 */ /* 0x000fe200078e0098 */
[----:B--2---:R-:W-:Y:S01]  /*4750*/  HMMA.16816.F32 R184, R4, R36, R20 ;  /* 0x0000002404b8723c */ /* 0x004fe20000001814 */
[----:B------:R-:W-:-:S06]  /*4760*/  MOV R63, R147 ;  /* 0x00000093003f7202 */ /* 0x000fcc0000000f00 */
[----:B------:R-:W-:Y:S01]  /*4770*/  MOV R36, R80 ;  /* 0x0000005000247202 */ /* 0x000fe20000000f00 */
[----:B------:R-:W-:Y:S01]  /*4780*/  HMMA.16816.F32 R188, R4, R48, R28 ;  /* 0x0000003004bc723c */ /* 0x000fe2000000181c */
[----:B------:R-:W2:Y:S01]  /*4790*/  LDSM.16.MT88.4 R28, [R135+0x6100] ;  /* 0x00610000871c783b */ /* 0x000ea20000004200 */
[----:B------:R-:W-:Y:S01]  /*47a0*/  IMAD.MOV.U32 R37, RZ, RZ, R131 ;  /* 0x000000ffff257224 */ /* 0x000fe200078e0083 */
[----:B------:R-:W-:-:S04]  /*47b0*/  MOV R80, R128 ;  /* 0x0000008000507202 */ /* 0x000fc80000000f00 */
[----:B------:R-:W-:Y:S01]  /*47c0*/  MOV R49, R137 ;  /* 0x0000008900317202 */ /* 0x000fe20000000f00 */
[----:B---3--:R-:W-:Y:S01]  /*47d0*/  HMMA.16816.F32 R20, R8, R40, RZ ;  /* 0x000000280814723c */ /* 0x008fe200000018ff */
[----:B------:R-:W-:-:S06]  /*47e0*/  IMAD.MOV.U32 R48, RZ, RZ, R123 ;  /* 0x000000ffff307224 */ /* 0x000fcc00078e007b */
[----:B------:R-:W-:Y:S01]  /*47f0*/  MOV R40, R57 ;  /* 0x0000003900287202 */ /* 0x000fe20000000f00 */
[----:B------:R-:W-:Y:S01]  /*4800*/  HMMA.16816.F32 R152, R4, R38, R16 ;  /* 0x000000260498723c */ /* 0x000fe20000001810 */
[----:B------:R-:W-:Y:S01]  /*4810*/  MOV R41, R82 ;  /* 0x0000005200297202 */ /* 0x000fe20000000f00 */
[----:B------:R-:W-:-:S05]  /*4820*/  FFMA.FTZ R82, R105, c[0x0][0x2d0], -R13 ;  /* 0x0000b40069527a23 */ /* 0x000fca000001080d */
[----:B------:R-:W-:Y:S01]  /*4830*/  IMAD.MOV.U32 R38, RZ, RZ, R121 ;  /* 0x000000ffff267224 */ /* 0x000fe200078e0079 */
[----:B------:R-:W-:Y:S01]  /*4840*/  HMMA.16816.F32 R16, R8, R42, RZ ;  /* 0x0000002a0810723c */ /* 0x000fe200000018ff */
[----:B------:R-:W-:Y:S02]  /*4850*/  IMAD.MOV.U32 R39, RZ, RZ, R83 ;  /* 0x000000ffff277224 */ /* 0x000fe400078e0053 */
[----:B------:R-:W-:-:S04]  /*4860*/  FFMA.FTZ R83, R106, c[0x0][0x2d0], -R13 ;  /* 0x0000b4006a537a23 */ /* 0x000fc8000001080d */
[----:B------:R-:W-:Y:S01]  /*4870*/  IMAD.MOV.U32 R42, RZ, RZ, R56 ;  /* 0x000000ffff2a7224 */ /* 0x000fe200078e0038 */
[----:B-1----:R-:W-:Y:S01]  /*4880*/  HMMA.16816.F32 R144, R4, R24, R20 ;  /* 0x000000180490723c */ /* 0x002fe20000001814 */
[----:B------:R-:W1:Y:S01]  /*4890*/  LDSM.16.MT88.4 R20, [R135+0x6900] ;  /* 0x006900008714783b */ /* 0x000e620000004200 */
[----:B------:R-:W-:Y:S02]  /*48a0*/  IMAD.MOV.U32 R43, RZ, RZ, R0 ;  /* 0x000000ffff2b7224 */ /* 0x000fe400078e0000 */
[----:B------:R-:W-:Y:S01]  /*48b0*/  FADD.FTZ R0, R91, R90 ;  /* 0x0000005a5b007221 */ /* 0x000fe20000010000 */
[----:B------:R-:W-:Y:S01]  /*48c0*/  MOV R90, R3 ;  /* 0x00000003005a7202 */ /* 0x000fe20000000f00 */
[----:B------:R-:W-:Y:S01]  /*48d0*/  FADD.FTZ R3, R88, R15 ;  /* 0x0000000f58037221 */ /* 0x000fe20000010000 */
[----:B------:R-:W-:Y:S01]  /*48e0*/  MOV R106, R43 ;  /* 0x0000002b006a7202 */ /* 0x000fe20000000f00 */
[----:B------:R-:W-:Y:S01]  /*48f0*/  HMMA.16816.F32 R32, R8, R46, RZ ;  /* 0x0000002e0820723c */ /* 0x000fe200000018ff */
[----:B------:R-:W-:-:S02]  /*4900*/  IMAD.MOV.U32 R91, RZ, RZ, R51 ;  /* 0x000000ffff5b7224 */ /* 0x000fc400078e0033 */
[----:B------:R-:W-:Y:S02]  /*4910*/  FADD.FTZ R3, R14, R3 ;  /* 0x000000030e037221 */ /* 0x000fe40000010000 */
[----:B------:R-:W-:Y:S02]  /*4920*/  IMAD.MOV.U32 R105, RZ, RZ, R42 ;  /* 0x000000ffff697224 */ /* 0x000fe400078e002a */
[----:B------:R-:W-:Y:S01]  /*4930*/  IMAD.MOV.U32 R47, RZ, RZ, R127 ;  /* 0x000000ffff2f7224 */ /* 0x000fe200078e007f */
[----:B------:R-:W-:Y:S01]  /*4940*/  HMMA.16816.F32 R136, R4, R26, R16 ;  /* 0x0000001a0488723c */ /* 0x000fe20000001810 */
[----:B------:R-:W3:Y:S01]  /*4950*/  LDSM.16.MT88.4 R24, [R248+0x6100] ;  /* 0x00610000f818783b */ /* 0x000ee20000004200 */
[----:B------:R-:W-:Y:S02]  /*4960*/  IMAD.MOV.U32 R46, RZ, RZ, R124 ;  /* 0x000000ffff2e7224 */ /* 0x000fe400078e007c */
[----:B------:R-:W-:Y:S01]  /*4970*/  FADD.FTZ R3, R89, R3 ;  /* 0x0000000359037221 */ /* 0x000fe20000010000 */
[----:B------:R-:W-:Y:S01]  /*4980*/  MOV R89, R38 ;  /* 0x0000002600597202 */ /* 0x000fe20000000f00 */
[----:B------:R-:W-:Y:S01]  /*4990*/  IMAD.MOV.U32 R88, RZ, RZ, R41 ;  /* 0x000000ffff587224 */ /* 0x000fe200078e0029 */
[----:B------:R-:W-:Y:S01]  /*49a0*/  MOV R51, R46 ;  /* 0x0000002e00337202 */ /* 0x000fe20000000f00 */
[----:B--2---:R-:W-:Y:S01]  /*49b0*/  HMMA.16816.F32 R16, R8, R28, RZ ;  /* 0x0000001c0810723c */ /* 0x004fe200000018ff */
[----:B------:R-:W-:-:S02]  /*49c0*/  FADD.FTZ R3, R94, R3 ;  /* 0x000000035e037221 */ /* 0x000fc40000010000 */
[----:B------:R-:W-:Y:S02]  /*49d0*/  IMAD.MOV.U32 R46, RZ, RZ, R80 ;  /* 0x000000ffff2e7224 */ /* 0x000fe400078e0050 */
[----:B------:R-:W-:Y:S02]  /*49e0*/  FADD.FTZ R3, R95, R3 ;  /* 0x000000035f037221 */ /* 0x000fe40000010000 */
[----:B------:R-:W-:Y:S01]  /*49f0*/  IMAD.MOV.U32 R95, RZ, RZ, R49 ;  /* 0x000000ffff5f7224 */ /* 0x000fe200078e0031 */
[----:B------:R-:W-:Y:S01]  /*4a00*/  HMMA.16816.F32 R180, R4, R58, R32 ;  /* 0x0000003a04b4723c */ /* 0x000fe20000001820 */
[--C-:B------:R-:W-:Y:S02]  /*4a10*/  FFMA.FTZ R28, R116, c[0x0][0x2d0], -R12.reuse ;  /* 0x0000b400741c7a23 */ /* 0x100fe4000001080c */
[----:B------:R-:W-:Y:S01]  /*4a20*/  FFMA.FTZ R49, R113, c[0x0][0x2d0], -R12 ;  /* 0x0000b40071317a23 */ /* 0x000fe2000001080c */
[----:B------:R-:W-:Y:S01]  /*4a30*/  MOV R113, R48 ;  /* 0x0000003000717202 */ /* 0x000fe20000000f00 */
[----:B------:R-:W-:-:S02]  /*4a40*/  IMAD.MOV.U32 R94, RZ, RZ, R50 ;  /* 0x000000ffff5e7224 */ /* 0x000fc400078e0032 */
[----:B------:R-:W-:Y:S01]  /*4a50*/  IMAD.MOV.U32 R34, RZ, RZ, R126 ;  /* 0x000000ffff227224 */ /* 0x000fe200078e007e */
[----:B------:R-:W-:Y:S01]  /*4a60*/  MOV R35, R125 ;  /* 0x0000007d00237202 */ /* 0x000fe20000000f00 */
[----:B------:R-:W-:Y:S02]  /*4a70*/  IMAD.MOV.U32 R32, RZ, RZ, R120 ;  /* 0x000000ffff207224 */ /* 0x000fe400078e0078 */
[----:B------:R-:W-:Y:S02]  /*4a80*/  IMAD.MOV.U32 R33, RZ, RZ, R81 ;  /* 0x000000ffff217224 */ /* 0x000fe400078e0051 */
[--C-:B------:R-:W-:Y:S01]  /*4a90*/  FFMA.FTZ R29, R110, c[0x0][0x2d0], -R13.reuse ;  /* 0x0000b4006e1d7a23 */ /* 0x100fe2000001080d */
[----:B------:R-:W-:Y:S01]  /*4aa0*/  MOV R116, R32 ;  /* 0x0000002000747202 */ /* 0x000fe20000000f00 */
[--C-:B------:R-:W-:Y:S01]  /*4ab0*/  FFMA.FTZ R81, R104, c[0x0][0x2d0], -R13.reuse ;  /* 0x0000b40068517a23 */ /* 0x100fe2000001080d */
[----:B-1----:R-:W-:Y:S01]  /*4ac0*/  HMMA.16816.F32 R128, R4, R20, R16 ;  /* 0x000000140480723c */ /* 0x002fe20000001810 */
[----:B------:R-:W-:-:S02]  /*4ad0*/  FFMA.FTZ R80, R102, c[0x0][0x2d0], -R13 ;  /* 0x0000b40066507a23 */ /* 0x000fc4000001080d */
[--C-:B------:R-:W-:Y:S02]  /*4ae0*/  FFMA.FTZ R32, R115, c[0x0][0x2d0], -R12.reuse ;  /* 0x0000b40073207a23 */ /* 0x100fe4000001080c */
[--C-:B------:R-:W-:Y:S01]  /*4af0*/  FFMA.FTZ R48, R111, c[0x0][0x2d0], -R12.reuse ;  /* 0x0000b4006f307a23 */ /* 0x100fe2000001080c */
[----:B------:R-:W-:Y:S01]  /*4b00*/  MOV R111, R45 ;  /* 0x0000002d006f7202 */ /* 0x000fe20000000f00 */
[----:B------:R-:W-:Y:S01]  /*4b10*/  FFMA.FTZ R50, R108, c[0x0][0x2d0], -R12 ;  /* 0x0000b4006c327a23 */ /* 0x000fe2000001080c */
[----:B------:R-:W-:Y:S01]  /*4b20*/  HMMA.16816.F32 R16, R8, R30, RZ ;  /* 0x0000001e0810723c */ /* 0x000fe200000018ff */
[----:B------:R-:W-:Y:S01]  /*4b30*/  MOV R108, R46 ;  /* 0x0000002e006c7202 */ /* 0x000fe20000000f00 */
[----:B------:R-:W-:Y:S02]  /*4b40*/  IMAD.MOV.U32 R110, RZ, RZ, R44 ;  /* 0x000000ffff6e7224 */ /* 0x000fe400078e002c */
[----:B------:R-:W-:Y:S01]  /*4b50*/  FADD.FTZ R0, R93, R0 ;  /* 0x000000005d007221 */ /* 0x000fe20000010000 */
[----:B------:R-:W-:Y:S01]  /*4b60*/  MOV R93, R37 ;  /* 0x00000025005d7202 */ /* 0x000fe20000000f00 */
[----:B------:R-:W-:-:S02]  /*4b70*/  IMAD.MOV.U32 R104, RZ, RZ, R90 ;  /* 0x000000ffff687224 */ /* 0x000fc400078e005a */
[--C-:B------:R-:W-:Y:S02]  /*4b80*/  FFMA.FTZ R30, R109, c[0x0][0x2d0], -R13.reuse ;  /* 0x0000b4006d1e7a23 */ /* 0x100fe4000001080d */
[----:B------:R-:W-:Y:S02]  /*4b90*/  FFMA.FTZ R31, R107, c[0x0][0x2d0], -R13 ;  /* 0x0000b4006b1f7a23 */ /* 0x000fe4000001080d */
[----:B------:R-:W-:Y:S02]  /*4ba0*/  IMAD.MOV.U32 R109, RZ, RZ, R47 ;  /* 0x000000ffff6d7224 */ /* 0x000fe400078e002f */
[----:B------:R-:W-:Y:S02]  /*4bb0*/  IMAD.MOV.U32 R107, RZ, RZ, R40 ;  /* 0x000000ffff6b7224 */ /* 0x000fe400078e0028 */
[----:B------:R-:W-:Y:S02]  /*4bc0*/  FADD.FTZ R0, R92, R0 ;  /* 0x000000005c007221 */ /* 0x000fe40000010000 */
[----:B------:R-:W-:-:S02]  /*4bd0*/  IMAD.MOV.U32 R90, RZ, RZ, R39 ;  /* 0x000000ffff5a7224 */ /* 0x000fc400078e0027 */
[----:B------:R-:W-:Y:S02]  /*4be0*/  FADD.FTZ R0, R96, R0 ;  /* 0x0000000060007221 */ /* 0x000fe40000010000 */
[----:B------:R-:W-:Y:S02]  /*4bf0*/  IMAD.MOV.U32 R92, RZ, RZ, R36 ;  /* 0x000000ffff5c7224 */ /* 0x000fe400078e0024 */
[----:B------:R-:W-:Y:S01]  /*4c00*/  HMMA.16816.F32 R124, R4, R22, R16 ;  /* 0x00000016047c723c */ /* 0x000fe20000001810 */
[----:B------:R-:W1:Y:S01]  /*4c10*/  LDSM.16.MT88.4 R20, [R248+0x6900] ;  /* 0x00690000f814783b */ /* 0x000e620000004200 */
[----:B------:R-:W-:Y:S02]  /*4c20*/  FADD.FTZ R0, R98, R0 ;  /* 0x0000000062007221 */ /* 0x000fe40000010000 */
[----:B------:R-:W-:Y:S02]  /*4c30*/  IMAD.MOV.U32 R115, RZ, RZ, R35 ;  /* 0x000000ffff737224 */ /* 0x000fe400078e0023 */
[----:B------:R-:W-:-:S02]  /*4c40*/  FADD.FTZ R0, R99, R0 ;  /* 0x0000000063007221 */ /* 0x000fc40000010000 */
[----:B---3--:R-:W-:Y:S07]  /*4c50*/  HMMA.16816.F32 R16, R8, R24, RZ ;  /* 0x000000180810723c */ /* 0x008fee00000018ff */
[--C-:B------:R-:W-:Y:S02]  /*4c60*/  FFMA.FTZ R25, R117, c[0x0][0x2d0], -R12.reuse ;  /* 0x0000b40075197a23 */ /* 0x100fe4000001080c */
[----:B------:R-:W-:Y:S02]  /*4c70*/  IMAD.MOV.U32 R117, RZ, RZ, R33 ;  /* 0x000000ffff757224 */ /* 0x000fe400078e0021 */
[----:B------:R-:W-:-:S02]  /*4c80*/  FFMA.FTZ R33, R114, c[0x0][0x2d0], -R12 ;  /* 0x0000b40072217a23 */ /* 0x000fc4000001080c */
[----:B------:R-:W-:Y:S02]  /*4c90*/  FADD.FTZ R24, R100, R0 ;  /* 0x0000000064187221 */ /* 0x000fe40000010000 */
[----:B------:R-:W-:Y:S01]  /*4ca0*/  MUFU.EX2 R0, R29 ;  /* 0x0000001d00007308 */ /* 0x000fe20000000800 */
[----:B------:R-:W-:-:S08]  /*4cb0*/  IMAD.MOV.U32 R114, RZ, RZ, R34 ;  /* 0x000000ffff727224 */ /* 0x000fd000078e0022 */
[----:B-1----:R-:W-:Y:S08]  /*4cc0*/  HMMA.16816.F32 R120, R4, R20, R16 ;  /* 0x000000140478723c */ /* 0x002ff00000001810 */
[----:B------:R-:W-:Y:S07]  /*4cd0*/  HMMA.16816.F32 R16, R8, R26, RZ ;  /* 0x0000001a0810723c */ /* 0x000fee00000018ff */
[----:B------:R-:W-:-:S02]  /*4ce0*/  FFMA.FTZ R26, R112, c[0x0][0x2d0], -R13 ;  /* 0x0000b400701a7a23 */ /* 0x000fc4000001080d */
[----:B------:R-:W-:Y:S02]  /*4cf0*/  IMAD.MOV.U32 R112, RZ, RZ, R51 ;  /* 0x000000ffff707224 */ /* 0x000fe400078e0033 */
[----:B------:R-:W-:Y:S02]  /*4d00*/  FFMA.FTZ R51, R101, c[0x0][0x2d0], -R12 ;  /* 0x0000b40065337a23 */ /* 0x000fe4000001080c */
[----:B------:R-:W-:Y:S02]  /*4d10*/  FADD.FTZ R27, R97, R3 ;  /* 0x00000003611b7221 */ /* 0x000fe40000010000 */
[----:B------:R-:W1:Y:S09]  /*4d20*/  MUFU.EX2 R3, R26 ;  /* 0x0000001a00037308 */ /* 0x000e720000000800 */
[----:B------:R-:W-:Y:S01]  /*4d30*/  HMMA.16816.F32 R56, R4, R22, R16 ;  /* 0x000000160438723c */ /* 0x000fe20000001810 */
[----:B------:R-:W2:Y:S04]  /*4d40*/  LDSM.16.MT88.4 R20, [R251+0x6100] ;  /* 0x00610000fb14783b */ /* 0x000ea80000004200 */
[----:B------:R-:W3:Y:S03]  /*4d50*/  LDSM.16.MT88.4 R16, [R251+0x6900] ;  /* 0x00690000fb10783b */ /* 0x000ee60000004200 */
[----:B--2---:R-:W-:Y:S11]  /*4d60*/  HMMA.16816.F32 R12, R8, R20, RZ ;  /* 0x00000014080c723c */ /* 0x004ff600000018ff */
[----:B------:R-:W-:Y:S11]  /*4d70*/  @!UPT UIADD3 URZ, URZ, URZ, URZ ;  /* 0x0000003f3f3ff290 */ /* 0x000ff6000fffe03f */
[----:B------:R-:W-:Y:S02]  /*4d80*/  @!UPT UIADD3 URZ, URZ, URZ, URZ ;  /* 0x0000003f3f3ff290 */ /* 0x000fe4000fffe03f */
[----:B---3--:R-:W-:Y:S08]  /*4d90*/  HMMA.16816.F32 R44, R4, R16, R12 ;  /* 0x00000010042c723c */ /* 0x008ff0000000180c */
[----:B------:R-:W-:Y:S11]  /*4da0*/  HMMA.16816.F32 R12, R8, R22, RZ ;  /* 0x00000016080c723c */ /* 0x000ff600000018ff */
[----:B------:R-:W-:Y:S11]  /*4db0*/  @!UPT UIADD3 URZ, URZ, URZ, URZ ;  /* 0x0000003f3f3ff290 */ /* 0x000ff6000fffe03f */
[----:B------:R-:W-:Y:S02]  /*4dc0*/  @!UPT UIADD3 URZ, URZ, URZ, URZ ;  /* 0x0000003f3f3ff290 */ /* 0x000fe4000fffe03f */
[----:B------:R-:W-:Y:S01]  /*4dd0*/  HMMA.16816.F32 R40, R4, R18, R12 ;  /* 0x000000120428723c */ /* 0x000fe2000000180c */
[----:B------:R-:W2:Y:S07]  /*4de0*/  LDSM.16.MT88.4 R12, [R250+0x6100] ;  /* 0x00610000fa0c783b */ /* 0x000eae0000004200 */
[C---:B--2---:R-:W-:Y:S08]  /*4df0*/  HMMA.16816.F32 R16, R8.reuse, R12, RZ ;  /* 0x0000000c0810723c */ /* 0x044ff000000018ff */
[----:B------:R-:W-:Y:S01]  /*4e00*/  HMMA.16816.F32 R8, R8, R14, RZ ;  /* 0x0000000e0808723c */ /* 0x000fe200000018ff */
[----:B------:R-:W2:Y:S11]  /*4e10*/  LDSM.16.MT88.4 R12, [R250+0x6900] ;  /* 0x00690000fa0c783b */ /* 0x000eb60000004200 */
[----:B------:R-:W-:Y:S04]  /*4e20*/  @!UPT UIADD3 URZ, URZ, URZ, URZ ;  /* 0x0000003f3f3ff290 */ /* 0x000fe8000fffe03f */
[C---:B--2---:R-:W-:Y:S01]  /*4e30*/  HMMA.16816.F32 R36, R4.reuse, R12, R16 ;  /* 0x0000000c0424723c */ /* 0x044fe20000001810 */
[----:B------:R-:W-:Y:S07]  /*4e40*/  MUFU.EX2 R12, R33 ;  /* 0x00000021000c7308 */ /* 0x000fee0000000800 */
[----:B------:R-:W-:Y:S01]  /*4e50*/  HMMA.16816.F32 R20, R4, R14, R8 ;  /* 0x0000000e0414723c */ /* 0x000fe20000001808 */
[----:B------:R-:W2:Y:S06]  /*4e60*/  MUFU.EX2 R5, R30 ;  /* 0x0000001e00057308 */ /* 0x000eac0000000800 */
[----:B-1----:R-:W-:-:S02]  /*4e70*/  FADD.FTZ R4, R3, R24 ;  /* 0x0000001803047221 */ /* 0x002fc40000010000 */
[----:B------:R-:W1:Y:S01]  /*4e80*/  MUFU.EX2 R6, R31 ;  /* 0x0000001f00067308 */ /* 0x000e620000000800 */
[----:B------:R-:W-:Y:S02]  /*4e90*/  FADD.FTZ R10, R103, R27 ;  /* 0x0000001b670a7221 */ /* 0x000fe40000010000 */
[C---:B------:R-:W-:Y:S01]  /*4ea0*/  FADD.FTZ R9, R0.reuse, R4 ;  /* 0x0000000400097221 */ /* 0x040fe20000010000 */
[----:B------:R-:W-:-:S04]  /*4eb0*/  F2FP.PACK_AB R4, R0, R3 ;  /* 0x000000030004723e */ /* 0x000fc800000000ff */
[----:B------:R-:W3:Y:S01]  /*4ec0*/  MUFU.EX2 R8, R25 ;  /* 0x0000001900087308 */ /* 0x000ee20000000800 */
[----:B--2---:R-:W-:-:S07]  /*4ed0*/  FADD.FTZ R0, R5, R9 ;  /* 0x0000000905007221 */ /* 0x004fce0000010000 */
[----:B------:R-:W2:Y:S01]  /*4ee0*/  MUFU.EX2 R7, R28 ;  /* 0x0000001c00077308 */ /* 0x000ea20000000800 */
[C---:B-1----:R-:W-:Y:S01]  /*4ef0*/  FADD.FTZ R14, R6.reuse, R0 ;  /* 0x00000000060e7221 */ /* 0x042fe20000010000 */
[----:B------:R-:W-:Y:S01]  /*4f00*/  F2FP.PACK_AB R6, R6, R5 ;  /* 0x000000050606723e */ /* 0x000fe200000000ff */
[----:B---3--:R-:W-:-:S05]  /*4f10*/  FADD.FTZ R3, R8, R10 ;  /* 0x0000000a08037221 */ /* 0x008fca0000010000 */
[----:B------:R-:W1:Y:S01]  /*4f20*/  MUFU.EX2 R0, R32 ;  /* 0x0000002000007308 */ /* 0x000e620000000800 */
[C---:B--2---:R-:W-:Y:S01]  /*4f30*/  F2FP.PACK_AB R5, R7.reuse, R8 ;  /* 0x000000080705723e */ /* 0x044fe200000000ff */
[----:B------:R-:W-:Y:S01]  /*4f40*/  FADD.FTZ R3, R7, R3 ;  /* 0x0000000307037221 */ /* 0x000fe20000010000 */
[----:B------:R-:W2:Y:S01]  /*4f50*/  LDSM.16.MT88.4 R8, [R135+0x1100] ;  /* 0x001100008708783b */ /* 0x000ea20000004200 */
[----:B-1----:R-:W-:Y:S02]  /*4f60*/  F2FP.PACK_AB R7, R12, R0 ;  /* 0x000000000c07723e */ /* 0x002fe400000000ff */
[----:B------:R-:W-:-:S05]  /*4f70*/  FADD.FTZ R13, R0, R3 ;  /* 0x00000003000d7221 */ /* 0x000fca0000010000 */
[C---:B--2---:R-:W-:Y:S08]  /*4f80*/  HMMA.16816.F32 R164, R4.reuse, R8, R164 ;  /* 0x0000000804a4723c */ /* 0x044ff000000018a4 */
[C---:B------:R-:W-:Y:S01]  /*4f90*/  HMMA.16816.F32 R16, R4.reuse, R10, R108 ;  /* 0x0000000a0410723c */ /* 0x040fe2000000186c */
[----:B------:R-:W1:Y:S07]  /*4fa0*/  LDSM.16.MT88.4 R8, [R248+0x1100] ;  /* 0x00110000f808783b */ /* 0x000e6e0000004200 */
[C---:B-1----:R-:W-:Y:S08]  /*4fb0*/  HMMA.16816.F32 R156, R4.reuse, R8, R156 ;  /* 0x00000008049c723c */ /* 0x042ff0000000189c */
        /* <DEDUP_REMOVED lines=25> */
[----:B------:R-:W1:Y:S04]  /*5150*/  LDSM.16.MT88.4 R8, [R251+0x5100] ;  /* 0x00510000fb08783b */ /* 0x000e680000004200 */
[----:B------:R-:W-:Y:S03]  /*5160*/  LDSM.16.MT88.4 R160, [R135+0x1900] ;  /* 0x0019000087a0783b */ /* 0x000fe60000004200 */
[C---:B-1----:R-:W-:Y:S11]  /*5170*/  HMMA.16816.F32 R112, R4.reuse, R8, R184 ;  /* 0x000000080470723c */ /* 0x042ff600000018b8 */
[----:B------:R-:W-:Y:S11]  /*5180*/  @!UPT UIADD3 URZ, URZ, URZ, URZ ;  /* 0x0000003f3f3ff290 */ /* 0x000ff6000fffe03f */
[----:B------:R-:W-:Y:S02]  /*5190*/  @!UPT UIADD3 URZ, URZ, URZ, URZ ;  /* 0x0000003f3f3ff290 */ /* 0x000fe4000fffe03f */
[----:B------:R-:W-:Y:S01]  /*51a0*/  MOV R9, R115 ;  /* 0x0000007300097202 */ /* 0x000fe20000000f00 */
[----:B------:R-:W-:Y:S02]  /*51b0*/  IMAD.MOV.U32 R8, RZ, RZ, R112 ;  /* 0x000000ffff087224 */ /* 0x000fe400078e0070 */
[----:B------:R-:W-:Y:S02]  /*51c0*/  IMAD.MOV.U32 R110, RZ, RZ, R113 ;  /* 0x000000ffff6e7224 */ /* 0x000fe400078e0071 */
[----:B------:R-:W-:Y:S02]  /*51d0*/  IMAD.MOV.U32 R109, RZ, RZ, R114 ;  /* 0x000000ffff6d7224 */ /* 0x000fe400078e0072 */
[C---:B------:R-:W-:Y:S07]  /*51e0*/  HMMA.16816.F32 R112, R4.reuse, R10, R152 ;  /* 0x0000000a0470723c */ /* 0x040fee0000001898 */
[----:B------:R-:W-:Y:S01]  /*51f0*/  IMAD.MOV.U32 R155, RZ, RZ, R9 ;  /* 0x000000ffff9b7224 */ /* 0x000fe200078e0009 */
[----:B------:R-:W-:Y:S01]  /*5200*/  MOV R152, R8 ;  /* 0x0000000800987202 */ /* 0x000fe20000000f00 */
[----:B------:R-:W-:Y:S01]  /*5210*/  IMAD.MOV.U32 R154, RZ, RZ, R109 ;  /* 0x000000ffff9a7224 */ /* 0x000fe200078e006d */
[----:B------:R-:W1:Y:S01]  /*5220*/  LDSM.16.MT88.4 R8, [R250+0x5100] ;  /* 0x00510000fa08783b */ /* 0x000e620000004200 */
[----:B------:R-:W-:Y:S11]  /*5230*/  MOV R153, R110 ;  /* 0x0000006e00997202 */ /* 0x000ff60000000f00 */
[----:B------:R-:W-:Y:S02]  /*5240*/  @!UPT UIADD3 URZ, URZ, URZ, URZ ;  /* 0x0000003f3f3ff290 */ /* 0x000fe4000fffe03f */
[----:B------:R-:W-:Y:S01]  /*5250*/  IMAD.MOV.U32 R108, RZ, RZ, R113 ;  /* 0x000000ffff6c7224 */ /* 0x000fe200078e0071 */
[----:B------:R-:W-:Y:S01]  /*5260*/  MOV R15, R114 ;  /* 0x00000072000f7202 */ /* 0x000fe20000000f00 */
[----:B------:R-:W-:Y:S02]  /*5270*/  IMAD.MOV.U32 R3, RZ, RZ, R115 ;  /* 0x000000ffff037224 */ /* 0x000fe400078e0073 */
[----:B------:R-:W-:Y:S01]  /*5280*/  IMAD.MOV.U32 R0, RZ, RZ, R112 ;  /* 0x000000ffff007224 */ /* 0x000fe200078e0070 */
[C---:B-1----:R-:W-:Y:S07]  /*5290*/  HMMA.16816.F32 R188, R4.reuse, R8, R144 ;  /* 0x0000000804bc723c */ /* 0x042fee0000001890 */
[----:B------:R-:W-:Y:S01]  /*52a0*/  IMAD.MOV.U32 R145, RZ, RZ, R108 ;  /* 0x000000ffff917224 */ /* 0x000fe200078e006c */
[C---:B------:R-:W-:Y:S01]  /*52b0*/  HMMA.16816.F32 R112, R4.reuse, R10, R136 ;  /* 0x0000000a0470723c */ /* 0x040fe20000001888 */
[----:B------:R-:W1:Y:S01]  /*52c0*/  LDSM.16.MT88.4 R8, [R135+0x7100] ;  /* 0x007100008708783b */ /* 0x000e620000004200 */
[----:B------:R-:W-:Y:S01]  /*52d0*/  IMAD.MOV.U32 R146, RZ, RZ, R15 ;  /* 0x000000ffff927224 */ /* 0x000fe200078e000f */
[----:B------:R-:W-:Y:S01]  /*52e0*/  MOV R147, R3 ;  /* 0x0000000300937202 */ /* 0x000fe20000000f00 */
[----:B------:R-:W-:Y:S01]  /*52f0*/  IMAD.MOV.U32 R144, RZ, RZ, R0 ;  /* 0x000000ffff907224 */ /* 0x000fe200078e0000 */
[----:B------:R-:W-:Y:S01]  /*5300*/  MUFU.EX2 R3, R83 ;  /* 0x0000005300037308 */ /* 0x000fe20000000800 */
[----:B------:R-:W-:Y:S07]  /*5310*/  LDSM.16.MT88.4 R136, [R250+0x1900] ;  /* 0x00190000fa88783b */ /* 0x000fee0000004200 */
[----:B------:R-:W2:Y:S01]  /*5320*/  MUFU.EX2 R0, R82 ;  /* 0x0000005200007308 */ /* 0x000ea20000000800 */
[C---:B-1----:R-:W-:Y:S07]  /*5330*/  HMMA.16816.F32 R108, R4.reuse, R8, R128 ;  /* 0x00000008046c723c */ /* 0x042fee0000001880 */
[----:B--2---:R-:W-:Y:S01]  /*5340*/  F2FP.PACK_AB R128, R0, R3 ;  /* 0x000000030080723e */ /* 0x004fe200000000ff */
[C---:B------:R-:W-:Y:S01]  /*5350*/  HMMA.16816.F32 R124, R4.reuse, R10, R124 ;  /* 0x0000000a047c723c */ /* 0x040fe2000000187c */
[----:B------:R-:W1:Y:S07]  /*5360*/  LDSM.16.MT88.4 R8, [R248+0x7100] ;  /* 0x00710000f808783b */ /* 0x000e6e0000004200 */
[C---:B-1----:R-:W-:Y:S08]  /*5370*/  HMMA.16816.F32 R116, R4.reuse, R8, R120 ;  /* 0x000000080474723c */ /* 0x042ff00000001878 */
[----:B------:R-:W-:Y:S11]  /*5380*/  HMMA.16816.F32 R8, R4, R10, R56 ;  /* 0x0000000a0408723c */ /* 0x000ff60000001838 */
[----:B------:R-:W-:Y:S05]  /*5390*/  @!UPT UIADD3 URZ, URZ, URZ, URZ ;  /* 0x0000003f3f3ff290 */ /* 0x000fea000fffe03f */
[----:B------:R-:W-:Y:S01]  /*53a0*/  IMAD.MOV.U32 R123, RZ, RZ, R116 ;  /* 0x000000ffff7b7224 */ /* 0x000fe200078e0074 */
[----:B------:R-:W-:Y:S01]  /*53b0*/  MOV R122, R117 ;  /* 0x00000075007a7202 */ /* 0x000fe20000000f00 */
[----:B------:R-:W-:Y:S02]  /*53c0*/  IMAD.MOV.U32 R121, RZ, RZ, R118 ;  /* 0x000000ffff797224 */ /* 0x000fe400078e0076 */
[----:B------:R-:W-:-:S04]  /*53d0*/  IMAD.MOV.U32 R120, RZ, RZ, R119 ;  /* 0x000000ffff787224 */ /* 0x000fc800078e0077 */
[----:B------:R-:W-:Y:S01]  /*53e0*/  MOV R58, R8 ;  /* 0x00000008003a7202 */ /* 0x000fe20000000f00 */
[----:B------:R-:W-:Y:S01]  /*53f0*/  IMAD.MOV.U32 R57, RZ, RZ, R9 ;  /* 0x000000ffff397224 */ /* 0x000fe200078e0009 */
[----:B------:R-:W-:Y:S01]  /*5400*/  MOV R15, R11 ;  /* 0x0000000b000f7202 */ /* 0x000fe20000000f00 */
[----:B------:R-:W-:Y:S02]  /*5410*/  IMAD.MOV.U32 R56, RZ, RZ, R10 ;  /* 0x000000ffff387224 */ /* 0x000fe400078e000a */
[----:B------:R-:W1:Y:S02]  /*5420*/  LDSM.16.MT88.4 R8, [R251+0x7100] ;  /* 0x00710000fb08783b */ /* 0x000e640000004200 */
[C---:B-1----:R-:W-:Y:S08]  /*5430*/  HMMA.16816.F32 R116, R4.reuse, R8, R44 ;  /* 0x000000080474723c */ /* 0x042ff0000000182c */
[C---:B------:R-:W-:Y:S01]  /*5440*/  HMMA.16816.F32 R184, R4.reuse, R10, R40 ;  /* 0x0000000a04b8723c */ /* 0x040fe20000001828 */
[----:B------:R-:W1:Y:S04]  /*5450*/  LDSM.16.MT88.4 R8, [R250+0x7100] ;  /* 0x00710000fa08783b */ /* 0x000e680000004200 */
[----:B------:R-:W2:Y:S03]  /*5460*/  LDSM.16.MT88.4 R40, [R135+0x3900] ;  /* 0x003900008728783b */ /* 0x000ea60000004200 */
[C---:B-1----:R-:W-:Y:S01]  /*5470*/  HMMA.16816.F32 R180, R4.reuse, R8, R36 ;  /* 0x0000000804b4723c */ /* 0x042fe20000001824 */
[----:B------:R-:W-:Y:S06]  /*5480*/  MUFU.EX2 R8, R50 ;  /* 0x0000003200087308 */ /* 0x000fec0000000800 */
[----:B------:R-:W-:Y:S01]  /*5490*/  FADD.FTZ R9, R3, R14 ;  /* 0x0000000e03097221 */ /* 0x000fe20000010000 */
[----:B------:R-:W-:Y:S01]  /*54a0*/  HMMA.16816.F32 R20, R4, R10, R20 ;  /* 0x0000000a0414723c */ /* 0x000fe20000001814 */
[----:B------:R-:W1:Y:S01]  /*54b0*/  MUFU.EX2 R7, R49 ;  /* 0x0000003100077308 */ /* 0x000e620000000800 */
[----:B------:R-:W-:Y:S01]  /*54c0*/  MOV R14, R56 ;  /* 0x00000038000e7202 */ /* 0x000fe20000000f00 */
[----:B------:R-:W-:-:S04]  /*54d0*/  FADD.FTZ R9, R0, R9 ;  /* 0x0000000900097221 */ /* 0x000fc80000010000 */
[----:B------:R-:W-:Y:S02]  /*54e0*/  FADD.FTZ R10, R12, R13 ;  /* 0x0000000d0c0a7221 */ /* 0x000fe40000010000 */
[----:B------:R-:W3:Y:S01]  /*54f0*/  MUFU.EX2 R6, R48 ;  /* 0x0000003000067308 */ /* 0x000ee20000000800 */
[----:B------:R-:W-:Y:S02]  /*5500*/  IMAD.MOV.U32 R12, RZ, RZ, R58 ;  /* 0x000000ffff0c7224 */ /* 0x000fe400078e003a */
[----:B------:R-:W-:Y:S02]  /*5510*/  IMAD.MOV.U32 R13, RZ, RZ, R57 ;  /* 0x000000ffff0d7224 */ /* 0x000fe400078e0039 */
[----:B------:R-:W4:Y:S03]  /*5520*/  LDSM.16.MT88.4 R56, [R251+0x3900] ;  /* 0x00390000fb38783b */ /* 0x000f260000004200 */
[----:B------:R5:W2:Y:S01]  /*5530*/  MUFU.EX2 R11, R51 ;  /* 0x00000033000b7308 */ /* 0x000aa20000000800 */
[----:B-1----:R-:W-:-:S07]  /*5540*/  FADD.FTZ R3, R7, R10 ;  /* 0x0000000a07037221 */ /* 0x002fce0000010000 */
[----:B------:R-:W1:Y:S01]  /*5550*/  MUFU.EX2 R5, R81 ;  /* 0x0000005100057308 */ /* 0x000e620000000800 */
[----:B---3--:R-:W-:Y:S02]  /*5560*/  F2FP.PACK_AB R129, R6, R7 ;  /* 0x000000070681723e */ /* 0x008fe400000000ff */
[----:B------:R-:W-:Y:S01]  /*5570*/  MOV R7, R155 ;  /* 0x0000009b00077202 */ /* 0x000fe20000000f00 */
[----:B-----5:R-:W3:Y:S04]  /*5580*/  LDSM.16.MT88.4 R48, [R248+0x3900] ;  /* 0x00390000f830783b */ /* 0x020ee80000004200 */
[----:B------:R-:W5:Y:S01]  /*5590*/  MUFU.EX2 R4, R80 ;  /* 0x0000005000047308 */ /* 0x000f620000000800 */
[----:B--2---:R-:W-:Y:S01]  /*55a0*/  F2FP.PACK_AB R131, R11, R8 ;  /* 0x000000080b83723e */ /* 0x004fe200000000ff */
[----:B-1----:R-:W-:Y:S01]  /*55b0*/  FADD.FTZ R0, R5, R9 ;  /* 0x0000000905007221 */ /* 0x002fe20000010000 */
[C---:B-----5:R-:W-:Y:S01]  /*55c0*/  F2FP.PACK_AB R130, R4.reuse, R5 ;  /* 0x000000050482723e */ /* 0x060fe200000000ff */
[----:B------:R-:W-:Y:S02]  /*55d0*/  LDSM.16.MT88.4 R80, [R248+0x5900] ;  /* 0x00590000f850783b */ /* 0x000fe40000004200 */
[----:B------:R-:W-:Y:S01]  /*55e0*/  FADD.FTZ R0, R4, R0 ;  /* 0x0000000004007221 */ /* 0x000fe20000010000 */
[----:B------:R-:W-:Y:S01]  /*55f0*/  MOV R5, R153 ;  /* 0x0000009900057202 */ /* 0x000fe20000000f00 */
[----:B------:R-:W-:-:S02]  /*5600*/  IMAD.MOV.U32 R4, RZ, RZ, R152 ;  /* 0x000000ffff047224 */ /* 0x000fc400078e0098 */
[C---:B------:R-:W-:Y:S01]  /*5610*/  HMMA.16816.F32 R36, R128.reuse, R40, R52 ;  /* 0x000000288024723c */ /* 0x040fe20000001834 */
[----:B------:R1:W-:Y:S07]  /*5620*/  STL [R1+0x4c], R0 ;  /* 0x00004c0001007387 */ /* 0x0003ee0000100800 */
[C---:B----4-:R-:W-:Y:S01]  /*5630*/  HMMA.16816.F32 R52, R128.reuse, R56, R72 ;  /* 0x000000388034723c */ /* 0x050fe20000001848 */
[----:B------:R-:W2:Y:S07]  /*5640*/  LDSM.16.MT88.4 R72, [R135+0x5900] ;  /* 0x005900008748783b */ /* 0x000eae0000004200 */
[C---:B---3--:R-:W-:Y:S01]  /*5650*/  HMMA.16816.F32 R44, R128.reuse, R48, R64 ;  /* 0x00000030802c723c */ /* 0x048fe20000001840 */
[----:B------:R-:W3:Y:S07]  /*5660*/  LDSM.16.MT88.4 R64, [R250+0x3900] ;  /* 0x00390000fa40783b */ /* 0x000eee0000004200 */
[----:B------:R-:W-:Y:S01]  /*5670*/  HMMA.16816.F32 R40, R128, R42, R60 ;  /* 0x0000002a8028723c */ /* 0x000fe2000000183c */
[----:B-1----:R-:W-:-:S02]  /*5680*/  FADD.FTZ R0, R6, R3 ;  /* 0x0000000306007221 */ /* 0x002fc40000010000 */
[----:B------:R-:W-:Y:S02]  /*5690*/  IMAD.MOV.U32 R6, RZ, RZ, R154 ;  /* 0x000000ffff067224 */ /* 0x000fe400078e009a */
[----:B------:R-:W1:Y:S01]  /*56a0*/  LDSM.16.MT88.4 R152, [R248+0x1900] ;  /* 0x00190000f898783b */ /* 0x000e620000004200 */
[----:B------:R-:W-:Y:S02]  /*56b0*/  FADD.FTZ R0, R8, R0 ;  /* 0x0000000008007221 */ /* 0x000fe40000010000 */
[----:B------:R-:W-:Y:S02]  /*56c0*/  HMMA.16816.F32 R48, R128, R50, R68 ;  /* 0x000000328030723c */ /* 0x000fe40000001844 */
[----:B------:R-:W-:-:S06]  /*56d0*/  FADD.FTZ R0, R11, R0 ;  /* 0x000000000b007221 */ /* 0x000fcc0000010000 */
[C---:B------:R-:W-:Y:S01]  /*56e0*/  HMMA.16816.F32 R164, R128.reuse, R160, R164 ;  /* 0x000000a080a4723c */ /* 0x040fe200000018a4 */
[----:B------:R-:W-:Y:S07]  /*56f0*/  STL [R1+0x74], R0 ;  /* 0x0000740001007387 */ /* 0x000fee0000100800 */
[C---:B------:R-:W-:Y:S07]  /*5700*/  HMMA.16816.F32 R160, R128.reuse, R162, R16 ;  /* 0x000000a280a0723c */ /* 0x040fee0000001810 */
[----:B------:R-:W-:Y:S01]  /*5710*/  IMAD.MOV.U32 R16, RZ, RZ, R123 ;  /* 0x000000ffff107224 */ /* 0x000fe200078e007b */
[C---:B--2---:R-:W-:Y:S01]  /*5720*/  HMMA.16816.F32 R68, R128.reuse, R72, R92 ;  /* 0x000000488044723c */ /* 0x044fe2000000185c */
[----:B------:R-:W-:Y:S01]  /*5730*/  MOV R17, R122 ;  /* 0x0000007a00117202 */ /* 0x000fe20000000f00 */
[----:B------:R-:W-:Y:S01]  /*5740*/  IMAD.MOV.U32 R18, RZ, RZ, R121 ;  /* 0x000000ffff127224 */ /* 0x000fe200078e0079 */
[----:B------:R-:W-:Y:S01]  /*5750*/  MOV R19, R120 ;  /* 0x0000007800137202 */ /* 0x000fe20000000f00 */
[----:B------:R-:W-:Y:S01]  /*5760*/  IMAD.MOV.U32 R120, RZ, RZ, R144 ;  /* 0x000000ffff787224 */ /* 0x000fe200078e0090 */
[----:B------:R-:W-:Y:S01]  /*5770*/  MOV R121, R145 ;  /* 0x0000009100797202 */ /* 0x000fe20000000f00 */
[----:B------:R-:W-:Y:S01]  /*5780*/  IMAD.MOV.U32 R122, RZ, RZ, R146 ;  /* 0x000000ffff7a7224 */ /* 0x000fe200078e0092 */
[----:B------:R-:W-:Y:S01]  /*5790*/  MOV R123, R147 ;  /* 0x00000093007b7202 */ /* 0x000fe20000000f00 */
[C---:B---3--:R-:W-:Y:S01]  /*57a0*/  HMMA.16816.F32 R60, R128.reuse, R64, R84 ;  /* 0x00000040803c723c */ /* 0x048fe20000001854 */
[----:B------:R-:W-:Y:S07]  /*57b0*/  LDSM.16.MT88.4 R144, [R251+0x1900] ;  /* 0x00190000fb90783b */ /* 0x000fee0000004200 */
[C---:B------:R-:W-:Y:S01]  /*57c0*/  HMMA.16816.F32 R64, R128.reuse, R66, R88 ;  /* 0x000000428040723c */ /* 0x040fe20000001858 */
[----:B------:R-:W2:Y:S07]  /*57d0*/  LDSM.16.MT88.4 R88, [R251+0x5900] ;  /* 0x00590000fb58783b */ /* 0x000eae0000004200 */
[C---:B------:R-:W-:Y:S01]  /*57e0*/  HMMA.16816.F32 R72, R128.reuse, R74, R96 ;  /* 0x0000004a8048723c */ /* 0x040fe20000001860 */
[----:B------:R-:W3:Y:S07]  /*57f0*/  LDSM.16.MT88.4 R96, [R250+0x5900] ;  /* 0x00590000fa60783b */ /* 0x000eee0000004200 */
[C---:B------:R-:W-:Y:S08]  /*5800*/  HMMA.16816.F32 R56, R128.reuse, R58, R76 ;  /* 0x0000003a8038723c */ /* 0x040ff0000000184c */
[C---:B------:R-:W-:Y:S08]  /*5810*/  HMMA.16816.F32 R76, R128.reuse, R80, R100 ;  /* 0x00000050804c723c */ /* 0x040ff00000001864 */
[C---:B------:R-:W-:Y:S01]  /*5820*/  HMMA.16816.F32 R80, R128.reuse, R82, R104 ;  /* 0x000000528050723c */ /* 0x040fe20000001868 */
[----:B------:R-:W4:Y:S07]  /*5830*/  LDSM.16.MT88.4 R104, [R135+0x7900] ;  /* 0x007900008768783b */ /* 0x000f2e0000004200 */
[C---:B-1----:R-:W-:Y:S08]  /*5840*/  HMMA.16816.F32 R156, R128.reuse, R152, R156 ;  /* 0x00000098809c723c */ /* 0x042ff0000000189c */
[C---:B--2---:R-:W-:Y:S01]  /*5850*/  HMMA.16816.F32 R84, R128.reuse, R88, R4 ;  /* 0x000000588054723c */ /* 0x044fe20000001804 */
[----:B------:R-:W-:Y:S07]  /*5860*/  LDSM.16.MT88.4 R4, [R250+0x7900] ;  /* 0x00790000fa04783b */ /* 0x000fee0000004200 */
[C---:B---3--:R-:W-:Y:S08]  /*5870*/  HMMA.16816.F32 R92, R128.reuse, R96, R188 ;  /* 0x00000060805c723c */ /* 0x048ff000000018bc */
[C---:B------:R-:W-:Y:S01]  /*5880*/  HMMA.16816.F32 R88, R128.reuse, R90, R120 ;  /* 0x0000005a8058723c */ /* 0x040fe20000001878 */
[----:B------:R-:W1:Y:S07]  /*5890*/  LDSM.16.MT88.4 R120, [R251+0x7900] ;  /* 0x00790000fb78783b */ /* 0x000e6e0000004200 */
[C---:B------:R-:W-:Y:S01]  /*58a0*/  HMMA.16816.F32 R96, R128.reuse, R98, R112 ;  /* 0x000000628060723c */ /* 0x040fe20000001870 */
[----:B------:R-:W2:Y:S07]  /*58b0*/  LDSM.16.MT88.4 R112, [R248+0x7900] ;  /* 0x00790000f870783b */ /* 0x000eae0000004200 */
[C---:B----4-:R-:W-:Y:S08]  /*58c0*/  HMMA.16816.F32 R100, R128.reuse, R104, R108 ;  /* 0x000000688064723c */ /* 0x050ff0000000186c */
[C---:B------:R-:W-:Y:S08]  /*58d0*/  HMMA.16816.F32 R148, R128.reuse, R144, R148 ;  /* 0x000000908094723c */ /* 0x040ff00000001894 */
[C---:B------:R-:W-:Y:S08]  /*58e0*/  HMMA.16816.F32 R140, R128.reuse, R136, R140 ;  /* 0x00000088808c723c */ /* 0x040ff0000000188c */
[C---:B------:R-:W-:Y:S08]  /*58f0*/  HMMA.16816.F32 R104, R128.reuse, R106, R124 ;  /* 0x0000006a8068723c */ /* 0x040ff0000000187c */
[C---:B-1----:R-:W-:Y:S08]  /*5900*/  HMMA.16816.F32 R116, R128.reuse, R120, R116 ;  /* 0x000000788074723c */ /* 0x042ff00000001874 */
[C---:B--2---:R-:W-:Y:S08]  /*5910*/  HMMA.16816.F32 R108, R128.reuse, R112, R16 ;  /* 0x00000070806c723c */ /* 0x044ff00000001810 */
[C---:B------:R-:W-:Y:S08]  /*5920*/  HMMA.16816.F32 R152, R128.reuse, R154, R24 ;  /* 0x0000009a8098723c */ /* 0x040ff00000001818 */
[C---:B------:R-:W-:Y:S08]  /*5930*/  HMMA.16816.F32 R144, R128.reuse, R146, R28 ;  /* 0x000000928090723c */ /* 0x040ff0000000181c */
[C---:B------:R-:W-:Y:S08]  /*5940*/  HMMA.16816.F32 R136, R128.reuse, R138, R32 ;  /* 0x0000008a8088723c */ /* 0x040ff00000001820 */
[C---:B------:R-:W-:Y:S08]  /*5950*/  HMMA.16816.F32 R112, R128.reuse, R114, R12 ;  /* 0x000000728070723c */ /* 0x040ff0000000180c */
[C---:B------:R-:W-:Y:S08]  /*5960*/  HMMA.16816.F32 R120, R128.reuse, R122, R184 ;  /* 0x0000007a8078723c */ /* 0x040ff000000018b8 */
[C---:B------:R-:W-:Y:S08]  /*5970*/  HMMA.16816.F32 R124, R128.reuse, R4, R180 ;  /* 0x00000004807c723c */ /* 0x040ff000000018b4 */
[----:B------:R-:W-:Y:S01]  /*5980*/  HMMA.16816.F32 R128, R128, R6, R20 ;  /* 0x000000068080723c */ /* 0x000fe20000001814 */
[----:B------:R-:W-:Y:S07]  /*5990*/  @P0 BRA `(.L_x_26) ;  /* 0x0000379000000947 */ /* 0x000fee0003800000 */
[----:B------:R-:W-:Y:S01]  /*59a0*/  SHF.R.S32.HI R15, RZ, 0x1f, R133 ;  /* 0x0000001fff0f7819 */ /* 0x000fe20000011485 */
[C---:B------:R-:W-:Y:S01]  /*59b0*/  IMAD.SHL.U32 R0, R133.reuse, 0x2, RZ ;  /* 0x0000000285007824 */ /* 0x040fe200078e00ff */
[----:B------:R-:W-:Y:S01]  /*59c0*/  UIADD3 UR6, UR6, -0x2, URZ ;  /* 0xfffffffe06067890 */ /* 0x000fe2000fffe03f */
[----:B------:R-:W-:Y:S01]  /*59d0*/  IMAD.SHL.U32 R4, R176, 0x2, RZ ;  /* 0x00000002b0047824 */ /* 0x000fe200078e00ff */
[----:B------:R-:W-:Y:S01]  /*59e0*/  SHF.L.U64.HI R3, R133, 0x1, R15 ;  /* 0x0000000185037819 */ /* 0x000fe2000001020f */
[----:B------:R-:W-:Y:S01]  /*59f0*/  IMAD.MOV.U32 R133, RZ, RZ, R2 ;  /* 0x000000ffff857224 */ /* 0x000fe200078e0002 */
[----:B------:R-:W-:Y:S01]  /*5a00*/  SHF.R.S32.HI R15, RZ, 0x1f, R177 ;  /* 0x0000001fff0f7819 */ /* 0x000fe200000114b1 */
[----:B------:R-:W-:-:S02]  /*5a10*/  IMAD.SHL.U32 R2, R178, 0x2, RZ ;  /* 0x00000002b2027824 */ /* 0x000fc400078e00ff */
[----:B------:R1:W-:Y:S04]  /*5a20*/  STL [R1+0x70], R3 ;  /* 0x0000700301007387 */ /* 0x0003e80000100800 */
[----:B------:R2:W-:Y:S01]  /*5a30*/  STL [R1+0x6c], R0 ;  /* 0x00006c0001007387 */ /* 0x0005e20000100800 */
[----:B-1----:R-:W-:Y:S02]  /*5a40*/  SHF.L.U64.HI R3, R176, 0x1, R179 ;  /* 0x00000001b0037819 */ /* 0x002fe400000102b3 */
[----:B--2---:R-:W-:-:S03]  /*5a50*/  SHF.L.U64.HI R0, R177, 0x1, R15 ;  /* 0x00000001b1007819 */ /* 0x004fc6000001020f */
[----:B------:R1:W-:Y:S01]  /*5a60*/  STL [R1+0x68], R3 ;  /* 0x0000680301007387 */ /* 0x0003e20000100800 */
[----:B------:R-:W-:-:S03]  /*5a70*/  SHF.R.S32.HI R15, RZ, 0x1f, R178 ;  /* 0x0000001fff0f7819 */ /* 0x000fc600000114b2 */
[----:B------:R-:W-:Y:S04]  /*5a80*/  STL [R1+0x64], R4 ;  /* 0x0000640401007387 */ /* 0x000fe80000100800 */
[----:B------:R2:W-:Y:S01]  /*5a90*/  STL [R1+0x60], R0 ;  /* 0x0000600001007387 */ /* 0x0005e20000100800 */
[----:B-1----:R-:W-:-:S05]  /*5aa0*/  IMAD.SHL.U32 R3, R177, 0x2, RZ ;  /* 0x00000002b1037824 */ /* 0x002fca00078e00ff */
[----:B------:R1:W-:Y:S01]  /*5ab0*/  STL [R1+0x5c], R3 ;  /* 0x00005c0301007387 */ /* 0x0003e20000100800 */
[----:B--2---:R-:W-:-:S03]  /*5ac0*/  IMAD.MOV.U32 R0, RZ, RZ, R132 ;  /* 0x000000ffff007224 */ /* 0x004fc600078e0084 */
[----:B------:R2:W-:Y:S01]  /*5ad0*/  STL [R1+0x54], R2 ;  /* 0x0000540201007387 */ /* 0x0005e20000100800 */
[----:B-1----:R-:W-:-:S05]  /*5ae0*/  SHF.L.U64.HI R3, R178, 0x1, R15 ;  /* 0x00000001b2037819 */ /* 0x002fca000001020f */
[----:B------:R2:W-:Y:S01]  /*5af0*/  STL [R1+0x58], R3 ;  /* 0x0000580301007387 */ /* 0x0005e20000100800 */
[----:B------:R-:W-:Y:S05]  /*5b00*/  BRA `(.L_x_27) ;  /* 0x0000047000007947 */ /* 0x000fea0003800000 */
.L_x_29:
[----:B------:R-:W2:Y:S01]  /*5b10*/  LDL R2, [R1+0x78] ;  /* 0x0000780001027983 */ /* 0x000ea20000100800 */
[----:B------:R-:W-:Y:S01]  /*5b20*/  IMAD.MOV.U32 R3, RZ, RZ, c[0x0][0x2b8] ;  /* 0x0000ae00ff037624 */ /* 0x000fe200078e00ff */
[----:B------:R-:W-:Y:S01]  /*5b30*/  ULEA UR4, UR6, UR10, 0x6 ;  /* 0x0000000a06047291 */ /* 0x000fe2000f8e303f */
[----:B------:R-:W-:Y:S01]  /*5b40*/  IMAD.MOV.U32 R178, RZ, RZ, RZ ;  /* 0x000000ffffb27224 */ /* 0x000fe200078e00ff */
[----:B------:R-:W3:Y:S02]  /*5b50*/  LDL R181, [R1+0x6c] ;  /* 0x00006c0001b57983 */ /* 0x000ee40000100800 */
        /* <DEDUP_REMOVED lines=35> */
[----:B------:R-:W-:Y:S01]  /*5d90*/  LEA.HI.X R180, R2, c[0x0][0x1cc], R180, 0x1, P0 ;  /* 0x0000730002b47a11 */ /* 0x000fe200000f0cb4 */
[----:B------:R-:W3:Y:S04]  /*5da0*/  SHFL.IDX PT, R132, R177, RZ, 0x181f ;  /* 0x00181fffb1847589 */ /* 0x000ee800000e0000 */
[----:B------:R-:W4:Y:S01]  /*5db0*/  SHFL.IDX PT, R176, R180, RZ, 0x181f ;  /* 0x00181fffb4b07589 */ /* 0x000f2200000e0000 */
[----:B---3--:R-:W-:Y:S05]  /*5dc0*/  IADD3 R2, P0, R132, R181, RZ ;  /* 0x000000b584027210 */ /* 0x008fea0007f1e0ff */
[----:B----4-:R-:W-:Y:S01]  /*5dd0*/  IMAD.X R3, R176, 0x1, R186, P0 ;  /* 0x00000001b0037824 */ /* 0x010fe200000e06ba */
[----:B-----5:R-:W-:Y:S04]  /*5de0*/  IADD3 R178, P0, R132, R187, RZ ;  /* 0x000000bb84b27210 */ /* 0x020fe80007f1e0ff */
[----:B------:R-:W-:Y:S01]  /*5df0*/  @!PT LDS RZ, [RZ] ;  /* 0x00000000fffff984 */ /* 0x000fe20000000800 */
[----:B------:R1:W-:Y:S01]  /*5e00*/  LDGSTS.E.BYPASS.LTC128B.128 [R189+0x10100], [R2.64], !P5 ;  /* 0x1010000002bd7fae */ /* 0x0003e2000e901d4c */
[-C--:B------:R-:W-:Y:S05]  /*5e10*/  IADD3.X R179, R176, R184.reuse, RZ, P0, !PT ;  /* 0x000000b8b0b37210 */ /* 0x080fea00007fe4ff */
[----:B------:R2:W-:Y:S04]  /*5e20*/  LDGSTS.E.BYPASS.LTC128B.128 [R189+0x12100], [R178.64], !P4 ;  /* 0x12100000b2bd7fae */ /* 0x0005e8000e101d4c */
[----:B-1----:R-:W1:Y:S04]  /*5e30*/  SHFL.IDX PT, R2, R177, 0x1, 0x181f ;  /* 0x00381f00b1027f89 */ /* 0x002e6800000e0000 */
[----:B------:R-:W3:Y:S01]  /*5e40*/  SHFL.IDX PT, R3, R180, 0x1, 0x181f ;  /* 0x00381f00b4037f89 */ /* 0x000ee200000e0000 */
[----:B--2---:R-:W-:Y:S05]  /*5e50*/  IADD3 R178, P0, R132, R185, RZ ;  /* 0x000000b984b27210 */ /* 0x004fea0007f1e0ff */
[----:B------:R-:W-:Y:S05]  /*5e60*/  IMAD.X R179, R176, 0x1, R190, P0 ;  /* 0x00000001b0b37824 */ /* 0x000fea00000e06be */
[----:B------:R2:W-:Y:S02]  /*5e70*/  LDGSTS.E.BYPASS.LTC128B.128 [R189+0x14100], [R178.64], !P3 ;  /* 0x14100000b2bd7fae */ /* 0x0005e4000d901d4c */
[----:B--2---:R-:W-:Y:S05]  /*5e80*/  IADD3 R178, P0, R132, R191, RZ ;  /* 0x000000bf84b27210 */ /* 0x004fea0007f1e0ff */
[----:B------:R-:W-:Y:S01]  /*5e90*/  IMAD.X R179, R176, 0x1, R188, P0 ;  /* 0x00000001b0b37824 */ /* 0x000fe200000e06bc */
[C---:B-1----:R-:W-:Y:S04]  /*5ea0*/  IADD3 R176, P0, R2.reuse, R181, RZ ;  /* 0x000000b502b07210 */ /* 0x042fe80007f1e0ff */
[----:B------:R1:W-:Y:S01]  /*5eb0*/  LDGSTS.E.BYPASS.LTC128B.128 [R189+0x16100], [R178.64], !P2 ;  /* 0x16100000b2bd7fae */ /* 0x0003e2000d101d4c */
[C---:B---3--:R-:W-:Y:S05]  /*5ec0*/  IMAD.X R177, R3.reuse, 0x1, R186, P0 ;  /* 0x0000000103b17824 */ /* 0x048fea00000e06ba */
[----:B------:R2:W-:Y:S02]  /*5ed0*/  LDGSTS.E.BYPASS.LTC128B.128 [R189+0x11100], [R176.64], !P5 ;  /* 0x11100000b0bd7fae */ /* 0x0005e4000e901d4c */
[C---:B--2---:R-:W-:Y:S04]  /*5ee0*/  IADD3 R176, P0, R2.reuse, R187, RZ ;  /* 0x000000bb02b07210 */ /* 0x044fe80007f1e0ff */
[C---:B------:R-:W-:Y:S05]  /*5ef0*/  IADD3.X R177, R3.reuse, R184, RZ, P0, !PT ;  /* 0x000000b803b17210 */ /* 0x040fea00007fe4ff */
[----:B------:R2:W-:Y:S02]  /*5f00*/  LDGSTS.E.BYPASS.LTC128B.128 [R189+0x13100], [R176.64], !P4 ;  /* 0x13100000b0bd7fae */ /* 0x0005e4000e101d4c */
[C---:B--2---:R-:W-:Y:S05]  /*5f10*/  IADD3 R176, P0, R2.reuse, R185, RZ ;  /* 0x000000b902b07210 */ /* 0x044fea0007f1e0ff */
[C---:B------:R-:W-:Y:S01]  /*5f20*/  IMAD.X R177, R3.reuse, 0x1, R190, P0 ;  /* 0x0000000103b17824 */ /* 0x040fe200000e06be */
[----:B------:R-:W-:Y:S04]  /*5f30*/  IADD3 R2, P0, R2, R191, RZ ;  /* 0x000000bf02027210 */ /* 0x000fe80007f1e0ff */
[----:B------:R1:W-:Y:S01]  /*5f40*/  LDGSTS.E.BYPASS.LTC128B.128 [R189+0x15100], [R176.64], !P3 ;  /* 0x15100000b0bd7fae */ /* 0x0003e2000d901d4c */
[----:B------:R-:W-:Y:S05]  /*5f50*/  IMAD.X R3, R3, 0x1, R188, P0 ;  /* 0x0000000103037824 */ /* 0x000fea00000e06bc */
[----:B------:R1:W-:Y:S01]  /*5f60*/  LDGSTS.E.BYPASS.LTC128B.128 [R189+0x17100], [R2.64], !P2 ;  /* 0x1710000002bd7fae */ /* 0x0003e2000d101d4c */
[----:B------:R-:W-:-:S05]  /*5f70*/  BRA `(.L_x_28) ;  /* 0x000011c000007947 */ /* 0x000fca0003800000 */
.L_x_27:
[----:B------:R-:W3:Y:S01]  /*5f80*/  LDL R5, [R1+0x48] ;  /* 0x0000480001057983 */ /* 0x000ee20000100800 */
[----:B------:R-:W-:Y:S04]  /*5f90*/  DEPBAR.LE SB0, 0x0 ;  /* 0x000080000000791a */ /* 0x000fe80000000000 */
[----:B------:R-:W4:Y:S01]  /*5fa0*/  LDL R7, [R1+0x44] ;  /* 0x0000440001077983 */ /* 0x000f220000100800 */
[----:B------:R-:W-:Y:S03]  /*5fb0*/  UISETP.GE.AND UP0, UPT, UR6, 0x1, UPT ;  /* 0x000000010600788c */ /* 0x000fe6000bf06270 */
[----:B------:R1:W-:Y:S04]  /*5fc0*/  STL [R1+0x90], R40 ;  /* 0x0000902801007387 */ /* 0x0003e80000100800 */
[----:B------:R2:W-:Y:S04]  /*5fd0*/  STL [R1+0x8c], R39 ;  /* 0x00008c2701007387 */ /* 0x0005e80000100800 */
[----:B------:R2:W-:Y:S04]  /*5fe0*/  STL [R1+0x88], R38 ;  /* 0x0000882601007387 */ /* 0x0005e80000100800 */
[----:B------:R2:W-:Y:S04]  /*5ff0*/  STL [R1+0x84], R37 ;  /* 0x0000842501007387 */ /* 0x0005e80000100800 */
[----:B------:R2:W-:Y:S04]  /*6000*/  STL [R1+0x80], R36 ;  /* 0x0000802401007387 */ /* 0x0005e80000100800 */
[----:B------:R2:W-:Y:S04]  /*6010*/  STL [R1+0x7c], R0 ;  /* 0x00007c0001007387 */ /* 0x0005e80000100800 */
[----:B------:R-:W4:Y:S04]  /*6020*/  LDL R6, [R1] ;  /* 0x0000000001067983 */ /* 0x000f280000100800 */
[----:B-1----:R-:W4:Y:S04]  /*6030*/  LDL R40, [R1+0x6c] ;  /* 0x00006c0001287983 */ /* 0x002f280000100800 */
[----:B--2---:R-:W2:Y:S04]  /*6040*/  LDL R39, [R1+0x70] ;  /* 0x0000700001277983 */ /* 0x004ea80000100800 */
[----:B------:R-:W2:Y:S04]  /*6050*/  LDL R30, [R1+0x3c] ;  /* 0x00003c00011e7983 */ /* 0x000ea80000100800 */
[----:B------:R-:W2:Y:S04]  /*6060*/  LDL R23, [R1+0x38] ;  /* 0x0000380001177983 */ /* 0x000ea80000100800 */
[----:B------:R-:W2:Y:S04]  /*6070*/  LDL R22, [R1+0x34] ;  /* 0x0000340001167983 */ /* 0x000ea80000100800 */
[----:B------:R-:W2:Y:S04]  /*6080*/  LDL R29, [R1+0x50] ;  /* 0x00005000011d7983 */ /* 0x000ea80000100800 */
[----:B------:R-:W-:Y:S06]  /*6090*/  BAR.SYNC.DEFER_BLOCKING 0x0 ;  /* 0x0000000000007b1d */ /* 0x000fec0000010000 */
[----:B------:R-:W1:Y:S04]  /*60a0*/  LDSM.16.M88.4 R8, [R134+0x10100] ;  /* 0x010100008608783b */ /* 0x000e680000000200 */
[----:B------:R-:W-:Y:S04]  /*60b0*/  LDSM.16.M88.4 R16, [R134+0x10900] ;  /* 0x010900008610783b */ /* 0x000fe80000000200 */
[----:B------:R-:W-:Y:S04]  /*60c0*/  LDSM.16.M88.4 R24, [R134+0x11100] ;  /* 0x011100008618783b */ /* 0x000fe80000000200 */
[----:B------:R-:W-:Y:S04]  /*60d0*/  LDSM.16.M88.4 R32, [R134+0x11900] ;  /* 0x011900008620783b */ /* 0x000fe80000000200 */
[----:B------:R-:W2:Y:S04]  /*60e0*/  LDL R38, [R1+0x64] ;  /* 0x0000640001267983 */ /* 0x000ea80000100800 */
[----:B------:R-:W2:Y:S04]  /*60f0*/  LDL R37, [R1+0x68] ;  /* 0x0000680001257983 */ /* 0x000ea80000100800 */
[----:B------:R-:W2:Y:S04]  /*6100*/  LDL R36, [R1+0x5c] ;  /* 0x00005c0001247983 */ /* 0x000ea80000100800 */
[----:B------:R-:W2:Y:S04]  /*6110*/  LDL R0, [R1+0x60] ;  /* 0x0000600001007983 */ /* 0x000ea80000100800 */
[----:B------:R-:W2:Y:S04]  /*6120*/  LDL R21, [R1+0x54] ;  /* 0x0000540001157983 */ /* 0x000ea80000100800 */
[----:B------:R-:W2:Y:S01]  /*6130*/  LDL R132, [R1+0x58] ;  /* 0x0000580001847983 */ /* 0x000ea20000100800 */
        /* <DEDUP_REMOVED lines=11> */
[C---:B------:R-:W-:Y:S01]  /*61f0*/  LEA R20, P0, R2.reuse, c[0x0][0x1f8], 0x1 ;  /* 0x00007e0002147a11 */ /* 0x040fe200078008ff */
[----:B------:R1:W-:Y:S03]  /*6200*/  LDSM.16.M88.4 R176, [R6] ;  /* 0x0000000006b0783b */ /* 0x0003e60000000200 */
[----:B------:R-:W-:Y:S02]  /*6210*/  LEA.HI.X R28, R2, c[0x0][0x1fc], R28, 0x1, P0 ;  /* 0x00007f00021c7a11 */ /* 0x000fe400000f0c1c */
[----:B------:R-:W3:Y:S04]  /*6220*/  SHFL.IDX PT, R2, R20, RZ, 0x181f ;  /* 0x00181fff14027589 */ /* 0x000ee800000e0000 */
[----:B------:R-:W4:Y:S04]  /*6230*/  SHFL.IDX PT, R3, R28, RZ, 0x181f ;  /* 0x00181fff1c037589 */ /* 0x000f2800000e0000 */
[----:B--2---:R-:W-:Y:S04]  /*6240*/  LDSM.16.M88.4 R180, [R30] ;  /* 0x000000001eb4783b */ /* 0x004fe80000000200 */
[----:B------:R-:W-:Y:S04]  /*6250*/  LDSM.16.M88.4 R184, [R23] ;  /* 0x0000000017b8783b */ /* 0x000fe80000000200 */
[----:B------:R2:W-:Y:S01]  /*6260*/  LDSM.16.M88.4 R188, [R22] ;  /* 0x0000000016bc783b */ /* 0x0005e20000000200 */
[C---:B-1----:R-:W-:Y:S03]  /*6270*/  HMMA.16816.F32 R4, R168.reuse, R8, RZ ;  /* 0x00000008a804723c */ /* 0x042fe600000018ff */
[----:B------:R-:W1:Y:S01]  /*6280*/  SHFL.IDX PT, R20, R20, 0x1, 0x181f ;  /* 0x00381f0014147f89 */ /* 0x000e6200000e0000 */
[C---:B---3--:R-:W-:Y:S03]  /*6290*/  IADD3 R12, P0, R2.reuse, R40, RZ ;  /* 0x00000028020c7210 */ /* 0x048fe60007f1e0ff */
[----:B------:R-:W3:Y:S01]  /*62a0*/  SHFL.IDX PT, R28, R28, 0x1, 0x181f ;  /* 0x00381f001c1c7f89 */ /* 0x000ee200000e0000 */
[C---:B------:R-:W-:Y:S01]  /*62b0*/  HMMA.16816.F32 R8, R168.reuse, R10, RZ ;  /* 0x0000000aa808723c */ /* 0x040fe200000018ff */
[C---:B----4-:R-:W-:Y:S05]  /*62c0*/  IMAD.X R13, R3.reuse, 0x1, R39, P0 ;  /* 0x00000001030d7824 */ /* 0x050fea00000e0627 */
[----:B------:R-:W-:Y:S01]  /*62d0*/  @!PT LDS RZ, [RZ] ;  /* 0x00000000fffff984 */ /* 0x000fe20000000800 */
[----:B------:R4:W-:Y:S04]  /*62e0*/  LDGSTS.E.BYPASS.LTC128B.128 [R29], [R12.64], !P5 ;  /* 0x000000000c1d7fae */ /* 0x0009e8000e901d4c */
[----:B----4-:R-:W4:Y:S02]  /*62f0*/  LDL R13, [R1+0x40] ;  /* 0x00004000010d7983 */ /* 0x010f240000100800 */
[C---:B------:R-:W-:Y:S05]  /*6300*/  IADD3 R14, P0, R2.reuse, R38, RZ ;  /* 0x00000026020e7210 */ /* 0x040fea0007f1e0ff */
[C---:B------:R-:W-:Y:S01]  /*6310*/  IMAD.X R15, R3.reuse, 0x1, R37, P0 ;  /* 0x00000001030f7824 */ /* 0x040fe200000e0625 */
[C---:B--2---:R-:W-:Y:S05]  /*6320*/  IADD3 R22, P0, R2.reuse, R36, RZ ;  /* 0x0000002402167210 */ /* 0x044fea0007f1e0ff */
[C---:B------:R-:W-:Y:S01]  /*6330*/  IMAD.X R23, R3.reuse, 0x1, R0, P0 ;  /* 0x0000000103177824 */ /* 0x040fe200000e0600 */
[----:B------:R-:W-:Y:S05]  /*6340*/  IADD3 R30, P0, R2, R21, RZ ;  /* 0x00000015021e7210 */ /* 0x000fea0007f1e0ff */
[--C-:B------:R-:W-:Y:S01]  /*6350*/  IMAD.X R31, R3, 0x1, R132.reuse, P0 ;  /* 0x00000001031f7824 */ /* 0x100fe200000e0684 */
[----:B-1----:R-:W-:Y:S02]  /*6360*/  IADD3 R2, P0, R20, R40, RZ ;  /* 0x0000002814027210 */ /* 0x002fe40007f1e0ff */
[----:B------:R1:W5:Y:S04]  /*6370*/  LDL.LU R40, [R1+0x90] ;  /* 0x0000900001287983 */ /* 0x0003680000300800 */
[----:B----4-:R2:W-:Y:S01]  /*6380*/  LDGSTS.E.BYPASS.LTC128B.128 [R13+0x2100], [R14.64], !P4 ;  /* 0x021000000e0d7fae */ /* 0x0105e2000e101d4c */
[----:B------:R-:W-:Y:S05]  /*6390*/  MOV R3, R13 ;  /* 0x0000000d00037202 */ /* 0x000fea0000000f00 */
[----:B------:R3:W-:Y:S01]  /*63a0*/  LDGSTS.E.BYPASS.LTC128B.128 [R3+0x4100], [R22.64], !P3 ;  /* 0x0410000016037fae */ /* 0x0007e2000d901d4c */
[C---:B--2---:R-:W-:Y:S07]  /*63b0*/  HMMA.16816.F32 R12, R168.reuse, R16, RZ ;  /* 0x00000010a80c723c */ /* 0x044fee00000018ff */
[----:B------:R-:W-:Y:S02]  /*63c0*/  IMAD.MOV.U32 R17, RZ, RZ, R3 ;  /* 0x000000ffff117224 */ /* 0x000fe400078e0003 */
[----:B---3--:R-:W-:Y:S02]  /*63d0*/  IMAD.X R3, R28, 0x1, R39, P0 ;  /* 0x000000011c037824 */ /* 0x008fe400000e0627 */
[----:B------:R1:W5:Y:S01]  /*63e0*/  LDL.LU R39, [R1+0x8c] ;  /* 0x00008c0001277983 */ /* 0x0003620000300800 */
[----:B------:R-:W-:Y:S03]  /*63f0*/  IADD3 R22, P0, R20, R38, RZ ;  /* 0x0000002614167210 */ /* 0x000fe60007f1e0ff */
[----:B------:R2:W-:Y:S02]  /*6400*/  LDGSTS.E.BYPASS.LTC128B.128 [R17+0x6100], [R30.64], !P2 ;  /* 0x061000001e117fae */ /* 0x0005e4000d101d4c */
[----:B------:R-:W-:Y:S02]  /*6410*/  IMAD.X R23, R28, 0x1, R37, P0 ;  /* 0x000000011c177824 */ /* 0x000fe400000e0625 */
[----:B------:R3:W-:Y:S04]  /*6420*/  LDGSTS.E.BYPASS.LTC128B.128 [R29+0x1000], [R2.64], !P5 ;  /* 0x01000000021d7fae */ /* 0x0007e8000e901d4c */
[----:B------:R4:W-:Y:S04]  /*6430*/  LDGSTS.E.BYPASS.LTC128B.128 [R29+0x3000], [R22.64], !P4 ;  /* 0x03000000161d7fae */ /* 0x0009e8000e101d4c */
[----:B------:R1:W5:Y:S04]  /*6440*/  LDL.LU R38, [R1+0x88] ;  /* 0x0000880001267983 */ /* 0x0003680000300800 */
[----:B------:R1:W5:Y:S01]  /*6450*/  LDL.LU R37, [R1+0x84] ;  /* 0x0000840001257983 */ /* 0x0003620000300800 */
[C---:B--2---:R-:W-:Y:S01]  /*6460*/  HMMA.16816.F32 R16, R168.reuse, R18, RZ ;  /* 0x00000012a810723c */ /* 0x044fe200000018ff */
[----:B---3--:R-:W-:Y:S02]  /*6470*/  IADD3 R2, P0, R20, R36, RZ ;  /* 0x0000002414027210 */ /* 0x008fe40007f1e0ff */
[----:B------:R1:W5:Y:S02]  /*6480*/  LDL.LU R36, [R1+0x80] ;  /* 0x0000800001247983 */ /* 0x0003640000300800 */
[----:B------:R-:W-:Y:S02]  /*6490*/  IADD3.X R3, R28, R0, RZ, P0, !PT ;  /* 0x000000001c037210 */ /* 0x000fe400007fe4ff */
[----:B------:R1:W5:Y:S01]  /*64a0*/  LDL.LU R0, [R1+0x7c] ;  /* 0x00007c0001007983 */ /* 0x0003620000300800 */
[----:B------:R-:W-:Y:S02]  /*64b0*/  IADD3 R30, P0, R20, R21, RZ ;  /* 0x00000015141e7210 */ /* 0x000fe40007f1e0ff */
[C---:B----4-:R-:W-:Y:S01]  /*64c0*/  HMMA.16816.F32 R20, R168.reuse, R24, RZ ;  /* 0x00000018a814723c */ /* 0x050fe200000018ff */
[----:B------:R2:W-:Y:S02]  /*64d0*/  LDGSTS.E.BYPASS.LTC128B.128 [R29+0x5000], [R2.64], !P3 ;  /* 0x05000000021d7fae */ /* 0x0005e4000d901d4c */
[----:B------:R-:W-:Y:S01]  /*64e0*/  IMAD.X R31, R28, 0x1, R132, P0 ;  /* 0x000000011c1f7824 */ /* 0x000fe200000e0684 */
[----:B------:R-:W-:Y:S01]  /*64f0*/  PLOP3.LUT P0, PT, PT, PT, UP0, 0x80, 0x0 ;  /* 0x000000000000781c */ /* 0x000fe20003f0f008 */
[----:B------:R-:W3:Y:S03]  /*6500*/  LDL R132, [R1+0x2c] ;  /* 0x00002c0001847983 */ /* 0x000ee60000100800 */
[C---:B------:R-:W-:Y:S01]  /*6510*/  HMMA.16816.F32 R24, R168.reuse, R26, RZ ;  /* 0x0000001aa818723c */ /* 0x040fe200000018ff */
[----:B------:R4:W-:Y:S04]  /*6520*/  LDGSTS.E.BYPASS.LTC128B.128 [R29+0x7000], [R30.64], !P2 ;  /* 0x070000001e1d7fae */ /* 0x0009e8000d101d4c */
[----:B------:R-:W0:Y:S04]  /*6530*/  LDGDEPBAR ;  /* 0x00000000000079af */ /* 0x000e280000000000 */
[----:B--2---:R-:W2:Y:S04]  /*6540*/  LDL R3, [R1+0x28] ;  /* 0x0000280001037983 */ /* 0x004ea80000100800 */
[----:B------:R-:W2:Y:S01]  /*6550*/  LDL R2, [R1+0x24] ;  /* 0x0000240001027983 */ /* 0x000ea20000100800 */
[C---:B----4-:R-:W-:Y:S08]  /*6560*/  HMMA.16816.F32 R28, R168.reuse, R32, RZ ;  /* 0x00000020a81c723c */ /* 0x050ff000000018ff */
[----:B------:R-:W-:Y:S08]  /*6570*/  HMMA.16816.F32 R32, R168, R34, RZ ;  /* 0x00000022a820723c */ /* 0x000ff000000018ff */
[C---:B------:R-:W-:Y:S08]  /*6580*/  HMMA.16816.F32 R4, R172.reuse, R176, R4 ;  /* 0x000000b0ac04723c */ /* 0x040ff00000001804 */
[C---:B------:R-:W-:Y:S01]  /*6590*/  HMMA.16816.F32 R8, R172.reuse, R178, R8 ;  /* 0x000000b2ac08723c */ /* 0x040fe20000001808 */
[----:B------:R-:W4:Y:S07]  /*65a0*/  LDSM.16.M88.4 R176, [R252+0x10100] ;  /* 0x01010000fcb0783b */ /* 0x000f2e0000000200 */
[C---:B------:R-:W-:Y:S08]  /*65b0*/  HMMA.16816.F32 R12, R172.reuse, R180, R12 ;  /* 0x000000b4ac0c723c */ /* 0x040ff0000000180c */
[C---:B------:R-:W-:Y:S01]  /*65c0*/  HMMA.16816.F32 R16, R172.reuse, R182, R16 ;  /* 0x000000b6ac10723c */ /* 0x040fe20000001810 */
[----:B------:R-:W1:Y:S07]  /*65d0*/  LDSM.16.M88.4 R180, [R252+0x10900] ;  /* 0x01090000fcb4783b */ /* 0x000e6e0000000200 */
[C---:B------:R-:W-:Y:S08]  /*65e0*/  HMMA.16816.F32 R20, R172.reuse, R184, R20 ;  /* 0x000000b8ac14723c */ /* 0x040ff00000001814 */
[C---:B------:R-:W-:Y:S01]  /*65f0*/  HMMA.16816.F32 R24, R172.reuse, R186, R24 ;  /* 0x000000baac18723c */ /* 0x040fe20000001818 */
[----:B------:R-:W-:Y:S07]  /*6600*/  LDSM.16.M88.4 R184, [R252+0x11900] ;  /* 0x01190000fcb8783b */ /* 0x000fee0000000200 */
[C---:B------:R-:W-:Y:S01]  /*6610*/  HMMA.16816.F32 R28, R172.reuse, R188, R28 ;  /* 0x000000bcac1c723c */ /* 0x040fe2000000181c */
[----:B------:R-:W2:Y:S04]  /*6620*/  LDL R189, [R1+0x30] ;  /* 0x0000300001bd7983 */ /* 0x000ea80000100800 */
[----:B------:R-:W2:Y:S03]  /*6630*/  LDL R188, [R1+0x20] ;  /* 0x0000200001bc7983 */ /* 0x000ea60000100800 */
[----:B------:R-:W-:Y:S08]  /*6640*/  HMMA.16816.F32 R32, R172, R190, R32 ;  /* 0x000000beac20723c */ /* 0x000ff00000001820 */
[C---:B----4-:R-:W-:Y:S08]  /*6650*/  HMMA.16816.F32 R4, R192.reuse, R176, R4 ;  /* 0x000000b0c004723c */ /* 0x050ff00000001804 */
[C---:B------:R-:W-:Y:S01]  /*6660*/  HMMA.16816.F32 R8, R192.reuse, R178, R8 ;  /* 0x000000b2c008723c */ /* 0x040fe20000001808 */
[----:B------:R-:W4:Y:S07]  /*6670*/  LDSM.16.M88.4 R176, [R252+0x11100] ;  /* 0x01110000fcb0783b */ /* 0x000f2e0000000200 */
[C---:B-1----:R-:W-:Y:S08]  /*6680*/  HMMA.16816.F32 R12, R192.reuse, R180, R12 ;  /* 0x000000b4c00c723c */ /* 0x042ff0000000180c */
[C---:B------:R-:W-:Y:S01]  /*6690*/  HMMA.16816.F32 R16, R192.reuse, R182, R16 ;  /* 0x000000b6c010723c */ /* 0x040fe20000001810 */
[----:B------:R-:W1:Y:S07]  /*66a0*/  LDSM.16.M88.4 R180, [R249] ;  /* 0x00000000f9b4783b */ /* 0x000e6e0000000200 */
[C---:B----4-:R-:W-:Y:S08]  /*66b0*/  HMMA.16816.F32 R20, R192.reuse, R176, R20 ;  /* 0x000000b0c014723c */ /* 0x050ff00000001814 */
[C---:B------:R-:W-:Y:S01]  /*66c0*/  HMMA.16816.F32 R24, R192.reuse, R178, R24 ;  /* 0x000000b2c018723c */ /* 0x040fe20000001818 */
[----:B------:R-:W4:Y:S07]  /*66d0*/  LDSM.16.M88.4 R176, [R249+0x800] ;  /* 0x00080000f9b0783b */ /* 0x000f2e0000000200 */
[C---:B------:R-:W-:Y:S08]  /*66e0*/  HMMA.16816.F32 R28, R192.reuse, R184, R28 ;  /* 0x000000b8c01c723c */ /* 0x040ff0000000181c */
[----:B------:R-:W-:Y:S01]  /*66f0*/  HMMA.16816.F32 R32, R192, R186, R32 ;  /* 0x000000bac020723c */ /* 0x000fe20000001820 */
[----:B------:R-:W4:Y:S07]  /*6700*/  LDSM.16.M88.4 R184, [R249+0x1000] ;  /* 0x00100000f9b8783b */ /* 0x000f2e0000000200 */
[C---:B-1----:R-:W-:Y:S08]  /*6710*/  HMMA.16816.F32 R4, R196.reuse, R180, R4 ;  /* 0x000000b4c404723c */ /* 0x042ff00000001804 */
[C---:B------:R-:W-:Y:S01]  /*6720*/  HMMA.16816.F32 R8, R196.reuse, R182, R8 ;  /* 0x000000b6c408723c */ /* 0x040fe20000001808 */
[----:B------:R-:W1:Y:S07]  /*6730*/  LDSM.16.M88.4 R180, [R249+0x1800] ;  /* 0x00180000f9b4783b */ /* 0x000e6e0000000200 */
[C---:B----4-:R-:W-:Y:S08]  /*6740*/  HMMA.16816.F32 R12, R196.reuse, R176, R12 ;  /* 0x000000b0c40c723c */ /* 0x050ff0000000180c */
[C---:B------:R-:W-:Y:S01]  /*6750*/  HMMA.16816.F32 R16, R196.reuse, R178, R16 ;  /* 0x000000b2c410723c */ /* 0x040fe20000001810 */
[----:B------:R-:W4:Y:S07]  /*6760*/  LDSM.16.M88.4 R176, [R134+0x12100] ;  /* 0x0121000086b0783b */ /* 0x000f2e0000000200 */
[C---:B------:R-:W-:Y:S08]  /*6770*/  HMMA.16816.F32 R20, R196.reuse, R184, R20 ;  /* 0x000000b8c414723c */ /* 0x040ff00000001814 */
[C---:B------:R-:W-:Y:S01]  /*6780*/  HMMA.16816.F32 R24, R196.reuse, R186, R24 ;  /* 0x000000bac418723c */ /* 0x040fe20000001818 */
[----:B------:R-:W4:Y:S07]  /*6790*/  LDSM.16.M88.4 R184, [R134+0x12900] ;  /* 0x0129000086b8783b */ /* 0x000f2e0000000200 */
[C---:B-1----:R-:W-:Y:S08]  /*67a0*/  HMMA.16816.F32 R28, R196.reuse, R180, R28 ;  /* 0x000000b4c41c723c */ /* 0x042ff0000000181c */
[----:B------:R-:W-:Y:S01]  /*67b0*/  HMMA.16816.F32 R32, R196, R182, R32 ;  /* 0x000000b6c420723c */ /* 0x000fe20000001820 */
[----:B------:R-:W1:Y:S07]  /*67c0*/  LDSM.16.M88.4 R180, [R134+0x13100] ;  /* 0x0131000086b4783b */ /* 0x000e6e0000000200 */
[C---:B----4-:R-:W-:Y:S08]  /*67d0*/  HMMA.16816.F32 R4, R200.reuse, R176, R4 ;  /* 0x000000b0c804723c */ /* 0x050ff00000001804 */
[C---:B------:R-:W-:Y:S01]  /*67e0*/  HMMA.16816.F32 R8, R200.reuse, R178, R8 ;  /* 0x000000b2c808723c */ /* 0x040fe20000001808 */
[----:B------:R-:W4:Y:S07]  /*67f0*/  LDSM.16.M88.4 R176, [R134+0x13900] ;  /* 0x0139000086b0783b */ /* 0x000f2e0000000200 */
[C---:B------:R-:W-:Y:S08]  /*6800*/  HMMA.16816.F32 R12, R200.reuse, R184, R12 ;  /* 0x000000b8c80c723c */ /* 0x040ff0000000180c */
[C---:B------:R-:W-:Y:S08]  /*6810*/  HMMA.16816.F32 R16, R200.reuse, R186, R16 ;  /* 0x000000bac810723c */ /* 0x040ff00000001810 */
[C---:B-1----:R-:W-:Y:S08]  /*6820*/  HMMA.16816.F32 R20, R200.reuse, R180, R20 ;  /* 0x000000b4c814723c */ /* 0x042ff00000001814 */
[C---:B------:R-:W-:Y:S01]  /*6830*/  HMMA.16816.F32 R24, R200.reuse, R182, R24 ;  /* 0x000000b6c818723c */ /* 0x040fe20000001818 */
[----:B---3--:R1:W-:Y:S07]  /*6840*/  LDSM.16.M88.4 R180, [R132] ;  /* 0x0000000084b4783b */ /* 0x0083ee0000000200 */
[C---:B----4-:R-:W-:Y:S08]  /*6850*/  HMMA.16816.F32 R28, R200.reuse, R176, R28 ;  /* 0x000000b0c81c723c */ /* 0x050ff0000000181c */
[----:B------:R-:W-:Y:S01]  /*6860*/  HMMA.16816.F32 R32, R200, R178, R32 ;  /* 0x000000b2c820723c */ /* 0x000fe20000001820 */
[----:B--2---:R2:W-:Y:S04]  /*6870*/  LDSM.16.M88.4 R176, [R3] ;  /* 0x0000000003b0783b */ /* 0x0045e80000000200 */
[----:B-1----:R-:W3:Y:S04]  /*6880*/  LDL R132, [R1+0x1c] ;  /* 0x00001c0001847983 */ /* 0x002ee80000100800 */
[----:B--2---:R-:W2:Y:S04]  /*6890*/  LDL R3, [R1+0x18] ;  /* 0x0000180001037983 */ /* 0x004ea80000100800 */
[----:B------:R-:W1:Y:S02]  /*68a0*/  LDSM.16.M88.4 R184, [R189] ;  /* 0x00000000bdb8783b */ /* 0x000e640000000200 */
[C---:B-1----:R-:W-:Y:S08]  /*68b0*/  HMMA.16816.F32 R4, R204.reuse, R184, R4 ;  /* 0x000000b8cc04723c */ /* 0x042ff00000001804 */
[C---:B------:R-:W-:Y:S01]  /*68c0*/  HMMA.16816.F32 R8, R204.reuse, R186, R8 ;  /* 0x000000bacc08723c */ /* 0x040fe20000001808 */
[----:B------:R1:W4:Y:S07]  /*68d0*/  LDSM.16.M88.4 R184, [R2] ;  /* 0x0000000002b8783b */ /* 0x00032e0000000200 */
[C---:B------:R-:W-:Y:S08]  /*68e0*/  HMMA.16816.F32 R12, R204.reuse, R180, R12 ;  /* 0x000000b4cc0c723c */ /* 0x040ff0000000180c */
[C---:B------:R-:W-:Y:S01]  /*68f0*/  HMMA.16816.F32 R16, R204.reuse, R182, R16 ;  /* 0x000000b6cc10723c */ /* 0x040fe20000001810 */
[----:B------:R-:W4:Y:S07]  /*6900*/  LDSM.16.M88.4 R180, [R252+0x12100] ;  /* 0x01210000fcb4783b */ /* 0x000f2e0000000200 */
[C---:B------:R-:W-:Y:S01]  /*6910*/  HMMA.16816.F32 R20, R204.reuse, R176, R20 ;  /* 0x000000b0cc14723c */ /* 0x040fe20000001814 */
[----:B-1----:R-:W2:Y:S07]  /*6920*/  LDL R2, [R1+0x14] ;  /* 0x0000140001027983 */ /* 0x002eae0000100800 */
[C---:B------:R-:W-:Y:S01]  /*6930*/  HMMA.16816.F32 R24, R204.reuse, R178, R24 ;  /* 0x000000b2cc18723c */ /* 0x040fe20000001818 */
[----:B------:R-:W1:Y:S07]  /*6940*/  LDSM.16.M88.4 R176, [R252+0x12900] ;  /* 0x01290000fcb0783b */ /* 0x000e6e0000000200 */
[C---:B----4-:R-:W-:Y:S08]  /*6950*/  HMMA.16816.F32 R28, R204.reuse, R184, R28 ;  /* 0x000000b8cc1c723c */ /* 0x050ff0000000181c */
[----:B------:R-:W-:Y:S01]  /*6960*/  HMMA.16816.F32 R32, R204, R186, R32 ;  /* 0x000000bacc20723c */ /* 0x000fe20000001820 */
[----:B------:R-:W4:Y:S07]  /*6970*/  LDSM.16.M88.4 R184, [R252+0x13100] ;  /* 0x01310000fcb8783b */ /* 0x000f2e0000000200 */
[C---:B------:R-:W-:Y:S08]  /*6980*/  HMMA.16816.F32 R4, R208.reuse, R180, R4 ;  /* 0x000000b4d004723c */ /* 0x040ff00000001804 */
[C---:B------:R-:W-:Y:S01]  /*6990*/  HMMA.16816.F32 R8, R208.reuse, R182, R8 ;  /* 0x000000b6d008723c */ /* 0x040fe20000001808 */
        /* <DEDUP_REMOVED lines=18> */
[----:B------:R-:W3:Y:S07]  /*6ac0*/  LDSM.16.M88.4 R180, [R134+0x14900] ;  /* 0x0149000086b4783b */ /* 0x000eee0000000200 */
[C---:B-1----:R-:W-:Y:S08]  /*6ad0*/  HMMA.16816.F32 R28, R212.reuse, R176, R28 ;  /* 0x000000b0d41c723c */ /* 0x042ff0000000181c */
[----:B------:R-:W-:Y:S01]  /*6ae0*/  HMMA.16816.F32 R32, R212, R178, R32 ;  /* 0x000000b2d420723c */ /* 0x000fe20000001820 */
[----:B------:R-:W1:Y:S07]  /*6af0*/  LDSM.16.M88.4 R176, [R134+0x15100] ;  /* 0x0151000086b0783b */ /* 0x000e6e0000000200 */
[C---:B----4-:R-:W-:Y:S08]  /*6b00*/  HMMA.16816.F32 R4, R216.reuse, R184, R4 ;  /* 0x000000b8d804723c */ /* 0x050ff00000001804 */
[C---:B------:R-:W-:Y:S01]  /*6b10*/  HMMA.16816.F32 R8, R216.reuse, R186, R8 ;  /* 0x000000bad808723c */ /* 0x040fe20000001808 */
[----:B------:R-:W4:Y:S07]  /*6b20*/  LDSM.16.M88.4 R184, [R134+0x15900] ;  /* 0x0159000086b8783b */ /* 0x000f2e0000000200 */
[C---:B---3--:R-:W-:Y:S08]  /*6b30*/  HMMA.16816.F32 R12, R216.reuse, R180, R12 ;  /* 0x000000b4d80c723c */ /* 0x048ff0000000180c */
[C---:B------:R-:W-:Y:S01]  /*6b40*/  HMMA.16816.F32 R16, R216.reuse, R182, R16 ;  /* 0x000000b6d810723c */ /* 0x040fe20000001810 */
[----:B------:R3:W2:Y:S07]  /*6b50*/  LDSM.16.M88.4 R180, [R188] ;  /* 0x00000000bcb4783b */ /* 0x0006ae0000000200 */
[C---:B-1----:R-:W-:Y:S08]  /*6b60*/  HMMA.16816.F32 R20, R216.reuse, R176, R20 ;  /* 0x000000b0d814723c */ /* 0x042ff00000001814 */
[C---:B------:R-:W-:Y:S01]  /*6b70*/  HMMA.16816.F32 R24, R216.reuse, R178, R24 ;  /* 0x000000b2d818723c */ /* 0x040fe20000001818 */
[----:B------:R1:W2:Y:S04]  /*6b80*/  LDSM.16.M88.4 R176, [R132] ;  /* 0x0000000084b0783b */ /* 0x0002a80000000200 */
[----:B---3--:R-:W3:Y:S03]  /*6b90*/  LDL R188, [R1+0x10] ;  /* 0x0000100001bc7983 */ /* 0x008ee60000100800 */
[C---:B----4-:R-:W-:Y:S08]  /*6ba0*/  HMMA.16816.F32 R28, R216.reuse, R184, R28 ;  /* 0x000000b8d81c723c */ /* 0x050ff0000000181c */
[----:B------:R-:W-:Y:S01]  /*6bb0*/  HMMA.16816.F32 R32, R216, R186, R32 ;  /* 0x000000bad820723c */ /* 0x000fe20000001820 */
[----:B--2---:R2:W4:Y:S04]  /*6bc0*/  LDSM.16.M88.4 R184, [R3] ;  /* 0x0000000003b8783b */ /* 0x0045280000000200 */
[----:B-1----:R-:W3:Y:S03]  /*6bd0*/  LDL R132, [R1+0xc] ;  /* 0x00000c0001847983 */ /* 0x002ee60000100800 */
[C---:B------:R-:W-:Y:S08]  /*6be0*/  HMMA.16816.F32 R4, R220.reuse, R180, R4 ;  /* 0x000000b4dc04723c */ /* 0x040ff00000001804 */
[C---:B------:R-:W-:Y:S08]  /*6bf0*/  HMMA.16816.F32 R8, R220.reuse, R182, R8 ;  /* 0x000000b6dc08723c */ /* 0x040ff00000001808 */
[C---:B------:R-:W-:Y:S01]  /*6c00*/  HMMA.16816.F32 R12, R220.reuse, R176, R12 ;  /* 0x000000b0dc0c723c */ /* 0x040fe2000000180c */
[----:B--2---:R-:W2:Y:S07]  /*6c10*/  LDL R3, [R1+0x8] ;  /* 0x0000080001037983 */ /* 0x004eae0000100800 */
[C---:B------:R-:W-:Y:S01]  /*6c20*/  HMMA.16816.F32 R16, R220.reuse, R178, R16 ;  /* 0x000000b2dc10723c */ /* 0x040fe20000001810 */
[----:B------:R-:W-:Y:S07]  /*6c30*/  LDSM.16.M88.4 R176, [R252+0x14100] ;  /* 0x01410000fcb0783b */ /* 0x000fee0000000200 */
[C---:B----4-:R-:W-:Y:S08]  /*6c40*/  HMMA.16816.F32 R20, R220.reuse, R184, R20 ;  /* 0x000000b8dc14723c */ /* 0x050ff00000001814 */
[C---:B------:R-:W-:Y:S01]  /*6c50*/  HMMA.16816.F32 R24, R220.reuse, R186, R24 ;  /* 0x000000badc18723c */ /* 0x040fe20000001818 */
[----:B------:R-:W-:Y:S04]  /*6c60*/  LDSM.16.M88.4 R184, [R252+0x14900] ;  /* 0x01490000fcb8783b */ /* 0x000fe80000000200 */
[----:B------:R1:W4:Y:S04]  /*6c70*/  LDSM.16.M88.4 R180, [R2] ;  /* 0x0000000002b4783b */ /* 0x0003280000000200 */
[----:B-1----:R-:W2:Y:S01]  /*6c80*/  LDL R2, [R1+0x4] ;  /* 0x0000040001027983 */ /* 0x002ea20000100800 */
[C---:B----4-:R-:W-:Y:S08]  /*6c90*/  HMMA.16816.F32 R28, R220.reuse, R180, R28 ;  /* 0x000000b4dc1c723c */ /* 0x050ff0000000181c */
[----:B------:R-:W-:Y:S01]  /*6ca0*/  HMMA.16816.F32 R32, R220, R182, R32 ;  /* 0x000000b6dc20723c */ /* 0x000fe20000001820 */
[----:B------:R-:W1:Y:S07]  /*6cb0*/  LDSM.16.M88.4 R180, [R252+0x15100] ;  /* 0x01510000fcb4783b */ /* 0x000e6e0000000200 */
[C---:B------:R-:W-:Y:S08]  /*6cc0*/  HMMA.16816.F32 R4, R224.reuse, R176, R4 ;  /* 0x000000b0e004723c */ /* 0x040ff00000001804 */
[C---:B------:R-:W-:Y:S01]  /*6cd0*/  HMMA.16816.F32 R8, R224.reuse, R178, R8 ;  /* 0x000000b2e008723c */ /* 0x040fe20000001808 */
        /* <DEDUP_REMOVED lines=21> */
[----:B------:R-:W3:Y:S07]  /*6e30*/  LDSM.16.M88.4 R184, [R134+0x17100] ;  /* 0x0171000086b8783b */ /* 0x000eee0000000200 */
[C---:B-1----:R-:W-:Y:S08]  /*6e40*/  HMMA.16816.F32 R4, R232.reuse, R180, R4 ;  /* 0x000000b4e804723c */ /* 0x042ff00000001804 */
[C---:B------:R-:W-:Y:S01]  /*6e50*/  HMMA.16816.F32 R8, R232.reuse, R182, R8 ;  /* 0x000000b6e808723c */ /* 0x040fe20000001808 */
[----:B------:R-:W1:Y:S07]  /*6e60*/  LDSM.16.M88.4 R180, [R134+0x17900] ;  /* 0x0179000086b4783b */ /* 0x000e6e0000000200 */
[C---:B----4-:R-:W-:Y:S08]  /*6e70*/  HMMA.16816.F32 R12, R232.reuse, R176, R12 ;  /* 0x000000b0e80c723c */ /* 0x050ff0000000180c */
[C---:B------:R-:W-:Y:S01]  /*6e80*/  HMMA.16816.F32 R16, R232.reuse, R178, R16 ;  /* 0x000000b2e810723c */ /* 0x040fe20000001810 */
[----:B---3--:R-:W3:Y:S07]  /*6e90*/  LDSM.16.M88.4 R176, [R188] ;  /* 0x00000000bcb0783b */ /* 0x008eee0000000200 */
[C---:B------:R-:W-:Y:S08]  /*6ea0*/  HMMA.16816.F32 R20, R232.reuse, R184, R20 ;  /* 0x000000b8e814723c */ /* 0x040ff00000001814 */
[C---:B------:R-:W-:Y:S01]  /*6eb0*/  HMMA.16816.F32 R24, R232.reuse, R186, R24 ;  /* 0x000000bae818723c */ /* 0x040fe20000001818 */
[----:B------:R-:W4:Y:S07]  /*6ec0*/  LDSM.16.M88.4 R184, [R132] ;  /* 0x0000000084b8783b */ /* 0x000f2e0000000200 */
[C---:B-1----:R-:W-:Y:S08]  /*6ed0*/  HMMA.16816.F32 R28, R232.reuse, R180, R28 ;  /* 0x000000b4e81c723c */ /* 0x042ff0000000181c */
[----:B------:R-:W-:Y:S01]  /*6ee0*/  HMMA.16816.F32 R32, R232, R182, R32 ;  /* 0x000000b6e820723c */ /* 0x000fe20000001820 */
[----:B--2---:R-:W1:Y:S07]  /*6ef0*/  LDSM.16.M88.4 R180, [R3] ;  /* 0x0000000003b4783b */ /* 0x004e6e0000000200 */
[C---:B---3--:R-:W-:Y:S08]  /*6f00*/  HMMA.16816.F32 R4, R236.reuse, R176, R4 ;  /* 0x000000b0ec04723c */ /* 0x048ff00000001804 */
[C---:B------:R-:W-:Y:S08]  /*6f10*/  HMMA.16816.F32 R8, R236.reuse, R178, R8 ;  /* 0x000000b2ec08723c */ /* 0x040ff00000001808 */
[C---:B----4-:R-:W-:Y:S08]  /*6f20*/  HMMA.16816.F32 R12, R236.reuse, R184, R12 ;  /* 0x000000b8ec0c723c */ /* 0x050ff0000000180c */
[C---:B------:R-:W-:Y:S01]  /*6f30*/  HMMA.16816.F32 R16, R236.reuse, R186, R16 ;  /* 0x000000baec10723c */ /* 0x040fe20000001810 */
[----:B------:R-:W-:Y:S07]  /*6f40*/  LDSM.16.M88.4 R184, [R252+0x16100] ;  /* 0x01610000fcb8783b */ /* 0x000fee0000000200 */
[C---:B-1----:R-:W-:Y:S08]  /*6f50*/  HMMA.16816.F32 R20, R236.reuse, R180, R20 ;  /* 0x000000b4ec14723c */ /* 0x042ff00000001814 */
[C---:B------:R-:W-:Y:S01]  /*6f60*/  HMMA.16816.F32 R24, R236.reuse, R182, R24 ;  /* 0x000000b6ec18723c */ /* 0x040fe20000001818 */
[----:B------:R-:W-:Y:S04]  /*6f70*/  LDSM.16.M88.4 R180, [R252+0x16900] ;  /* 0x01690000fcb4783b */ /* 0x000fe80000000200 */
[----:B------:R-:W1:Y:S03]  /*6f80*/  LDSM.16.M88.4 R176, [R2] ;  /* 0x0000000002b0783b */ /* 0x000e660000000200 */
        /* <DEDUP_REMOVED lines=26> */
[----:B-----5:R-:W-:-:S07]  /*7130*/  @P0 BRA `(.L_x_29) ;  /* 0xffffe9d000000947 */ /* 0x020fce000383ffff */
.L_x_28:
[----:B-1----:R-:W2:Y:S01]  /*7140*/  LDL.LU R176, [R1+0x4c] ;  /* 0x00004c0001b07983 */ /* 0x002ea20000300800 */
[----:B------:R-:W-:Y:S02]  /*7150*/  FMNMX.FTZ R2, R4, R0, !PT ;  /* 0x0000000004027209 */ /* 0x000fe40007810000 */
[----:B------:R-:W-:Y:S01]  /*7160*/  ISETP.LT.AND P0, PT, RZ, UR6, PT ;  /* 0x00000006ff007c0c */ /* 0x000fe2000bf01270 */
[----:B------:R-:W0:Y:S01]  /*7170*/  LDGDEPBAR ;  /* 0x00000000000079af */ /* 0x000e220000000000 */
[----:B------:R-:W-:Y:S01]  /*7180*/  FMNMX.FTZ R2, R5, R2, !PT ;  /* 0x0000000205027209 */ /* 0x000fe20007810000 */
[----:B------:R-:W-:Y:S03]  /*7190*/  UIADD3 UR6, UR6, -0x1, URZ ;  /* 0xffffffff06067890 */ /* 0x000fe6000fffe03f */
        /* <DEDUP_REMOVED lines=44> */
[C---:B------:R-:W-:Y:S01]  /*7460*/  FMUL.FTZ R16, R3.reuse, R152 ;  /* 0x0000009803107220 */ /* 0x040fe20000410000 */
[----:B------:R-:W-:Y:S01]  /*7470*/  MOV R152, R28 ;  /* 0x0000001c00987202 */ /* 0x000fe20000000f00 */
        /* <DEDUP_REMOVED lines=98> */
[--C-:B------:R-:W-:Y:S01]  /*7aa0*/  FFMA.FTZ R26, R26, c[0x0][0x2d0], -R4.reuse ;  /* 0x0000b4001a1a7a23 */ /* 0x100fe20000010804 */
[----:B------:R-:W-:Y:S01]  /*7ab0*/  MOV R18, R25 ;  /* 0x0000001900127202 */ /* 0x000fe20000000f00 */
[--C-:B------:R-:W-:Y:S02]  /*7ac0*/  FFMA.FTZ R27, R27, c[0x0][0x2d0], -R4.reuse ;  /* 0x0000b4001b1b7a23 */ /* 0x100fe40000010804 */
[--C-:B------:R-:W-:Y:S01]  /*7ad0*/  FFMA.FTZ R30, R30, c[0x0][0x2d0], -R4.reuse ;  /* 0x0000b4001e1e7a23 */ /* 0x100fe20000010804 */
[----:B------:R-:W1:Y:S01]  /*7ae0*/  MUFU.EX2 R7, R7 ;  /* 0x0000000700077308 */ /* 0x000e620000000800 */
[--C-:B------:R-:W-:Y:S02]  /*7af0*/  FFMA.FTZ R31, R31, c[0x0][0x2d0], -R4.reuse ;  /* 0x0000b4001f1f7a23 */ /* 0x100fe40000010804 */
[--C-:B------:R-:W-:Y:S01]  /*7b00*/  FFMA.FTZ R179, R10, c[0x0][0x2d0], -R4.reuse ;  /* 0x0000b4000ab37a23 */ /* 0x100fe20000010804 */
[----:B------:R-:W-:Y:S01]  /*7b10*/  MOV R10, R33 ;  /* 0x00000021000a7202 */ /* 0x000fe20000000f00 */
[--C-:B------:R-:W-:Y:S01]  /*7b20*/  FFMA.FTZ R184, R19, c[0x0][0x2d0], -R4.reuse ;  /* 0x0000b40013b87a23 */ /* 0x100fe20000010804 */
[----:B------:R-:W-:Y:S01]  /*7b30*/  MOV R19, R32 ;  /* 0x0000002000137202 */ /* 0x000fe20000000f00 */
[----:B------:R-:W-:Y:S01]  /*7b40*/  FFMA.FTZ R191, R22, c[0x0][0x2d0], -R4 ;  /* 0x0000b40016bf7a23 */ /* 0x000fe20000010804 */
[----:B------:R-:W-:Y:S01]  /*7b50*/  MOV R22, R29 ;  /* 0x0000001d00167202 */ /* 0x000fe20000000f00 */
[C---:B------:R-:W-:Y:S01]  /*7b60*/  FMUL.FTZ R32, R3.reuse, R136 ;  /* 0x0000008803207220 */ /* 0x040fe20000410000 */
[----:B------:R-:W-:Y:S01]  /*7b70*/  MOV R157, R19 ;  /* 0x00000013009d7202 */ /* 0x000fe20000000f00 */
[C---:B------:R-:W-:Y:S01]  /*7b80*/  FMUL.FTZ R33, R3.reuse, R137 ;  /* 0x0000008903217220 */ /* 0x040fe20000410000 */
[----:B------:R-:W2:Y:S01]  /*7b90*/  MUFU.EX2 R179, R179 ;  /* 0x000000b300b37308 */ /* 0x000ea20000000800 */
[C---:B------:R-:W-:Y:S01]  /*7ba0*/  FMUL.FTZ R21, R3.reuse, R149 ;  /* 0x0000009503157220 */ /* 0x040fe20000410000 */
[----:B------:R-:W-:Y:S01]  /*7bb0*/  MOV R149, R11 ;  /* 0x0000000b00957202 */ /* 0x000fe20000000f00 */
[C---:B---3--:R-:W-:Y:S01]  /*7bc0*/  FFMA.FTZ R4, R0.reuse, R12, R6 ;  /* 0x0000000c00047223 */ /* 0x048fe20000010006 */
[----:B------:R-:W-:Y:S01]  /*7bd0*/  MOV R161, R30 ;  /* 0x0000001e00a17202 */ /* 0x000fe20000000f00 */
[C---:B------:R-:W-:Y:S01]  /*7be0*/  FMUL.FTZ R34, R0.reuse, R138 ;  /* 0x0000008a00227220 */ /* 0x040fe20000410000 */
[----:B------:R-:W-:Y:S01]  /*7bf0*/  MOV R160, R31 ;  /* 0x0000001f00a07202 */ /* 0x000fe20000000f00 */
[C---:B------:R-:W-:Y:S02]  /*7c00*/  FMUL.FTZ R19, R0.reuse, R155 ;  /* 0x0000009b00137220 */ /* 0x040fe40000410000 */
[----:B------:R-:W-:Y:S01]  /*7c10*/  FMUL.FTZ R12, R3, R156 ;  /* 0x0000009c030c7220 */ /* 0x000fe20000410000 */
[----:B------:R-:W3:Y:S01]  /*7c20*/  MUFU.EX2 R155, R180 ;  /* 0x000000b4009b7308 */ /* 0x000ee20000000800 */
[----:B------:R-:W-:Y:S01]  /*7c30*/  MOV R156, R10 ;  /* 0x0000000a009c7202 */ /* 0x000fe20000000f00 */
[C---:B-1----:R-:W-:Y:S01]  /*7c40*/  FADD.FTZ R133, R7.reuse, R4 ;  /* 0x0000000407857221 */ /* 0x042fe20000010000 */
[----:B------:R-:W-:Y:S01]  /*7c50*/  F2FP.PACK_AB R177, R7, R6 ;  /* 0x0000000607b1723e */ /* 0x000fe200000000ff */
[----:B------:R-:W-:Y:S01]  /*7c60*/  FMUL.FTZ R4, R3, R164 ;  /* 0x000000a403047220 */ /* 0x000fe20000410000 */
[----:B------:R-:W-:Y:S01]  /*7c70*/  MOV R164, R35 ;  /* 0x0000002300a47202 */ /* 0x000fe20000000f00 */
[C---:B------:R-:W-:Y:S02]  /*7c80*/  FMUL.FTZ R35, R0.reuse, R139 ;  /* 0x0000008b00237220 */ /* 0x040fe40000410000 */
[----:B------:R-:W1:Y:S01]  /*7c90*/  LDSM.16.MT88.4 R136, [R135+0x100] ;  /* 0x000100008788783b */ /* 0x000e620000004200 */
[C---:B------:R-:W-:Y:S01]  /*7ca0*/  FMUL.FTZ R6, R0.reuse, R166 ;  /* 0x000000a600067220 */ /* 0x040fe20000410000 */
[----:B------:R-:W-:Y:S01]  /*7cb0*/  MOV R166, R22 ;  /* 0x0000001600a67202 */ /* 0x000fe20000000f00 */
[C---:B------:R-:W-:Y:S01]  /*7cc0*/  FMUL.FTZ R7, R0.reuse, R167 ;  /* 0x000000a700077220 */ /* 0x040fe20000410000 */
[----:B------:R-:W-:Y:S01]  /*7cd0*/  MOV R167, R27 ;  /* 0x0000001b00a77202 */ /* 0x000fe20000000f00 */
[C---:B------:R-:W-:Y:S01]  /*7ce0*/  FMUL.FTZ R10, R0.reuse, R162 ;  /* 0x000000a2000a7220 */ /* 0x040fe20000410000 */
[----:B------:R-:W-:Y:S01]  /*7cf0*/  MOV R162, R26 ;  /* 0x0000001a00a27202 */ /* 0x000fe20000000f00 */
[----:B--2---:R-:W-:Y:S01]  /*7d00*/  FADD.FTZ R153, R179, R133 ;  /* 0x00000085b3997221 */ /* 0x004fe20000010000 */
[----:B------:R-:W-:Y:S01]  /*7d10*/  MUFU.EX2 R149, R149 ;  /* 0x0000009500957308 */ /* 0x000fe20000000800 */
[C---:B------:R-:W-:Y:S01]  /*7d20*/  FMUL.FTZ R11, R0.reuse, R163 ;  /* 0x000000a3000b7220 */ /* 0x040fe20000410000 */
[----:B------:R-:W-:Y:S01]  /*7d30*/  MOV R163, R14 ;  /* 0x0000000e00a37202 */ /* 0x000fe20000000f00 */
[C---:B------:R-:W-:Y:S01]  /*7d40*/  FMUL.FTZ R14, R0.reuse, R158 ;  /* 0x0000009e000e7220 */ /* 0x040fe20000410000 */
[----:B------:R-:W-:Y:S01]  /*7d50*/  MOV R158, R15 ;  /* 0x0000000f009e7202 */ /* 0x000fe20000000f00 */
[C---:B------:R-:W-:Y:S02]  /*7d60*/  FMUL.FTZ R15, R0.reuse, R159 ;  /* 0x0000009f000f7220 */ /* 0x040fe40000410000 */
[----:B------:R-:W-:Y:S01]  /*7d70*/  FMUL.FTZ R20, R3, R148 ;  /* 0x0000009403147220 */ /* 0x000fe20000410000 */
[----:B---3--:R-:W-:Y:S01]  /*7d80*/  F2FP.PACK_AB R179, R155, R179 ;  /* 0x000000b39bb3723e */ /* 0x008fe200000000ff */
        /* <DEDUP_REMOVED lines=8> */
[----:B------:R-:W-:Y:S01]  /*7e10*/  MUFU.EX2 R148, R148 ;  /* 0x0000009400947308 */ /* 0x000fe20000000800 */
[C---:B------:R-:W-:Y:S02]  /*7e20*/  FMUL.FTZ R31, R0.reuse, R143 ;  /* 0x0000008f001f7220 */ /* 0x040fe40000410000 */
[----:B------:R-:W-:Y:S01]  /*7e30*/  LDSM.16.MT88.4 R140, [R135+0x900] ;  /* 0x00090000878c783b */ /* 0x000fe20000004200 */
[C---:B------:R-:W-:Y:S02]  /*7e40*/  FMUL.FTZ R18, R0.reuse, R154 ;  /* 0x0000009a00127220 */ /* 0x040fe40000410000 */
[C---:B------:R-:W-:Y:S02]  /*7e50*/  FMUL.FTZ R24, R3.reuse, R144 ;  /* 0x0000009003187220 */ /* 0x040fe40000410000 */
[----:B------:R-:W-:Y:S02]  /*7e60*/  FMUL.FTZ R25, R3, R145 ;  /* 0x0000009103197220 */ /* 0x000fe40000410000 */
[----:B------:R-:W-:Y:S01]  /*7e70*/  MUFU.EX2 R145, R186 ;  /* 0x000000ba00917308 */ /* 0x000fe20000000800 */
[C---:B------:R-:W-:Y:S01]  /*7e80*/  FMUL.FTZ R38, R0.reuse, R38 ;  /* 0x0000002600267220 */ /* 0x040fe20000410000 */
[C---:B-1----:R-:W-:Y:S05]  /*7e90*/  HMMA.16816.F32 R4, R176.reuse, R136, R4 ;  /* 0x00000088b004723c */ /* 0x042fea0000001804 */
        /* <DEDUP_REMOVED lines=24> */
[C---:B------:R-:W-:Y:S01]  /*8020*/  FMUL.FTZ R75, R0.reuse, R75 ;  /* 0x0000004b004b7220 */ /* 0x040fe20000410000 */
[C---:B-1----:R-:W-:Y:S02]  /*8030*/  HMMA.16816.F32 R12, R176.reuse, R136, R12 ;  /* 0x00000088b00c723c */ /* 0x042fe4000000180c */
[----:B------:R-:W-:Y:S01]  /*8040*/  MUFU.EX2 R181, R161 ;  /* 0x000000a100b57308 */ /* 0x000fe20000000800 */
[C---:B------:R-:W-:Y:S02]  /*8050*/  FMUL.FTZ R78, R0.reuse, R78 ;  /* 0x0000004e004e7220 */ /* 0x040fe40000410000 */
[C---:B------:R-:W-:Y:S02]  /*8060*/  FMUL.FTZ R79, R0.reuse, R79 ;  /* 0x0000004f004f7220 */ /* 0x040fe40000410000 */
[C---:B------:R-:W-:Y:S01]  /*8070*/  FMUL.FTZ R82, R0.reuse, R82 ;  /* 0x0000005200527220 */ /* 0x040fe20000410000 */
[C---:B------:R-:W-:Y:S01]  /*8080*/  HMMA.16816.F32 R16, R176.reuse, R138, R16 ;  /* 0x0000008ab010723c */ /* 0x040fe20000001810 */
[----:B------:R-:W1:Y:S03]  /*8090*/  LDSM.16.MT88.4 R136, [R251+0x100] ;  /* 0x00010000fb88783b */ /* 0x000e660000004200 */
[----:B------:R-:W-:Y:S01]  /*80a0*/  MUFU.EX2 R185, R183 ;  /* 0x000000b700b97308 */ /* 0x000fe20000000800 */
[C---:B------:R-:W-:Y:S02]  /*80b0*/  FMUL.FTZ R83, R0.reuse, R83 ;  /* 0x0000005300537220 */ /* 0x040fe40000410000 */
[C---:B------:R-:W-:Y:S02]  /*80c0*/  FMUL.FTZ R86, R0.reuse, R86 ;  /* 0x0000005600567220 */ /* 0x040fe40000410000 */
[C---:B------:R-:W-:Y:S03]  /*80d0*/  FMUL.FTZ R87, R0.reuse, R87 ;  /* 0x0000005700577220 */ /* 0x040fe60000410000 */
[C---:B------:R-:W-:Y:S02]  /*80e0*/  FMUL.FTZ R90, R0.reuse, R90 ;  /* 0x0000005a005a7220 */ /* 0x040fe40000410000 */
        /* <DEDUP_REMOVED lines=24> */
[----:B------:R-:W2:Y:S01]  /*8270*/  MUFU.EX2 R133, R188 ;  /* 0x000000bc00857308 */ /* 0x000ea20000000800 */
[C---:B------:R-:W-:Y:S02]  /*8280*/  FMUL.FTZ R126, R0.reuse, R126 ;  /* 0x0000007e007e7220 */ /* 0x040fe40000410000 */
[C---:B------:R-:W-:Y:S02]  /*8290*/  FMUL.FTZ R127, R0.reuse, R127 ;  /* 0x0000007f007f7220 */ /* 0x040fe40000410000 */
[C---:B------:R-:W-:Y:S03]  /*82a0*/  FMUL.FTZ R130, R0.reuse, R130 ;  /* 0x0000008200827220 */ /* 0x040fe60000410000 */
[----:B------:R-:W-:Y:S02]  /*82b0*/  FMUL.FTZ R131, R0, R131 ;  /* 0x0000008300837220 */ /* 0x000fe40000410000 */
[----:B------:R-:W3:Y:S01]  /*82c0*/  MUFU.EX2 R184, R184 ;  /* 0x000000b800b87308 */ /* 0x000ee20000000800 */
[----:B--2---:R-:W-:Y:S04]  /*82d0*/  FADD.FTZ R0, R133, R189 ;  /* 0x000000bd85007221 */ /* 0x004fe80000010000 */
[----:B------:R-:W-:Y:S04]  /*82e0*/  FADD.FTZ R0, R3, R0 ;  /* 0x0000000003007221 */ /* 0x000fe80000010000 */
[----:B------:R-:W-:Y:S04]  /*82f0*/  FADD.FTZ R0, R145, R0 ;  /* 0x0000000091007221 */ /* 0x000fe80000010000 */
[----:B------:R-:W-:Y:S01]  /*8300*/  FADD.FTZ R0, R144, R0 ;  /* 0x0000000090007221 */ /* 0x000fe20000010000 */
        /* <DEDUP_REMOVED lines=36> */
[C---:B-1----:R-:W-:Y:S07]  /*8550*/  HMMA.16816.F32 R124, R176.reuse, R136, R124 ;  /* 0x00000088b07c723c */ /* 0x042fee000000187c */
[----:B------:R-:W-:Y:S01]  /*8560*/  F2FP.PACK_AB R137, R186, R154 ;  /* 0x0000009aba89723e */ /* 0x000fe200000000ff */
[----:B------:R-:W-:Y:S01]  /*8570*/  HMMA.16816.F32 R128, R176, R138, R128 ;  /* 0x0000008ab080723c */ /* 0x000fe20000001880 */
[----:B------:R-:W-:Y:S03]  /*8580*/  MUFU.EX2 R176, R166 ;  /* 0x000000a600b07308 */ /* 0x000fe60000000800 */
[----:B------:R-:W-:Y:S03]  /*8590*/  F2FP.PACK_AB R136, R3, R133 ;  /* 0x000000850388723e */ /* 0x000fe600000000ff */
[----:B------:R-:W-:Y:S02]  /*85a0*/  F2FP.PACK_AB R138, R144, R145 ;  /* 0x00000091908a723e */ /* 0x000fe400000000ff */
[----:B------:R-:W1:Y:S02]  /*85b0*/  LDSM.16.MT88.4 R144, [R248+0x900] ;  /* 0x00090000f890783b */ /* 0x000e640000004200 */
[----:B------:R2:W-:Y:S01]  /*85c0*/  MUFU.EX2 R3, R163 ;  /* 0x000000a300037308 */ /* 0x0005e20000000800 */
[----:B---3--:R-:W-:Y:S02]  /*85d0*/  F2FP.PACK_AB R139, R184, R185 ;  /* 0x000000b9b88b723e */ /* 0x008fe400000000ff */
[----:B------:R-:W-:Y:S05]  /*85e0*/  F2FP.PACK_AB R177, R180, R181 ;  /* 0x000000b5b4b1723e */ /* 0x000fea00000000ff */
[C---:B------:R-:W-:Y:S02]  /*85f0*/  HMMA.16816.F32 R4, R136.reuse, R140, R4 ;  /* 0x0000008c8804723c */ /* 0x040fe40000001804 */
[----:B------:R-:W3:Y:S06]  /*8600*/  MUFU.EX2 R133, R158 ;  /* 0x0000009e00857308 */ /* 0x000eec0000000800 */
[C---:B------:R-:W-:Y:S01]  /*8610*/  HMMA.16816.F32 R8, R136.reuse, R142, R8 ;  /* 0x0000008e8808723c */ /* 0x040fe20000001808 */
[----:B------:R-:W4:Y:S03]  /*8620*/  LDSM.16.MT88.4 R140, [R251+0x900] ;  /* 0x00090000fb8c783b */ /* 0x000f260000004200 */
[----:B------:R-:W-:Y:S05]  /*8630*/  MUFU.EX2 R178, R156 ;  /* 0x0000009c00b27308 */ /* 0x000fea0000000800 */
[----:B--2---:R-:W-:Y:S03]  /*8640*/  LDSM.16.MT88.4 R160, [R135+0x1900] ;  /* 0x0019000087a0783b */ /* 0x004fe60000004200 */
[----:B---3--:R-:W-:Y:S01]  /*8650*/  FADD.FTZ R0, R133, R0 ;  /* 0x0000000085007221 */ /* 0x008fe20000010000 */
[C---:B-1----:R-:W-:Y:S03]  /*8660*/  HMMA.16816.F32 R12, R136.reuse, R144, R12 ;  /* 0x00000090880c723c */ /* 0x042fe6000000180c */
[----:B------:R-:W-:Y:S04]  /*8670*/  FADD.FTZ R0, R3, R0 ;  /* 0x0000000003007221 */ /* 0x000fe80000010000 */
[----:B------:R-:W-:Y:S01]  /*8680*/  FADD.FTZ R0, R149, R0 ;  /* 0x0000000095007221 */ /* 0x000fe20000010000 */
[C---:B------:R-:W-:Y:S01]  /*8690*/  HMMA.16816.F32 R16, R136.reuse, R146, R16 ;  /* 0x000000928810723c */ /* 0x040fe20000001810 */
[----:B------:R-:W1:Y:S03]  /*86a0*/  LDSM.16.MT88.4 R144, [R250+0x900] ;  /* 0x00090000fa90783b */ /* 0x000e660000004200 */
[----:B------:R-:W-:Y:S04]  /*86b0*/  FADD.FTZ R0, R148, R0 ;  /* 0x0000000094007221 */ /* 0x000fe80000010000 */
[----:B------:R-:W-:Y:S01]  /*86c0*/  FADD.FTZ R0, R152, R0 ;  /* 0x0000000098007221 */ /* 0x000fe20000010000 */
[C---:B----4-:R-:W-:Y:S03]  /*86d0*/  HMMA.16816.F32 R20, R136.reuse, R140, R20 ;  /* 0x0000008c8814723c */ /* 0x050fe60000001814 */
[C---:B------:R-:W-:Y:S01]  /*86e0*/  FADD.FTZ R0, R176.reuse, R0 ;  /* 0x00000000b0007221 */ /* 0x040fe20000010000 */
[----:B------:R-:W-:Y:S04]  /*86f0*/  F2FP.PACK_AB R176, R176, R152 ;  /* 0x00000098b0b0723e */ /* 0x000fe800000000ff */
        /* <DEDUP_REMOVED lines=45> */
[----:B------:R-:W4:Y:S01]  /*89d0*/  MUFU.EX2 R133, R157 ;  /* 0x0000009d00857308 */ /* 0x000f220000000800 */
[----:B------:R-:W-:Y:S07]  /*89e0*/  F2FP.PACK_AB R139, R182, R183 ;  /* 0x000000b7b68b723e */ /* 0x000fee00000000ff */
[C---:B--2---:R-:W-:Y:S08]  /*89f0*/  HMMA.16816.F32 R4, R136.reuse, R140, R4 ;  /* 0x0000008c8804723c */ /* 0x044ff00000001804 */
[C---:B------:R-:W-:Y:S01]  /*8a00*/  HMMA.16816.F32 R8, R136.reuse, R142, R8 ;  /* 0x0000008e8808723c */ /* 0x040fe20000001808 */
[----:B------:R-:W2:Y:S03]  /*8a10*/  LDSM.16.MT88.4 R140, [R250+0x1100] ;  /* 0x00110000fa8c783b */ /* 0x000ea60000004200 */
[----:B----4-:R-:W-:Y:S04]  /*8a20*/  FADD.FTZ R3, R133, R0 ;  /* 0x0000000085037221 */ /* 0x010fe80000010000 */
[C---:B-1----:R-:W-:Y:S04]  /*8a30*/  HMMA.16816.F32 R12, R136.reuse, R144, R12 ;  /* 0x00000090880c723c */ /* 0x042fe8000000180c */
[C---:B------:R-:W-:Y:S01]  /*8a40*/  FADD.FTZ R3, R178.reuse, R3 ;  /* 0x00000003b2037221 */ /* 0x040fe20000010000 */
[----:B------:R-:W-:Y:S01]  /*8a50*/  F2FP.PACK_AB R178, R178, R133 ;  /* 0x00000085b2b2723e */ /* 0x000fe200000000ff */
[----:B------:R-:W-:Y:S01]  /*8a60*/  FADD.FTZ R0, R155, R153 ;  /* 0x000000999b007221 */ /* 0x000fe20000010000 */
[----:B------:R-:W1:Y:S01]  /*8a70*/  MUFU.EX2 R133, R165 ;  /* 0x000000a500857308 */ /* 0x000e620000000800 */
[C---:B------:R-:W-:Y:S01]  /*8a80*/  HMMA.16816.F32 R16, R136.reuse, R146, R16 ;  /* 0x000000928810723c */ /* 0x040fe20000001810 */
[----:B------:R-:W4:Y:S03]  /*8a90*/  LDSM.16.MT88.4 R144, [R135+0x3100] ;  /* 0x003100008790783b */ /* 0x000f260000004200 */
[----:B------:R-:W-:Y:S04]  /*8aa0*/  FADD.FTZ R0, R154, R0 ;  /* 0x000000009a007221 */ /* 0x000fe80000010000 */
[C---:B---3--:R-:W-:Y:S01]  /*8ab0*/  HMMA.16816.F32 R20, R136.reuse, R148, R20 ;  /* 0x000000948814723c */ /* 0x048fe20000001814 */
[----:B------:R-:W-:Y:S03]  /*8ac0*/  LDSM.16.MT88.4 R152, [R248+0x1900] ;  /* 0x00190000f898783b */ /* 0x000fe60000004200 */
[----:B------:R-:W-:Y:S04]  /*8ad0*/  FADD.FTZ R0, R186, R0 ;  /* 0x00000000ba007221 */ /* 0x000fe80000010000 */
[C---:B------:R-:W-:Y:S01]  /*8ae0*/  HMMA.16816.F32 R24, R136.reuse, R150, R24 ;  /* 0x000000968818723c */ /* 0x040fe20000001818 */
[----:B------:R-:W3:Y:S03]  /*8af0*/  LDSM.16.MT88.4 R148, [R248+0x3100] ;  /* 0x00310000f894783b */ /* 0x000ee60000004200 */
[----:B------:R-:W-:Y:S04]  /*8b00*/  FADD.FTZ R0, R185, R0 ;  /* 0x00000000b9007221 */ /* 0x000fe80000010000 */
[C---:B--2---:R-:W-:Y:S01]  /*8b10*/  HMMA.16816.F32 R28, R136.reuse, R140, R28 ;  /* 0x0000008c881c723c */ /* 0x044fe2000000181c */
[----:B------:R2:W-:Y:S03]  /*8b20*/  STL [R1+0x4c], R3 ;  /* 0x00004c0301007387 */ /* 0x0005e60000100800 */
[----:B------:R-:W-:Y:S04]  /*8b30*/  FADD.FTZ R0, R184, R0 ;  /* 0x00000000b8007221 */ /* 0x000fe80000010000 */
[C---:B------:R-:W-:Y:S01]  /*8b40*/  HMMA.16816.F32 R32, R136.reuse, R142, R32 ;  /* 0x0000008e8820723c */ /* 0x040fe20000001820 */
[----:B------:R-:W5:Y:S03]  /*8b50*/  LDSM.16.MT88.4 R140, [R251+0x3100] ;  /* 0x00310000fb8c783b */ /* 0x000f660000004200 */
[----:B------:R-:W-:Y:S04]  /*8b60*/  FADD.FTZ R0, R191, R0 ;  /* 0x00000000bf007221 */ /* 0x000fe80000010000 */
[----:B------:R-:W-:Y:S01]  /*8b70*/  FADD.FTZ R0, R190, R0 ;  /* 0x00000000be007221 */ /* 0x000fe20000010000 */
[C---:B----4-:R-:W-:Y:S03]  /*8b80*/  HMMA.16816.F32 R36, R136.reuse, R144, R36 ;  /* 0x000000908824723c */ /* 0x050fe60000001824 */
[----:B------:R-:W-:Y:S04]  /*8b90*/  FADD.FTZ R0, R183, R0 ;  /* 0x00000000b7007221 */ /* 0x000fe80000010000 */
[----:B------:R-:W-:Y:S01]  /*8ba0*/  FADD.FTZ R0, R182, R0 ;  /* 0x00000000b6007221 */ /* 0x000fe20000010000 */
[C---:B------:R-:W-:Y:S01]  /*8bb0*/  HMMA.16816.F32 R40, R136.reuse, R146, R40 ;  /* 0x000000928828723c */ /* 0x040fe20000001828 */
[----:B------:R-:W4:Y:S01]  /*8bc0*/  LDSM.16.MT88.4 R144, [R250+0x3100] ;  /* 0x00310000fa90783b */ /* 0x000f220000004200 */
[----:B--2---:R-:W2:Y:S02]  /*8bd0*/  MUFU.EX2 R3, R164 ;  /* 0x000000a400037308 */ /* 0x004ea40000000800 */
[----:B------:R-:W-:Y:S04]  /*8be0*/  FADD.FTZ R0, R181, R0 ;  /* 0x00000000b5007221 */ /* 0x000fe80000010000 */
[C---:B---3--:R-:W-:Y:S04]  /*8bf0*/  HMMA.16816.F32 R44, R136.reuse, R148, R44 ;  /* 0x00000094882c723c */ /* 0x048fe8000000182c */
[----:B------:R-:W-:Y:S04]  /*8c00*/  FADD.FTZ R0, R180, R0 ;  /* 0x00000000b4007221 */ /* 0x000fe80000010000 */
[C---:B------:R-:W-:Y:S01]  /*8c10*/  HMMA.16816.F32 R48, R136.reuse, R150, R48 ;  /* 0x000000968830723c */ /* 0x040fe20000001830 */
[----:B------:R-:W3:Y:S03]  /*8c20*/  LDSM.16.MT88.4 R148, [R135+0x5100] ;  /* 0x005100008794783b */ /* 0x000ee60000004200 */
[----:B-1----:R-:W-:Y:S04]  /*8c30*/  FADD.FTZ R0, R133, R0 ;  /* 0x0000000085007221 */ /* 0x002fe80000010000 */
[C---:B-----5:R-:W-:Y:S04]  /*8c40*/  HMMA.16816.F32 R52, R136.reuse, R140, R52 ;  /* 0x0000008c8834723c */ /* 0x060fe80000001834 */
[C---:B--2---:R-:W-:Y:S01]  /*8c50*/  FADD.FTZ R0, R3.reuse, R0 ;  /* 0x0000000003007221 */ /* 0x044fe20000010000 */
[----:B------:R-:W-:Y:S02]  /*8c60*/  F2FP.PACK_AB R179, R3, R133 ;  /* 0x0000008503b3723e */ /* 0x000fe400000000ff */
[----:B------:R-:W-:Y:S01]  /*8c70*/  MOV R133, R2 ;  /* 0x0000000200857202 */ /* 0x000fe20000000f00 */
[C---:B------:R-:W-:Y:S01]  /*8c80*/  HMMA.16816.F32 R56, R136.reuse, R142, R56 ;  /* 0x0000008e8838723c */ /* 0x040fe20000001838 */
[----:B------:R-:W1:Y:S07]  /*8c90*/  LDSM.16.MT88.4 R140, [R248+0x5100] ;  /* 0x00510000f88c783b */ /* 0x000e6e0000004200 */
[C---:B----4-:R-:W-:Y:S01]  /*8ca0*/  HMMA.16816.F32 R60, R136.reuse, R144, R60 ;  /* 0x00000090883c723c */ /* 0x050fe2000000183c */
[----:B------:R2:W-:Y:S07]  /*8cb0*/  STL [R1+0x74], R0 ;  /* 0x0000740001007387 */ /* 0x0005ee0000100800 */
[C---:B------:R-:W-:Y:S01]  /*8cc0*/  HMMA.16816.F32 R64, R136.reuse, R146, R64 ;  /* 0x000000928840723c */ /* 0x040fe20000001840 */
[----:B------:R-:W4:Y:S07]  /*8cd0*/  LDSM.16.MT88.4 R144, [R251+0x5100] ;  /* 0x00510000fb90783b */ /* 0x000f2e0000004200 */
[C---:B---3--:R-:W-:Y:S08]  /*8ce0*/  HMMA.16816.F32 R68, R136.reuse, R148, R68 ;  /* 0x000000948844723c */ /* 0x048ff00000001844 */
[C---:B------:R-:W-:Y:S01]  /*8cf0*/  HMMA.16816.F32 R72, R136.reuse, R150, R72 ;  /* 0x000000968848723c */ /* 0x040fe20000001848 */
[----:B------:R-:W3:Y:S03]  /*8d00*/  LDSM.16.MT88.4 R148, [R250+0x5100] ;  /* 0x00510000fa94783b */ /* 0x000ee60000004200 */
[----:B--2---:R-:W-:Y:S04]  /*8d10*/  MOV R0, R132 ;  /* 0x0000008400007202 */ /* 0x004fe80000000f00 */
[C---:B-1----:R-:W-:Y:S08]  /*8d20*/  HMMA.16816.F32 R76, R136.reuse, R140, R76 ;  /* 0x0000008c884c723c */ /* 0x042ff0000000184c */
[C---:B------:R-:W-:Y:S01]  /*8d30*/  HMMA.16816.F32 R80, R136.reuse, R142, R80 ;  /* 0x0000008e8850723c */ /* 0x040fe20000001850 */
[----:B------:R-:W1:Y:S07]  /*8d40*/  LDSM.16.MT88.4 R140, [R135+0x7100] ;  /* 0x00710000878c783b */ /* 0x000e6e0000004200 */
[C---:B----4-:R-:W-:Y:S08]  /*8d50*/  HMMA.16816.F32 R84, R136.reuse, R144, R84 ;  /* 0x000000908854723c */ /* 0x050ff00000001854 */
[C---:B------:R-:W-:Y:S01]  /*8d60*/  HMMA.16816.F32 R88, R136.reuse, R146, R88 ;  /* 0x000000928858723c */ /* 0x040fe20000001858 */
[----:B------:R-:W2:Y:S07]  /*8d70*/  LDSM.16.MT88.4 R144, [R248+0x7100] ;  /* 0x00710000f890783b */ /* 0x000eae0000004200 */
[C---:B---3--:R-:W-:Y:S08]  /*8d80*/  HMMA.16816.F32 R92, R136.reuse, R148, R92 ;  /* 0x00000094885c723c */ /* 0x048ff0000000185c */
[C---:B------:R-:W-:Y:S01]  /*8d90*/  HMMA.16816.F32 R96, R136.reuse, R150, R96 ;  /* 0x000000968860723c */ /* 0x040fe20000001860 */
[----:B------:R-:W3:Y:S07]  /*8da0*/  LDSM.16.MT88.4 R148, [R251+0x7100] ;  /* 0x00710000fb94783b */ /* 0x000eee0000004200 */
[C---:B-1----:R-:W-:Y:S08]  /*8db0*/  HMMA.16816.F32 R100, R136.reuse, R140, R100 ;  /* 0x0000008c8864723c */ /* 0x042ff00000001864 */
[C---:B------:R-:W-:Y:S01]  /*8dc0*/  HMMA.16816.F32 R104, R136.reuse, R142, R104 ;  /* 0x0000008e8868723c */ /* 0x040fe20000001868 */
[----:B------:R-:W1:Y:S07]  /*8dd0*/  LDSM.16.MT88.4 R140, [R250+0x7100] ;  /* 0x00710000fa8c783b */ /* 0x000e6e0000004200 */
[C---:B--2---:R-:W-:Y:S08]  /*8de0*/  HMMA.16816.F32 R108, R136.reuse, R144, R108 ;  /* 0x00000090886c723c */ /* 0x044ff0000000186c */
[C---:B------:R-:W-:Y:S01]  /*8df0*/  HMMA.16816.F32 R112, R136.reuse, R146, R112 ;  /* 0x000000928870723c */ /* 0x040fe20000001870 */
[----:B------:R-:W2:Y:S07]  /*8e00*/  LDSM.16.MT88.4 R144, [R251+0x1900] ;  /* 0x00190000fb90783b */ /* 0x000eae0000004200 */
[C---:B---3--:R-:W-:Y:S08]  /*8e10*/  HMMA.16816.F32 R116, R136.reuse, R148, R116 ;  /* 0x000000948874723c */ /* 0x048ff00000001874 */
[C---:B------:R-:W-:Y:S08]  /*8e20*/  HMMA.16816.F32 R120, R136.reuse, R150, R120 ;  /* 0x000000968878723c */ /* 0x040ff00000001878 */
[C---:B-1----:R-:W-:Y:S08]  /*8e30*/  HMMA.16816.F32 R124, R136.reuse, R140, R124 ;  /* 0x0000008c887c723c */ /* 0x042ff0000000187c */
[----:B------:R-:W-:Y:S01]  /*8e40*/  HMMA.16816.F32 R128, R136, R142, R128 ;  /* 0x0000008e8880723c */ /* 0x000fe20000001880 */
[----:B------:R-:W1:Y:S07]  /*8e50*/  LDSM.16.MT88.4 R136, [R250+0x1900] ;  /* 0x00190000fa88783b */ /* 0x000e6e0000004200 */
[C---:B------:R-:W-:Y:S01]  /*8e60*/  HMMA.16816.F32 R164, R176.reuse, R160, R4 ;  /* 0x000000a0b0a4723c */ /* 0x040fe20000001804 */
[----:B------:R-:W3:Y:S07]  /*8e70*/  LDSM.16.MT88.4 R4, [R135+0x3900] ;  /* 0x003900008704783b */ /* 0x000eee0000004200 */
[C---:B------:R-:W-:Y:S01]  /*8e80*/  HMMA.16816.F32 R160, R176.reuse, R162, R8 ;  /* 0x000000a2b0a0723c */ /* 0x040fe20000001808 */
[----:B------:R-:W4:Y:S07]  /*8e90*/  LDSM.16.MT88.4 R8, [R248+0x3900] ;  /* 0x00390000f808783b */ /* 0x000f2e0000004200 */
[C---:B------:R-:W-:Y:S01]  /*8ea0*/  HMMA.16816.F32 R156, R176.reuse, R152, R12 ;  /* 0x00000098b09c723c */ /* 0x040fe2000000180c */
[----:B------:R-:W5:Y:S07]  /*8eb0*/  LDSM.16.MT88.4 R12, [R251+0x3900] ;  /* 0x00390000fb0c783b */ /* 0x000f6e0000004200 */
[C---:B------:R-:W-:Y:S01]  /*8ec0*/  HMMA.16816.F32 R152, R176.reuse, R154, R16 ;  /* 0x0000009ab098723c */ /* 0x040fe20000001810 */
[----:B------:R-:W4:Y:S07]  /*8ed0*/  LDSM.16.MT88.4 R16, [R250+0x3900] ;  /* 0x00390000fa10783b */ /* 0x000f2e0000004200 */
[C---:B--2---:R-:W-:Y:S08]  /*8ee0*/  HMMA.16816.F32 R148, R176.reuse, R144, R20 ;  /* 0x00000090b094723c */ /* 0x044ff00000001814 */
[C---:B------:R-:W-:Y:S08]  /*8ef0*/  HMMA.16816.F32 R144, R176.reuse, R146, R24 ;  /* 0x00000092b090723c */ /* 0x040ff00000001818 */
[C---:B-1----:R-:W-:Y:S08]  /*8f00*/  HMMA.16816.F32 R140, R176.reuse, R136, R28 ;  /* 0x00000088b08c723c */ /* 0x042ff0000000181c */
[C---:B------:R-:W-:Y:S08]  /*8f10*/  HMMA.16816.F32 R136, R176.reuse, R138, R32 ;  /* 0x0000008ab088723c */ /* 0x040ff00000001820 */
[C---:B---3--:R-:W-:Y:S08]  /*8f20*/  HMMA.16816.F32 R36, R176.reuse, R4, R36 ;  /* 0x00000004b024723c */ /* 0x048ff00000001824 */
        /* <DEDUP_REMOVED lines=32> */
.L_x_26:
[----:B------:R-:W2:Y:S04]  /*9130*/  LDL.LU R5, [R1+0x4c] ;  /* 0x00004c0001057983 */ /* 0x000ea80000300800 */
[----:B------:R-:W3:Y:S01]  /*9140*/  LDL.LU R3, [R1+0x74] ;  /* 0x0000740001037983 */ /* 0x000ee20000300800 */
[----:B------:R-:W-:-:S03]  /*9150*/  PLOP3.LUT P2, PT, PT, PT, PT, 0x8, 0x0 ;  /* 0x000000000000781c */ /* 0x000fc60003f4e170 */
[----:B--2---:R-:W1:Y:S04]  /*9160*/  SHFL.BFLY PT, R0, R5, 0x2, 0x1f ;  /* 0x0c401f0005007f89 */ /* 0x004e6800000e0000 */
[----:B---3--:R-:W2:Y:S01]  /*9170*/  SHFL.BFLY PT, R4, R3, 0x2, 0x1f ;  /* 0x0c401f0003047f89 */ /* 0x008ea200000e0000 */
[----:B-1----:R-:W-:Y:S02]  /*9180*/  FADD.FTZ R0, R0, R5 ;  /* 0x0000000500007221 */ /* 0x002fe40000010000 */
[----:B--2---:R-:W-:-:S03]  /*9190*/  FADD.FTZ R4, R4, R3 ;  /* 0x0000000304047221 */ /* 0x004fc60000010000 */
[----:B------:R-:W1:Y:S01]  /*91a0*/  SHFL.BFLY PT, R6, R0, 0x1, 0x1f ;  /* 0x0c201f0000067f89 */ /* 0x000e6200000e0000 */
[----:B------:R-:W-:-:S03]  /*91b0*/  MOV R3, RZ ;  /* 0x000000ff00037202 */ /* 0x000fc60000000f00 */
[----:B------:R-:W2:Y:S01]  /*91c0*/  SHFL.BFLY PT, R5, R4, 0x1, 0x1f ;  /* 0x0c201f0004057f89 */ /* 0x000ea200000e0000 */
[----:B-1----:R-:W-:Y:S01]  /*91d0*/  FADD.FTZ R6, R0, R6 ;  /* 0x0000000600067221 */ /* 0x002fe20000010000 */
[----:B------:R-:W-:Y:S01]  /*91e0*/  MOV R0, RZ ;  /* 0x000000ff00007202 */ /* 0x000fe20000000f00 */
[----:B--2---:R-:W-:-:S03]  /*91f0*/  FADD.FTZ R4, R5, R4 ;  /* 0x0000000405047221 */ /* 0x004fc60000010000 */
[----:B------:R-:W-:Y:S02]  /*9200*/  FSETP.NE.FTZ.AND P1, PT, R6, RZ, PT ;  /* 0x000000ff0600720b */ /* 0x000fe40003f35000 */
[----:B------:R-:W-:-:S11]  /*9210*/  FSETP.NE.FTZ.AND P0, PT, R4, RZ, PT ;  /* 0x000000ff0400720b */ /* 0x000fd60003f15000 */
[----:B------:R-:W1:Y:S08]  /*9220*/  @P1 MUFU.RCP R3, R6 ;  /* 0x0000000600031308 */ /* 0x000e700000001000 */
[----:B------:R-:W2:Y:S08]  /*9230*/  @P1 MUFU.LG2 R6, R6 ;  /* 0x0000000600061308 */ /* 0x000eb00000000c00 */
[----:B------:R-:W3:Y:S01]  /*9240*/  @P0 MUFU.LG2 R7, R4 ;  /* 0x0000000400070308 */ /* 0x000ee20000000c00 */
[----:B-1----:R-:W-:-:S02]  /*9250*/  FMUL.FTZ R12, R3, R36 ;  /* 0x00000024030c7220 */ /* 0x002fc40000410000 */
[C---:B------:R-:W-:Y:S02]  /*9260*/  FMUL.FTZ R164, R3.reuse, R164 ;  /* 0x000000a403a47220 */ /* 0x040fe40000410000 */
[C---:B------:R-:W-:Y:S02]  /*9270*/  FMUL.FTZ R8, R3.reuse, R165 ;  /* 0x000000a503087220 */ /* 0x040fe40000410000 */
[C---:B------:R-:W-:Y:S01]  /*9280*/  FMUL.FTZ R160, R3.reuse, R160 ;  /* 0x000000a003a07220 */ /* 0x040fe20000410000 */
[----:B------:R1:W4:Y:S01]  /*9290*/  @P0 MUFU.RCP R0, R4 ;  /* 0x0000000400000308 */ /* 0x0003220000001000 */
[C---:B------:R-:W-:Y:S02]  /*92a0*/  FMUL.FTZ R161, R3.reuse, R161 ;  /* 0x000000a103a17220 */ /* 0x040fe40000410000 */
[C---:B------:R-:W-:Y:S02]  /*92b0*/  FMUL.FTZ R156, R3.reuse, R156 ;  /* 0x0000009c039c7220 */ /* 0x040fe40000410000 */
[----:B------:R-:W-:-:S02]  /*92c0*/  FMUL.FTZ R157, R3, R157 ;  /* 0x0000009d039d7220 */ /* 0x000fc40000410000 */
[C---:B------:R-:W-:Y:S02]  /*92d0*/  FMUL.FTZ R152, R3.reuse, R152 ;  /* 0x0000009803987220 */ /* 0x040fe40000410000 */
[C---:B------:R-:W-:Y:S02]  /*92e0*/  FMUL.FTZ R153, R3.reuse, R153 ;  /* 0x0000009903997220 */ /* 0x040fe40000410000 */
[C---:B------:R-:W-:Y:S02]  /*92f0*/  FMUL.FTZ R148, R3.reuse, R148 ;  /* 0x0000009403947220 */ /* 0x040fe40000410000 */
[C---:B------:R-:W-:Y:S02]  /*9300*/  FMUL.FTZ R149, R3.reuse, R149 ;  /* 0x0000009503957220 */ /* 0x040fe40000410000 */
[C---:B------:R-:W-:Y:S01]  /*9310*/  FMUL.FTZ R144, R3.reuse, R144 ;  /* 0x0000009003907220 */ /* 0x040fe20000410000 */
[----:B-1----:R-:W-:Y:S01]  /*9320*/  @P1 MOV R4, 0x3f317218 ;  /* 0x3f31721800041802 */ /* 0x002fe20000000f00 */
        /* <DEDUP_REMOVED lines=12> */
[C---:B------:R-:W-:Y:S01]  /*93f0*/  FMUL.FTZ R20, R3.reuse, R52 ;  /* 0x0000003403147220 */ /* 0x040fe20000410000 */
[----:B------:R-:W-:Y:S01]  /*9400*/  MOV R52, 0xff800000 ;  /* 0xff80000000347802 */ /* 0x000fe20000000f00 */
[C---:B------:R-:W-:Y:S01]  /*9410*/  FMUL.FTZ R35, R3.reuse, R53 ;  /* 0x0000003503237220 */ /* 0x040fe20000410000 */
[----:B------:R-:W-:Y:S01]  /*9420*/  MOV R53, 0xff800000 ;  /* 0xff80000000357802 */ /* 0x000fe20000000f00 */
        /* <DEDUP_REMOVED lines=38> */
[----:B------:R-:W-:Y:S01]  /*9690*/  @P0 MOV R3, 0x3f317218 ;  /* 0x3f31721800030802 */ /* 0x000fe20000000f00 */
[----:B------:R-:W-:Y:S02]  /*96a0*/  @P1 FMUL.FTZ R5, R4, c[0x0][0x2d0] ;  /* 0x0000b40004051a20 */ /* 0x000fe40000410000 */
[----:B--2---:R-:W-:Y:S02]  /*96b0*/  @P1 FMUL.FTZ R6, R6, 0.69314718246459960938 ;  /* 0x3f31721806061820 */ /* 0x004fe40000410000 */
[----:B---3--:R-:W-:Y:S02]  /*96c0*/  @P0 FMUL.FTZ R4, R7, 0.69314718246459960938 ;  /* 0x3f31721807040820 */ /* 0x008fe40000410000 */
[----:B------:R-:W-:Y:S02]  /*96d0*/  @P0 FMUL.FTZ R3, R3, c[0x0][0x2d0] ;  /* 0x0000b40003030a20 */ /* 0x000fe40000410000 */
[----:B----4-:R-:W-:-:S02]  /*96e0*/  FMUL.FTZ R166, R0, R166 ;  /* 0x000000a600a67220 */ /* 0x010fc40000410000 */
        /* <DEDUP_REMOVED lines=62> */
[----:B------:R-:W-:Y:S02]  /*9ad0*/  FMUL.FTZ R10, R0, R131 ;  /* 0x00000083000a7220 */ /* 0x000fe40000410000 */
[----:B------:R-:W-:Y:S02]  /*9ae0*/  @P1 FFMA.FTZ R52, R5, R132, R6 ;  /* 0x0000008405341223 */ /* 0x000fe40000010006 */
[----:B------:R-:W-:Y:S02]  /*9af0*/  @P0 FFMA.FTZ R53, R3, R2, R4 ;  /* 0x0000000203350223 */ /* 0x000fe40000010004 */
.L_x_24:
[----:B------:R-:W-:Y:S01]  /*9b00*/  USHF.R.S32.HI UR8, URZ, 0x1f, UR9 ;  /* 0x0000001f3f087899 */ /* 0x000fe20008011409 */
[----:B------:R-:W-:Y:S05]  /*9b10*/  @P2 BRA `(.L_x_30) ;  /* 0x00001be000002947 */ /* 0x000fea0003800000 */
[----:B------:R-:W1:Y:S01]  /*9b20*/  S2R R57, SR_TID.X ;  /* 0x0000000000397919 */ /* 0x000e620000002100 */
[----:B------:R-:W-:Y:S01]  /*9b30*/  F2FP.PACK_AB R46, R47, R46 ;  /* 0x0000002e2f2e723e */ /* 0x000fe200000000ff */
[----:B------:R-:W-:Y:S01]  /*9b40*/  ULDC.64 UR4, c[0x0][0x500] ;  /* 0x0001400000047ab9 */ /* 0x000fe20000000a00 */
[----:B------:R-:W-:Y:S01]  /*9b50*/  F2FP.PACK_AB R42, R43, R42 ;  /* 0x0000002a2b2a723e */ /* 0x000fe200000000ff */
[----:B------:R-:W-:Y:S01]  /*9b60*/  UISETP.NE.U32.AND UP1, UPT, URZ, UR4, UPT ;  /* 0x000000043f00728c */ /* 0x000fe2000bf25070 */
[----:B------:R-:W-:Y:S01]  /*9b70*/  F2FP.PACK_AB R39, R39, R38 ;  /* 0x000000262727723e */ /* 0x000fe200000000ff */
[----:B------:R-:W-:Y:S01]  /*9b80*/  UMOV UR6, 0x4 ;  /* 0x0000000400067882 */ /* 0x000fe20000000000 */
[----:B------:R-:W-:Y:S01]  /*9b90*/  F2FP.PACK_AB R38, R41, R14 ;  /* 0x0000000e2926723e */ /* 0x000fe200000000ff */
[----:B------:R-:W-:Y:S01]  /*9ba0*/  UISETP.NE.AND.EX UP1, UPT, URZ, UR5, UPT, UP1 ;  /* 0x000000053f00728c */ /* 0x000fe2000bf25310 */
[----:B------:R-:W-:-:S02]  /*9bb0*/  F2FP.PACK_AB R8, R8, R164 ;  /* 0x000000a40808723e */ /* 0x000fc400000000ff */
[----:B------:R-:W-:Y:S01]  /*9bc0*/  F2FP.PACK_AB R167, R167, R166 ;  /* 0x000000a6a7a7723e */ /* 0x000fe200000000ff */
[----:B------:R-:W-:Y:S01]  /*9bd0*/  ULDC.64 UR4, c[0x0][0x500] ;  /* 0x0001400000047ab9 */ /* 0x000fe20000000a00 */
[----:B------:R-:W-:Y:S01]  /*9be0*/  F2FP.PACK_AB R6, R161, R160 ;  /* 0x000000a0a106723e */ /* 0x000fe200000000ff */
[----:B------:R-:W-:Y:S01]  /*9bf0*/  UIMAD.WIDE UR4, UR11, UR6, UR4 ;  /* 0x000000060b0472a5 */ /* 0x000fe2000f8e0204 */
[----:B------:R-:W-:Y:S02]  /*9c00*/  F2FP.PACK_AB R162, R163, R162 ;  /* 0x000000a2a3a2723e */ /* 0x000fe400000000ff */
[----:B------:R-:W-:Y:S02]  /*9c10*/  F2FP.PACK_AB R5, R157, R156 ;  /* 0x0000009c9d05723e */ /* 0x000fe400000000ff */
[----:B------:R-:W-:Y:S02]  /*9c20*/  F2FP.PACK_AB R158, R159, R158 ;  /* 0x0000009e9f9e723e */ /* 0x000fe400000000ff */
[----:B------:R-:W-:-:S02]  /*9c30*/  F2FP.PACK_AB R7, R153, R152 ;  /* 0x000000989907723e */ /* 0x000fc400000000ff */
[----:B------:R-:W-:Y:S02]  /*9c40*/  F2FP.PACK_AB R154, R155, R154 ;  /* 0x0000009a9b9a723e */ /* 0x000fe400000000ff */
[----:B-1----:R-:W-:Y:S02]  /*9c50*/  SHF.R.S32.HI R47, RZ, 0x1f, R57 ;  /* 0x0000001fff2f7819 */ /* 0x002fe40000011439 */
[----:B------:R-:W-:Y:S02]  /*9c60*/  F2FP.PACK_AB R49, R149, R148 ;  /* 0x000000949531723e */ /* 0x000fe400000000ff */
[CC--:B------:R-:W-:Y:S02]  /*9c70*/  LEA.HI R2, R47.reuse, R57.reuse, RZ, 0x2 ;  /* 0x000000392f027211 */ /* 0x0c0fe400078f10ff */
[----:B------:R-:W-:Y:S02]  /*9c80*/  LEA.HI R43, R47, R57, RZ, 0x5 ;  /* 0x000000392f2b7211 */ /* 0x000fe400078f28ff */
[----:B------:R-:W-:-:S02]  /*9c90*/  SHF.R.S32.HI R4, RZ, 0x2, R2 ;  /* 0x00000002ff047819 */ /* 0x000fc40000011402 */
[----:B------:R-:W-:Y:S02]  /*9ca0*/  SHF.R.S32.HI R0, RZ, 0x1f, R2 ;  /* 0x0000001fff007819 */ /* 0x000fe40000011402 */
[----:B------:R-:W-:Y:S02]  /*9cb0*/  SHF.R.S32.HI R41, RZ, 0x5, R43 ;  /* 0x00000005ff297819 */ /* 0x000fe4000001142b */
[----:B------:R-:W-:Y:S02]  /*9cc0*/  LEA.HI R0, R0, R4, RZ, 0x3 ;  /* 0x0000000400007211 */ /* 0x000fe400078f18ff */
[----:B------:R-:W-:Y:S02]  /*9cd0*/  F2FP.PACK_AB R150, R151, R150 ;  /* 0x000000969796723e */ /* 0x000fe400000000ff */
[----:B------:R-:W-:Y:S02]  /*9ce0*/  LOP3.LUT R0, R0, 0xfffffff8, RZ, 0xc0, !PT ;  /* 0xfffffff800007812 */ /* 0x000fe400078ec0ff */
[----:B------:R-:W-:-:S02]  /*9cf0*/  F2FP.PACK_AB R48, R145, R144 ;  /* 0x000000909130723e */ /* 0x000fc400000000ff */
[----:B------:R-:W-:Y:S01]  /*9d00*/  F2FP.PACK_AB R146, R147, R146 ;  /* 0x000000929392723e */ /* 0x000fe200000000ff */
[----:B------:R-:W-:Y:S01]  /*9d10*/  IMAD.IADD R4, R4, 0x1, -R0 ;  /* 0x0000000104047824 */ /* 0x000fe200078e0a00 */
[----:B------:R-:W-:Y:S02]  /*9d20*/  LOP3.LUT R0, R2, 0xfffffffc, RZ, 0xc0, !PT ;  /* 0xfffffffc02007812 */ /* 0x000fe400078ec0ff */
[----:B------:R-:W-:Y:S01]  /*9d30*/  F2FP.PACK_AB R45, R141, R140 ;  /* 0x0000008c8d2d723e */ /* 0x000fe200000000ff */
[C---:B------:R-:W-:Y:S01]  /*9d40*/  IMAD.SHL.U32 R2, R4.reuse, 0x40, RZ ;  /* 0x0000004004027824 */ /* 0x040fe200078e00ff */
[----:B------:R-:W-:Y:S01]  /*9d50*/  LOP3.LUT R3, R4, 0x1, RZ, 0xc0, !PT ;  /* 0x0000000104037812 */ /* 0x000fe200078ec0ff */
[----:B------:R-:W-:Y:S01]  /*9d60*/  IMAD.IADD R22, R57, 0x1, -R0 ;  /* 0x0000000139167824 */ /* 0x000fe200078e0a00 */
[----:B------:R-:W-:Y:S02]  /*9d70*/  F2FP.PACK_AB R142, R143, R142 ;  /* 0x0000008e8f8e723e */ /* 0x000fe400000000ff */
[----:B------:R-:W-:Y:S01]  /*9d80*/  LOP3.LUT R0, R2, 0x1c0, RZ, 0xc0, !PT ;  /* 0x000001c002007812 */ /* 0x000fe200078ec0ff */
[----:B------:R-:W-:Y:S01]  /*9d90*/  IMAD R2, R41, 0x200, R22 ;  /* 0x0000020029027824 */ /* 0x000fe200078e0216 */
[----:B------:R-:W-:-:S02]  /*9da0*/  ISETP.NE.U32.AND P0, PT, R3, 0x1, PT ;  /* 0x000000010300780c */ /* 0x000fc40003f05070 */
[----:B------:R-:W-:Y:S02]  /*9db0*/  LEA.HI R0, R0, R0, RZ, 0x1d ;  /* 0x0000000000007211 */ /* 0x000fe400078fe8ff */
[----:B------:R-:W-:Y:S01]  /*9dc0*/  R2P PR, R4, 0x6 ;  /* 0x0000000604007804 */ /* 0x000fe20000000000 */
[----:B------:R-:W-:Y:S01]  /*9dd0*/  IMAD.MOV.U32 R4, RZ, RZ, 0x20 ;  /* 0x00000020ff047424 */ /* 0x000fe200078e00ff */
[----:B------:R-:W-:Y:S01]  /*9de0*/  F2FP.PACK_AB R44, R137, R136 ;  /* 0x00000088892c723e */ /* 0x000fe200000000ff */
[----:B------:R-:W-:Y:S01]  /*9df0*/  IMAD.U32 R0, R2, 0x2, R0 ;  /* 0x0000000202007824 */ /* 0x000fe200078e0000 */
[----:B------:R-:W-:Y:S02]  /*9e00*/  F2FP.PACK_AB R138, R139, R138 ;  /* 0x0000008a8b8a723e */ /* 0x000fe400000000ff */
[----:B------:R-:W-:Y:S01]  /*9e10*/  SEL R4, R4, 0xffffffe0, !P1 ;  /* 0xffffffe004047807 */ /* 0x000fe20004800000 */
[----:B------:R-:W-:Y:S01]  /*9e20*/  IMAD.SHL.U32 R0, R0, 0x2, RZ ;  /* 0x0000000200007824 */ /* 0x000fe200078e00ff */
[----:B------:R-:W-:Y:S01]  /*9e30*/  BAR.SYNC.DEFER_BLOCKING 0x1, 0x100 ;  /* 0x0044000000007b1d */ /* 0x000fe20000010000 */
[----:B------:R-:W-:-:S02]  /*9e40*/  F2FP.PACK_AB R40, R37, R12 ;  /* 0x0000000c2528723e */ /* 0x000fc400000000ff */
[----:B------:R-:W-:Y:S02]  /*9e50*/  F2FP.PACK_AB R37, R9, R16 ;  /* 0x000000100925723e */ /* 0x000fe400000000ff */
[C---:B------:R-:W-:Y:S02]  /*9e60*/  IADD3 R3, R0.reuse, 0x80, RZ ;  /* 0x0000008000037810 */ /* 0x040fe40007ffe0ff */
[C---:B------:R-:W-:Y:S02]  /*9e70*/  IADD3 R2, R0.reuse, 0x70, RZ ;  /* 0x0000007000027810 */ /* 0x040fe40007ffe0ff */
[----:B------:R-:W-:Y:S01]  /*9e80*/  @P0 IADD3 R2, R3, 0x10, RZ ;  /* 0x0000001003020810 */ /* 0x000fe20007ffe0ff */
[----:B------:R-:W-:Y:S01]  /*9e90*/  IMAD.IADD R3, R0, 0x1, R4 ;  /* 0x0000000100037824 */ /* 0x000fe200078e0204 */
[----:B------:R-:W-:Y:S02]  /*9ea0*/  F2FP.PACK_AB R36, R36, R18 ;  /* 0x000000122424723e */ /* 0x000fe400000000ff */
[----:B------:R-:W-:-:S02]  /*9eb0*/  F2FP.PACK_AB R50, R51, R50 ;  /* 0x000000323332723e */ /* 0x000fc400000000ff */
[----:B------:R-:W-:Y:S02]  /*9ec0*/  F2FP.PACK_AB R35, R35, R20 ;  /* 0x000000142323723e */ /* 0x000fe400000000ff */
[----:B------:R-:W-:Y:S02]  /*9ed0*/  F2FP.PACK_AB R54, R55, R54 ;  /* 0x000000363736723e */ /* 0x000fe400000000ff */
[----:B------:R-:W-:Y:S02]  /*9ee0*/  F2FP.PACK_AB R34, R34, R56 ;  /* 0x000000382222723e */ /* 0x000fe400000000ff */
[----:B------:R-:W-:Y:S02]  /*9ef0*/  F2FP.PACK_AB R58, R59, R58 ;  /* 0x0000003a3b3a723e */ /* 0x000fe400000000ff */
[----:B------:R-:W-:Y:S01]  /*9f00*/  F2FP.PACK_AB R33, R33, R60 ;  /* 0x0000003c2121723e */ /* 0x000fe200000000ff */
[----:B------:R1:W-:Y:S01]  /*9f10*/  STS [R0+0x80], R8 ;  /* 0x0000800800007388 */ /* 0x0003e20000000800 */
[----:B------:R-:W-:-:S02]  /*9f20*/  F2FP.PACK_AB R62, R63, R62 ;  /* 0x0000003e3f3e723e */ /* 0x000fc400000000ff */
[----:B------:R-:W-:Y:S01]  /*9f30*/  F2FP.PACK_AB R32, R32, R64 ;  /* 0x000000402020723e */ /* 0x000fe200000000ff */
[----:B------:R-:W-:Y:S01]  /*9f40*/  STS [R0+0x480], R167 ;  /* 0x000480a700007388 */ /* 0x000fe20000000800 */
[----:B------:R-:W-:Y:S02]  /*9f50*/  F2FP.PACK_AB R66, R67, R66 ;  /* 0x000000424342723e */ /* 0x000fe400000000ff */
[----:B------:R-:W-:Y:S01]  /*9f60*/  F2FP.PACK_AB R31, R31, R68 ;  /* 0x000000441f1f723e */ /* 0x000fe200000000ff */
[----:B------:R2:W-:Y:S01]  /*9f70*/  STS [R2], R6 ;  /* 0x0000000602007388 */ /* 0x0005e20000000800 */
[----:B------:R-:W-:Y:S02]  /*9f80*/  F2FP.PACK_AB R70, R71, R70 ;  /* 0x000000464746723e */ /* 0x000fe400000000ff */
[----:B------:R-:W-:Y:S01]  /*9f90*/  F2FP.PACK_AB R30, R30, R72 ;  /* 0x000000481e1e723e */ /* 0x000fe200000000ff */
[----:B------:R-:W-:Y:S01]  /*9fa0*/  STS [R2+0x400], R162 ;  /* 0x000400a202007388 */ /* 0x000fe20000000800 */
[----:B------:R-:W-:-:S02]  /*9fb0*/  F2FP.PACK_AB R74, R75, R74 ;  /* 0x0000004a4b4a723e */ /* 0x000fc400000000ff */
[----:B------:R-:W-:Y:S01]  /*9fc0*/  F2FP.PACK_AB R29, R29, R76 ;  /* 0x0000004c1d1d723e */ /* 0x000fe200000000ff */
[----:B------:R3:W-:Y:S01]  /*9fd0*/  STS [R3+0x80], R5 ;  /* 0x0000800503007388 */ /* 0x0007e20000000800 */
[----:B------:R-:W-:Y:S02]  /*9fe0*/  F2FP.PACK_AB R78, R79, R78 ;  /* 0x0000004e4f4e723e */ /* 0x000fe400000000ff */
[----:B------:R-:W-:Y:S01]  /*9ff0*/  F2FP.PACK_AB R28, R28, R80 ;  /* 0x000000501c1c723e */ /* 0x000fe200000000ff */
[----:B------:R-:W-:Y:S01]  /*a000*/  STS [R3+0x480], R158 ;  /* 0x0004809e03007388 */ /* 0x000fe20000000800 */
[----:B------:R-:W-:Y:S02]  /*a010*/  F2FP.PACK_AB R82, R83, R82 ;  /* 0x000000525352723e */ /* 0x000fe400000000ff */
[----:B------:R-:W-:Y:S01]  /*a020*/  F2FP.PACK_AB R27, R27, R84 ;  /* 0x000000541b1b723e */ /* 0x000fe200000000ff */
[----:B-1----:R-:W-:Y:S01]  /*a030*/  IMAD.MOV.U32 R8, RZ, RZ, 0x40 ;  /* 0x00000040ff087424 */ /* 0x002fe200078e00ff */
[----:B------:R-:W-:-:S02]  /*a040*/  F2FP.PACK_AB R86, R87, R86 ;  /* 0x000000565756723e */ /* 0x000fc400000000ff */
[----:B------:R-:W-:Y:S02]  /*a050*/  F2FP.PACK_AB R26, R26, R88 ;  /* 0x000000581a1a723e */ /* 0x000fe400000000ff */
[----:B------:R-:W-:Y:S02]  /*a060*/  F2FP.PACK_AB R90, R91, R90 ;  /* 0x0000005a5b5a723e */ /* 0x000fe400000000ff */
[----:B------:R-:W-:Y:S02]  /*a070*/  F2FP.PACK_AB R25, R25, R92 ;  /* 0x0000005c1919723e */ /* 0x000fe400000000ff */
[----:B--2---:R-:W-:Y:S01]  /*a080*/  SEL R6, R8, 0xffffffc0, !P2 ;  /* 0xffffffc008067807 */ /* 0x004fe20005000000 */
[----:B------:R-:W-:Y:S01]  /*a090*/  IMAD.IADD R8, R4, 0x1, R2 ;  /* 0x0000000104087824 */ /* 0x000fe200078e0202 */
[----:B------:R-:W-:Y:S02]  /*a0a0*/  F2FP.PACK_AB R94, R95, R94 ;  /* 0x0000005e5f5e723e */ /* 0x000fe400000000ff */
[----:B------:R-:W-:Y:S01]  /*a0b0*/  F2FP.PACK_AB R24, R24, R96 ;  /* 0x000000601818723e */ /* 0x000fe200000000ff */
[----:B------:R-:W-:Y:S01]  /*a0c0*/  IMAD.IADD R4, R6, 0x1, R3 ;  /* 0x0000000106047824 */ /* 0x000fe200078e0203 */
[----:B------:R1:W-:Y:S01]  /*a0d0*/  STS [R8], R7 ;  /* 0x0000000708007388 */ /* 0x0003e20000000800 */
[----:B---3--:R-:W-:Y:S01]  /*a0e0*/  IMAD.IADD R5, R0, 0x1, R6 ;  /* 0x0000000100057824 */ /* 0x008fe200078e0206 */
[----:B------:R-:W-:-:S02]  /*a0f0*/  F2FP.PACK_AB R98, R99, R98 ;  /* 0x000000626362723e */ /* 0x000fc400000000ff */
[----:B------:R-:W-:Y:S01]  /*a100*/  STS [R8+0x400], R154 ;  /* 0x0004009a08007388 */ /* 0x000fe20000000800 */
[----:B------:R-:W-:Y:S02]  /*a110*/  F2FP.PACK_AB R23, R23, R100 ;  /* 0x000000641717723e */ /* 0x000fe400000000ff */
[----:B------:R-:W-:Y:S01]  /*a120*/  F2FP.PACK_AB R103, R103, R102 ;  /* 0x000000666767723e */ /* 0x000fe200000000ff */
[----:B------:R-:W-:Y:S01]  /*a130*/  STS [R5+0x80], R49 ;  /* 0x0000803105007388 */ /* 0x000fe20000000800 */
[----:B------:R-:W-:Y:S02]  /*a140*/  F2FP.PACK_AB R21, R21, R104 ;  /* 0x000000681515723e */ /* 0x000fe400000000ff */
[----:B------:R-:W-:Y:S01]  /*a150*/  F2FP.PACK_AB R107, R107, R106 ;  /* 0x0000006a6b6b723e */ /* 0x000fe200000000ff */
[----:B------:R-:W-:Y:S01]  /*a160*/  STS [R5+0x480], R150 ;  /* 0x0004809605007388 */ /* 0x000fe20000000800 */
[----:B------:R-:W-:Y:S02]  /*a170*/  F2FP.PACK_AB R20, R109, R108 ;  /* 0x0000006c6d14723e */ /* 0x000fe400000000ff */
[----:B------:R-:W-:-:S02]  /*a180*/  F2FP.PACK_AB R19, R19, R110 ;  /* 0x0000006e1313723e */ /* 0x000fc400000000ff */
[----:B------:R-:W-:Y:S02]  /*a190*/  F2FP.PACK_AB R18, R113, R112 ;  /* 0x000000707112723e */ /* 0x000fe400000000ff */
[----:B------:R-:W-:Y:S02]  /*a1a0*/  F2FP.PACK_AB R17, R17, R114 ;  /* 0x000000721111723e */ /* 0x000fe400000000ff */
[----:B------:R-:W-:Y:S02]  /*a1b0*/  F2FP.PACK_AB R16, R117, R116 ;  /* 0x000000747510723e */ /* 0x000fe400000000ff */
[----:B-----5:R-:W-:Y:S01]  /*a1c0*/  F2FP.PACK_AB R13, R119, R118 ;  /* 0x00000076770d723e */ /* 0x020fe200000000ff */
[----:B-1----:R-:W-:Y:S01]  /*a1d0*/  IMAD.IADD R7, R6, 0x1, R2 ;  /* 0x0000000106077824 */ /* 0x002fe200078e0202 */
[----:B------:R-:W-:Y:S01]  /*a1e0*/  F2FP.PACK_AB R12, R121, R120 ;  /* 0x00000078790c723e */ /* 0x000fe200000000ff */
[----:B------:R-:W-:Y:S01]  /*a1f0*/  IMAD.IADD R6, R8, 0x1, R6 ;  /* 0x0000000108067824 */ /* 0x000fe200078e0206 */
[----:B------:R-:W-:-:S02]  /*a200*/  F2FP.PACK_AB R11, R11, R122 ;  /* 0x0000007a0b0b723e */ /* 0x000fc400000000ff */
[----:B------:R-:W-:Y:S01]  /*a210*/  STS [R7], R48 ;  /* 0x0000003007007388 */ /* 0x000fe20000000800 */
[----:B------:R-:W-:Y:S02]  /*a220*/  F2FP.PACK_AB R9, R125, R124 ;  /* 0x0000007c7d09723e */ /* 0x000fe400000000ff */
[----:B------:R-:W-:Y:S01]  /*a230*/  F2FP.PACK_AB R15, R15, R126 ;  /* 0x0000007e0f0f723e */ /* 0x000fe200000000ff */
[----:B------:R-:W-:Y:S01]  /*a240*/  STS [R7+0x400], R146 ;  /* 0x0004009207007388 */ /* 0x000fe20000000800 */
[----:B------:R-:W-:Y:S02]  /*a250*/  F2FP.PACK_AB R14, R129, R128 ;  /* 0x00000080810e723e */ /* 0x000fe400000000ff */
[----:B------:R-:W-:Y:S01]  /*a260*/  F2FP.PACK_AB R10, R10, R130 ;  /* 0x000000820a0a723e */ /* 0x000fe200000000ff */
[----:B------:R-:W-:Y:S01]  /*a270*/  STS [R4+0x80], R45 ;  /* 0x0000802d04007388 */ /* 0x000fe20000000800 */
[----:B------:R-:W-:-:S03]  /*a280*/  PLOP3.LUT P0, PT, PT, PT, UP1, 0x80, 0x0 ;  /* 0x000000000000781c */ /* 0x000fc60003f0f018 */
[----:B------:R-:W-:Y:S04]  /*a290*/  STS [R4+0x480], R142 ;  /* 0x0004808e04007388 */ /* 0x000fe80000000800 */
[----:B------:R-:W-:Y:S04]  /*a2a0*/  STS [R6], R44 ;  /* 0x0000002c06007388 */ /* 0x000fe80000000800 */
        /* <DEDUP_REMOVED lines=45> */
[----:B------:R2:W-:Y:S04]  /*a580*/  STS [R4+0xc080], R9 ;  /* 0x00c0800904007388 */ /* 0x0005e80000000800 */
[----:B------:R3:W-:Y:S01]  /*a590*/  STS [R4+0xc480], R15 ;  /* 0x00c4800f04007388 */ /* 0x0007e20000000800 */
[----:B-1----:R-:W-:-:S03]  /*a5a0*/  IMAD.U32 R8, RZ, RZ, UR4 ;  /* 0x00000004ff087e24 */ /* 0x002fc6000f8e00ff */
[----:B------:R3:W-:Y:S04]  /*a5b0*/  STS [R6+0xc000], R14 ;  /* 0x00c0000e06007388 */ /* 0x0007e80000000800 */
[----:B------:R3:W-:Y:S01]  /*a5c0*/  STS [R6+0xc400], R10 ;  /* 0x00c4000a06007388 */ /* 0x0007e20000000800 */
[----:B--2---:R-:W-:-:S03]  /*a5d0*/  IMAD.U32 R9, RZ, RZ, UR5 ;  /* 0x00000005ff097e24 */ /* 0x004fc6000f8e00ff */
[----:B------:R-:W-:Y:S06]  /*a5e0*/  BAR.SYNC.DEFER_BLOCKING 0x1, 0x100 ;  /* 0x0044000000007b1d */ /* 0x000fec0000010000 */
[----:B------:R-:W-:Y:S02]  /*a5f0*/  ULDC.64 UR4, c[0x0][0x508] ;  /* 0x0001420000047ab9 */ /* 0x000fe40000000a00 */
[----:B------:R-:W-:Y:S01]  /*a600*/  UISETP.NE.U32.AND UP0, UPT, URZ, UR4, UPT ;  /* 0x000000043f00728c */ /* 0x000fe2000bf05070 */
[----:B------:R-:W2:Y:S03]  /*a610*/  @P0 LDG.E R0, [R8.64] ;  /* 0x0000000c08000981 */ /* 0x000ea6000c1e1900 */
[----:B------:R-:W-:Y:S01]  /*a620*/  UISETP.NE.AND.EX UP0, UPT, URZ, UR5, UPT, UP0 ;  /* 0x000000053f00728c */ /* 0x000fe2000bf05300 */
[----:B------:R-:W-:-:S02]  /*a630*/  IMAD.MOV.U32 R16, RZ, RZ, c[0x0][0x388] ;  /* 0x0000e200ff107624 */ /* 0x000fc400078e00ff */
[----:B------:R-:W-:-:S03]  /*a640*/  ULDC.64 UR4, c[0x0][0x508] ;  /* 0x0001420000047ab9 */ /* 0x000fc60000000a00 */
[----:B------:R-:W-:-:S05]  /*a650*/  PLOP3.LUT P1, PT, PT, PT, UP0, 0x80, 0x0 ;  /* 0x000000000000781c */ /* 0x000fca0003f2f008 */
[----:B------:R-:W-:-:S06]  /*a660*/  @UP0 UIMAD.WIDE UR4, UR11, UR6, UR4 ;  /* 0x000000060b0402a5 */ /* 0x000fcc000f8e0204 */
[----:B------:R-:W-:Y:S02]  /*a670*/  IMAD.U32 R2, RZ, RZ, UR4 ;  /* 0x00000004ff027e24 */ /* 0x000fe4000f8e00ff */
[----:B------:R-:W-:-:S05]  /*a680*/  IMAD.U32 R3, RZ, RZ, UR5 ;  /* 0x00000005ff037e24 */ /* 0x000fca000f8e00ff */
[----:B------:R3:W5:Y:S01]  /*a690*/  @P1 LDG.E R16, [R2.64] ;  /* 0x0000000c02101981 */ /* 0x000762000c1e1900 */
[----:B------:R-:W-:Y:S02]  /*a6a0*/  UMOV UR16, URZ ;  /* 0x0000003f00107c82 */ /* 0x000fe40008000000 */
[----:B------:R-:W-:Y:S01]  /*a6b0*/  UMOV UR17, URZ ;  /* 0x0000003f00117c82 */ /* 0x000fe20008000000 */
[----:B--2---:R-:W1:Y:S02]  /*a6c0*/  @P0 R2UR UR5, R0 ;  /* 0x00000000000503c2 */ /* 0x004e6400000e0000 */
[----:B-1----:R-:W-:Y:S02]  /*a6d0*/  @UP1 USHF.R.S32.HI UR4, URZ, 0x1f, UR5 ;  /* 0x0000001f3f041899 */ /* 0x002fe40008011405 */
[----:B------:R-:W-:-:S05]  /*a6e0*/  @UP1 UMOV UR16, UR5 ;  /* 0x0000000500101c82 */ /* 0x000fca0008000000 */
[----:B------:R-:W-:Y:S01]  /*a6f0*/  @UP1 UMOV UR17, UR4 ;  /* 0x0000000400111c82 */ /* 0x000fe20008000000 */
[----:B------:R-:W-:Y:S05]  /*a700*/  @P1 BRA `(.L_x_31) ;  /* 0x0000004000001947 */ /* 0x000fea0003800000 */
[----:B---3--:R-:W-:Y:S05]  /*a710*/  @!P0 BRA `(.L_x_31) ;  /* 0x0000003000008947 */ /* 0x008fea0003800000 */
[----:B------:R-:W2:Y:S04]  /*a720*/  LDG.E R0, [R8.64] ;  /* 0x0000000c08007981 */ /* 0x000ea8000c1e1900 */
[----:B------:R-:W2:Y:S02]  /*a730*/  LDG.E R2, [R8.64+0x4] ;  /* 0x0000040c08027981 */ /* 0x000ea4000c1e1900 */
[----:B--2--5:R-:W-:Y:S02]  /*a740*/  IADD3 R16, -R0, R2, RZ ;  /* 0x0000000200107210 */ /* 0x024fe40007ffe1ff */
.L_x_31:
[----:B---3--:R-:W-:Y:S01]  /*a750*/  SHF.R.S32.HI R0, RZ, 0x1f, R41 ;  /* 0x0000001fff007819 */ /* 0x008fe20000011429 */
[----:B------:R-:W-:Y:S01]  /*a760*/  IMAD.MOV.U32 R2, RZ, RZ, c[0x0][0x4e8] ;  /* 0x00013a00ff027624 */ /* 0x000fe200078e00ff */
[----:B------:R-:W-:Y:S01]  /*a770*/  LOP3.LUT R3, R43, 0xffffffe0, RZ, 0xc0, !PT ;  /* 0xffffffe02b037812 */ /* 0x000fe200078ec0ff */
[----:B------:R-:W1:Y:S01]  /*a780*/  S2R R28, SR_CTAID.X ;  /* 0x00000000001c7919 */ /* 0x000e620000002500 */
[----:B------:R-:W-:Y:S01]  /*a790*/  LEA.HI R0, R0, R41, RZ, 0x3 ;  /* 0x0000002900007211 */ /* 0x000fe200078f18ff */
[----:B------:R-:W-:Y:S01]  /*a7a0*/  ULDC.64 UR4, c[0x0][0x3a0] ;  /* 0x0000e80000047ab9 */ /* 0x000fe20000000a00 */
[----:B------:R-:W-:Y:S01]  /*a7b0*/  ISETP.NE.AND P1, PT, R2, 0x1, PT ;  /* 0x000000010200780c */ /* 0x000fe20003f25270 */
[----:B------:R-:W-:Y:S01]  /*a7c0*/  IMAD.IADD R3, R57, 0x1, -R3 ;  /* 0x0000000139037824 */ /* 0x000fe200078e0a03 */
[----:B------:R-:W-:Y:S01]  /*a7d0*/  LOP3.LUT R0, R0, 0xffffff8, RZ, 0xc0, !PT ;  /* 0x0ffffff800007812 */ /* 0x000fe200078ec0ff */
[----:B------:R-:W-:Y:S01]  /*a7e0*/  UMOV UR15, UR17 ;  /* 0x00000011000f7c82 */ /* 0x000fe20008000000 */
[----:B------:R-:W-:Y:S01]  /*a7f0*/  LEA.HI R6, R47, R57, RZ, 0x3 ;  /* 0x000000392f067211 */ /* 0x000fe200078f18ff */
[----:B------:R-:W-:Y:S01]  /*a800*/  UIMAD UR17, UR17, UR4, URZ ;  /* 0x00000004111172a4 */ /* 0x000fe2000f8e023f */
[----:B------:R-:W-:Y:S01]  /*a810*/  SHF.R.S32.HI R2, RZ, 0x1f, R3 ;  /* 0x0000001fff027819 */ /* 0x000fe20000011403 */
[----:B------:R-:W-:Y:S01]  /*a820*/  IMAD.IADD R4, R41, 0x1, -R0 ;  /* 0x0000000129047824 */ /* 0x000fe200078e0a00 */
[----:B------:R-:W-:Y:S01]  /*a830*/  LEA.HI R0, R22, R22, RZ, 0x1 ;  /* 0x0000001616007211 */ /* 0x000fe200078f08ff */
[----:B------:R-:W-:Y:S01]  /*a840*/  UMOV UR14, UR16 ;  /* 0x00000010000e7c82 */ /* 0x000fe20008000000 */
[----:B------:R-:W-:Y:S01]  /*a850*/  LEA.HI R2, R2, R3, RZ, 0x2 ;  /* 0x0000000302027211 */ /* 0x000fe200078f10ff */
[----:B------:R-:W-:Y:S01]  /*a860*/  ULDC.64 UR6, c[0x0][0x490] ;  /* 0x0001240000067ab9 */ /* 0x000fe20000000a00 */
[----:B------:R-:W-:Y:S01]  /*a870*/  LOP3.LUT R0, R0, 0x1ffffffe, RZ, 0xc0, !PT ;  /* 0x1ffffffe00007812 */ /* 0x000fe200078ec0ff */
[----:B------:R-:W-:Y:S01]  /*a880*/  UIMAD.WIDE.U32 UR18, UR16, UR4, URZ ;  /* 0x00000004101272a5 */ /* 0x000fe2000f8e003f */
[----:B------:R-:W-:Y:S01]  /*a890*/  SHF.R.S32.HI R2, RZ, 0x2, R2 ;  /* 0x00000002ff027819 */ /* 0x000fe20000011402 */
[----:B------:R-:W-:Y:S01]  /*a8a0*/  UIMAD UR17, UR16, UR5, UR17 ;  /* 0x00000005101172a4 */ /* 0x000fe2000f8e0211 */
[----:B------:R-:W-:Y:S01]  /*a8b0*/  LOP3.LUT P2, RZ, R3, 0x3, RZ, 0xc0, !PT ;  /* 0x0000000303ff7812 */ /* 0x000fe2000784c0ff */
[----:B------:R-:W-:Y:S01]  /*a8c0*/  IMAD.IADD R0, R22, 0x1, -R0 ;  /* 0x0000000116007824 */ /* 0x000fe200078e0a00 */
[----:B------:R-:W-:Y:S01]  /*a8d0*/  USHF.R.S32.HI UR16, URZ, 0x1f, UR11 ;  /* 0x0000001f3f107899 */ /* 0x000fe2000801140b */
[----:B------:R-:W-:Y:S01]  /*a8e0*/  IMAD R15, R4, 0x10, R2 ;  /* 0x00000010040f7824 */ /* 0x000fe200078e0202 */
[----:B------:R-:W-:Y:S01]  /*a8f0*/  UIMAD UR10, UR8, UR6, URZ ;  /* 0x00000006080a72a4 */ /* 0x000fe2000f8e023f */
[----:B------:R-:W-:Y:S01]  /*a900*/  LOP3.LUT R4, R6, 0xfffffff8, RZ, 0xc0, !PT ;  /* 0xfffffff806047812 */ /* 0x000fe200078ec0ff */
[----:B------:R-:W-:Y:S01]  /*a910*/  USEL UR16, UR16, URZ, !UP1 ;  /* 0x0000003f10107287 */ /* 0x000fe2000c800000 */
[----:B------:R-:W-:Y:S01]  /*a920*/  IMAD R0, R0, 0x8, R15 ;  /* 0x0000000800007824 */ /* 0x000fe200078e020f */
[----:B------:R-:W-:Y:S01]  /*a930*/  UIMAD.WIDE.U32 UR14, UR9, UR6, UR14 ;  /* 0x00000006090e72a5 */ /* 0x000fe2000f8e000e */
[----:B------:R-:W-:Y:S01]  /*a940*/  SHF.R.S32.HI R14, RZ, 0x3, R6 ;  /* 0x00000003ff0e7819 */ /* 0x000fe20000011406 */
[----:B------:R-:W-:Y:S01]  /*a950*/  UIMAD UR10, UR9, UR7, UR10 ;  /* 0x00000007090a72a4 */ /* 0x000fe2000f8e020a */
[----:B------:R-:W-:Y:S01]  /*a960*/  IMAD.IADD R7, R57, 0x1, -R4 ;  /* 0x0000000139077824 */ /* 0x000fe200078e0a04 */
[----:B-1----:R-:W-:Y:S01]  /*a970*/  LEA R0, R28, R0, 0x7 ;  /* 0x000000001c007211 */ /* 0x002fe200078e38ff */
[----:B------:R-:W-:Y:S01]  /*a980*/  ULDC.64 UR6, c[0x0][0x498] ;  /* 0x0001260000067ab9 */ /* 0x000fe20000000a00 */
[----:B-----5:R-:W-:Y:S01]  /*a990*/  IMAD R29, R16, c[0x0][0x4e8], RZ ;  /* 0x00013a00101d7a24 */ /* 0x020fe200078e02ff */
[----:B------:R-:W-:Y:S01]  /*a9a0*/  USEL UR11, UR11, URZ, !UP1 ;  /* 0x0000003f0b0b7287 */ /* 0x000fe2000c800000 */
[----:B------:R-:W-:Y:S01]  /*a9b0*/  LEA R6, R7, R14, 0x5 ;  /* 0x0000000e07067211 */ /* 0x000fe200078e28ff */
[----:B------:R-:W-:Y:S01]  /*a9c0*/  @P1 IMAD.HI.U32 R3, R0, c[0x0][0x4ec], RZ ;  /* 0x00013b0000031a27 */ /* 0x000fe200078e00ff */
[----:B------:R-:W-:Y:S01]  /*a9d0*/  UIMAD UR20, UR16, UR6, URZ ;  /* 0x00000006101472a4 */ /* 0x000fe2000f8e023f */
[----:B------:R-:W-:Y:S01]  /*a9e0*/  LEA.HI R18, R47, R57, RZ, 0x6 ;  /* 0x000000392f127211 */ /* 0x000fe200078f30ff */
[----:B------:R-:W-:Y:S01]  /*a9f0*/  UIADD3 UR15, UR15, UR10, URZ ;  /* 0x0000000a0f0f7290 */ /* 0x000fe2000fffe03f */
[----:B------:R-:W-:Y:S01]  /*aa00*/  IMAD.MOV.U32 R2, RZ, RZ, R0 ;  /* 0x000000ffff027224 */ /* 0x000fe200078e0000 */
[----:B------:R-:W-:Y:S01]  /*aa10*/  @P1 SHF.R.U32.HI R2, RZ, c[0x0][0x4f0], R3 ;  /* 0x00013c00ff021a19 */ /* 0x000fe20000011603 */
[----:B------:R-:W-:Y:S01]  /*aa20*/  UIMAD UR7, UR11, UR7, UR20 ;  /* 0x000000070b0772a4 */ /* 0x000fe2000f8e0214 */
[----:B------:R-:W-:Y:S01]  /*aa30*/  IMAD R6, R28, 0x80, R6 ;  /* 0x000000801c067824 */ /* 0x000fe200078e0206 */
[----:B------:R-:W-:Y:S01]  /*aa40*/  UIMAD.WIDE.U32 UR14, UR11, UR6, UR14 ;  /* 0x000000060b0e72a5 */ /* 0x000fe2000f8e000e */
[--C-:B------:R-:W-:Y:S01]  /*aa50*/  SHF.R.S32.HI R5, RZ, 0x1f, R2.reuse ;  /* 0x0000001fff057819 */ /* 0x100fe20000011402 */
[----:B------:R-:W-:Y:S01]  /*aa60*/  IMAD.MOV R3, RZ, RZ, -R2 ;  /* 0x000000ffff037224 */ /* 0x000fe200078e0a02 */
[----:B------:R-:W-:Y:S01]  /*aa70*/  ULDC.64 UR4, c[0x0][0x3e8] ;  /* 0x0000fa0000047ab9 */ /* 0x000fe20000000a00 */
[----:B------:R-:W-:Y:S01]  /*aa80*/  @P1 IMAD.HI.U32 R10, R6, c[0x0][0x4ec], RZ ;  /* 0x00013b00060a1a27 */ /* 0x000fe200078e00ff */
[----:B------:R-:W-:Y:S01]  /*aa90*/  UIMAD UR8, UR8, UR4, URZ ;  /* 0x00000004080872a4 */ /* 0x000fe2000f8e023f */
[----:B------:R-:W-:Y:S01]  /*aaa0*/  IADD3 R2, P0, R2, UR14, RZ ;  /* 0x0000000e02027c10 */ /* 0x000fe2000ff1e0ff */
[----:B------:R-:W-:Y:S01]  /*aab0*/  UIADD3 UR19, UR19, UR17, URZ ;  /* 0x0000001113137290 */ /* 0x000fe2000fffe03f */
[----:B------:R-:W-:Y:S01]  /*aac0*/  IMAD R0, R3, c[0x0][0x4e8], R0 ;  /* 0x00013a0003007a24 */ /* 0x000fe200078e0200 */
[----:B------:R-:W-:Y:S01]  /*aad0*/  UIMAD UR5, UR9, UR5, UR8 ;  /* 0x00000005090572a4 */ /* 0x000fe2000f8e0208 */
[----:B------:R-:W-:Y:S01]  /*aae0*/  IMAD.U32 R3, RZ, RZ, UR7 ;  /* 0x00000007ff037e24 */ /* 0x000fe2000f8e00ff */
[----:B------:R-:W-:Y:S01]  /*aaf0*/  UIMAD.WIDE.U32 UR18, UR9, UR4, UR18 ;  /* 0x00000004091272a5 */ /* 0x000fe2000f8e0012 */
[----:B------:R-:W-:Y:S01]  /*ab00*/  BSSY B0, `(.L_x_32) ;  /* 0x0000062000007945 */ /* 0x000fe20003800000 */
[----:B------:R-:W-:Y:S01]  /*ab10*/  SHF.R.S32.HI R4, RZ, 0x1f, R0 ;  /* 0x0000001fff047819 */ /* 0x000fe20000011400 */
[----:B------:R-:W-:Y:S01]  /*ab20*/  ULDC.64 UR6, c[0x0][0x3f0] ;  /* 0x0000fc0000067ab9 */ /* 0x000fe20000000a00 */
[----:B------:R-:W-:Y:S01]  /*ab30*/  IADD3.X R3, R5, UR15, R3, P0, !PT ;  /* 0x0000000f05037c10 */ /* 0x000fe200087fe403 */
[----:B------:R-:W-:Y:S01]  /*ab40*/  IMAD.SHL.U32 R5, R14, 0x40, RZ ;  /* 0x000000400e057824 */ /* 0x000fe200078e00ff */
[----:B------:R-:W-:Y:S01]  /*ab50*/  UIMAD UR16, UR16, UR6, URZ ;  /* 0x00000006101072a4 */ /* 0x000fe2000f8e023f */
[----:B------:R-:W-:Y:S01]  /*ab60*/  IMAD R4, R4, c[0x0][0x488], RZ ;  /* 0x0001220004047a24 */ /* 0x000fe200078e02ff */
[----:B------:R-:W-:Y:S01]  /*ab70*/  UIADD3 UR19, UR19, UR5, URZ ;  /* 0x0000000513137290 */ /* 0x000fe2000fffe03f */
[----:B------:R-:W-:Y:S01]  /*ab80*/  IMAD.WIDE.U32 R2, R0, c[0x0][0x488], R2 ;  /* 0x0001220000027a25 */ /* 0x000fe200078e0002 */
[----:B------:R-:W-:Y:S01]  /*ab90*/  LOP3.LUT R5, R5, 0x1c0, RZ, 0xc0, !PT ;  /* 0x000001c005057812 */ /* 0x000fe200078ec0ff */
[----:B------:R-:W-:-:S02]  /*aba0*/  UIMAD UR7, UR11, UR7, UR16 ;  /* 0x000000070b0772a4 */ /* 0x000fc4000f8e0210 */
[----:B------:R-:W-:Y:S01]  /*abb0*/  IMAD R9, R0, c[0x0][0x48c], R4 ;  /* 0x0001230000097a24 */ /* 0x000fe200078e0204 */
[----:B------:R-:W-:Y:S01]  /*abc0*/  SHF.R.U32.HI R8, RZ, 0x3, R5 ;  /* 0x00000003ff087819 */ /* 0x000fe20000011605 */
[----:B------:R-:W-:Y:S01]  /*abd0*/  IMAD.SHL.U32 R4, R7, 0x8, RZ ;  /* 0x0000000807047824 */ /* 0x000fe200078e00ff */
[C---:B------:R-:W-:Y:S01]  /*abe0*/  LEA R7, P0, R2.reuse, c[0x0][0x450], 0x2 ;  /* 0x0001140002077a11 */ /* 0x040fe200078010ff */
[----:B------:R-:W-:Y:S01]  /*abf0*/  IMAD.IADD R3, R3, 0x1, R9 ;  /* 0x0000000103037824 */ /* 0x000fe200078e0209 */
[----:B------:R-:W-:Y:S01]  /*ac00*/  UIMAD.WIDE.U32 UR18, UR11, UR6, UR18 ;  /* 0x000000060b1272a5 */ /* 0x000fe2000f8e0012 */
[----:B------:R-:W-:Y:S01]  /*ac10*/  IMAD.MOV.U32 R0, RZ, RZ, R6 ;  /* 0x000000ffff007224 */ /* 0x000fe200078e0006 */
[----:B------:R-:W-:Y:S01]  /*ac20*/  LOP3.LUT R5, R5, 0x38, R4, 0xf8, !PT ;  /* 0x0000003805057812 */ /* 0x000fe200078ef804 */
[----:B------:R-:W-:Y:S01]  /*ac30*/  SHFL.IDX PT, R12, R7, RZ, 0x1c1f ;  /* 0x001c1fff070c7589 */ /* 0x000fe200000e0000 */
[----:B------:R-:W-:Y:S01]  /*ac40*/  @P1 SHF.R.U32.HI R0, RZ, c[0x0][0x4f0], R10 ;  /* 0x00013c00ff001a19 */ /* 0x000fe2000001160a */
[----:B------:R-:W-:Y:S01]  /*ac50*/  UIADD3 UR7, UR19, UR7, URZ ;  /* 0x0000000713077290 */ /* 0x000fe2000fffe03f */
[----:B------:R-:W-:Y:S01]  /*ac60*/  LOP3.LUT R17, R5, R8, RZ, 0x3c, !PT ;  /* 0x0000000805117212 */ /* 0x000fe200078e3cff */
[----:B------:R1:W-:Y:S01]  /*ac70*/  SHFL.IDX PT, R10, R7, 0x1, 0x1c1f ;  /* 0x003c1f00070a7f89 */ /* 0x0003e200000e0000 */
[----:B------:R-:W-:Y:S01]  /*ac80*/  LEA.HI.X R5, R2, c[0x0][0x454], R3, 0x2, P0 ;  /* 0x0001150002057a11 */ /* 0x000fe200000f1403 */
[--C-:B------:R-:W-:Y:S01]  /*ac90*/  IMAD.MOV R8, RZ, RZ, -R0.reuse ;  /* 0x000000ffff087224 */ /* 0x100fe200078e0a00 */
[----:B------:R-:W-:Y:S01]  /*aca0*/  SHF.R.S32.HI R9, RZ, 0x1f, R0 ;  /* 0x0000001fff097819 */ /* 0x000fe20000011400 */
[----:B------:R-:W-:Y:S01]  /*acb0*/  IMAD.U32 R3, RZ, RZ, UR19 ;  /* 0x00000013ff037e24 */ /* 0x000fe2000f8e00ff */
[----:B------:R-:W-:Y:S01]  /*acc0*/  MOV R2, UR18 ;  /* 0x0000001200027c02 */ /* 0x000fe20008000f00 */
[----:B------:R-:W2:Y:S01]  /*acd0*/  SHFL.IDX PT, R13, R5, RZ, 0x1c1f ;  /* 0x001c1fff050d7589 */ /* 0x000ea200000e0000 */
[----:B------:R-:W-:-:S02]  /*ace0*/  IMAD.U32 R3, RZ, RZ, UR7 ;  /* 0x00000007ff037e24 */ /* 0x000fc4000f8e00ff */
[----:B------:R-:W-:Y:S01]  /*acf0*/  IMAD R6, R8, c[0x0][0x4e8], R6 ;  /* 0x00013a0008067a24 */ /* 0x000fe200078e0206 */
[----:B------:R3:W4:Y:S01]  /*ad00*/  SHFL.IDX PT, R11, R5, 0x1, 0x1c1f ;  /* 0x003c1f00050b7f89 */ /* 0x00072200000e0000 */
[----:B------:R-:W-:-:S04]  /*ad10*/  IMAD.WIDE.U32 R2, R0, c[0x0][0x3e0], R2 ;  /* 0x0000f80000027a25 */ /* 0x000fc800078e0002 */
[----:B-1----:R-:W-:-:S04]  /*ad20*/  IMAD R7, R9, c[0x0][0x3e0], RZ ;  /* 0x0000f80009077a24 */ /* 0x002fc800078e02ff */
[----:B------:R-:W-:Y:S01]  /*ad30*/  IMAD R7, R0, c[0x0][0x3e4], R7 ;  /* 0x0000f90000077a24 */ /* 0x000fe200078e0207 */
[----:B------:R-:W-:-:S04]  /*ad40*/  SHF.R.S32.HI R0, RZ, 0x1f, R6 ;  /* 0x0000001fff007819 */ /* 0x000fc80000011406 */
[----:B------:R-:W-:Y:S01]  /*ad50*/  IADD3 R3, R3, R7, RZ ;  /* 0x0000000703037210 */ /* 0x000fe20007ffe0ff */
[----:B---3--:R-:W-:Y:S02]  /*ad60*/  IMAD R5, R28, 0x80, R15 ;  /* 0x000000801c057824 */ /* 0x008fe400078e020f */
[----:B------:R-:W-:Y:S02]  /*ad70*/  IMAD R0, R0, c[0x0][0x3d8], RZ ;  /* 0x0000f60000007a24 */ /* 0x000fe400078e02ff */
[----:B------:R-:W-:Y:S01]  /*ad80*/  IMAD.WIDE.U32 R2, R6, c[0x0][0x3d8], R2 ;  /* 0x0000f60006027a25 */ /* 0x000fe200078e0002 */
[C---:B------:R-:W-:Y:S02]  /*ad90*/  IADD3 R8, R5.reuse, 0x8, RZ ;  /* 0x0000000805087810 */ /* 0x040fe40007ffe0ff */
[-C--:B------:R-:W-:Y:S01]  /*ada0*/  ISETP.GE.OR P1, PT, R5, R29.reuse, P2 ;  /* 0x0000001d0500720c */ /* 0x080fe20001726670 */
[----:B------:R-:W-:Y:S01]  /*adb0*/  IMAD.SHL.U32 R5, R18, 0x8, RZ ;  /* 0x0000000812057824 */ /* 0x000fe200078e00ff */
[----:B------:R-:W-:Y:S01]  /*adc0*/  ISETP.GE.OR P0, PT, R8, R29, P2 ;  /* 0x0000001d0800720c */ /* 0x000fe20001706670 */
[----:B------:R-:W-:-:S03]  /*add0*/  IMAD R28, R28, 0x80, R14 ;  /* 0x000000801c1c7824 */ /* 0x000fc600078e020e */
[----:B------:R-:W-:Y:S01]  /*ade0*/  LOP3.LUT R7, R17, 0x7ffffe00, R5, 0xf8, !PT ;  /* 0x7ffffe0011077812 */ /* 0x000fe200078ef805 */
[----:B------:R-:W-:-:S04]  /*adf0*/  IMAD R5, R6, c[0x0][0x3dc], R0 ;  /* 0x0000f70006057a24 */ /* 0x000fc800078e0200 */
[----:B------:R-:W-:Y:S02]  /*ae00*/  IMAD.SHL.U32 R0, R7, 0x2, RZ ;  /* 0x0000000207007824 */ /* 0x000fe400078e00ff */
[----:B--2---:R1:W-:Y:S01]  /*ae10*/  @!P1 ST.E [R12.64], R52 ;  /* 0x000000340c009985 */ /* 0x0043e2000c10190c */
[----:B------:R-:W-:-:S03]  /*ae20*/  IMAD.IADD R3, R3, 0x1, R5 ;  /* 0x0000000103037824 */ /* 0x000fc600078e0205 */
[----:B----4-:R1:W-:Y:S01]  /*ae30*/  @!P0 ST.E [R10.64], R53 ;  /* 0x000000350a008985 */ /* 0x0103e2000c10190c */
[----:B------:R-:W-:-:S03]  /*ae40*/  LEA R31, P0, R2, c[0x0][0x380], 0x1 ;  /* 0x0000e000021f7a11 */ /* 0x000fc600078008ff */
[----:B------:R1:W2:Y:S01]  /*ae50*/  LDS.128 R44, [R0+0x1080] ;  /* 0x00108000002c7984 */ /* 0x0002a20000000c00 */
[----:B------:R-:W-:Y:S02]  /*ae60*/  LEA.HI.X R30, R2, c[0x0][0x384], R3, 0x1, P0 ;  /* 0x0000e100021e7a11 */ /* 0x000fe400000f0c03 */
[----:B------:R-:W-:Y:S01]  /*ae70*/  ISETP.GE.AND P0, PT, R28, R29, PT ;  /* 0x0000001d1c00720c */ /* 0x000fe20003f06270 */
[----:B------:R1:W3:Y:S04]  /*ae80*/  LDS.128 R60, [R0+0x2080] ;  /* 0x00208000003c7984 */ /* 0x0002e80000000c00 */
[----:B------:R1:W4:Y:S04]  /*ae90*/  LDS.128 R72, [R0+0x3080] ;  /* 0x0030800000487984 */ /* 0x0003280000000c00 */
[----:B------:R1:W1:Y:S04]  /*aea0*/  LDS.128 R40, [R0+0x5080] ;  /* 0x0050800000287984 */ /* 0x0002680000000c00 */
        /* <DEDUP_REMOVED lines=8> */
[----:B------:R1:W1:Y:S04]  /*af30*/  SHFL.IDX PT, R2, R31, RZ, 0x181f ;  /* 0x00181fff1f027589 */ /* 0x00026800000e0000 */
[----:B------:R1:W1:Y:S01]  /*af40*/  SHFL.IDX PT, R3, R30, RZ, 0x181f ;  /* 0x00181fff1e037589 */ /* 0x00026200000e0000 */
[----:B------:R-:W-:Y:S05]  /*af50*/  @P0 BRA `(.L_x_33) ;  /* 0x000001c000000947 */ /* 0x000fea0003800000 */
[----:B--234-:R-:W2:Y:S01]  /*af60*/  LDS.128 R24, [R0+0x80] ;  /* 0x0000800000187984 */ /* 0x01cea20000000c00 */
[----:B------:R-:W-:-:S02]  /*af70*/  IADD3 R7, R4, 0x40, RZ ;  /* 0x0000004004077810 */ /* 0x000fc40007ffe0ff */
[C---:B------:R-:W-:Y:S01]  /*af80*/  IADD3 R8, R4.reuse, 0x80, RZ ;  /* 0x0000008004087810 */ /* 0x040fe20007ffe0ff */
[----:B------:R-:W3:Y:S01]  /*af90*/  LDS.128 R20, [R0+0x4080] ;  /* 0x0040800000147984 */ /* 0x000ee20000000c00 */
[----:B------:R-:W-:Y:S02]  /*afa0*/  IADD3 R9, R4, 0xc0, RZ ;  /* 0x000000c004097810 */ /* 0x000fe40007ffe0ff */
[----:B------:R-:W-:Y:S01]  /*afb0*/  ISETP.GE.AND P2, PT, R7, c[0x0][0x3c8], PT ;  /* 0x0000f20007007a0c */ /* 0x000fe20003f46270 */
[----:B------:R-:W4:Y:S01]  /*afc0*/  LDS.128 R16, [R0+0x8080] ;  /* 0x0080800000107984 */ /* 0x000f220000000c00 */
[----:B------:R-:W-:Y:S02]  /*afd0*/  ISETP.GE.AND P1, PT, R8, c[0x0][0x3c8], PT ;  /* 0x0000f20008007a0c */ /* 0x000fe40003f26270 */
[----:B------:R-:W-:Y:S01]  /*afe0*/  ISETP.GE.AND P0, PT, R9, c[0x0][0x3c8], PT ;  /* 0x0000f20009007a0c */ /* 0x000fe20003f06270 */
[----:B-1----:R1:W5:Y:S01]  /*aff0*/  LDS.128 R12, [R0+0xc080] ;  /* 0x00c08000000c7984 */ /* 0x0023620000000c00 */
[----:B------:R-:W-:-:S07]  /*b000*/  ISETP.GE.AND P3, PT, R4, c[0x0][0x3c8], PT ;  /* 0x0000f20004007a0c */ /* 0x000fce0003f66270 */
[----:B------:R-:W-:-:S04]  /*b010*/  @!P2 SHF.R.S32.HI R5, RZ, 0x1f, R7 ;  /* 0x0000001fff05a819 */ /* 0x000fc80000011407 */
[----:B------:R-:W-:Y:S02]  /*b020*/  @!P0 SHF.R.S32.HI R6, RZ, 0x1f, R9 ;  /* 0x0000001fff068819 */ /* 0x000fe40000011409 */
[----:B------:R-:W-:Y:S01]  /*b030*/  @!P2 LEA.HI R7, R5, R7, RZ, 0x3 ;  /* 0x000000070507a211 */ /* 0x000fe200078f18ff */
[----:B------:R-:W-:Y:S01]  /*b040*/  @!P3 IMAD.WIDE R10, R4, 0x2, R2 ;  /* 0x00000002040ab825 */ /* 0x000fe200078e0202 */
[----:B-1----:R-:W-:-:S04]  /*b050*/  @!P1 SHF.R.S32.HI R0, RZ, 0x1f, R8 ;  /* 0x0000001fff009819 */ /* 0x002fc80000011408 */
[----:B------:R-:W-:Y:S01]  /*b060*/  @!P1 LEA.HI R5, R0, R8, RZ, 0x3 ;  /* 0x0000000800059211 */ /* 0x000fe200078f18ff */
[----:B--2---:R1:W-:Y:S01]  /*b070*/  @!P3 ST.E.128 [R10.64], R24 ;  /* 0x000000180a00b985 */ /* 0x0043e2000c101d0c */
[----:B------:R-:W-:Y:S02]  /*b080*/  @!P0 LEA.HI R0, R6, R9, RZ, 0x3 ;  /* 0x0000000906008211 */ /* 0x000fe400078f18ff */
[----:B------:R-:W-:Y:S02]  /*b090*/  @!P2 LOP3.LUT R6, R7, 0xfffffff8, RZ, 0xc0, !PT ;  /* 0xfffffff80706a812 */ /* 0x000fe400078ec0ff */
[----:B------:R-:W-:Y:S02]  /*b0a0*/  @!P1 LOP3.LUT R5, R5, 0xfffffff8, RZ, 0xc0, !PT ;  /* 0xfffffff805059812 */ /* 0x000fe400078ec0ff */
[----:B------:R-:W-:Y:S01]  /*b0b0*/  @!P0 LOP3.LUT R0, R0, 0xfffffff8, RZ, 0xc0, !PT ;  /* 0xfffffff800008812 */ /* 0x000fe200078ec0ff */
[----:B------:R-:W-:-:S04]  /*b0c0*/  @!P2 IMAD.WIDE R8, R6, 0x2, R2 ;  /* 0x000000020608a825 */ /* 0x000fc800078e0202 */
[--C-:B------:R-:W-:Y:S01]  /*b0d0*/  @!P1 IMAD.WIDE R6, R5, 0x2, R2.reuse ;  /* 0x0000000205069825 */ /* 0x100fe200078e0202 */
[----:B---3--:R1:W-:Y:S03]  /*b0e0*/  @!P2 ST.E.128 [R8.64], R20 ;  /* 0x000000140800a985 */ /* 0x0083e6000c101d0c */
[----:B------:R-:W-:Y:S01]  /*b0f0*/  @!P0 IMAD.WIDE R2, R0, 0x2, R2 ;  /* 0x0000000200028825 */ /* 0x000fe200078e0202 */
[----:B----4-:R1:W-:Y:S04]  /*b100*/  @!P1 ST.E.128 [R6.64], R16 ;  /* 0x0000001006009985 */ /* 0x0103e8000c101d0c */
[----:B-----5:R1:W-:Y:S02]  /*b110*/  @!P0 ST.E.128 [R2.64], R12 ;  /* 0x0000000c02008985 */ /* 0x0203e4000c101d0c */
.L_x_33:
[----:B--234-:R-:W-:Y:S05]  /*b120*/  BSYNC B0 ;  /* 0x0000000000007941 */ /* 0x01cfea0003800000 */
.L_x_32:
[----:B-1----:R-:W-:Y:S01]  /*b130*/  IADD3 R0, R28, 0x20, RZ ;  /* 0x000000201c007810 */ /* 0x002fe20007ffe0ff */
[----:B------:R1:W2:Y:S01]  /*b140*/  SHFL.IDX PT, R3, R30, 0x1, 0x181f ;  /* 0x00381f001e037f89 */ /* 0x0002a200000e0000 */
[----:B------:R-:W-:Y:S02]  /*b150*/  BSSY B0, `(.L_x_34) ;  /* 0x000001c000007945 */ /* 0x000fe40003800000 */
[----:B------:R-:W-:Y:S01]  /*b160*/  ISETP.GE.AND P0, PT, R0, R29, PT ;  /* 0x0000001d0000720c */ /* 0x000fe20003f06270 */
[----:B------:R1:W3:-:S12]  /*b170*/  SHFL.IDX PT, R2, R31, 0x1, 0x181f ;  /* 0x00381f001f027f89 */ /* 0x0002d800000e0000 */
[----:B------:R-:W-:Y:S05]  /*b180*/  @P0 BRA `(.L_x_35) ;  /* 0x0000018000000947 */ /* 0x000fea0003800000 */
[C---:B------:R-:W-:Y:S02]  /*b190*/  IADD3 R7, R4.reuse, 0x40, RZ ;  /* 0x0000004004077810 */ /* 0x040fe40007ffe0ff */
        /* <DEDUP_REMOVED lines=9> */
[----:B------:R-:W-:Y:S01]  /*b230*/  @!P2 LEA.HI R7, R5, R7, RZ, 0x3 ;  /* 0x000000070507a211 */ /* 0x000fe200078f18ff */
[----:B--23--:R-:W-:Y:S01]  /*b240*/  @!P3 IMAD.WIDE R10, R4, 0x2, R2 ;  /* 0x00000002040ab825 */ /* 0x00cfe200078e0202 */
[----:B------:R-:W-:Y:S02]  /*b250*/  @!P1 LEA.HI R5, R0, R8, RZ, 0x3 ;  /* 0x0000000800059211 */ /* 0x000fe400078f18ff */
[----:B------:R-:W-:-:S02]  /*b260*/  @!P0 LEA.HI R0, R6, R9, RZ, 0x3 ;  /* 0x0000000906008211 */ /* 0x000fc400078f18ff */
[----:B------:R-:W-:Y:S01]  /*b270*/  @!P2 LOP3.LUT R6, R7, 0xfffffff8, RZ, 0xc0, !PT ;  /* 0xfffffff80706a812 */ /* 0x000fe200078ec0ff */
[----:B------:R2:W-:Y:S01]  /*b280*/  @!P3 ST.E.128 [R10.64], R44 ;  /* 0x0000002c0a00b985 */ /* 0x0005e2000c101d0c */
[----:B------:R-:W-:Y:S02]  /*b290*/  @!P1 LOP3.LUT R5, R5, 0xfffffff8, RZ, 0xc0, !PT ;  /* 0xfffffff805059812 */ /* 0x000fe400078ec0ff */
[----:B------:R-:W-:Y:S01]  /*b2a0*/  @!P0 LOP3.LUT R0, R0, 0xfffffff8, RZ, 0xc0, !PT ;  /* 0xfffffff800008812 */ /* 0x000fe200078ec0ff */
[----:B------:R-:W-:-:S04]  /*b2b0*/  @!P2 IMAD.WIDE R8, R6, 0x2, R2 ;  /* 0x000000020608a825 */ /* 0x000fc800078e0202 */
[--C-:B------:R-:W-:Y:S01]  /*b2c0*/  @!P1 IMAD.WIDE R6, R5, 0x2, R2.reuse ;  /* 0x0000000205069825 */ /* 0x100fe200078e0202 */
[----:B------:R2:W-:Y:S03]  /*b2d0*/  @!P2 ST.E.128 [R8.64], R40 ;  /* 0x000000280800a985 */ /* 0x0005e6000c101d0c */
[----:B------:R-:W-:Y:S01]  /*b2e0*/  @!P0 IMAD.WIDE R2, R0, 0x2, R2 ;  /* 0x0000000200028825 */ /* 0x000fe200078e0202 */
[----:B------:R2:W-:Y:S04]  /*b2f0*/  @!P1 ST.E.128 [R6.64], R36 ;  /* 0x0000002406009985 */ /* 0x0005e8000c101d0c */
[----:B------:R2:W-:Y:S02]  /*b300*/  @!P0 ST.E.128 [R2.64], R32 ;  /* 0x0000002002008985 */ /* 0x0005e4000c101d0c */
.L_x_35:
[----:B------:R-:W-:Y:S05]  /*b310*/  BSYNC B0 ;  /* 0x0000000000007941 */ /* 0x000fea0003800000 */
.L_x_34:
[----:B------:R-:W-:Y:S01]  /*b320*/  IADD3 R0, R28, 0x40, RZ ;  /* 0x000000401c007810 */ /* 0x000fe20007ffe0ff */
[----:B--2---:R2:W4:Y:S01]  /*b330*/  SHFL.IDX PT, R3, R30, 0x2, 0x181f ;  /* 0x00581f001e037f89 */ /* 0x00452200000e0000 */
[----:B------:R-:W-:Y:S02]  /*b340*/  BSSY B0, `(.L_x_36) ;  /* 0x000001c000007945 */ /* 0x000fe40003800000 */
[----:B------:R-:W-:Y:S01]  /*b350*/  ISETP.GE.AND P0, PT, R0, R29, PT ;  /* 0x0000001d0000720c */ /* 0x000fe20003f06270 */
[----:B---3--:R2:W3:-:S12]  /*b360*/  SHFL.IDX PT, R2, R31, 0x2, 0x181f ;  /* 0x00581f001f027f89 */ /* 0x0084d800000e0000 */
        /* <DEDUP_REMOVED lines=12> */
[----:B---34-:R-:W-:Y:S01]  /*b430*/  @!P3 IMAD.WIDE R10, R4, 0x2, R2 ;  /* 0x00000002040ab825 */ /* 0x018fe200078e0202 */
        /* <DEDUP_REMOVED lines=12> */
.L_x_37:
[----:B------:R-:W-:Y:S05]  /*b500*/  BSYNC B0 ;  /* 0x0000000000007941 */ /* 0x000fea0003800000 */
.L_x_36:
[----:B------:R-:W-:Y:S01]  /*b510*/  IADD3 R0, R28, 0x60, RZ ;  /* 0x000000601c007810 */ /* 0x000fe20007ffe0ff */
[----:B---34-:R3:W4:Y:S03]  /*b520*/  SHFL.IDX PT, R3, R30, 0x3, 0x181f ;  /* 0x00781f001e037f89 */ /* 0x01872600000e0000 */
[----:B------:R-:W-:Y:S01]  /*b530*/  ISETP.GE.AND P0, PT, R0, R29, PT ;  /* 0x0000001d0000720c */ /* 0x000fe20003f06270 */
[----:B------:R3:W1:-:S12]  /*b540*/  SHFL.IDX PT, R2, R31, 0x3, 0x181f ;  /* 0x00781f001f027f89 */ /* 0x00065800000e0000 */
[----:B------:R-:W-:Y:S05]  /*b550*/  @P0 EXIT ;  /* 0x000000000000094d */ /* 0x000fea0003800000 */
[C---:B------:R-:W-:Y:S02]  /*b560*/  IADD3 R6, R4.reuse, 0x40, RZ ;  /* 0x0000004004067810 */ /* 0x040fe40007ffe0ff */
        /* <DEDUP_REMOVED lines=19> */
[----:B------:R-:W-:-:S04]  /*b6a0*/  SHF.R.S32.HI R4, RZ, 0x1f, R0 ;  /* 0x0000001fff047819 */ /* 0x000fc80000011400 */
[----:B------:R-:W-:-:S04]  /*b6b0*/  LEA.HI R0, R4, R0, RZ, 0x3 ;  /* 0x0000000004007211 */ /* 0x000fc800078f18ff */
[----:B------:R-:W-:-:S05]  /*b6c0*/  LOP3.LUT R0, R0, 0xfffffff8, RZ, 0xc0, !PT ;  /* 0xfffffff800007812 */ /* 0x000fca00078ec0ff */
[----:B------:R-:W-:-:S05]  /*b6d0*/  IMAD.WIDE R2, R0, 0x2, R2 ;  /* 0x0000000200027825 */ /* 0x000fca00078e0202 */
[----:B------:R-:W-:Y:S01]  /*b6e0*/  ST.E.128 [R2.64], R76 ;  /* 0x0000004c02007985 */ /* 0x000fe2000c101d0c */
[----:B------:R-:W-:Y:S05]  /*b6f0*/  EXIT ;  /* 0x000000000000794d */ /* 0x000fea0003800000 */
.L_x_30:
[----:B------:R-:W-:Y:S02]  /*b700*/  ULDC.64 UR4, c[0x0][0x500] ;  /* 0x0001400000047ab9 */ /* 0x000fe40000000a00 */
[----:B------:R-:W-:Y:S02]  /*b710*/  UISETP.NE.U32.AND UP1, UPT, URZ, UR4, UPT ;  /* 0x000000043f00728c */ /* 0x000fe4000bf25070 */
[----:B------:R-:W-:Y:S02]  /*b720*/  UMOV UR6, 0x4 ;  /* 0x0000000400067882 */ /* 0x000fe40000000000 */
[----:B------:R-:W-:-:S03]  /*b730*/  UISETP.NE.AND.EX UP1, UPT, URZ, UR5, UPT, UP1 ;  /* 0x000000053f00728c */ /* 0x000fc6000bf25310 */
[----:B------:R-:W-:Y:S02]  /*b740*/  ULDC.64 UR4, c[0x0][0x500] ;  /* 0x0001400000047ab9 */ /* 0x000fe40000000a00 */
[----:B------:R-:W-:Y:S01]  /*b750*/  UIMAD.WIDE UR4, UR11, UR6, UR4 ;  /* 0x000000060b0472a5 */ /* 0x000fe2000f8e0204 */
[----:B------:R-:W-:-:S05]  /*b760*/  PLOP3.LUT P0, PT, PT, PT, UP1, 0x80, 0x0 ;  /* 0x000000000000781c */ /* 0x000fca0003f0f018 */
[----:B------:R-:W-:Y:S01]  /*b770*/  IMAD.U32 R4, RZ, RZ, UR4 ;  /* 0x00000004ff047e24 */ /* 0x000fe2000f8e00ff */
[----:B------:R-:W-:Y:S01]  /*b780*/  MOV R5, UR5 ;  /* 0x0000000500057c02 */ /* 0x000fe20008000f00 */
[----:B------:R-:W-:-:S06]  /*b790*/  ULDC.64 UR4, c[0x0][0x508] ;  /* 0x0001420000047ab9 */ /* 0x000fcc0000000a00 */
[----:B------:R-:W2:Y:S01]  /*b7a0*/  @P0 LDG.E R0, [R4.64] ;  /* 0x0000000c04000981 */ /* 0x000ea2000c1e1900 */
[----:B------:R-:W-:Y:S01]  /*b7b0*/  UISETP.NE.U32.AND UP0, UPT, URZ, UR4, UPT ;  /* 0x000000043f00728c */ /* 0x000fe2000bf05070 */
[----:B------:R-:W-:-:S03]  /*b7c0*/  IMAD.MOV.U32 R9, RZ, RZ, c[0x0][0x388] ;  /* 0x0000e200ff097624 */ /* 0x000fc600078e00ff */
[----:B------:R-:W-:-:S03]  /*b7d0*/  UISETP.NE.AND.EX UP0, UPT, URZ, UR5, UPT, UP0 ;  /* 0x000000053f00728c */ /* 0x000fc6000bf05300 */
[----:B------:R-:W-:-:S03]  /*b7e0*/  ULDC.64 UR4, c[0x0][0x508] ;  /* 0x0001420000047ab9 */ /* 0x000fc60000000a00 */
[----:B------:R-:W-:-:S05]  /*b7f0*/  PLOP3.LUT P1, PT, PT, PT, UP0, 0x80, 0x0 ;  /* 0x000000000000781c */ /* 0x000fca0003f2f008 */
[----:B------:R-:W-:-:S06]  /*b800*/  @UP0 UIMAD.WIDE UR4, UR11, UR6, UR4 ;  /* 0x000000060b0402a5 */ /* 0x000fcc000f8e0204 */
[----:B------:R-:W-:Y:S01]  /*b810*/  MOV R2, UR4 ;  /* 0x0000000400027c02 */ /* 0x000fe20008000f00 */
[----:B------:R-:W-:-:S05]  /*b820*/  IMAD.U32 R3, RZ, RZ, UR5 ;  /* 0x00000005ff037e24 */ /* 0x000fca000f8e00ff */
[----:B------:R1:W5:Y:S01]  /*b830*/  @P1 LDG.E R9, [R2.64] ;  /* 0x0000000c02091981 */ /* 0x000362000c1e1900 */
[----:B------:R-:W-:Y:S02]  /*b840*/  UMOV UR14, URZ ;  /* 0x0000003f000e7c82 */ /* 0x000fe40008000000 */
[----:B------:R-:W-:Y:S01]  /*b850*/  UMOV UR15, URZ ;  /* 0x0000003f000f7c82 */ /* 0x000fe20008000000 */
[----:B--2---:R-:W2:Y:S02]  /*b860*/  @P0 R2UR UR5, R0 ;  /* 0x00000000000503c2 */ /* 0x004ea400000e0000 */
[----:B--2---:R-:W-:Y:S02]  /*b870*/  @UP1 USHF.R.S32.HI UR4, URZ, 0x1f, UR5 ;  /* 0x0000001f3f041899 */ /* 0x004fe40008011405 */
[----:B------:R-:W-:-:S05]  /*b880*/  @UP1 UMOV UR14, UR5 ;  /* 0x00000005000e1c82 */ /* 0x000fca0008000000 */
[----:B------:R-:W-:Y:S01]  /*b890*/  @UP1 UMOV UR15, UR4 ;  /* 0x00000004000f1c82 */ /* 0x000fe20008000000 */
[----:B------:R-:W-:Y:S05]  /*b8a0*/  @P1 BRA `(.L_x_38) ;  /* 0x0000004000001947 */ /* 0x000fea0003800000 */
[----:B-1----:R-:W-:Y:S05]  /*b8b0*/  @!P0 BRA `(.L_x_38) ;  /* 0x0000003000008947 */ /* 0x002fea0003800000 */
[----:B------:R-:W2:Y:S04]  /*b8c0*/  LDG.E R0, [R4.64] ;  /* 0x0000000c04007981 */ /* 0x000ea8000c1e1900 */
[----:B------:R-:W2:Y:S02]  /*b8d0*/  LDG.E R2, [R4.64+0x4] ;  /* 0x0000040c04027981 */ /* 0x000ea4000c1e1900 */
[----:B--2--5:R-:W-:Y:S02]  /*b8e0*/  IADD3 R9, -R0, R2, RZ ;  /* 0x0000000200097210 */ /* 0x024fe40007ffe1ff */
.L_x_38:
[----:B-1----:R-:W1:Y:S01]  /*b8f0*/  S2R R8, SR_TID.X ;  /* 0x0000000000087919 */ /* 0x002e620000002100 */
[----:B------:R-:W-:Y:S01]  /*b900*/  USHF.R.S32.HI UR6, URZ, 0x1f, UR11 ;  /* 0x0000001f3f067899 */ /* 0x000fe2000801140b */
[----:B------:R-:W-:Y:S01]  /*b910*/  BSSY B0, `(.L_x_39) ;  /* 0x0000029000007945 */ /* 0x000fe20003800000 */
[----:B------:R-:W-:-:S02]  /*b920*/  USEL UR11, UR11, URZ, !UP1 ;  /* 0x0000003f0b0b7287 */ /* 0x000fc4000c800000 */
[----:B------:R-:W-:Y:S01]  /*b930*/  USEL UR6, UR6, URZ, !UP1 ;  /* 0x0000003f06067287 */ /* 0x000fe2000c800000 */
[----:B-1----:R-:W-:-:S13]  /*b940*/  ISETP.GE.AND P0, PT, R8, 0x80, PT ;  /* 0x000000800800780c */ /* 0x002fda0003f06270 */
[----:B------:R-:W-:Y:S05]  /*b950*/  @P0 BRA `(.L_x_40) ;  /* 0x0000024000000947 */ /* 0x000fea0003800000 */
[----:B------:R-:W1:Y:S01]  /*b960*/  S2R R3, SR_CTAID.X ;  /* 0x0000000000037919 */ /* 0x000e620000002500 */
[----:B-----5:R-:W-:Y:S01]  /*b970*/  IMAD R0, R9, c[0x0][0x4e8], RZ ;  /* 0x00013a0009007a24 */ /* 0x020fe200078e02ff */
[----:B-1----:R-:W-:-:S04]  /*b980*/  LEA R3, R3, R8, 0x7 ;  /* 0x0000000803037211 */ /* 0x002fc800078e38ff */
[----:B------:R-:W-:-:S13]  /*b990*/  ISETP.GE.AND P0, PT, R3, R0, PT ;  /* 0x000000000300720c */ /* 0x000fda0003f06270 */
[----:B------:R-:W-:Y:S05]  /*b9a0*/  @P0 BRA `(.L_x_40) ;  /* 0x000001f000000947 */ /* 0x000fea0003800000 */
[----:B------:R-:W-:Y:S01]  /*b9b0*/  IMAD.MOV.U32 R0, RZ, RZ, c[0x0][0x4e8] ;  /* 0x00013a00ff007624 */ /* 0x000fe200078e00ff */
[----:B------:R-:W-:Y:S01]  /*b9c0*/  ULDC.64 UR4, c[0x0][0x490] ;  /* 0x0001240000047ab9 */ /* 0x000fe20000000a00 */
[----:B------:R-:W-:Y:S01]  /*b9d0*/  IMAD.MOV.U32 R2, RZ, RZ, R3 ;  /* 0x000000ffff027224 */ /* 0x000fe200078e0003 */
[----:B------:R-:W-:Y:S02]  /*b9e0*/  UIMAD UR7, UR8, UR4, URZ ;  /* 0x00000004080772a4 */ /* 0x000fe4000f8e023f */
[----:B------:R-:W-:Y:S01]  /*b9f0*/  ISETP.NE.AND P0, PT, R0, 0x1, PT ;  /* 0x000000010000780c */ /* 0x000fe20003f05270 */
[----:B------:R-:W-:Y:S02]  /*ba00*/  UMOV UR16, UR14 ;  /* 0x0000000e00107c82 */ /* 0x000fe40008000000 */
[----:B------:R-:W-:Y:S02]  /*ba10*/  UMOV UR17, UR15 ;  /* 0x0000000f00117c82 */ /* 0x000fe40008000000 */
[----:B------:R-:W-:-:S02]  /*ba20*/  UIMAD.WIDE.U32 UR16, UR9, UR4, UR16 ;  /* 0x00000004091072a5 */ /* 0x000fc4000f8e0010 */
[----:B------:R-:W-:-:S03]  /*ba30*/  UIMAD UR7, UR9, UR5, UR7 ;  /* 0x00000005090772a4 */ /* 0x000fc6000f8e0207 */
[----:B------:R-:W-:Y:S02]  /*ba40*/  ULDC.64 UR4, c[0x0][0x498] ;  /* 0x0001260000047ab9 */ /* 0x000fe40000000a00 */
[----:B------:R-:W-:Y:S01]  /*ba50*/  UIADD3 UR17, UR7, UR17, URZ ;  /* 0x0000001107117290 */ /* 0x000fe2000fffe03f */
[----:B------:R-:W-:Y:S01]  /*ba60*/  @P0 IMAD.HI.U32 R0, R3, c[0x0][0x4ec], RZ ;  /* 0x00013b0003000a27 */ /* 0x000fe200078e00ff */
[----:B------:R-:W-:Y:S02]  /*ba70*/  UIMAD UR7, UR6, UR4, URZ ;  /* 0x00000004060772a4 */ /* 0x000fe4000f8e023f */
[----:B------:R-:W-:Y:S02]  /*ba80*/  UIMAD.WIDE.U32 UR16, UR11, UR4, UR16 ;  /* 0x000000040b1072a5 */ /* 0x000fe4000f8e0010 */
[----:B------:R-:W-:Y:S01]  /*ba90*/  @P0 SHF.R.U32.HI R2, RZ, c[0x0][0x4f0], R0 ;  /* 0x00013c00ff020a19 */ /* 0x000fe20000011600 */
[----:B------:R-:W-:-:S03]  /*baa0*/  UIMAD UR5, UR11, UR5, UR7 ;  /* 0x000000050b0572a4 */ /* 0x000fc6000f8e0207 */
[----:B------:R-:W-:-:S03]  /*bab0*/  IADD3 R0, -R2, RZ, RZ ;  /* 0x000000ff02007210 */ /* 0x000fc60007ffe1ff */
[----:B------:R-:W-:Y:S02]  /*bac0*/  IMAD.U32 R5, RZ, RZ, UR5 ;  /* 0x00000005ff057e24 */ /* 0x000fe4000f8e00ff */
[----:B------:R-:W-:Y:S01]  /*bad0*/  IMAD R0, R0, c[0x0][0x4e8], R3 ;  /* 0x00013a0000007a24 */ /* 0x000fe200078e0203 */
[----:B------:R-:W-:Y:S02]  /*bae0*/  SHF.R.S32.HI R3, RZ, 0x1f, R2 ;  /* 0x0000001fff037819 */ /* 0x000fe40000011402 */
[----:B------:R-:W-:Y:S02]  /*baf0*/  IADD3 R2, P0, R2, UR16, RZ ;  /* 0x0000001002027c10 */ /* 0x000fe4000ff1e0ff */
[----:B------:R-:W-:Y:S02]  /*bb00*/  SHF.R.S32.HI R4, RZ, 0x1f, R0 ;  /* 0x0000001fff047819 */ /* 0x000fe40000011400 */
[----:B------:R-:W-:-:S03]  /*bb10*/  IADD3.X R3, R3, UR17, R5, P0, !PT ;  /* 0x0000001103037c10 */ /* 0x000fc600087fe405 */
[----:B------:R-:W-:Y:S02]  /*bb20*/  IMAD R4, R4, c[0x0][0x488], RZ ;  /* 0x0001220004047a24 */ /* 0x000fe400078e02ff */
[----:B------:R-:W-:-:S04]  /*bb30*/  IMAD.WIDE.U32 R2, R0, c[0x0][0x488], R2 ;  /* 0x0001220000027a25 */ /* 0x000fc800078e0002 */
[----:B------:R-:W-:-:S05]  /*bb40*/  IMAD R4, R0, c[0x0][0x48c], R4 ;  /* 0x0001230000047a24 */ /* 0x000fca00078e0204 */
[----:B------:R-:W-:Y:S02]  /*bb50*/  IADD3 R0, R3, R4, RZ ;  /* 0x0000000403007210 */ /* 0x000fe40007ffe0ff */
[----:B------:R-:W-:-:S04]  /*bb60*/  LEA R4, P0, R2, c[0x0][0x450], 0x2 ;  /* 0x0001140002047a11 */ /* 0x000fc800078010ff */
[----:B------:R-:W-:Y:S01]  /*bb70*/  LEA.HI.X R5, R2, c[0x0][0x454], R0, 0x2, P0 ;  /* 0x0001150002057a11 */ /* 0x000fe200000f1400 */
[----:B------:R-:W-:-:S05]  /*bb80*/  IMAD.MOV.U32 R0, RZ, RZ, -0x800000 ;  /* 0xff800000ff007424 */ /* 0x000fca00078e00ff */
[----:B------:R1:W-:Y:S03]  /*bb90*/  STG.E [R4.64], R0 ;  /* 0x0000000004007986 */ /* 0x0003e6000c10190c */
.L_x_40:
[----:B------:R-:W-:Y:S05]  /*bba0*/  BSYNC B0 ;  /* 0x0000000000007941 */ /* 0x000fea0003800000 */
.L_x_39:
[----:B------:R-:W2:Y:S01]  /*bbb0*/  S2R R14, SR_CTAID.X ;  /* 0x00000000000e7919 */ /* 0x000ea20000002500 */
[----:B-1----:R-:W-:Y:S01]  /*bbc0*/  SHF.R.S32.HI R0, RZ, 0x1f, R8 ;  /* 0x0000001fff007819 */ /* 0x002fe20000011408 */
[----:B------:R-:W-:Y:S01]  /*bbd0*/  IMAD.MOV.U32 R3, RZ, RZ, c[0x0][0x4e8] ;  /* 0x00013a00ff037624 */ /* 0x000fe200078e00ff */
[----:B------:R-:W-:Y:S01]  /*bbe0*/  ULDC.64 UR4, c[0x0][0x3a0] ;  /* 0x0000e80000047ab9 */ /* 0x000fe20000000a00 */
[----:B-----5:R-:W-:Y:S01]  /*bbf0*/  IMAD R16, R9, c[0x0][0x4e8], RZ ;  /* 0x00013a0009107a24 */ /* 0x020fe200078e02ff */
[----:B------:R-:W-:Y:S01]  /*bc00*/  LEA.HI R0, R0, R8, RZ, 0x3 ;  /* 0x0000000800007211 */ /* 0x000fe200078f18ff */
[----:B------:R-:W-:Y:S01]  /*bc10*/  UIMAD UR7, UR15, UR4, URZ ;  /* 0x000000040f0772a4 */ /* 0x000fe2000f8e023f */
[----:B------:R-:W-:Y:S01]  /*bc20*/  ISETP.NE.AND P0, PT, R3, 0x1, PT ;  /* 0x000000010300780c */ /* 0x000fe20003f05270 */
[----:B------:R-:W-:Y:S01]  /*bc30*/  UIMAD.WIDE.U32 UR16, UR14, UR4, URZ ;  /* 0x000000040e1072a5 */ /* 0x000fe2000f8e003f */
[----:B------:R-:W-:Y:S01]  /*bc40*/  LOP3.LUT R2, R0, 0xfffffff8, RZ, 0xc0, !PT ;  /* 0xfffffff800027812 */ /* 0x000fe200078ec0ff */
[----:B------:R-:W-:Y:S01]  /*bc50*/  UIMAD UR7, UR14, UR5, UR7 ;  /* 0x000000050e0772a4 */ /* 0x000fe2000f8e0207 */
[----:B------:R-:W-:Y:S01]  /*bc60*/  SHF.R.S32.HI R7, RZ, 0x3, R0 ;  /* 0x00000003ff077819 */ /* 0x000fe20000011400 */
[----:B------:R-:W-:Y:S01]  /*bc70*/  BSSY B0, `(.L_x_41) ;  /* 0x0000041000007945 */ /* 0x000fe20003800000 */
[----:B------:R-:W-:Y:S01]  /*bc80*/  ULDC.64 UR4, c[0x0][0x3e8] ;  /* 0x0000fa0000047ab9 */ /* 0x000fe20000000a00 */
[----:B------:R-:W-:Y:S01]  /*bc90*/  IMAD.IADD R8, R8, 0x1, -R2 ;  /* 0x0000000108087824 */ /* 0x000fe200078e0a02 */
[----:B------:R-:W-:-:S02]  /*bca0*/  UIADD3 UR17, UR17, UR7, URZ ;  /* 0x0000000711117290 */ /* 0x000fc4000fffe03f */
[----:B------:R-:W-:Y:S02]  /*bcb0*/  UIMAD UR7, UR8, UR4, URZ ;  /* 0x00000004080772a4 */ /* 0x000fe4000f8e023f */
[----:B------:R-:W-:Y:S01]  /*bcc0*/  LEA R0, R8, R7, 0x5 ;  /* 0x0000000708007211 */ /* 0x000fe200078e28ff */
[----:B------:R-:W-:Y:S02]  /*bcd0*/  UIMAD.WIDE.U32 UR16, UR9, UR4, UR16 ;  /* 0x00000004091072a5 */ /* 0x000fe4000f8e0010 */
[----:B------:R-:W-:Y:S02]  /*bce0*/  UIMAD UR7, UR9, UR5, UR7 ;  /* 0x00000005090772a4 */ /* 0x000fe4000f8e0207 */
[C---:B--2---:R-:W-:Y:S01]  /*bcf0*/  IMAD R0, R14.reuse, 0x80, R0 ;  /* 0x000000800e007824 */ /* 0x044fe200078e0200 */
[----:B------:R-:W-:Y:S01]  /*bd00*/  ULDC.64 UR4, c[0x0][0x3f0] ;  /* 0x0000fc0000047ab9 */ /* 0x000fe20000000a00 */
[----:B------:R-:W-:Y:S01]  /*bd10*/  IMAD R14, R14, 0x80, R7 ;  /* 0x000000800e0e7824 */ /* 0x000fe200078e0207 */
[----:B------:R-:W-:Y:S01]  /*bd20*/  UIMAD UR6, UR6, UR4, URZ ;  /* 0x00000004060672a4 */ /* 0x000fe2000f8e023f */
[----:B------:R-:W-:Y:S01]  /*bd30*/  @P0 IMAD.HI.U32 R2, R0, c[0x0][0x4ec], RZ ;  /* 0x00013b0000020a27 */ /* 0x000fe200078e00ff */
[----:B------:R-:W-:-:S02]  /*bd40*/  UIADD3 UR17, UR7, UR17, URZ ;  /* 0x0000001107117290 */ /* 0x000fc4000fffe03f */
[----:B------:R-:W-:Y:S01]  /*bd50*/  UIMAD UR5, UR11, UR5, UR6 ;  /* 0x000000050b0572a4 */ /* 0x000fe2000f8e0206 */
[----:B------:R-:W-:Y:S01]  /*bd60*/  IMAD.MOV.U32 R4, RZ, RZ, R0 ;  /* 0x000000ffff047224 */ /* 0x000fe200078e0000 */
[----:B------:R-:W-:Y:S01]  /*bd70*/  @P0 SHF.R.U32.HI R4, RZ, c[0x0][0x4f0], R2 ;  /* 0x00013c00ff040a19 */ /* 0x000fe20000011602 */
[----:B------:R-:W-:-:S03]  /*bd80*/  UIMAD.WIDE.U32 UR16, UR11, UR4, UR16 ;  /* 0x000000040b1072a5 */ /* 0x000fc6000f8e0010 */
[----:B------:R-:W-:Y:S01]  /*bd90*/  IADD3 R2, -R4, RZ, RZ ;  /* 0x000000ff04027210 */ /* 0x000fe20007ffe1ff */
[----:B------:R-:W-:Y:S01]  /*bda0*/  UIADD3 UR5, UR17, UR5, URZ ;  /* 0x0000000511057290 */ /* 0x000fe2000fffe03f */
[----:B------:R-:W-:-:S03]  /*bdb0*/  SHF.R.S32.HI R3, RZ, 0x1f, R4 ;  /* 0x0000001fff037819 */ /* 0x000fc60000011404 */
[----:B------:R-:W-:Y:S02]  /*bdc0*/  IMAD R5, R2, c[0x0][0x4e8], R0 ;  /* 0x00013a0002057a24 */ /* 0x000fe400078e0200 */
[----:B------:R-:W-:Y:S02]  /*bdd0*/  IMAD R0, R3, c[0x0][0x3e0], RZ ;  /* 0x0000f80003007a24 */ /* 0x000fe400078e02ff */
[----:B------:R-:W-:Y:S01]  /*bde0*/  IMAD.U32 R3, RZ, RZ, UR17 ;  /* 0x00000011ff037e24 */ /* 0x000fe2000f8e00ff */
[----:B------:R-:W-:Y:S01]  /*bdf0*/  MOV R3, UR5 ;  /* 0x0000000500037c02 */ /* 0x000fe20008000f00 */
[----:B------:R-:W-:Y:S02]  /*be00*/  IMAD.U32 R2, RZ, RZ, UR16 ;  /* 0x00000010ff027e24 */ /* 0x000fe4000f8e00ff */
[C---:B------:R-:W-:Y:S01]  /*be10*/  IMAD R6, R4.reuse, c[0x0][0x3e4], R0 ;  /* 0x0000f90004067a24 */ /* 0x040fe200078e0200 */
[----:B------:R-:W-:Y:S01]  /*be20*/  SHF.R.S32.HI R0, RZ, 0x1f, R5 ;  /* 0x0000001fff007819 */ /* 0x000fe20000011405 */
[----:B------:R-:W-:-:S04]  /*be30*/  IMAD.WIDE.U32 R2, R4, c[0x0][0x3e0], R2 ;  /* 0x0000f80004027a25 */ /* 0x000fc800078e0002 */
[----:B------:R-:W-:Y:S02]  /*be40*/  IMAD R0, R0, c[0x0][0x3d8], RZ ;  /* 0x0000f60000007a24 */ /* 0x000fe400078e02ff */
[----:B------:R-:W-:Y:S02]  /*be50*/  IMAD.IADD R3, R3, 0x1, R6 ;  /* 0x0000000103037824 */ /* 0x000fe400078e0206 */
[C---:B------:R-:W-:Y:S02]  /*be60*/  IMAD R0, R5.reuse, c[0x0][0x3dc], R0 ;  /* 0x0000f70005007a24 */ /* 0x040fe400078e0200 */
[----:B------:R-:W-:-:S05]  /*be70*/  IMAD.WIDE.U32 R2, R5, c[0x0][0x3d8], R2 ;  /* 0x0000f60005027a25 */ /* 0x000fca00078e0002 */
[----:B------:R-:W-:Y:S02]  /*be80*/  IADD3 R0, R3, R0, RZ ;  /* 0x0000000003007210 */ /* 0x000fe40007ffe0ff */
[----:B------:R-:W-:-:S04]  /*be90*/  LEA R17, P0, R2, c[0x0][0x380], 0x1 ;  /* 0x0000e00002117a11 */ /* 0x000fc800078008ff */
[----:B------:R-:W-:Y:S02]  /*bea0*/  LEA.HI.X R15, R2, c[0x0][0x384], R0, 0x1, P0 ;  /* 0x0000e100020f7a11 */ /* 0x000fe400000f0c00 */
[----:B------:R-:W-:Y:S01]  /*beb0*/  ISETP.GE.AND P0, PT, R14, R16, PT ;  /* 0x000000100e00720c */ /* 0x000fe20003f06270 */
[----:B------:R1:W2:Y:S01]  /*bec0*/  SHFL.IDX PT, R2, R17, RZ, 0x181f ;  /* 0x00181fff11027589 */ /* 0x0002a200000e0000 */
[----:B------:R-:W-:-:S03]  /*bed0*/  SHF.L.U32 R0, R8, 0x3, RZ ;  /* 0x0000000308007819 */ /* 0x000fc600000006ff */
[----:B------:R1:W3:Y:S01]  /*bee0*/  SHFL.IDX PT, R3, R15, RZ, 0x181f ;  /* 0x00181fff0f037589 */ /* 0x0002e200000e0000 */
[C---:B------:R-:W-:Y:S02]  /*bef0*/  IADD3 R11, R0.reuse, 0x40, RZ ;  /* 0x00000040000b7810 */ /* 0x040fe40007ffe0ff */
[C---:B------:R-:W-:Y:S02]  /*bf00*/  IADD3 R12, R0.reuse, 0x80, RZ ;  /* 0x00000080000c7810 */ /* 0x040fe40007ffe0ff */
[----:B------:R-:W-:-:S03]  /*bf10*/  IADD3 R13, R0, 0xc0, RZ ;  /* 0x000000c0000d7810 */ /* 0x000fc60007ffe0ff */
[----:B------:R-:W-:Y:S05]  /*bf20*/  @P0 BRA `(.L_x_42) ;  /* 0x0000015000000947 */ /* 0x000fea0003800000 */
[----:B------:R-:W-:Y:S02]  /*bf30*/  ISETP.GE.AND P2, PT, R11, c[0x0][0x3c8], PT ;  /* 0x0000f2000b007a0c */ /* 0x000fe40003f46270 */
[----:B------:R-:W-:Y:S02]  /*bf40*/  ISETP.GE.AND P1, PT, R12, c[0x0][0x3c8], PT ;  /* 0x0000f2000c007a0c */ /* 0x000fe40003f26270 */
[----:B------:R-:W-:Y:S02]  /*bf50*/  ISETP.GE.AND P0, PT, R13, c[0x0][0x3c8], PT ;  /* 0x0000f2000d007a0c */ /* 0x000fe40003f06270 */
        /* <DEDUP_REMOVED lines=9> */
[----:B------:R2:W-:Y:S01]  /*bff0*/  @!P3 ST.E.128 [R8.64], RZ ;  /* 0x000000ff0800b985 */ /* 0x0005e2000c101d0c */
[----:B------:R-:W-:Y:S02]  /*c000*/  @!P1 LOP3.LUT R5, R5, 0xfffffff8, RZ, 0xc0, !PT ;  /* 0xfffffff805059812 */ /* 0x000fe400078ec0ff */
[----:B------:R-:W-:Y:S01]  /*c010*/  @!P0 LOP3.LUT R10, R4, 0xfffffff8, RZ, 0xc0, !PT ;  /* 0xfffffff8040a8812 */ /* 0x000fe200078ec0ff */
[----:B------:R-:W-:-:S04]  /*c020*/  @!P2 IMAD.WIDE R6, R6, 0x2, R2 ;  /* 0x000000020606a825 */ /* 0x000fc800078e0202 */
[--C-:B------:R-:W-:Y:S01]  /*c030*/  @!P1 IMAD.WIDE R4, R5, 0x2, R2.reuse ;  /* 0x0000000205049825 */ /* 0x100fe200078e0202 */
[----:B------:R2:W-:Y:S03]  /*c040*/  @!P2 ST.E.128 [R6.64], RZ ;  /* 0x000000ff0600a985 */ /* 0x0005e6000c101d0c */
[----:B------:R-:W-:Y:S01]  /*c050*/  @!P0 IMAD.WIDE R2, R10, 0x2, R2 ;  /* 0x000000020a028825 */ /* 0x000fe200078e0202 */
[----:B------:R2:W-:Y:S04]  /*c060*/  @!P1 ST.E.128 [R4.64], RZ ;  /* 0x000000ff04009985 */ /* 0x0005e8000c101d0c */
[----:B------:R2:W-:Y:S02]  /*c070*/  @!P0 ST.E.128 [R2.64], RZ ;  /* 0x000000ff02008985 */ /* 0x0005e4000c101d0c */
.L_x_42:
[----:B------:R-:W-:Y:S05]  /*c080*/  BSYNC B0 ;  /* 0x0000000000007941 */ /* 0x000fea0003800000 */
.L_x_41:
[----:B--2---:R-:W-:Y:S01]  /*c090*/  IADD3 R4, R14, 0x20, RZ ;  /* 0x000000200e047810 */ /* 0x004fe20007ffe0ff */
[----:B---3--:R2:W3:Y:S01]  /*c0a0*/  SHFL.IDX PT, R3, R15, 0x1, 0x181f ;  /* 0x00381f000f037f89 */ /* 0x0084e200000e0000 */
[----:B------:R-:W-:Y:S02]  /*c0b0*/  BSSY B0, `(.L_x_43) ;  /* 0x0000019000007945 */ /* 0x000fe40003800000 */
[----:B------:R-:W-:Y:S01]  /*c0c0*/  ISETP.GE.AND P0, PT, R4, R16, PT ;  /* 0x000000100400720c */ /* 0x000fe20003f06270 */
[----:B------:R2:W4:-:S12]  /*c0d0*/  SHFL.IDX PT, R2, R17, 0x1, 0x181f ;  /* 0x00381f0011027f89 */ /* 0x00051800000e0000 */
        /* <DEDUP_REMOVED lines=22> */
.L_x_44:
[----:B------:R-:W-:Y:S05]  /*c240*/  BSYNC B0 ;  /* 0x0000000000007941 */ /* 0x000fea0003800000 */
.L_x_43:
[----:B---3--:R-:W-:Y:S01]  /*c250*/  IADD3 R4, R14, 0x40, RZ ;  /* 0x000000400e047810 */ /* 0x008fe20007ffe0ff */
[----:B------:R3:W1:Y:S01]  /*c260*/  SHFL.IDX PT, R3, R15, 0x2, 0x181f ;  /* 0x00581f000f037f89 */ /* 0x00066200000e0000 */
[----:B------:R-:W-:Y:S02]  /*c270*/  BSSY B0, `(.L_x_45) ;  /* 0x0000019000007945 */ /* 0x000fe40003800000 */
[----:B------:R-:W-:Y:S01]  /*c280*/  ISETP.GE.AND P0, PT, R4, R16, PT ;  /* 0x000000100400720c */ /* 0x000fe20003f06270 */
[----:B----4-:R3:W4:-:S12]  /*c290*/  SHFL.IDX PT, R2, R17, 0x2, 0x181f ;  /* 0x00581f0011027f89 */ /* 0x01071800000e0000 */
        /* <DEDUP_REMOVED lines=9> */
[----:B-1--4-:R-:W-:Y:S01]  /*c330*/  @!P3 IMAD.WIDE R8, R0, 0x2, R2 ;  /* 0x000000020008b825 */ /* 0x012fe200078e0202 */
        /* <DEDUP_REMOVED lines=12> */
.L_x_46:
[----:B------:R-:W-:Y:S05]  /*c400*/  BSYNC B0 ;  /* 0x0000000000007941 */ /* 0x000fea0003800000 */
.L_x_45:
[----:B-1----:R-:W-:Y:S01]  /*c410*/  IADD3 R4, R14, 0x60, RZ ;  /* 0x000000600e047810 */ /* 0x002fe20007ffe0ff */
[----:B------:R1:W2:Y:S03]  /*c420*/  SHFL.IDX PT, R3, R15, 0x3, 0x181f ;  /* 0x00781f000f037f89 */ /* 0x0002a600000e0000 */
[----:B------:R-:W-:Y:S01]  /*c430*/  ISETP.GE.AND P0, PT, R4, R16, PT ;  /* 0x000000100400720c */ /* 0x000fe20003f06270 */
[----:B----4-:R1:W4:-:S12]  /*c440*/  SHFL.IDX PT, R2, R17, 0x3, 0x181f ;  /* 0x00781f0011027f89 */ /* 0x01031800000e0000 */
[----:B------:R-:W-:Y:S05]  /*c450*/  @P0 EXIT ;  /* 0x000000000000094d */ /* 0x000fea0003800000 */
[----:B------:R-:W-:Y:S02]  /*c460*/  ISETP.GE.AND P1, PT, R11, c[0x0][0x3c8], PT ;  /* 0x0000f2000b007a0c */ /* 0x000fe40003f26270 */
[----:B------:R-:W-:Y:S02]  /*c470*/  ISETP.GE.AND P0, PT, R12, c[0x0][0x3c8], PT ;  /* 0x0000f2000c007a0c */ /* 0x000fe40003f06270 */
[----:B------:R-:W-:-:S09]  /*c480*/  ISETP.GE.AND P2, PT, R0, c[0x0][0x3c8], PT ;  /* 0x0000f20000007a0c */ /* 0x000fd20003f46270 */
[----:B------:R-:W-:Y:S02]  /*c490*/  @!P1 SHF.R.S32.HI R5, RZ, 0x1f, R11 ;  /* 0x0000001fff059819 */ /* 0x000fe4000001140b */
[----:B------:R-:W-:Y:S02]  /*c4a0*/  @!P0 SHF.R.S32.HI R4, RZ, 0x1f, R12 ;  /* 0x0000001fff048819 */ /* 0x000fe4000001140c */
[----:B------:R-:W-:Y:S01]  /*c4b0*/  @!P1 LEA.HI R5, R5, R11, RZ, 0x3 ;  /* 0x0000000b05059211 */ /* 0x000fe200078f18ff */
[--C-:B--2-4-:R-:W-:Y:S01]  /*c4c0*/  @!P2 IMAD.WIDE R8, R0, 0x2, R2.reuse ;  /* 0x000000020008a825 */ /* 0x114fe200078e0202 */
[----:B------:R-:W-:Y:S02]  /*c4d0*/  @!P0 LEA.HI R4, R4, R12, RZ, 0x3 ;  /* 0x0000000c04048211 */ /* 0x000fe400078f18ff */
[----:B------:R-:W-:Y:S02]  /*c4e0*/  @!P1 LOP3.LUT R5, R5, 0xfffffff8, RZ, 0xc0, !PT ;  /* 0xfffffff805059812 */ /* 0x000fe400078ec0ff */
[----:B------:R-:W-:Y:S01]  /*c4f0*/  @!P0 LOP3.LUT R4, R4, 0xfffffff8, RZ, 0xc0, !PT ;  /* 0xfffffff804048812 */ /* 0x000fe200078ec0ff */
[----:B------:R2:W-:Y:S02]  /*c500*/  @!P2 ST.E.128 [R8.64], RZ ;  /* 0x000000ff0800a985 */ /* 0x0005e4000c101d0c */
[----:B------:R-:W-:-:S04]  /*c510*/  @!P1 IMAD.WIDE R6, R5, 0x2, R2 ;  /* 0x0000000205069825 */ /* 0x000fc800078e0202 */
[----:B------:R-:W-:Y:S01]  /*c520*/  @!P0 IMAD.WIDE R4, R4, 0x2, R2 ;  /* 0x0000000204048825 */ /* 0x000fe200078e0202 */
[----:B------:R2:W-:Y:S04]  /*c530*/  @!P1 ST.E.128 [R6.64], RZ ;  /* 0x000000ff06009985 */ /* 0x0005e8000c101d0c */
[----:B------:R2:W-:Y:S01]  /*c540*/  @!P0 ST.E.128 [R4.64], RZ ;  /* 0x000000ff04008985 */ /* 0x0005e2000c101d0c */
[----:B------:R-:W-:-:S13]  /*c550*/  ISETP.GE.AND P0, PT, R13, c[0x0][0x3c8], PT ;  /* 0x0000f2000d007a0c */ /* 0x000fda0003f06270 */
[----:B------:R-:W-:Y:S05]  /*c560*/  @P0 EXIT ;  /* 0x000000000000094d */ /* 0x000fea0003800000 */
[----:B------:R-:W-:-:S04]  /*c570*/  SHF.R.S32.HI R0, RZ, 0x1f, R13 ;  /* 0x0000001fff007819 */ /* 0x000fc8000001140d */
[----:B------:R-:W-:-:S04]  /*c580*/  LEA.HI R0, R0, R13, RZ, 0x3 ;  /* 0x0000000d00007211 */ /* 0x000fc800078f18ff */
[----:B------:R-:W-:-:S05]  /*c590*/  LOP3.LUT R0, R0, 0xfffffff8, RZ, 0xc0, !PT ;  /* 0xfffffff800007812 */ /* 0x000fca00078ec0ff */
[----:B------:R-:W-:-:S05]  /*c5a0*/  IMAD.WIDE R2, R0, 0x2, R2 ;  /* 0x0000000200027825 */ /* 0x000fca00078e0202 */
[----:B------:R-:W-:Y:S01]  /*c5b0*/  ST.E.128 [R2.64], RZ ;  /* 0x000000ff02007985 */ /* 0x000fe2000c101d0c */
[----:B------:R-:W-:Y:S05]  /*c5c0*/  EXIT ;  /* 0x000000000000794d */ /* 0x000fea0003800000 */
.L_x_47:
        /* <DEDUP_REMOVED lines=11> */
.L_x_1767:


//--------------------- .text._ZN7cutlass13device_kernelIN5flash19enable_sm80_to_sm89INS1_16FlashAttnFwdSm80INS1_25CollectiveMainloopFwdSm80ILi8ELi1ELb0EN4cute5tupleIJNS5_1CILi128EEENS7_ILi32EEENS7_ILi256EEEEEELi256ENS_6half_tEfNS_4arch4Sm80ELb0ELb0ELb0ELb1ELb1ELb1ELb1ELb0EEENS1_21CollectiveEpilogueFwdINS6_IJS8_SA_S9_EEENS6_IJNS7_ILi1EEESI_SI_EEESC_SE_Li256ELb1ELb1ELb0ELb0EEENS1_19SingleTileSchedulerILb1ELb0ELb1ELi128EEEEEEEEEvNT_6ParamsE --------------------------
	.section	.text._ZN7cutlass13device_kernelIN5flash19enable_sm80_to_sm89INS1_16FlashAttnFwdSm80INS1_25CollectiveMainloopFwdSm80ILi8ELi1ELb0EN4cute5tupleIJNS5_1CILi128EEENS7_ILi32EEENS7_ILi256EEEEEELi256ENS_6half_tEfNS_4arch4Sm80ELb0ELb0ELb0ELb1ELb1ELb1ELb1ELb0EEENS1_21CollectiveEpilogueFwdINS6_IJS8_SA_S9_EEENS6_IJNS7_ILi1EEESI_SI_EEESC_SE_Li256ELb1ELb1ELb0ELb0EEENS1_19SingleTileSchedulerILb1ELb0ELb1ELi128EEEEEEEEEvNT_6ParamsE,"ax",@progbits
	.sectioninfo	@"SHI_REGISTERS=248"
	.align	128
.text._ZN7cutlass13device_kernelIN5flash19enable_sm80_to_sm89INS1_16FlashAttnFwdSm80INS1_25CollectiveMainloopFwdSm80ILi8ELi1ELb0EN4cute5tupleIJNS5_1CILi128EEENS7_ILi32EEENS7_ILi256EEEEEELi256ENS_6half_tEfNS_4arch4Sm80ELb0ELb0ELb0ELb1ELb1ELb1ELb1ELb0EEENS1_21CollectiveEpilogueFwdINS6_IJS8_SA_S9_EEENS6_IJNS7_ILi1EEESI_SI_EEESC_SE_Li256ELb1ELb1ELb0ELb0EEENS1_19SingleTileSchedulerILb1ELb0ELb1ELi128EEEEEEEEEvNT_6ParamsE:
        .type           _ZN7cutlass13device_kernelIN5flash19enable_sm80_to_sm89INS1_16FlashAttnFwdSm80INS1_25CollectiveMainloopFwdSm80ILi8ELi1ELb0EN4cute5tupleIJNS5_1CILi128EEENS7_ILi32EEENS7_ILi256EEEEEELi256ENS_6half_tEfNS_4arch4Sm80ELb0ELb0ELb0ELb1ELb1ELb1ELb1ELb0EEENS1_21CollectiveEpilogueFwdINS6_IJS8_SA_S9_EEENS6_IJNS7_ILi1EEESI_SI_EEESC_SE_Li256ELb1ELb1ELb0ELb0EEENS1_19SingleTileSchedulerILb1ELb0ELb1ELi128EEEEEEEEEvNT_6ParamsE,@function
        .size           _ZN7cutlass13device_kernelIN5flash19enable_sm80_to_sm89INS1_16FlashAttnFwdSm80INS1_25CollectiveMainloopFwdSm80ILi8ELi1ELb0EN4cute5tupleIJNS5_1CILi128EEENS7_ILi32EEENS7_ILi256EEEEEELi256ENS_6half_tEfNS_4arch4Sm80ELb0ELb0ELb0ELb1ELb1ELb1ELb1ELb0EEENS1_21CollectiveEpilogueFwdINS6_IJS8_SA_S9_EEENS6_IJNS7_ILi1EEESI_SI_EEESC_SE_Li256ELb1ELb1ELb0ELb0EEENS1_19SingleTileSchedulerILb1ELb0ELb1ELi128EEEEEEEEEvNT_6ParamsE,(.L_x_1768 - _ZN7cutlass13device_kernelIN5flash19enable_sm80_to_sm89INS1_16FlashAttnFwdSm80INS1_25CollectiveMainloopFwdSm80ILi8ELi1ELb0EN4cute5tupleIJNS5_1CILi128EEENS7_ILi32EEENS7_ILi256EEEEEELi256ENS_6half_tEfNS_4arch4Sm80ELb0ELb0ELb0ELb1ELb1ELb1ELb1ELb0EEENS1_21CollectiveEpilogueFwdINS6_IJS8_SA_S9_EEENS6_IJNS7_ILi1EEESI_SI_EEESC_SE_Li256ELb1ELb1ELb0ELb0EEENS1_19SingleTileSchedulerILb1ELb0ELb1ELi128EEEEEEEEEvNT_6ParamsE)
        .other          _ZN7cutlass13device_kernelIN5flash19enable_sm80_to_sm89INS1_16FlashAttnFwdSm80INS1_25CollectiveMainloopFwdSm80ILi8ELi1ELb0EN4cute5tupleIJNS5_1CILi128EEENS7_ILi32EEENS7_ILi256EEEEEELi256ENS_6half_tEfNS_4arch4Sm80ELb0ELb0ELb0ELb1ELb1ELb1ELb1ELb0EEENS1_21CollectiveEpilogueFwdINS6_IJS8_SA_S9_EEENS6_IJNS7_ILi1EEESI_SI_EEESC_SE_Li256ELb1ELb1ELb0ELb0EEENS1_19SingleTileSchedulerILb1ELb0ELb1ELi128EEEEEEEEEvNT_6ParamsE,@"STO_CUDA_ENTRY STV_DEFAULT"
_ZN7cutlass13device_kernelIN5flash19enable_sm80_to_sm89INS1_16FlashAttnFwdSm80INS1_25CollectiveMainloopFwdSm80ILi8ELi1ELb0EN4cute5tupleIJNS5_1CILi128EEENS7_ILi32EEENS7_ILi256EEEEEELi256ENS_6half_tEfNS_4arch4Sm80ELb0ELb0ELb0ELb1ELb1ELb1ELb1ELb0EEENS1_21CollectiveEpilogueFwdINS6_IJS8_SA_S9_EEENS6_IJNS7_ILi1EEESI_SI_EEESC_SE_Li256ELb1ELb1ELb0ELb0EEENS1_19SingleTileSchedulerILb1ELb0ELb1ELi128EEEEEEEEEvNT_6ParamsE:
[----:B------:R-:W-:Y:S02]  /*0000*/  MOV R1, c[0x0][0x28] ;  /* 0x00000a0000017a02 */ /* 0x000fe40000000f00 */
[----:B------:R-:W1:Y:S01]  /*0010*/  S2R R62, SR_TID.X ;  /* 0x00000000003e7919 */ /* 0x000e620000002100 */
[----:B------:R-:W2:Y:S01]  /*0020*/  S2UR UR20, SR_CTAID.Z ;  /* 0x00000000001479c3 */ /* 0x000ea20000002700 */
[----:B------:R-:W-:Y:S02]  /*0030*/  UMOV UR6, 0x4 ;  /* 0x0000000400067882 */ /* 0x000fe40000000000 */
[----:B------:R-:W-:Y:S02]  /*0040*/  ULDC.64 UR4, c[0x0][0x568] ;  /* 0x00015a0000047ab9 */ /* 0x000fe40000000a00 */
[----:B------:R-:W-:-:S03]  /*0050*/  ULDC.64 UR22, c[0x0][0x118] ;  /* 0x0000460000167ab9 */ /* 0x000fc60000000a00 */
[----:B------:R-:W3:Y:S01]  /*0060*/  S2UR UR14, SR_CTAID.X ;  /* 0x00000000000e79c3 */ /* 0x000ee20000002500 */
[----:B-1----:R-:W-:Y:S01]  /*0070*/  SHF.R.U32.HI R0, RZ, 0x5, R62 ;  /* 0x00000005ff007819 */ /* 0x002fe2000001163e */
[----:B--2---:R-:W-:-:S05]  /*0080*/  UIMAD.WIDE UR4, UR20, UR6, UR4 ;  /* 0x00000006140472a5 */ /* 0x004fca000f8e0204 */
[----:B------:R-:W1:Y:S02]  /*0090*/  SHFL.IDX PT, R0, R0, RZ, 0x1f ;  /* 0x00001fff00007589 */ /* 0x000e6400000e0000 */
[----:B-1----:R-:W-:-:S13]  /*00a0*/  ISETP.NE.AND P0, PT, R0, RZ, PT ;  /* 0x000000ff0000720c */ /* 0x002fda0003f05270 */
[----:B------:R-:W-:Y:S05]  /*00b0*/  @!P0 BRA `(.L_x_48) ;  /* 0x000001c000008947 */ /* 0x000fea0003800000 */
[----:B---3--:R-:W-:-:S04]  /*00c0*/  ISETP.NE.U32.AND P0, PT, RZ, c[0x0][0x568], PT ;  /* 0x00015a00ff007a0c */ /* 0x008fc80003f05070 */
[----:B------:R-:W-:-:S13]  /*00d0*/  ISETP.NE.AND.EX P0, PT, RZ, c[0x0][0x56c], PT, P0 ;  /* 0x00015b00ff007a0c */ /* 0x000fda0003f05300 */
[----:B------:R-:W-:Y:S05]  /*00e0*/  @!P0 BRA `(.L_x_49) ;  /* 0x0000005000008947 */ /* 0x000fea0003800000 */
[----:B------:R-:W-:Y:S02]  /*00f0*/  MOV R2, UR4 ;  /* 0x0000000400027c02 */ /* 0x000fe40008000f00 */
[----:B------:R-:W-:-:S05]  /*0100*/  MOV R3, UR5 ;  /* 0x0000000500037c02 */ /* 0x000fca0008000f00 */
[----:B------:R-:W2:Y:S02]  /*0110*/  LDG.E R2, [R2.64] ;  /* 0x0000001602027981 */ /* 0x000ea4000c1e1900 */
[----:B--2---:R1:W2:Y:S02]  /*0120*/  R2UR UR7, R2 ;  /* 0x00000000020773c2 */ /* 0x0042a400000e0000 */
[----:B-12---:R-:W-:Y:S05]  /*0130*/  BRA `(.L_x_50) ;  /* 0x000000e000007947 */ /* 0x006fea0003800000 */
.L_x_49:
        /* <DEDUP_REMOVED lines=11> */
[----:B-1----:R-:W-:Y:S01]  /*01f0*/  UIADD3 UR7, -UR4, UR7, URZ ;  /* 0x0000000704077290 */ /* 0x002fe2000fffe13f */
[----:B------:R-:W-:Y:S05]  /*0200*/  BRA `(.L_x_50) ;  /* 0x0000001000007947 */ /* 0x000fea0003800000 */
.L_x_51:
[----:B------:R-:W-:Y:S02]  /*0210*/  ULDC UR7, c[0x0][0x54c] ;  /* 0x0001530000077ab9 */ /* 0x000fe40000000800 */
.L_x_50:
[----:B------:R-:W-:Y:S02]  /*0220*/  ULDC UR4, c[0x0][0x548] ;  /* 0x0001520000047ab9 */ /* 0x000fe40000000800 */
[----:B------:R-:W-:-:S02]  /*0230*/  USHF.L.U32 UR5, UR14, 0x7, URZ ;  /* 0x000000070e057899 */ /* 0x000fc4000800063f */
[----:B------:R-:W-:-:S04]  /*0240*/  UIMAD UR4, UR7, UR4, URZ ;  /* 0x00000004070472a4 */ /* 0x000fc8000f8e023f */
[----:B------:R-:W-:-:S04]  /*0250*/  UISETP.GE.AND UP0, UPT, UR5, UR4, UPT ;  /* 0x000000040500728c */ /* 0x000fc8000bf06270 */
[----:B------:R-:W-:Y:S01]  /*0260*/  USEL UR20, UR20, 0xffffffff, !UP0 ;  /* 0xffffffff14147887 */ /* 0x000fe2000c000000 */
[----:B------:R-:W-:Y:S05]  /*0270*/  BRA `(.L_x_52) ;  /* 0x000001b000007947 */ /* 0x000fea0003800000 */
.L_x_48:
        /* <DEDUP_REMOVED lines=8> */
.L_x_53:
        /* <DEDUP_REMOVED lines=13> */
.L_x_55:
[----:B------:R-:W-:Y:S02]  /*03d0*/  ULDC UR7, c[0x0][0x54c] ;  /* 0x0001530000077ab9 */ /* 0x000fe40000000800 */
.L_x_54:
[----:B------:R-:W-:Y:S02]  /*03e0*/  ULDC UR4, c[0x0][0x548] ;  /* 0x0001520000047ab9 */ /* 0x000fe40000000800 */
[----:B------:R-:W-:-:S02]  /*03f0*/  USHF.L.U32 UR5, UR14, 0x7, URZ ;  /* 0x000000070e057899 */ /* 0x000fc4000800063f */
[----:B------:R-:W-:-:S04]  /*0400*/  UIMAD UR4, UR7, UR4, URZ ;  /* 0x00000004070472a4 */ /* 0x000fc8000f8e023f */
[----:B------:R-:W-:-:S04]  /*0410*/  UISETP.GE.AND UP0, UPT, UR5, UR4, UPT ;  /* 0x000000040500728c */ /* 0x000fc8000bf06270 */
[----:B------:R-:W-:-:S06]  /*0420*/  USEL UR20, UR20, 0xffffffff, !UP0 ;  /* 0xffffffff14147887 */ /* 0x000fcc000c000000 */
.L_x_52:
[----:B------:R-:W-:-:S13]  /*0430*/  ISETP.LE.AND P0, PT, RZ, UR20, PT ;  /* 0x00000014ff007c0c */ /* 0x000fda000bf03270 */
[----:B------:R-:W-:Y:S05]  /*0440*/  @!P0 EXIT ;  /* 0x000000000000894d */ /* 0x000fea0003800000 */
[----:B------:R-:W-:Y:S01]  /*0450*/  ULDC.64 UR4, c[0x0][0x360] ;  /* 0x0000d80000047ab9 */ /* 0x000fe20000000a00 */
[----:B------:R-:W-:Y:S01]  /*0460*/  ISETP.NE.U32.AND P3, PT, RZ, c[0x0][0x348], PT ;  /* 0x0000d200ff007a0c */ /* 0x000fe20003f65070 */
[----:B------:R-:W-:Y:S02]  /*0470*/  UISETP.NE.U32.AND UP0, UPT, URZ, UR4, UPT ;  /* 0x000000043f00728c */ /* 0x000fe4000bf05070 */
[----:B------:R-:W-:Y:S01]  /*0480*/  ULDC.64 UR8, c[0x0][0x370] ;  /* 0x0000dc0000087ab9 */ /* 0x000fe20000000a00 */
[----:B------:R-:W-:Y:S01]  /*0490*/  ISETP.NE.AND.EX P3, PT, RZ, c[0x0][0x34c], PT, P3 ;  /* 0x0000d300ff007a0c */ /* 0x000fe20003f65330 */
[----:B------:R-:W-:Y:S02]  /*04a0*/  UISETP.NE.AND.EX UP0, UPT, URZ, UR5, UPT, UP0 ;  /* 0x000000053f00728c */ /* 0x000fe4000bf05300 */
[----:B------:R-:W-:Y:S02]  /*04b0*/  UISETP.NE.U32.AND UP1, UPT, URZ, UR8, UPT ;  /* 0x000000083f00728c */ /* 0x000fe4000bf25070 */
[----:B------:R-:W-:-:S02]  /*04c0*/  ULDC.64 UR4, c[0x0][0x360] ;  /* 0x0000d80000047ab9 */ /* 0x000fc40000000a00 */
[----:B------:R-:W-:Y:S01]  /*04d0*/  UISETP.NE.AND.EX UP1, UPT, URZ, UR9, UPT, UP1 ;  /* 0x000000093f00728c */ /* 0x000fe2000bf25310 */
[----:B------:R-:W-:Y:S01]  /*04e0*/  PLOP3.LUT P1, PT, PT, PT, UP0, 0x80, 0x0 ;  /* 0x000000000000781c */ /* 0x000fe20003f2f008 */
[----:B------:R-:W-:Y:S02]  /*04f0*/  ULDC.64 UR10, c[0x0][0x370] ;  /* 0x0000dc00000a7ab9 */ /* 0x000fe40000000a00 */
[----:B------:R-:W-:Y:S02]  /*0500*/  ULDC.64 UR8, c[0x0][0x348] ;  /* 0x0000d20000087ab9 */ /* 0x000fe40000000a00 */
[----:B------:R-:W-:Y:S01]  /*0510*/  @UP0 UIMAD.WIDE UR4, UR20, UR6, UR4 ;  /* 0x00000006140402a5 */ /* 0x000fe2000f8e0204 */
[----:B------:R-:W-:Y:S01]  /*0520*/  PLOP3.LUT P2, PT, PT, PT, UP1, 0x80, 0x0 ;  /* 0x000000000000781c */ /* 0x000fe20003f4f018 */
[----:B------:R-:W-:Y:S01]  /*0530*/  UIMAD.WIDE UR8, UR20, UR6, UR8 ;  /* 0x00000006140872a5 */ /* 0x000fe2000f8e0208 */
[----:B------:R-:W-:Y:S02]  /*0540*/  ISETP.NE.U32.AND P4, PT, RZ, c[0x0][0x350], PT ;  /* 0x0000d400ff007a0c */ /* 0x000fe40003f85070 */
[----:B------:R-:W-:Y:S01]  /*0550*/  @UP1 UIMAD.WIDE UR10, UR20, UR6, UR10 ;  /* 0x00000006140a12a5 */ /* 0x000fe2000f8e020a */
[----:B------:R-:W-:Y:S01]  /*0560*/  IMAD.U32 R6, RZ, RZ, UR4 ;  /* 0x00000004ff067e24 */ /* 0x000fe2000f8e00ff */
[----:B------:R-:W-:Y:S01]  /*0570*/  MOV R7, UR5 ;  /* 0x0000000500077c02 */ /* 0x000fe20008000f00 */
[----:B------:R-:W-:Y:S01]  /*0580*/  ULDC.64 UR4, c[0x0][0x358] ;  /* 0x0000d60000047ab9 */ /* 0x000fe20000000a00 */
[----:B------:R-:W-:Y:S01]  /*0590*/  IMAD.U32 R10, RZ, RZ, UR8 ;  /* 0x00000008ff0a7e24 */ /* 0x000fe2000f8e00ff */
[----:B------:R-:W-:Y:S01]  /*05a0*/  UISETP.NE.U32.AND UP2, UPT, URZ, UR4, UPT ;  /* 0x000000043f00728c */ /* 0x000fe2000bf45070 */
[----:B------:R-:W-:Y:S01]  /*05b0*/  IMAD.U32 R11, RZ, RZ, UR9 ;  /* 0x00000009ff0b7e24 */ /* 0x000fe2000f8e00ff */
[----:B------:R-:W-:Y:S01]  /*05c0*/  ISETP.NE.AND.EX P4, PT, RZ, c[0x0][0x354], PT, P4 ;  /* 0x0000d500ff007a0c */ /* 0x000fe20003f85340 */
[----:B------:R-:W-:Y:S01]  /*05d0*/  IMAD.U32 R4, RZ, RZ, UR10 ;  /* 0x0000000aff047e24 */ /* 0x000fe2000f8e00ff */
[----:B------:R-:W-:Y:S01]  /*05e0*/  UISETP.NE.AND.EX UP2, UPT, URZ, UR5, UPT, UP2 ;  /* 0x000000053f00728c */ /* 0x000fe2000bf45320 */
[----:B------:R-:W-:Y:S01]  /*05f0*/  IMAD.U32 R5, RZ, RZ, UR11 ;  /* 0x0000000bff057e24 */ /* 0x000fe2000f8e00ff */
[----:B------:R-:W-:Y:S01]  /*0600*/  ULDC.64 UR8, c[0x0][0x350] ;  /* 0x0000d40000087ab9 */ /* 0x000fe20000000a00 */
[----:B------:R1:W2:Y:S01]  /*0610*/  @P1 LDG.E R0, [R6.64] ;  /* 0x0000001606001981 */ /* 0x0002a2000c1e1900 */
[----:B------:R-:W-:-:S02]  /*0620*/  ULDC.64 UR4, c[0x0][0x358] ;  /* 0x0000d60000047ab9 */ /* 0x000fc40000000a00 */
[----:B------:R-:W-:Y:S01]  /*0630*/  PLOP3.LUT P0, PT, PT, PT, UP2, 0x80, 0x0 ;  /* 0x000000000000781c */ /* 0x000fe20003f0f028 */
[----:B------:R-:W-:Y:S01]  /*0640*/  UIMAD.WIDE UR8, UR20, UR6, UR8 ;  /* 0x00000006140872a5 */ /* 0x000fe2000f8e0208 */
[----:B------:R-:W3:Y:S01]  /*0650*/  @P2 LDG.E R4, [R4.64] ;  /* 0x0000001604042981 */ /* 0x000ee2000c1e1900 */
[----:B------:R-:W-:Y:S01]  /*0660*/  UIMAD.WIDE UR4, UR20, UR6, UR4 ;  /* 0x00000006140472a5 */ /* 0x000fe2000f8e0204 */
[----:B------:R-:W-:Y:S01]  /*0670*/  MOV R73, RZ ;  /* 0x000000ff00497202 */ /* 0x000fe20000000f00 */
[----:B------:R-:W-:Y:S01]  /*0680*/  IMAD.MOV.U32 R2, RZ, RZ, RZ ;  /* 0x000000ffff027224 */ /* 0x000fe200078e00ff */
[----:B------:R-:W4:Y:S01]  /*0690*/  @P3 LDG.E R3, [R10.64] ;  /* 0x000000160a033981 */ /* 0x000f22000c1e1900 */
[----:B------:R-:W-:Y:S01]  /*06a0*/  IMAD.U32 R8, RZ, RZ, UR8 ;  /* 0x00000008ff087e24 */ /* 0x000fe2000f8e00ff */
[----:B------:R-:W-:-:S05]  /*06b0*/  MOV R9, UR9 ;  /* 0x0000000900097c02 */ /* 0x000fca0008000f00 */
[----:B------:R2:W5:Y:S01]  /*06c0*/  @P4 LDG.E R73, [R8.64] ;  /* 0x0000001608494981 */ /* 0x000562000c1e1900 */
[----:B-1----:R-:W-:Y:S01]  /*06d0*/  IMAD.U32 R6, RZ, RZ, UR4 ;  /* 0x00000004ff067e24 */ /* 0x002fe2000f8e00ff */
[----:B------:R-:W-:-:S05]  /*06e0*/  MOV R7, UR5 ;  /* 0x0000000500077c02 */ /* 0x000fca0008000f00 */
[----:B------:R1:W5:Y:S01]  /*06f0*/  @P0 LDG.E R2, [R6.64] ;  /* 0x0000001606020981 */ /* 0x000362000c1e1900 */
[----:B------:R-:W1:Y:S01]  /*0700*/  S2UR UR13, SR_CTAID.Y ;  /* 0x00000000000d79c3 */ /* 0x000e620000002600 */
[----:B------:R-:W-:Y:S02]  /*0710*/  UMOV UR15, URZ ;  /* 0x0000003f000f7c82 */ /* 0x000fe40008000000 */
[----:B------:R-:W-:Y:S02]  /*0720*/  ULDC UR19, c[0x0][0x168] ;  /* 0x00005a0000137ab9 */ /* 0x000fe40000000800 */
[----:B------:R-:W-:Y:S02]  /*0730*/  UMOV UR16, URZ ;  /* 0x0000003f00107c82 */ /* 0x000fe40008000000 */
[----:B------:R-:W-:Y:S02]  /*0740*/  ULDC UR4, c[0x0][0x2ac] ;  /* 0x0000ab0000047ab9 */ /* 0x000fe40000000800 */
[----:B------:R-:W-:-:S02]  /*0750*/  ULDC UR18, c[0x0][0x1d0] ;  /* 0x0000740000127ab9 */ /* 0x000fc40000000800 */
[----:B------:R-:W-:Y:S02]  /*0760*/  UIMAD UR18, UR4, UR18, URZ ;  /* 0x00000012041272a4 */ /* 0x000fe4000f8e023f */
[----:B------:R-:W-:Y:S02]  /*0770*/  ULDC UR17, c[0x0][0x228] ;  /* 0x00008a0000117ab9 */ /* 0x000fe40000000800 */
[----:B-1----:R-:W-:Y:S01]  /*0780*/  USHF.R.S32.HI UR12, URZ, 0x1f, UR13 ;  /* 0x0000001f3f0c7899 */ /* 0x002fe2000801140d */
[----:B--2---:R1:W2:Y:S08]  /*0790*/  @P1 R2UR UR19, R0 ;  /* 0x00000000001313c2 */ /* 0x0042b000000e0000 */
[----:B---3--:R1:W3:Y:S08]  /*07a0*/  @P2 R2UR UR15, R4 ;  /* 0x00000000040f23c2 */ /* 0x0082f000000e0000 */
[----:B----4-:R1:W4:Y:S01]  /*07b0*/  @P3 R2UR UR16, R3 ;  /* 0x00000000031033c2 */ /* 0x01032200000e0000 */
[----:B------:R-:W-:Y:S05]  /*07c0*/  @P1 BRA `(.L_x_56) ;  /* 0x0000006000001947 */ /* 0x000fea0003800000 */
[----:B------:R-:W-:Y:S05]  /*07d0*/  @!P3 BRA `(.L_x_56) ;  /* 0x000000500000b947 */ /* 0x000fea0003800000 */
[----:B-1--4-:R-:W4:Y:S04]  /*07e0*/  LDG.E R0, [R10.64] ;  /* 0x000000160a007981 */ /* 0x012f28000c1e1900 */
[----:B---3--:R-:W3:Y:S01]  /*07f0*/  LDG.E R3, [R10.64+0x4] ;  /* 0x000004160a037981 */ /* 0x008ee2000c1e1900 */
[----:B--2-4-:R-:W1:Y:S08]  /*0800*/  R2UR UR19, R0 ;  /* 0x00000000001373c2 */ /* 0x014e7000000e0000 */
[----:B---3--:R-:W1:Y:S02]  /*0810*/  R2UR UR4, R3 ;  /* 0x00000000030473c2 */ /* 0x008e6400000e0000 */
[----:B-1----:R-:W-:-:S06]  /*0820*/  UIADD3 UR19, -UR19, UR4, URZ ;  /* 0x0000000413137290 */ /* 0x002fcc000fffe13f */
.L_x_56:
[----:B------:R-:W-:-:S04]  /*0830*/  ISETP.NE.U32.AND P1, PT, RZ, c[0x0][0x368], PT ;  /* 0x0000da00ff007a0c */ /* 0x000fc80003f25070 */
[----:B------:R-:W-:-:S13]  /*0840*/  ISETP.NE.AND.EX P1, PT, RZ, c[0x0][0x36c], PT, P1 ;  /* 0x0000db00ff007a0c */ /* 0x000fda0003f25310 */
[----:B------:R-:W-:Y:S05]  /*0850*/  @!P1 BRA `(.L_x_57) ;  /* 0x0000007000009947 */ /* 0x000fea0003800000 */
[----:B------:R-:W-:Y:S02]  /*0860*/  ULDC.64 UR4, c[0x0][0x368] ;  /* 0x0000da0000047ab9 */ /* 0x000fe40000000a00 */
[----:B------:R-:W-:-:S06]  /*0870*/  UIMAD.WIDE UR4, UR20, UR6, UR4 ;  /* 0x00000006140472a5 */ /* 0x000fcc000f8e0204 */
[----:B-1----:R-:W-:Y:S02]  /*0880*/  MOV R4, UR4 ;  /* 0x0000000400047c02 */ /* 0x002fe40008000f00 */
[----:B------:R-:W-:-:S05]  /*0890*/  MOV R5, UR5 ;  /* 0x0000000500057c02 */ /* 0x000fca0008000f00 */
[----:B----4-:R-:W4:Y:S02]  /*08a0*/  LDG.E R0, [R4.64] ;  /* 0x0000001604007981 */ /* 0x010f24000c1e1900 */
[----:B----4-:R1:W4:Y:S01]  /*08b0*/  R2UR UR18, R0 ;  /* 0x00000000001273c2 */ /* 0x01032200000e0000 */
[----:B------:R-:W-:Y:S05]  /*08c0*/  BRA `(.L_x_58) ;  /* 0x0000006000007947 */ /* 0x000fea0003800000 */
.L_x_57:
[----:B------:R-:W-:Y:S05]  /*08d0*/  @!P4 BRA `(.L_x_58) ;  /* 0x000000500000c947 */ /* 0x000fea0003800000 */
[----:B-1--4-:R-:W4:Y:S04]  /*08e0*/  LDG.E R0, [R8.64] ;  /* 0x0000001608007981 */ /* 0x012f28000c1e1900 */
[----:B---3--:R-:W3:Y:S01]  /*08f0*/  LDG.E R3, [R8.64+0x4] ;  /* 0x0000041608037981 */ /* 0x008ee2000c1e1900 */
[----:B----4-:R-:W1:Y:S08]  /*0900*/  R2UR UR18, R0 ;  /* 0x00000000001273c2 */ /* 0x010e7000000e0000 */
[----:B---3--:R-:W1:Y:S02]  /*0910*/  R2UR UR4, R3 ;  /* 0x00000000030473c2 */ /* 0x008e6400000e0000 */
[----:B-1----:R-:W-:-:S06]  /*0920*/  UIADD3 UR18, -UR18, UR4, URZ ;  /* 0x0000000412127290 */ /* 0x002fcc000fffe13f */
.L_x_58:
[----:B-1--4-:R-:W4:Y:S01]  /*0930*/  @P0 LDG.E R0, [R6.64] ;  /* 0x0000001606000981 */ /* 0x012f22000c1e1900 */
[----:B------:R-:W-:-:S03]  /*0940*/  ULDC.64 UR4, c[0x0][0x378] ;  /* 0x0000de0000047ab9 */ /* 0x000fc60000000a00 */
[----:B---3--:R-:W3:Y:S01]  /*0950*/  @P0 LDG.E R3, [R6.64+0x4] ;  /* 0x0000041606030981 */ /* 0x008ee2000c1e1900 */
[----:B------:R-:W-:Y:S01]  /*0960*/  UISETP.NE.U32.AND UP0, UPT, URZ, UR4, UPT ;  /* 0x000000043f00728c */ /* 0x000fe2000bf05070 */
[----:B------:R-:W-:-:S03]  /*0970*/  IMAD.U32 R63, RZ, RZ, UR18 ;  /* 0x00000012ff3f7e24 */ /* 0x000fc6000f8e00ff */
[----:B------:R-:W-:-:S03]  /*0980*/  UISETP.NE.AND.EX UP0, UPT, URZ, UR5, UPT, UP0 ;  /* 0x000000053f00728c */ /* 0x000fc6000bf05300 */
[----:B------:R-:W-:-:S03]  /*0990*/  ULDC.64 UR4, c[0x0][0x378] ;  /* 0x0000de0000047ab9 */ /* 0x000fc60000000a00 */
[----:B------:R-:W-:-:S05]  /*09a0*/  PLOP3.LUT P1, PT, PT, PT, UP0, 0x80, 0x0 ;  /* 0x000000000000781c */ /* 0x000fca0003f2f008 */
[----:B------:R-:W-:-:S06]  /*09b0*/  @UP0 UIMAD.WIDE UR4, UR20, UR6, UR4 ;  /* 0x00000006140402a5 */ /* 0x000fcc000f8e0204 */
[----:B------:R-:W-:Y:S01]  /*09c0*/  MOV R4, UR4 ;  /* 0x0000000400047c02 */ /* 0x000fe20008000f00 */
[----:B------:R-:W-:-:S05]  /*09d0*/  IMAD.U32 R5, RZ, RZ, UR5 ;  /* 0x00000005ff057e24 */ /* 0x000fca000f8e00ff */
[----:B------:R1:W5:Y:S01]  /*09e0*/  @P1 LDG.E R63, [R4.64] ;  /* 0x00000016043f1981 */ /* 0x000362000c1e1900 */
[----:B------:R-:W-:-:S04]  /*09f0*/  UIADD3 UR5, -UR15, UR18, URZ ;  /* 0x000000120f057290 */ /* 0x000fc8000fffe13f */
[----:B------:R-:W-:-:S04]  /*0a00*/  UIADD3 UR8, -UR5, URZ, URZ ;  /* 0x0000003f05087290 */ /* 0x000fc8000fffe13f */
[----:B------:R-:W-:-:S04]  /*0a10*/  UISETP.LT.AND UP1, UPT, URZ, UR8, UPT ;  /* 0x000000083f00728c */ /* 0x000fc8000bf21270 */
[----:B------:R-:W-:Y:S01]  /*0a20*/  USEL UR8, URZ, UR8, !UP1 ;  /* 0x000000083f087287 */ /* 0x000fe2000c800000 */
[----:B----4-:R-:W4:Y:S08]  /*0a30*/  @P0 R2UR UR4, R0 ;  /* 0x00000000000403c2 */ /* 0x010f3000000e0000 */
[----:B---3--:R-:W4:Y:S02]  /*0a40*/  @P0 R2UR UR7, R3 ;  /* 0x00000000030703c2 */ /* 0x008f2400000e0000 */
[----:B----4-:R-:W-:-:S04]  /*0a50*/  @UP2 UIADD3 UR17, -UR4, UR7, URZ ;  /* 0x0000000704112290 */ /* 0x010fc8000fffe13f */
[----:B------:R-:W-:-:S04]  /*0a60*/  UIADD3 UR11, UR5, UR17, URZ ;  /* 0x00000011050b7290 */ /* 0x000fc8000fffe03f */
[----:B------:R-:W-:-:S04]  /*0a70*/  UIADD3 UR4, UR11, 0x1f, URZ ;  /* 0x0000001f0b047890 */ /* 0x000fc8000fffe03f */
[----:B------:R-:W-:-:S04]  /*0a80*/  USHF.R.S32.HI UR10, URZ, 0x1f, UR4 ;  /* 0x0000001f3f0a7899 */ /* 0x000fc80008011404 */
[----:B------:R-:W-:-:S04]  /*0a90*/  ULEA.HI UR10, UR10, UR4, URZ, 0x5 ;  /* 0x000000040a0a7291 */ /* 0x000fc8000f8f283f */
[----:B------:R-:W-:-:S04]  /*0aa0*/  ULOP3.LUT UR9, UR10, 0xffffffe0, URZ, 0xc0, !UPT ;  /* 0xffffffe00a097892 */ /* 0x000fc8000f8ec03f */
[----:B------:R-:W-:-:S04]  /*0ab0*/  UIADD3 UR5, -UR5, UR9, URZ ;  /* 0x0000000905057290 */ /* 0x000fc8000fffe13f */
[----:B------:R-:W-:-:S04]  /*0ac0*/  UISETP.LT.AND UP0, UPT, UR5, UR17, UPT ;  /* 0x000000110500728c */ /* 0x000fc8000bf01270 */
[----:B------:R-:W-:-:S04]  /*0ad0*/  USEL UR5, UR5, UR17, UP0 ;  /* 0x0000001105057287 */ /* 0x000fc80008000000 */
[----:B------:R-:W-:Y:S02]  /*0ae0*/  UISETP.GT.AND UP0, UPT, UR5, UR8, UPT ;  /* 0x000000080500728c */ /* 0x000fe4000bf04270 */
[----:B------:R-:W-:-:S07]  /*0af0*/  USHF.R.U32.HI UR8, URZ, 0x5, UR8 ;  /* 0x000000053f087899 */ /* 0x000fce0008011608 */
[----:B------:R-:W-:Y:S02]  /*0b00*/  UMOV UR7, UR8 ;  /* 0x0000000800077c82 */ /* 0x000fe40008000000 */
[----:B------:R-:W-:-:S04]  /*0b10*/  @UP0 UIADD3 UR5, UR5, 0x1f, URZ ;  /* 0x0000001f05050890 */ /* 0x000fc8000fffe03f */
[----:B------:R-:W-:-:S04]  /*0b20*/  @UP0 USHF.R.S32.HI UR4, URZ, 0x1f, UR5 ;  /* 0x0000001f3f040899 */ /* 0x000fc80008011405 */
[----:B------:R-:W-:-:S04]  /*0b30*/  @UP0 ULEA.HI UR4, UR4, UR5, URZ, 0x5 ;  /* 0x0000000504040291 */ /* 0x000fc8000f8f283f */
[----:B------:R-:W-:-:S04]  /*0b40*/  @UP0 USHF.R.S32.HI UR7, URZ, 0x5, UR4 ;  /* 0x000000053f070899 */ /* 0x000fc80008011404 */
[----:B------:R-:W-:-:S06]  /*0b50*/  UISETP.GT.AND UP0, UPT, UR7, UR8, UPT ;  /* 0x000000080700728c */ /* 0x000fcc000bf04270 */
[----:B------:R-:W-:-:S13]  /*0b60*/  PLOP3.LUT P0, PT, PT, PT, UP0, 0x80, 0x0 ;  /* 0x000000000000781c */ /* 0x000fda0003f0f008 */
[----:B------:R-:W-:Y:S05]  /*0b70*/  @!P0 BRA `(.L_x_59) ;  /* 0x00003dc000008947 */ /* 0x000fea0003800000 */
[----:B-1----:R-:W-:Y:S02]  /*0b80*/  ULDC.64 UR4, c[0x0][0x340] ;  /* 0x0000d00000047ab9 */ /* 0x002fe40000000a00 */
        /* <DEDUP_REMOVED lines=8> */
[----:B------:R-:W-:Y:S02]  /*0c10*/  UIADD3 UR26, UR7, -0x1, URZ ;  /* 0xffffffff071a7890 */ /* 0x000fe4000fffe03f */
[----:B------:R-:W-:Y:S01]  /*0c20*/  ULDC.64 UR4, c[0x0][0x240] ;  /* 0x0000900000047ab9 */ /* 0x000fe20000000a00 */
[----:B------:R1:W3:Y:S01]  /*0c30*/  @P1 LDG.E R4, [R8.64] ;  /* 0x0000001608041981 */ /* 0x0002e2000c1e1900 */
[----:B------:R-:W-:Y:S01]  /*0c40*/  LEA.HI R5, R7, R62, RZ, 0x3 ;  /* 0x0000003e07057211 */ /* 0x000fe200078f18ff */
[----:B------:R-:W-:Y:S01]  /*0c50*/  UMOV UR25, 0x5 ;  /* 0x0000000500197882 */ /* 0x000fe20000000000 */
[----:B------:R-:W-:Y:S01]  /*0c60*/  IMAD.U32 R116, RZ, RZ, UR13 ;  /* 0x0000000dff747e24 */ /* 0x000fe2000f8e00ff */
[----:B------:R-:W-:Y:S01]  /*0c70*/  ULDC.64 UR6, c[0x0][0x238] ;  /* 0x00008e0000067ab9 */ /* 0x000fe20000000a00 */
[----:B------:R-:W-:Y:S01]  /*0c80*/  SHF.R.S32.HI R105, RZ, 0x3, R5 ;  /* 0x00000003ff697819 */ /* 0x000fe20000011405 */
[----:B------:R-:W-:Y:S01]  /*0c90*/  UIMAD UR4, UR12, UR4, URZ ;  /* 0x000000040c0472a4 */ /* 0x000fe2000f8e023f */
[----:B------:R-:W-:Y:S01]  /*0ca0*/  LOP3.LUT R5, R5, 0xfffffff8, RZ, 0xc0, !PT ;  /* 0xfffffff805057812 */ /* 0x000fe200078ec0ff */
[----:B------:R-:W-:Y:S01]  /*0cb0*/  USHF.L.U64.HI UR21, UR6, UR25, UR7 ;  /* 0x0000001906157299 */ /* 0x000fe20008010207 */
[----:B------:R-:W-:Y:S01]  /*0cc0*/  SHF.R.S32.HI R3, RZ, 0x1f, R105 ;  /* 0x0000001fff037819 */ /* 0x000fe20000011469 */
[----:B------:R-:W-:Y:S01]  /*0cd0*/  USHF.L.U32 UR24, UR6, 0x5, URZ ;  /* 0x0000000506187899 */ /* 0x000fe2000800063f */
[C---:B-----5:R-:W-:Y:S01]  /*0ce0*/  IADD3 R118, P0, R105.reuse, R2, RZ ;  /* 0x0000000269767210 */ /* 0x060fe20007f1e0ff */
[----:B------:R-:W-:Y:S01]  /*0cf0*/  IMAD.IADD R0, R62, 0x1, -R5 ;  /* 0x000000013e007824 */ /* 0x000fe200078e0a05 */
[----:B------:R-:W-:Y:S01]  /*0d00*/  IADD3 R77, -R105, UR17, RZ ;  /* 0x00000011694d7c10 */ /* 0x000fe2000fffe1ff */
[----:B------:R-:W-:Y:S01]  /*0d10*/  USHF.R.S32.HI UR6, URZ, 0x1f, UR20 ;  /* 0x0000001f3f067899 */ /* 0x000fe20008011414 */
[----:B------:R-:W-:Y:S01]  /*0d20*/  LEA.HI.X.SX32 R119, R2, R3, 0x1, P0 ;  /* 0x0000000302777211 */ /* 0x000fe200000f0eff */
[C---:B------:R-:W-:Y:S01]  /*0d30*/  IMAD.SHL.U32 R16, R0.reuse, 0x8, RZ ;  /* 0x0000000800107824 */ /* 0x040fe200078e00ff */
[----:B------:R-:W-:Y:S01]  /*0d40*/  UIMAD UR7, UR13, UR5, UR4 ;  /* 0x000000050d0772a4 */ /* 0x000fe2000f8e0204 */
[----:B------:R-:W-:Y:S01]  /*0d50*/  IMAD.SHL.U32 R14, R0, 0x4, RZ ;  /* 0x00000004000e7824 */ /* 0x000fe200078e00ff */
[----:B------:R-:W-:Y:S01]  /*0d60*/  LEA.HI R100, R7, R62, RZ, 0x6 ;  /* 0x0000003e07647211 */ /* 0x000fe200078f30ff */
[----:B------:R-:W-:Y:S01]  /*0d70*/  IMAD.U32 R2, RZ, RZ, UR26 ;  /* 0x0000001aff027e24 */ /* 0x000fe2000f8e00ff */
[----:B------:R-:W-:Y:S01]  /*0d80*/  SHF.R.S32.HI R17, RZ, 0x1f, R16 ;  /* 0x0000001fff117819 */ /* 0x000fe20000011410 */
[----:B------:R-:W-:Y:S01]  /*0d90*/  USEL UR31, UR20, URZ, !UP2 ;  /* 0x0000003f141f7287 */ /* 0x000fe2000d000000 */
[----:B------:R-:W-:Y:S01]  /*0da0*/  IADD3 R12, R14, 0x40, RZ ;  /* 0x000000400e0c7810 */ /* 0x000fe20007ffe0ff */
[----:B------:R-:W-:Y:S01]  /*0db0*/  IMAD R5, R2, -0x20, R77 ;  /* 0xffffffe002057824 */ /* 0x000fe200078e024d */
[----:B------:R-:W-:Y:S01]  /*0dc0*/  USEL UR30, UR6, URZ, !UP2 ;  /* 0x0000003f061e7287 */ /* 0x000fe2000d000000 */
[----:B-1----:R-:W-:Y:S01]  /*0dd0*/  IMAD R9, R119, c[0x0][0x238], RZ ;  /* 0x00008e0077097a24 */ /* 0x002fe200078e02ff */
[----:B------:R-:W-:Y:S01]  /*0de0*/  ULDC.64 UR4, c[0x0][0x248] ;  /* 0x0000920000047ab9 */ /* 0x000fe20000000a00 */
[----:B------:R-:W-:Y:S01]  /*0df0*/  IMAD.IADD R11, R14, 0x1, R12 ;  /* 0x000000010e0b7824 */ /* 0x000fe200078e020c */
[----:B------:R-:W-:Y:S01]  /*0e00*/  ISETP.GT.AND P3, PT, R5, RZ, PT ;  /* 0x000000ff0500720c */ /* 0x000fe20003f64270 */
[----:B------:R-:W-:Y:S01]  /*0e10*/  IMAD R2, R118, c[0x0][0x23c], R9 ;  /* 0x00008f0076027a24 */ /* 0x000fe200078e0209 */
[----:B------:R-:W-:Y:S01]  /*0e20*/  ISETP.GE.AND P2, PT, R16, c[0x0][0x1d4], PT ;  /* 0x0000750010007a0c */ /* 0x000fe20003f46270 */
[----:B------:R-:W-:Y:S01]  /*0e30*/  IMAD.WIDE.U32 R8, R118, c[0x0][0x238], R16 ;  /* 0x00008e0076087a25 */ /* 0x000fe200078e0010 */
[----:B------:R-:W-:Y:S01]  /*0e40*/  ISETP.GE.AND P0, PT, R11, c[0x0][0x1d4], PT ;  /* 0x000075000b007a0c */ /* 0x000fe20003f06270 */
[----:B------:R-:W-:Y:S01]  /*0e50*/  UIMAD UR4, UR30, UR4, URZ ;  /* 0x000000041e0472a4 */ /* 0x000fe2000f8e023f */
[C---:B------:R-:W-:Y:S01]  /*0e60*/  IADD3 R104, R16.reuse, 0x80, RZ ;  /* 0x0000008010687810 */ /* 0x040fe20007ffe0ff */
[----:B------:R-:W-:Y:S01]  /*0e70*/  IMAD.IADD R9, R9, 0x1, R2 ;  /* 0x0000000109097824 */ /* 0x000fe200078e0202 */
[----:B------:R-:W-:Y:S01]  /*0e80*/  SEL R2, RZ, 0xffffffff, P0 ;  /* 0xffffffffff027807 */ /* 0x000fe20000000000 */
[----:B------:R-:W-:Y:S01]  /*0e90*/  IMAD.SHL.U32 R103, R105, 0x40, RZ ;  /* 0x0000004069677824 */ /* 0x000fe200078e00ff */
[----:B------:R-:W-:Y:S01]  /*0ea0*/  IADD3 R102, R16, 0xc0, RZ ;  /* 0x000000c010667810 */ /* 0x000fe20007ffe0ff */
[----:B------:R-:W-:Y:S01]  /*0eb0*/  IMAD.WIDE.U32 R116, R116, c[0x0][0x240], R8 ;  /* 0x0000900074747a25 */ /* 0x000fe200078e0008 */
[----:B------:R-:W-:Y:S01]  /*0ec0*/  SEL R5, RZ, 0x1, P2 ;  /* 0x00000001ff057807 */ /* 0x000fe20001000000 */
[----:B------:R-:W-:Y:S01]  /*0ed0*/  UIMAD UR5, UR31, UR5, UR4 ;  /* 0x000000051f0572a4 */ /* 0x000fe2000f8e0204 */
[----:B------:R-:W-:Y:S01]  /*0ee0*/  LOP3.LUT R103, R103, 0x1c0, RZ, 0xc0, !PT ;  /* 0x000001c067677812 */ /* 0x000fe200078ec0ff */
[----:B------:R-:W-:Y:S01]  /*0ef0*/  IMAD.SHL.U32 R100, R100, 0x8, RZ ;  /* 0x0000000864647824 */ /* 0x000fe200078e00ff */
[----:B------:R-:W-:Y:S01]  /*0f00*/  IADD3 R117, R117, UR7, RZ ;  /* 0x0000000775757c10 */ /* 0x000fe2000fffe0ff */
[----:B------:R-:W-:Y:S01]  /*0f10*/  IMAD.U32 R114, RZ, RZ, UR31 ;  /* 0x0000001fff727e24 */ /* 0x000fe2000f8e00ff */
[----:B------:R-:W-:Y:S01]  /*0f20*/  LOP3.LUT R99, R103, 0x38, R16, 0xf8, !PT ;  /* 0x0000003867637812 */ /* 0x000fe200078ef810 */
[----:B------:R-:W-:Y:S01]  /*0f30*/  IMAD.SHL.U32 R2, R2, 0x2, RZ ;  /* 0x0000000202027824 */ /* 0x000fe200078e00ff */
[----:B------:R-:W-:Y:S01]  /*0f40*/  LOP3.LUT R100, R100, 0xfffffe00, RZ, 0xc0, !PT ;  /* 0xfffffe0064647812 */ /* 0x000fe200078ec0ff */
[----:B------:R-:W-:Y:S01]  /*0f50*/  IMAD.WIDE.U32 R116, R114, c[0x0][0x248], R116 ;  /* 0x0000920072747a25 */ /* 0x000fe200078e0074 */
[----:B------:R-:W-:Y:S01]  /*0f60*/  SHF.R.U32.HI R101, RZ, 0x3, R103 ;  /* 0x00000003ff657819 */ /* 0x000fe20000011667 */
[----:B------:R-:W-:Y:S01]  /*0f70*/  BSSY B0, `(.L_x_60) ;  /* 0x0000028000007945 */ /* 0x000fe20003800000 */
[----:B------:R-:W-:Y:S01]  /*0f80*/  ISETP.GE.AND P0, PT, R102, c[0x0][0x1d4], PT ;  /* 0x0000750066007a0c */ /* 0x000fe20003f06270 */
[----:B------:R-:W-:Y:S01]  /*0f90*/  IMAD.U32 R98, RZ, RZ, UR26 ;  /* 0x0000001aff627e24 */ /* 0x000fe2000f8e00ff */
[----:B------:R-:W-:-:S02]  /*0fa0*/  LOP3.LUT R2, R2, 0x2, R5, 0xe2, !PT ;  /* 0x0000000202027812 */ /* 0x000fc400078ee205 */
[----:B------:R-:W-:Y:S02]  /*0fb0*/  LOP3.LUT R99, R100, R99, R101, 0xf6, !PT ;  /* 0x0000006364637212 */ /* 0x000fe400078ef665 */
[----:B------:R-:W-:Y:S02]  /*0fc0*/  SEL R94, RZ, 0x8, P0 ;  /* 0x00000008ff5e7807 */ /* 0x000fe40000000000 */
[----:B------:R-:W-:Y:S01]  /*0fd0*/  IADD3 R121, R117, UR5, RZ ;  /* 0x0000000575797c10 */ /* 0x000fe2000fffe0ff */
[----:B------:R-:W-:Y:S01]  /*0fe0*/  IMAD.SHL.U32 R99, R99, 0x2, RZ ;  /* 0x0000000263637824 */ /* 0x000fe200078e00ff */
[----:B---3--:R-:W1:Y:S01]  /*0ff0*/  @P1 R2UR UR28, R4 ;  /* 0x00000000041c13c2 */ /* 0x008e6200000e0000 */
[----:B------:R-:W-:-:S04]  /*1000*/  ISETP.GE.AND P1, PT, R104, c[0x0][0x1d4], PT ;  /* 0x0000750068007a0c */ /* 0x000fc80003f26270 */
[----:B------:R-:W-:-:S04]  /*1010*/  SEL R5, RZ, 0x4, P1 ;  /* 0x00000004ff057807 */ /* 0x000fc80000800000 */
[----:B------:R-:W-:Y:S01]  /*1020*/  LOP3.LUT R94, R94, R2, R5, 0xfe, !PT ;  /* 0x000000025e5e7212 */ /* 0x000fe200078efe05 */
[----:B-1----:R-:W-:-:S03]  /*1030*/  @UP0 USHF.R.S32.HI UR29, URZ, 0x1f, UR28 ;  /* 0x0000001f3f1d0899 */ /* 0x002fc6000801141c */
[----:B------:R-:W-:-:S04]  /*1040*/  @!UP0 UMOV UR28, UR20 ;  /* 0x00000014001c8c82 */ /* 0x000fc80008000000 */
[----:B------:R-:W-:Y:S01]  /*1050*/  @!UP0 UMOV UR29, UR6 ;  /* 0x00000006001d8c82 */ /* 0x000fe20008000000 */
[----:B------:R-:W-:Y:S05]  /*1060*/  @!P3 BRA `(.L_x_61) ;  /* 0x000001800000b947 */ /* 0x000fea0003800000 */
[----:B------:R-:W-:Y:S01]  /*1070*/  SHF.R.S32.HI R5, RZ, 0x1f, R98 ;  /* 0x0000001fff057819 */ /* 0x000fe20000011462 */
[----:B------:R-:W-:Y:S01]  /*1080*/  IMAD R2, R98, UR21, RZ ;  /* 0x0000001562027c24 */ /* 0x000fe2000f8e02ff */
[C---:B------:R-:W-:Y:S01]  /*1090*/  LOP3.LUT R4, R94.reuse, 0xff, RZ, 0xc0, !PT ;  /* 0x000000ff5e047812 */ /* 0x040fe200078ec0ff */
[----:B------:R-:W-:Y:S02]  /*10a0*/  IMAD.SHL.U32 R7, R94, 0x10, RZ ;  /* 0x000000105e077824 */ /* 0x000fe400078e00ff */
[----:B------:R-:W-:Y:S02]  /*10b0*/  IMAD.MOV.U32 R120, RZ, RZ, R116 ;  /* 0x000000ffff787224 */ /* 0x000fe400078e0074 */
[----:B------:R-:W-:Y:S01]  /*10c0*/  IMAD R2, R5, UR24, R2 ;  /* 0x0000001805027c24 */ /* 0x000fe2000f8e0202 */
[C---:B------:R-:W-:Y:S01]  /*10d0*/  SHF.L.U32 R5, R4.reuse, 0x2, RZ ;  /* 0x0000000204057819 */ /* 0x040fe200000006ff */
[C---:B------:R-:W-:Y:S01]  /*10e0*/  IMAD.SHL.U32 R6, R4.reuse, 0x8, RZ ;  /* 0x0000000804067824 */ /* 0x040fe200078e00ff */
[----:B------:R-:W-:Y:S01]  /*10f0*/  LOP3.LUT P4, RZ, R7, 0x10, RZ, 0xc0, !PT ;  /* 0x0000001007ff7812 */ /* 0x000fe2000788c0ff */
[----:B------:R-:W-:Y:S01]  /*1100*/  IMAD.SHL.U32 R4, R4, 0x2, RZ ;  /* 0x0000000204047824 */ /* 0x000fe200078e00ff */
[----:B------:R-:W-:Y:S01]  /*1110*/  LOP3.LUT P2, RZ, R5, 0x10, RZ, 0xc0, !PT ;  /* 0x0000001005ff7812 */ /* 0x000fe2000784c0ff */
[----:B------:R-:W-:Y:S01]  /*1120*/  IMAD.WIDE.U32 R8, R98, UR24, R120 ;  /* 0x0000001862087c25 */ /* 0x000fe2000f8e0078 */
[----:B------:R-:W-:-:S02]  /*1130*/  LOP3.LUT P3, RZ, R6, 0x10, RZ, 0xc0, !PT ;  /* 0x0000001006ff7812 */ /* 0x000fc4000786c0ff */
[----:B------:R-:W-:Y:S02]  /*1140*/  LOP3.LUT P1, RZ, R4, 0x10, RZ, 0xc0, !PT ;  /* 0x0000001004ff7812 */ /* 0x000fe4000782c0ff */
[----:B------:R-:W-:Y:S02]  /*1150*/  IADD3 R2, R9, R2, RZ ;  /* 0x0000000209027210 */ /* 0x000fe40007ffe0ff */
[----:B------:R-:W-:-:S04]  /*1160*/  LEA R4, P0, R8, c[0x0][0x220], 0x1 ;  /* 0x0000880008047a11 */ /* 0x000fc800078008ff */
[----:B------:R-:W-:-:S05]  /*1170*/  LEA.HI.X R5, R8, c[0x0][0x224], R2, 0x1, P0 ;  /* 0x0000890008057a11 */ /* 0x000fca00000f0c02 */
[----:B------:R-:W-:Y:S01]  /*1180*/  @!PT LDS RZ, [RZ] ;  /* 0x00000000fffff984 */ /* 0x000fe20000000800 */
[----:B------:R-:W-:Y:S01]  /*1190*/  @!PT LDS RZ, [RZ] ;  /* 0x00000000fffff984 */ /* 0x000fe20000000800 */
[----:B------:R-:W-:Y:S01]  /*11a0*/  @!PT LDS RZ, [RZ] ;  /* 0x00000000fffff984 */ /* 0x000fe20000000800 */
[----:B------:R1:W-:Y:S04]  /*11b0*/  LDGSTS.E.BYPASS.LTC128B.128 [R99+0xc080], [R4.64], P4 ;  /* 0x0c08000004637fae */ /* 0x0003e8000a101d56 */
[----:B------:R1:W-:Y:S04]  /*11c0*/  LDGSTS.E.BYPASS.LTC128B.128 [R99+0xd080], [R4.64+0x80], P3 ;  /* 0x0d08008004637fae */ /* 0x0003e80009901d56 */
[----:B------:R1:W-:Y:S04]  /*11d0*/  LDGSTS.E.BYPASS.LTC128B.128 [R99+0xe080], [R4.64+0x100], P2 ;  /* 0x0e08010004637fae */ /* 0x0003e80009101d56 */
[----:B------:R1:W-:Y:S02]  /*11e0*/  LDGSTS.E.BYPASS.LTC128B.128 [R99+0xf080], [R4.64+0x180], P1 ;  /* 0x0f08018004637fae */ /* 0x0003e40008901d56 */
.L_x_61:
[----:B------:R-:W-:Y:S05]  /*11f0*/  BSYNC B0 ;  /* 0x0000000000007941 */ /* 0x000fea0003800000 */
.L_x_60:
[----:B------:R-:W-:Y:S01]  /*1200*/  ISETP.GE.AND P4, PT, R11, c[0x0][0x27c], PT ;  /* 0x00009f000b007a0c */ /* 0x000fe20003f86270 */
[C---:B------:R-:W-:Y:S01]  /*1210*/  IMAD R108, R3.reuse, c[0x0][0x290], RZ ;  /* 0x0000a400036c7a24 */ /* 0x040fe200078e02ff */
[C---:B------:R-:W-:Y:S01]  /*1220*/  ISETP.GE.AND P3, PT, R16.reuse, c[0x0][0x27c], PT ;  /* 0x00009f0010007a0c */ /* 0x040fe20003f66270 */
[----:B------:R-:W-:Y:S01]  /*1230*/  IMAD R106, R3, c[0x0][0x280], RZ ;  /* 0x0000a000036a7a24 */ /* 0x000fe200078e02ff */
[----:B------:R-:W-:Y:S01]  /*1240*/  SEL R2, RZ, c[0x0][0x27c], !P4 ;  /* 0x00009f00ff027a07 */ /* 0x000fe20006000000 */
[----:B------:R-:W-:Y:S01]  /*1250*/  IMAD.U32 R3, RZ, RZ, UR13 ;  /* 0x0000000dff037e24 */ /* 0x000fe2000f8e00ff */
[----:B-1----:R-:W-:Y:S01]  /*1260*/  SEL R5, RZ, c[0x0][0x27c], !P3 ;  /* 0x00009f00ff057a07 */ /* 0x002fe20005800000 */
[----:B------:R-:W-:Y:S01]  /*1270*/  ULDC.64 UR4, c[0x0][0x260] ;  /* 0x0000980000047ab9 */ /* 0x000fe20000000a00 */
[----:B------:R-:W0:Y:S01]  /*1280*/  LDGDEPBAR ;  /* 0x00000000000079af */ /* 0x000e220000000000 */
[----:B------:R-:W-:Y:S01]  /*1290*/  IMAD.WIDE.U32 R6, R3, c[0x0][0x260], R16 ;  /* 0x0000980003067a25 */ /* 0x000fe200078e0010 */
[----:B------:R-:W-:Y:S01]  /*12a0*/  UIMAD UR4, UR12, UR4, URZ ;  /* 0x000000040c0472a4 */ /* 0x000fe2000f8e023f */
[----:B------:R-:W-:Y:S01]  /*12b0*/  SHF.R.S32.HI R15, RZ, 0x1f, R14 ;  /* 0x0000001fff0f7819 */ /* 0x000fe2000001140e */
[----:B------:R-:W-:Y:S01]  /*12c0*/  ULDC.64 UR6, c[0x0][0x290] ;  /* 0x0000a40000067ab9 */ /* 0x000fe20000000a00 */
[----:B------:R-:W-:Y:S01]  /*12d0*/  IMAD.IADD R3, R11, 0x1, R2 ;  /* 0x000000010b037824 */ /* 0x000fe200078e0202 */
[----:B------:R-:W-:Y:S01]  /*12e0*/  UIMAD UR32, UR13, UR5, UR4 ;  /* 0x000000050d2072a4 */ /* 0x000fe2000f8e0204 */
[----:B------:R-:W-:Y:S01]  /*12f0*/  IMAD.IADD R5, R16, 0x1, R5 ;  /* 0x0000000110057824 */ /* 0x000fe200078e0205 */
[----:B------:R-:W-:Y:S01]  /*1300*/  USHF.L.U64.HI UR26, UR6, UR25, UR7 ;  /* 0x00000019061a7299 */ /* 0x000fe20008010207 */
[----:B------:R-:W-:Y:S01]  /*1310*/  IMAD R93, R0, 0x20, R105 ;  /* 0x00000020005d7824 */ /* 0x000fe200078e0269 */
[----:B------:R-:W-:Y:S01]  /*1320*/  SHF.R.S32.HI R84, RZ, 0x1f, R3 ;  /* 0x0000001fff547819 */ /* 0x000fe20000011403 */
[----:B------:R-:W-:Y:S01]  /*1330*/  ULDC.64 UR4, c[0x0][0x268] ;  /* 0x00009a0000047ab9 */ /* 0x000fe20000000a00 */
[----:B------:R-:W-:Y:S01]  /*1340*/  SHF.R.S32.HI R2, RZ, 0x1f, R5 ;  /* 0x0000001fff027819 */ /* 0x000fe20000011405 */
[----:B------:R-:W-:Y:S01]  /*1350*/  UIMAD UR4, UR30, UR4, URZ ;  /* 0x000000041e0472a4 */ /* 0x000fe2000f8e023f */
[----:B------:R-:W-:Y:S01]  /*1360*/  LEA.HI R80, R84, R3, RZ, 0x3 ;  /* 0x0000000354507211 */ /* 0x000fe200078f18ff */
[----:B------:R-:W-:Y:S01]  /*1370*/  USHF.L.U32 UR27, UR6, 0x5, URZ ;  /* 0x00000005061b7899 */ /* 0x000fe2000800063f */
[----:B------:R-:W-:Y:S01]  /*1380*/  LEA.HI R78, R2, R5, RZ, 0x3 ;  /* 0x00000005024e7211 */ /* 0x000fe200078f18ff */
[----:B------:R-:W-:Y:S01]  /*1390*/  UIMAD UR31, UR31, UR5, UR4 ;  /* 0x000000051f1f72a4 */ /* 0x000fe2000f8e0204 */
[----:B------:R-:W-:Y:S01]  /*13a0*/  LEA.HI R84, R84, R3, RZ, 0x6 ;  /* 0x0000000354547211 */ /* 0x000fe200078f30ff */
[----:B------:R-:W-:Y:S01]  /*13b0*/  ULDC.64 UR6, c[0x0][0x280] ;  /* 0x0000a00000067ab9 */ /* 0x000fe20000000a00 */
[----:B------:R-:W-:Y:S01]  /*13c0*/  IADD3 R7, R7, UR32, RZ ;  /* 0x0000002007077c10 */ /* 0x000fe2000fffe0ff */
[----:B------:R-:W-:Y:S01]  /*13d0*/  ULDC.64 UR4, c[0x0][0x210] ;  /* 0x0000840000047ab9 */ /* 0x000fe20000000a00 */
[----:B------:R-:W-:Y:S01]  /*13e0*/  LEA.HI R2, R2, R5, RZ, 0x6 ;  /* 0x0000000502027211 */ /* 0x000fe200078f30ff */
[----:B------:R-:W-:Y:S01]  /*13f0*/  IMAD.SHL.U32 R84, R84, 0x20, RZ ;  /* 0x0000002054547824 */ /* 0x000fe200078e00ff */
[C---:B------:R-:W-:Y:S01]  /*1400*/  LOP3.LUT R4, R103.reuse, 0x38, R80, 0xf8, !PT ;  /* 0x0000003867047812 */ /* 0x040fe200078ef850 */
[----:B------:R-:W-:Y:S01]  /*1410*/  IMAD.WIDE.U32 R114, R114, c[0x0][0x268], R6 ;  /* 0x00009a0072727a25 */ /* 0x000fe200078e0006 */
[----:B------:R-:W-:Y:S01]  /*1420*/  USHF.L.U64.HI UR7, UR6, UR25, UR7 ;  /* 0x0000001906077299 */ /* 0x000fe20008010207 */
[----:B------:R-:W-:Y:S01]  /*1430*/  LOP3.LUT R6, R103, 0x38, R78, 0xf8, !PT ;  /* 0x0000003867067812 */ /* 0x000fe200078ef84e */
[----:B------:R-:W-:Y:S01]  /*1440*/  UIMAD UR25, UR12, UR4, URZ ;  /* 0x000000040c1972a4 */ /* 0x000fe2000f8e023f */
[----:B------:R-:W-:Y:S01]  /*1450*/  IMAD.SHL.U32 R2, R2, 0x20, RZ ;  /* 0x0000002002027824 */ /* 0x000fe200078e00ff */
[----:B------:R-:W-:Y:S01]  /*1460*/  LOP3.LUT R84, R84, 0x7ffff800, RZ, 0xc0, !PT ;  /* 0x7ffff80054547812 */ /* 0x000fe200078ec0ff */
[----:B------:R-:W-:Y:S01]  /*1470*/  UIMAD.WIDE.U32 UR32, UR13, UR4, URZ ;  /* 0x000000040d2072a5 */ /* 0x000fe2000f8e003f */
[-C--:B------:R-:W-:Y:S01]  /*1480*/  LOP3.LUT R3, R4, R101.reuse, RZ, 0x3c, !PT ;  /* 0x0000006504037212 */ /* 0x080fe200078e3cff */
[----:B------:R-:W-:Y:S01]  /*1490*/  UIMAD UR25, UR13, UR5, UR25 ;  /* 0x000000050d1972a4 */ /* 0x000fe2000f8e0219 */
[----:B------:R-:W-:Y:S01]  /*14a0*/  LOP3.LUT R2, R2, 0x7ffff800, RZ, 0xc0, !PT ;  /* 0x7ffff80002027812 */ /* 0x000fe200078ec0ff */
[C---:B------:R-:W-:Y:S01]  /*14b0*/  IMAD.WIDE.U32 R112, R105.reuse, c[0x0][0x290], R16 ;  /* 0x0000a40069707a25 */ /* 0x040fe200078e0010 */
[----:B------:R-:W-:Y:S01]  /*14c0*/  LOP3.LUT R85, R6, R101, RZ, 0x3c, !PT ;  /* 0x0000006506557212 */ /* 0x000fe200078e3cff */
[----:B------:R-:W-:Y:S01]  /*14d0*/  ULDC.64 UR4, c[0x0][0x1e8] ;  /* 0x00007a0000047ab9 */ /* 0x000fe20000000a00 */
[----:B------:R-:W-:Y:S01]  /*14e0*/  SHF.R.S32.HI R0, RZ, 0x1f, R63 ;  /* 0x0000001fff007819 */ /* 0x000fe2000001143f */
[----:B------:R-:W-:Y:S01]  /*14f0*/  IMAD R108, R105, c[0x0][0x294], R108 ;  /* 0x0000a500696c7a24 */ /* 0x000fe200078e026c */
[----:B------:R-:W-:Y:S01]  /*1500*/  IADD3 R84, R3, R84, R100 ;  /* 0x0000005403547210 */ /* 0x000fe20007ffe064 */
[----:B------:R-:W-:Y:S01]  /*1510*/  IMAD.WIDE.U32 R110, R105, c[0x0][0x280], R16 ;  /* 0x0000a000696e7a25 */ /* 0x000fe200078e0010 */
[----:B------:R-:W-:Y:S01]  /*1520*/  UIMAD UR30, UR12, UR4, URZ ;  /* 0x000000040c1e72a4 */ /* 0x000fe2000f8e023f */
[----:B------:R-:W-:Y:S01]  /*1530*/  IADD3 R85, R85, R2, R100 ;  /* 0x0000000255557210 */ /* 0x000fe20007ffe064 */
[----:B------:R-:W-:Y:S01]  /*1540*/  UIMAD.WIDE.U32 UR34, UR13, UR4, URZ ;  /* 0x000000040d2272a5 */ /* 0x000fe2000f8e003f */
[C---:B------:R-:W-:Y:S01]  /*1550*/  IMAD R106, R105.reuse, c[0x0][0x284], R106 ;  /* 0x0000a100696a7a24 */ /* 0x040fe200078e026a */
[----:B------:R-:W-:Y:S01]  /*1560*/  SHF.R.S32.HI R92, RZ, 0x1f, R11 ;  /* 0x0000001fff5c7819 */ /* 0x000fe2000001140b */
[C---:B------:R-:W-:Y:S01]  /*1570*/  IMAD.WIDE.U32 R18, R105.reuse, c[0x0][0x290], R14 ;  /* 0x0000a40069127a25 */ /* 0x040fe200078e000e */
[----:B------:R-:W-:Y:S01]  /*1580*/  SHF.R.S32.HI R91, RZ, 0x1f, R104 ;  /* 0x0000001fff5b7819 */ /* 0x000fe20000011468 */
[----:B------:R-:W-:Y:S01]  /*1590*/  UIMAD UR30, UR13, UR5, UR30 ;  /* 0x000000050d1e72a4 */ /* 0x000fe2000f8e021e */
[----:B------:R-:W-:Y:S01]  /*15a0*/  SHF.R.S32.HI R3, RZ, 0x1f, R102 ;  /* 0x0000001fff037819 */ /* 0x000fe20000011466 */
[----:B------:R-:W-:Y:S01]  /*15b0*/  IMAD.WIDE.U32 R8, R105, c[0x0][0x280], R14 ;  /* 0x0000a00069087a25 */ /* 0x000fe200078e000e */
[----:B------:R-:W-:Y:S01]  /*15c0*/  SHF.R.S32.HI R89, RZ, 0x3, R78 ;  /* 0x00000003ff597819 */ /* 0x000fe2000001144e */
[----:B------:R-:W-:Y:S01]  /*15d0*/  ULDC.64 UR4, c[0x0][0x2b0] ;  /* 0x0000ac0000047ab9 */ /* 0x000fe20000000a00 */
[----:B------:R-:W-:Y:S01]  /*15e0*/  SHF.R.S32.HI R88, RZ, 0x3, R80 ;  /* 0x00000003ff587819 */ /* 0x000fe20000011450 */
[C---:B------:R-:W-:Y:S01]  /*15f0*/  IMAD.SHL.U32 R97, R94.reuse, 0x10, RZ ;  /* 0x000000105e617824 */ /* 0x040fe200078e00ff */
[----:B------:R-:W-:Y:S01]  /*1600*/  LOP3.LUT R94, R94, 0xff, RZ, 0xc0, !PT ;  /* 0x000000ff5e5e7812 */ /* 0x000fe200078ec0ff */
[----:B------:R-:W-:Y:S01]  /*1610*/  IMAD R2, R0, c[0x0][0x290], RZ ;  /* 0x0000a40000027a24 */ /* 0x000fe200078e02ff */
[----:B------:R-:W-:Y:S01]  /*1620*/  LOP3.LUT R78, R78, 0xfffffff8, RZ, 0xc0, !PT ;  /* 0xfffffff84e4e7812 */ /* 0x000fe200078ec0ff */
[----:B------:R-:W-:Y:S01]  /*1630*/  IMAD R0, R0, c[0x0][0x280], RZ ;  /* 0x0000a00000007a24 */ /* 0x000fe200078e02ff */
[----:B------:R-:W-:Y:S01]  /*1640*/  LOP3.LUT R80, R80, 0xfffffff8, RZ, 0xc0, !PT ;  /* 0xfffffff850507812 */ /* 0x000fe200078ec0ff */
[----:B------:R-:W-:Y:S01]  /*1650*/  IMAD.IADD R113, R113, 0x1, R108 ;  /* 0x0000000171717824 */ /* 0x000fe200078e026c */
[----:B------:R-:W-:Y:S01]  /*1660*/  LEA.HI R92, R92, R11, RZ, 0x3 ;  /* 0x0000000b5c5c7211 */ /* 0x000fe200078f18ff */
[----:B------:R-:W-:Y:S01]  /*1670*/  IMAD.IADD R111, R111, 0x1, R106 ;  /* 0x000000016f6f7824 */ /* 0x000fe200078e026a */
[----:B------:R-:W-:Y:S01]  /*1680*/  LEA.HI R91, R91, R104, RZ, 0x3 ;  /* 0x000000685b5b7211 */ /* 0x000fe200078f18ff */
[----:B------:R-:W-:Y:S01]  /*1690*/  IMAD.IADD R109, R108, 0x1, R19 ;  /* 0x000000016c6d7824 */ /* 0x000fe200078e0213 */
[----:B------:R-:W-:Y:S01]  /*16a0*/  LEA.HI R90, R3, R102, RZ, 0x3 ;  /* 0x00000066035a7211 */ /* 0x000fe200078f18ff */
[----:B------:R-:W-:Y:S01]  /*16b0*/  IMAD.IADD R107, R106, 0x1, R9 ;  /* 0x000000016a6b7824 */ /* 0x000fe200078e0209 */
[----:B------:R-:W-:Y:S01]  /*16c0*/  UIMAD UR29, UR29, UR4, URZ ;  /* 0x000000041d1d72a4 */ /* 0x000fe2000f8e023f */
[----:B------:R-:W-:Y:S01]  /*16d0*/  IMAD.MOV.U32 R108, RZ, RZ, R18 ;  /* 0x000000ffff6c7224 */ /* 0x000fe200078e0012 */
[----:B------:R-:W-:Y:S01]  /*16e0*/  SHF.R.S32.HI R3, RZ, 0x1f, R78 ;  /* 0x0000001fff037819 */ /* 0x000fe2000001144e */
[----:B------:R-:W-:Y:S01]  /*16f0*/  IMAD.MOV.U32 R106, RZ, RZ, R8 ;  /* 0x000000ffff6a7224 */ /* 0x000fe200078e0008 */
[----:B------:R-:W-:Y:S01]  /*1700*/  SHF.R.S32.HI R79, RZ, 0x1f, R80 ;  /* 0x0000001fff4f7819 */ /* 0x000fe20000011450 */
[----:B------:R-:W-:Y:S01]  /*1710*/  IMAD.SHL.U32 R96, R94, 0x8, RZ ;  /* 0x000000085e607824 */ /* 0x000fe200078e00ff */
[----:B------:R-:W-:Y:S01]  /*1720*/  LOP3.LUT R92, R92, 0xfffffff8, RZ, 0xc0, !PT ;  /* 0xfffffff85c5c7812 */ /* 0x000fe200078ec0ff */
[----:B------:R-:W-:Y:S01]  /*1730*/  IMAD.SHL.U32 R95, R94, 0x4, RZ ;  /* 0x000000045e5f7824 */ /* 0x000fe200078e00ff */
[----:B------:R-:W-:Y:S01]  /*1740*/  LOP3.LUT R91, R91, 0xfffffff8, RZ, 0xc0, !PT ;  /* 0xfffffff85b5b7812 */ /* 0x000fe200078ec0ff */
[C---:B------:R-:W-:Y:S01]  /*1750*/  IMAD R5, R63.reuse, c[0x0][0x294], R2 ;  /* 0x0000a5003f057a24 */ /* 0x040fe200078e0202 */
[----:B------:R-:W-:Y:S01]  /*1760*/  LOP3.LUT R90, R90, 0xfffffff8, RZ, 0xc0, !PT ;  /* 0xfffffff85a5a7812 */ /* 0x000fe200078ec0ff */
[C---:B------:R-:W-:Y:S01]  /*1770*/  IMAD R69, R63.reuse, c[0x0][0x284], R0 ;  /* 0x0000a1003f457a24 */ /* 0x040fe200078e0200 */
[----:B------:R-:W-:Y:S01]  /*1780*/  UIMAD.WIDE.U32 UR36, UR28, UR4, URZ ;  /* 0x000000041c2472a5 */ /* 0x000fe2000f8e003f */
[----:B------:R-:W-:Y:S01]  /*1790*/  IMAD.SHL.U32 R94, R94, 0x2, RZ ;  /* 0x000000025e5e7824 */ /* 0x000fe200078e00ff */
[----:B------:R-:W-:Y:S01]  /*17a0*/  UIMAD UR29, UR28, UR5, UR29 ;  /* 0x000000051c1d72a4 */ /* 0x000fe2000f8e021d */
[----:B------:R-:W-:Y:S01]  /*17b0*/  IMAD.WIDE.U32 R110, R63, c[0x0][0x280], R110 ;  /* 0x0000a0003f6e7a25 */ /* 0x000fe200078e006e */
[----:B------:R-:W-:Y:S01]  /*17c0*/  SHF.L.U64.HI R76, R78, 0x1, R3 ;  /* 0x000000014e4c7819 */ /* 0x000fe20000010203 */
[----:B------:R-:W-:Y:S01]  /*17d0*/  USHF.L.U32 UR6, UR6, 0x5, URZ ;  /* 0x0000000506067899 */ /* 0x000fe2000800063f */
[----:B------:R-:W-:Y:S01]  /*17e0*/  SHF.L.U64.HI R79, R80, 0x1, R79 ;  /* 0x00000001504f7819 */ /* 0x000fe2000001024f */
[----:B------:R-:W-:Y:S01]  /*17f0*/  IMAD.MOV.U32 R2, RZ, RZ, c[0x0][0x2b8] ;  /* 0x0000ae00ff027624 */ /* 0x000fe200078e00ff */
[----:B------:R-:W-:Y:S01]  /*1800*/  IADD3 R73, R73, UR18, RZ ;  /* 0x0000001249497c10 */ /* 0x000fe2000fffe0ff */
[----:B------:R-:W-:Y:S01]  /*1810*/  IMAD.MOV.U32 R0, RZ, RZ, c[0x0][0x27c] ;  /* 0x00009f00ff007624 */ /* 0x000fe200078e00ff */
[C---:B------:R-:W-:Y:S01]  /*1820*/  IADD3 R10, R14.reuse, 0x60, RZ ;  /* 0x000000600e0a7810 */ /* 0x040fe20007ffe0ff */
[----:B------:R-:W-:Y:S01]  /*1830*/  IMAD.MOV.U32 R86, RZ, RZ, c[0x0][0x27c] ;  /* 0x00009f00ff567624 */ /* 0x000fe200078e00ff */
[----:B------:R-:W-:Y:S01]  /*1840*/  IADD3 R9, R14, 0x20, RZ ;  /* 0x000000200e097810 */ /* 0x000fe20007ffe0ff */
[----:B------:R-:W-:Y:S01]  /*1850*/  IMAD.WIDE.U32 R112, R63, c[0x0][0x290], R112 ;  /* 0x0000a4003f707a25 */ /* 0x000fe200078e0070 */
[----:B------:R-:W-:Y:S01]  /*1860*/  LOP3.LUT R97, R97, 0x10, RZ, 0xc0, !PT ;  /* 0x0000001061617812 */ /* 0x000fe200078ec0ff */
[----:B------:R-:W-:Y:S01]  /*1870*/  UIADD3 UR25, UR33, UR25, URZ ;  /* 0x0000001921197290 */ /* 0x000fe2000fffe03f */
[----:B------:R-:W-:Y:S01]  /*1880*/  LOP3.LUT R96, R96, 0x10, RZ, 0xc0, !PT ;  /* 0x0000001060607812 */ /* 0x000fe200078ec0ff */
[----:B------:R-:W-:Y:S01]  /*1890*/  IMAD.WIDE.U32 R108, R63, c[0x0][0x290], R108 ;  /* 0x0000a4003f6c7a25 */ /* 0x000fe200078e006c */
[----:B------:R-:W-:Y:S01]  /*18a0*/  LOP3.LUT R95, R95, 0x10, RZ, 0xc0, !PT ;  /* 0x000000105f5f7812 */ /* 0x000fe200078ec0ff */
[----:B------:R-:W-:Y:S01]  /*18b0*/  UIADD3 UR30, UR35, UR30, URZ ;  /* 0x0000001e231e7290 */ /* 0x000fe2000fffe03f */
[----:B------:R-:W-:Y:S01]  /*18c0*/  LOP3.LUT R94, R94, 0x10, RZ, 0xc0, !PT ;  /* 0x000000105e5e7812 */ /* 0x000fe200078ec0ff */
[----:B------:R-:W-:Y:S01]  /*18d0*/  IMAD.WIDE.U32 R106, R63, c[0x0][0x280], R106 ;  /* 0x0000a0003f6a7a25 */ /* 0x000fe200078e006a */
[----:B------:R-:W-:Y:S01]  /*18e0*/  SHF.R.S32.HI R83, RZ, 0x1f, R92 ;  /* 0x0000001fff537819 */ /* 0x000fe2000001145c */
[----:B------:R-:W-:Y:S01]  /*18f0*/  UIADD3 UR29, UR37, UR29, URZ ;  /* 0x0000001d251d7290 */ /* 0x000fe2000fffe03f */
[----:B------:R-:W-:Y:S01]  /*1900*/  SHF.R.S32.HI R82, RZ, 0x1f, R91 ;  /* 0x0000001fff527819 */ /* 0x000fe2000001145b */
[----:B------:R-:W-:Y:S01]  /*1910*/  IMAD.IADD R71, R111, 0x1, R69 ;  /* 0x000000016f477824 */ /* 0x000fe200078e0245 */
[----:B------:R-:W-:Y:S01]  /*1920*/  SHF.R.S32.HI R81, RZ, 0x1f, R90 ;  /* 0x0000001fff517819 */ /* 0x000fe2000001145a */
[----:B------:R-:W-:Y:S01]  /*1930*/  IMAD.SHL.U32 R86, R86, 0x2, RZ ;  /* 0x0000000256567824 */ /* 0x000fe200078e00ff */
[----:B------:R-:W-:Y:S01]  /*1940*/  IADD3 R75, R115, UR31, RZ ;  /* 0x0000001f734b7c10 */ /* 0x000fe2000fffe0ff */
[----:B------:R-:W-:Y:S01]  /*1950*/  IMAD.IADD R72, R113, 0x1, R5 ;  /* 0x0000000171487824 */ /* 0x000fe200078e0205 */
[----:B------:R-:W-:Y:S01]  /*1960*/  ISETP.NE.AND P5, PT, R2, 0x1, PT ;  /* 0x000000010200780c */ /* 0x000fe20003fa5270 */
[----:B------:R-:W-:Y:S01]  /*1970*/  IMAD.IADD R70, R5, 0x1, R109 ;  /* 0x0000000105467824 */ /* 0x000fe200078e026d */
[----:B------:R-:W-:Y:S01]  /*1980*/  BAR.SYNC.DEFER_BLOCKING 0x0 ;  /* 0x0000000000007b1d */ /* 0x000fe20000010000 */
[----:B------:R-:W-:Y:S01]  /*1990*/  IMAD.IADD R69, R69, 0x1, R107 ;  /* 0x0000000145457824 */ /* 0x000fe200078e026b */
[----:B------:R-:W-:Y:S01]  /*19a0*/  ISETP.GE.AND P6, PT, R0, 0x1, PT ;  /* 0x000000010000780c */ /* 0x000fe20003fc6270 */
[----:B------:R-:W-:-:S02]  /*19b0*/  IMAD.SHL.U32 R78, R78, 0x2, RZ ;  /* 0x000000024e4e7824 */ /* 0x000fc400078e00ff */
[----:B------:R-:W-:Y:S01]  /*19c0*/  IMAD.SHL.U32 R80, R80, 0x2, RZ ;  /* 0x0000000250507824 */ /* 0x000fe200078e00ff */
[----:B------:R-:W-:Y:S01]  /*19d0*/  ULDC.U8 UR4, c[0x0][0x298] ;  /* 0x0000a60000047ab9 */ /* 0x000fe20000000000 */
[----:B------:R-:W-:Y:S02]  /*19e0*/  IMAD.SHL.U32 R85, R85, 0x2, RZ ;  /* 0x0000000255557824 */ /* 0x000fe400078e00ff */
[----:B------:R-:W-:Y:S02]  /*19f0*/  IMAD.SHL.U32 R84, R84, 0x2, RZ ;  /* 0x0000000254547824 */ /* 0x000fe400078e00ff */
.L_x_80:
[----:B------:R-:W-:Y:S01]  /*1a00*/  IMAD.SHL.U32 R68, R98, 0x20, RZ ;  /* 0x0000002062447824 */ /* 0x000fe200078e00ff */
[----:B------:R-:W-:Y:S04]  /*1a10*/  DEPBAR.LE SB0, 0x0 ;  /* 0x000080000000791a */ /* 0x000fe80000000000 */
[----:B------:R-:W-:Y:S01]  /*1a20*/  IMAD.IADD R0, R93, 0x1, R68 ;  /* 0x000000015d007824 */ /* 0x000fe200078e0244 */
[----:B------:R-:W-:Y:S01]  /*1a30*/  BSSY B1, `(.L_x_62) ;  /* 0x0000299000017945 */ /* 0x000fe20003800000 */
[----:B------:R-:W-:Y:S02]  /*1a40*/  IMAD.MOV.U32 R87, RZ, RZ, RZ ;  /* 0x000000ffff577224 */ /* 0x000fe400078e00ff */
[----:B------:R-:W-:Y:S01]  /*1a50*/  IMAD.IADD R67, R73, 0x1, R0 ;  /* 0x0000000149437824 */ /* 0x000fe200078e0200 */
[----:B------:R-:W-:Y:S03]  /*1a60*/  ISETP.GE.AND P0, PT, R0, UR17, PT ;  /* 0x0000001100007c0c */ /* 0x000fe6000bf06270 */
[----:B------:R-:W-:Y:S01]  /*1a70*/  @P5 IMAD.HI.U32 R2, R67, c[0x0][0x2bc], RZ ;  /* 0x0000af0043025a27 */ /* 0x000fe200078e00ff */
[----:B------:R-:W-:Y:S02]  /*1a80*/  ISETP.GT.OR P0, PT, R93, 0x1f, P0 ;  /* 0x0000001f5d00780c */ /* 0x000fe40000704670 */
[----:B------:R-:W-:Y:S02]  /*1a90*/  MOV R0, R67 ;  /* 0x0000004300007202 */ /* 0x000fe40000000f00 */
[----:B------:R-:W-:Y:S09]  /*1aa0*/  @P5 SHF.R.U32.HI R0, RZ, c[0x0][0x2c0], R2 ;  /* 0x0000b000ff005a19 */ /* 0x000ff20000011602 */
[C---:B------:R-:W-:Y:S04]  /*1ab0*/  @!P0 IADD3 R3, P1, R0.reuse, UR36, RZ ;  /* 0x0000002400038c10 */ /* 0x040fe8000ff3e0ff */
[----:B------:R-:W-:Y:S01]  /*1ac0*/  @!P0 LEA.HI.X.SX32 R2, R0, UR29, 0x1, P1 ;  /* 0x0000001d00028c11 */ /* 0x000fe200088f0eff */
[----:B------:R-:W-:Y:S01]  /*1ad0*/  IMAD.MOV R0, RZ, RZ, -R0 ;  /* 0x000000ffff007224 */ /* 0x000fe200078e0a00 */
[C---:B-1----:R-:W-:Y:S03]  /*1ae0*/  @!P0 LEA R6, P1, R3.reuse, c[0x0][0x2a0], 0x2 ;  /* 0x0000a80003068a11 */ /* 0x042fe600078210ff */
[----:B------:R-:W-:Y:S01]  /*1af0*/  IMAD R67, R0, c[0x0][0x2b8], R67 ;  /* 0x0000ae0000437a24 */ /* 0x000fe200078e0243 */
[----:B------:R-:W-:Y:S03]  /*1b00*/  @!P0 LEA.HI.X R7, R3, c[0x0][0x2a4], R2, 0x2, P1 ;  /* 0x0000a90003078a11 */ /* 0x000fe600008f1402 */
[C---:B------:R-:W-:Y:S01]  /*1b10*/  IMAD.WIDE.U32 R4, R67.reuse, c[0x0][0x1e0], RZ ;  /* 0x0000780043047a25 */ /* 0x040fe200078e00ff */
[----:B------:R-:W-:Y:S01]  /*1b20*/  SHF.R.S32.HI R66, RZ, 0x1f, R67 ;  /* 0x0000001fff427819 */ /* 0x000fe20000011443 */
[----:B------:R-:W3:Y:S04]  /*1b30*/  @!P0 LDG.E R87, [R6.64] ;  /* 0x0000001606578981 */ /* 0x000ee8000c1e1900 */
[----:B------:R-:W-:Y:S01]  /*1b40*/  IMAD R0, R66, c[0x0][0x1e0], RZ ;  /* 0x0000780042007a24 */ /* 0x000fe200078e02ff */
[----:B------:R-:W-:Y:S03]  /*1b50*/  BAR.SYNC.DEFER_BLOCKING 0x0 ;  /* 0x0000000000007b1d */ /* 0x000fe60000010000 */
[----:B------:R-:W-:Y:S05]  /*1b60*/  IMAD R0, R67, c[0x0][0x1e4], R0 ;  /* 0x0000790043007a24 */ /* 0x000fea00078e0200 */
[----:B------:R-:W-:Y:S02]  /*1b70*/  IADD3 R5, R5, R0, RZ ;  /* 0x0000000005057210 */ /* 0x000fe40007ffe0ff */
[----:B---3--:R-:W-:Y:S03]  /*1b80*/  SHF.R.S32.HI R65, RZ, 0x1f, R87 ;  /* 0x0000001fff417819 */ /* 0x008fe60000011457 */
[----:B------:R-:W-:Y:S04]  /*1b90*/  IMAD.WIDE.U32 R4, R87, c[0x0][0x1f0], R4 ;  /* 0x00007c0057047a25 */ /* 0x000fe800078e0004 */
[----:B------:R-:W-:Y:S01]  /*1ba0*/  IMAD R2, R65, c[0x0][0x1f0], RZ ;  /* 0x00007c0041027a24 */ /* 0x000fe200078e02ff */
[----:B------:R-:W-:Y:S03]  /*1bb0*/  IADD3 R4, P1, R4, UR34, RZ ;  /* 0x0000002204047c10 */ /* 0x000fe6000ff3e0ff */
[----:B------:R-:W-:Y:S01]  /*1bc0*/  IMAD R2, R87, c[0x0][0x1f4], R2 ;  /* 0x00007d0057027a24 */ /* 0x000fe200078e0202 */
[C---:B------:R-:W-:Y:S04]  /*1bd0*/  LEA R0, P0, R4.reuse, c[0x0][0x1c8], 0x1 ;  /* 0x0000720004007a11 */ /* 0x040fe800078008ff */
[----:B------:R-:W-:Y:S04]  /*1be0*/  IADD3.X R3, R5, UR30, R2, P1, !PT ;  /* 0x0000001e05037c10 */ /* 0x000fe80008ffe402 */
[----:B------:R-:W-:Y:S01]  /*1bf0*/  LEA.HI.X R4, R4, c[0x0][0x1cc], R3, 0x1, P0 ;  /* 0x0000730004047a11 */ /* 0x000fe200000f0c03 */
[----:B----45:R-:W-:-:S05]  /*1c00*/  @!P6 BRA `(.L_x_63) ;  /* 0x000026000000e947 */ /* 0x030fca0003800000 */
[C---:B------:R-:W-:Y:S01]  /*1c10*/  IMAD R5, R98.reuse, UR7, RZ ;  /* 0x0000000762057c24 */ /* 0x040fe2000f8e02ff */
[----:B------:R-:W-:Y:S01]  /*1c20*/  ISETP.NE.AND P0, PT, RZ, UR4, PT ;  /* 0x00000004ff007c0c */ /* 0x000fe2000bf05270 */
[C---:B------:R-:W-:Y:S01]  /*1c30*/  IMAD R3, R98.reuse, UR26, RZ ;  /* 0x0000001a62037c24 */ /* 0x040fe2000f8e02ff */
[----:B------:R-:W-:Y:S01]  /*1c40*/  SHF.R.S32.HI R2, RZ, 0x1f, R98 ;  /* 0x0000001fff027819 */ /* 0x000fe20000011462 */
[----:B------:R-:W-:Y:S01]  /*1c50*/  IMAD.WIDE.U32 R20, R98, UR6, RZ ;  /* 0x0000000662147c25 */ /* 0x000fe2000f8e00ff */
[----:B------:R-:W-:Y:S03]  /*1c60*/  IADD3 R64, -R68, UR17, RZ ;  /* 0x0000001144407c10 */ /* 0x000fe6000fffe1ff */
[----:B------:R-:W-:Y:S01]  /*1c70*/  IMAD R5, R2, UR6, R5 ;  /* 0x0000000602057c24 */ /* 0x000fe2000f8e0205 */
[----:B------:R-:W-:Y:S01]  /*1c80*/  IMNMX R64, R64, 0x20, PT ;  /* 0x0000002040407817 */ /* 0x000fe20003800200 */
[----:B------:R-:W-:Y:S02]  /*1c90*/  IMAD R3, R2, UR27, R3 ;  /* 0x0000001b02037c24 */ /* 0x000fe4000f8e0203 */
[----:B------:R-:W-:Y:S01]  /*1ca0*/  IMAD.WIDE.U32 R6, R98, UR27, RZ ;  /* 0x0000001b62067c25 */ /* 0x000fe2000f8e00ff */
[----:B------:R-:W-:Y:S04]  /*1cb0*/  IADD3 R2, R21, R5, RZ ;  /* 0x0000000515027210 */ /* 0x000fe80007ffe0ff */
[----:B------:R-:W-:Y:S01]  /*1cc0*/  IADD3 R3, R7, R3, RZ ;  /* 0x0000000307037210 */ /* 0x000fe20007ffe0ff */
[----:B------:R-:W-:-:S05]  /*1cd0*/  @!P0 BRA `(.L_x_64) ;  /* 0x0000127000008947 */ /* 0x000fca0003800000 */
[----:B------:R-:W-:Y:S01]  /*1ce0*/  ISETP.GE.AND P2, PT, R105, R64, PT ;  /* 0x000000406900720c */ /* 0x000fe20003f46270 */
[----:B------:R-:W-:Y:S01]  /*1cf0*/  BSSY B0, `(.L_x_65) ;  /* 0x0000026000007945 */ /* 0x000fe20003800000 */
[----:B------:R-:W-:Y:S01]  /*1d00*/  CS2R R40, SRZ ;  /* 0x0000000000287805 */ /* 0x000fe2000001ff00 */
[----:B------:R-:W-:Y:S01]  /*1d10*/  CS2R R44, SRZ ;  /* 0x00000000002c7805 */ /* 0x000fe2000001ff00 */
[----:B------:R-:W-:Y:S01]  /*1d20*/  CS2R R46, SRZ ;  /* 0x00000000002e7805 */ /* 0x000fe2000001ff00 */
[----:B------:R-:W-:Y:S01]  /*1d30*/  CS2R R50, SRZ ;  /* 0x0000000000327805 */ /* 0x000fe2000001ff00 */
[----:B------:R-:W-:Y:S01]  /*1d40*/  CS2R R18, SRZ ;  /* 0x0000000000127805 */ /* 0x000fe2000001ff00 */
[----:B------:R-:W-:Y:S01]  /*1d50*/  CS2R R24, SRZ ;  /* 0x0000000000187805 */ /* 0x000fe2000001ff00 */
[----:B------:R-:W-:Y:S01]  /*1d60*/  CS2R R28, SRZ ;  /* 0x00000000001c7805 */ /* 0x000fe2000001ff00 */
[----:B------:R-:W-:Y:S04]  /*1d70*/  CS2R R32, SRZ ;  /* 0x0000000000207805 */ /* 0x000fe8000001ff00 */
[----:B------:R-:W-:-:S05]  /*1d80*/  @P2 BRA `(.L_x_66) ;  /* 0x000001c000002947 */ /* 0x000fca0003800000 */
[----:B------:R-:W-:Y:S01]  /*1d90*/  IADD3 R20, P1, R106, R20, RZ ;  /* 0x000000146a147210 */ /* 0x000fe20007f3e0ff */
[----:B------:R-:W-:Y:S01]  /*1da0*/  CS2R R50, SRZ ;  /* 0x0000000000327805 */ /* 0x000fe2000001ff00 */
[----:B------:R-:W-:Y:S01]  /*1db0*/  IADD3 R6, P0, R108, R6, RZ ;  /* 0x000000066c067210 */ /* 0x000fe20007f1e0ff */
[----:B------:R-:W-:Y:S01]  /*1dc0*/  CS2R R32, SRZ ;  /* 0x0000000000207805 */ /* 0x000fe2000001ff00 */
[----:B------:R-:W-:Y:S01]  /*1dd0*/  CS2R R46, SRZ ;  /* 0x00000000002e7805 */ /* 0x000fe2000001ff00 */
[----:B------:R-:W-:Y:S01]  /*1de0*/  IMAD.X R5, R2, 0x1, R69, P1 ;  /* 0x0000000102057824 */ /* 0x000fe200008e0645 */
[----:B------:R-:W-:Y:S01]  /*1df0*/  LEA R22, P1, R20, c[0x0][0x270], 0x1 ;  /* 0x00009c0014167a11 */ /* 0x000fe200078208ff */
[----:B------:R-:W-:Y:S01]  /*1e00*/  IMAD.X R3, R3, 0x1, R70, P0 ;  /* 0x0000000103037824 */ /* 0x000fe200000e0646 */
[----:B------:R-:W-:Y:S01]  /*1e10*/  LEA R2, P0, R6, c[0x0][0x288], 0x1 ;  /* 0x0000a20006027a11 */ /* 0x000fe200078008ff */
[----:B------:R-:W-:Y:S01]  /*1e20*/  CS2R R28, SRZ ;  /* 0x00000000001c7805 */ /* 0x000fe2000001ff00 */
[----:B------:R-:W-:Y:S01]  /*1e30*/  LEA.HI.X R23, R20, c[0x0][0x274], R5, 0x1, P1 ;  /* 0x00009d0014177a11 */ /* 0x000fe200008f0c05 */
[----:B------:R-:W-:Y:S01]  /*1e40*/  CS2R R44, SRZ ;  /* 0x00000000002c7805 */ /* 0x000fe2000001ff00 */
[----:B------:R-:W-:Y:S01]  /*1e50*/  ISETP.GE.AND P1, PT, R14, c[0x0][0x27c], PT ;  /* 0x00009f000e007a0c */ /* 0x000fe20003f26270 */
[----:B------:R-:W-:Y:S01]  /*1e60*/  CS2R R40, SRZ ;  /* 0x0000000000287805 */ /* 0x000fe2000001ff00 */
[----:B------:R-:W-:Y:S01]  /*1e70*/  LEA.HI.X R3, R6, c[0x0][0x28c], R3, 0x1, P0 ;  /* 0x0000a30006037a11 */ /* 0x000fe200000f0c03 */
[----:B------:R-:W-:Y:S01]  /*1e80*/  CS2R R24, SRZ ;  /* 0x0000000000187805 */ /* 0x000fe2000001ff00 */
[----:B------:R-:W-:Y:S01]  /*1e90*/  ISETP.GE.AND P0, PT, R9, c[0x0][0x27c], PT ;  /* 0x00009f0009007a0c */ /* 0x000fe20003f06270 */
[----:B------:R-:W-:Y:S08]  /*1ea0*/  CS2R R18, SRZ ;  /* 0x0000000000127805 */ /* 0x000ff0000001ff00 */
[----:B------:R1:W5:Y:S04]  /*1eb0*/  @!P1 LDG.E.64 R50, [R22.64] ;  /* 0x0000001616329981 */ /* 0x000368000c1e1b00 */
[----:B------:R1:W5:Y:S01]  /*1ec0*/  @!P1 LDG.E.64 R32, [R2.64] ;  /* 0x0000001602209981 */ /* 0x000362000c1e1b00 */
[----:B------:R-:W-:Y:S03]  /*1ed0*/  ISETP.GE.AND P1, PT, R12, c[0x0][0x27c], PT ;  /* 0x00009f000c007a0c */ /* 0x000fe60003f26270 */
[----:B------:R1:W5:Y:S04]  /*1ee0*/  @!P0 LDG.E.64 R46, [R22.64+0x40] ;  /* 0x00004016162e8981 */ /* 0x000368000c1e1b00 */
[----:B------:R1:W5:Y:S01]  /*1ef0*/  @!P0 LDG.E.64 R28, [R2.64+0x40] ;  /* 0x00004016021c8981 */ /* 0x000362000c1e1b00 */
[----:B------:R-:W-:Y:S05]  /*1f00*/  ISETP.GE.AND P0, PT, R10, c[0x0][0x27c], PT ;  /* 0x00009f000a007a0c */ /* 0x000fea0003f06270 */
[----:B------:R1:W5:Y:S04]  /*1f10*/  @!P1 LDG.E.64 R44, [R22.64+0x80] ;  /* 0x00008016162c9981 */ /* 0x000368000c1e1b00 */
[----:B------:R1:W5:Y:S04]  /*1f20*/  @!P1 LDG.E.64 R24, [R2.64+0x80] ;  /* 0x0000801602189981 */ /* 0x000368000c1e1b00 */
[----:B------:R1:W5:Y:S04]  /*1f30*/  @!P0 LDG.E.64 R40, [R22.64+0xc0] ;  /* 0x0000c01616288981 */ /* 0x000368000c1e1b00 */
[----:B------:R1:W5:Y:S02]  /*1f40*/  @!P0 LDG.E.64 R18, [R2.64+0xc0] ;  /* 0x0000c01602128981 */ /* 0x000364000c1e1b00 */
.L_x_66:
[----:B------:R-:W-:Y:S05]  /*1f50*/  BSYNC B0 ;  /* 0x0000000000007941 */ /* 0x000fea0003800000 */
.L_x_65:
[----:B------:R3:W4:Y:S04]  /*1f60*/  SHFL.IDX PT, R55, R4, RZ, 0x181f ;  /* 0x00181fff04377589 */ /* 0x00072800000e0000 */
[----:B------:R3:W1:Y:S01]  /*1f70*/  SHFL.IDX PT, R53, R0, RZ, 0x181f ;  /* 0x00181fff00357589 */ /* 0x00066200000e0000 */
[----:B------:R-:W-:-:S05]  /*1f80*/  @P2 BRA `(.L_x_67) ;  /* 0x0000243000002947 */ /* 0x000fca0003800000 */
[----:B------:R-:W-:Y:S01]  /*1f90*/  ISETP.GE.AND P0, PT, R16, c[0x0][0x1d4], PT ;  /* 0x0000750010007a0c */ /* 0x000fe20003f06270 */
[----:B-----5:R-:W-:Y:S01]  /*1fa0*/  IMAD.MOV.U32 R13, RZ, RZ, R44 ;  /* 0x000000ffff0d7224 */ /* 0x020fe200078e002c */
[----:B------:R-:W-:Y:S01]  /*1fb0*/  MOV R8, R45 ;  /* 0x0000002d00087202 */ /* 0x000fe20000000f00 */
[----:B---3--:R-:W-:Y:S01]  /*1fc0*/  IMAD.MOV.U32 R0, RZ, RZ, R19 ;  /* 0x000000ffff007224 */ /* 0x008fe200078e0013 */
[----:B-1----:R-:W-:Y:S01]  /*1fd0*/  MOV R2, R18 ;  /* 0x0000001200027202 */ /* 0x002fe20000000f00 */
[----:B------:R-:W-:Y:S01]  /*1fe0*/  IMAD.MOV.U32 R21, RZ, RZ, R40 ;  /* 0x000000ffff157224 */ /* 0x000fe200078e0028 */
[----:B------:R-:W-:Y:S01]  /*1ff0*/  PRMT R42, R8, 0x5410, R13 ;  /* 0x00005410082a7816 */ /* 0x000fe2000000000d */
[----:B------:R-:W-:Y:S01]  /*2000*/  IMAD.MOV.U32 R20, RZ, RZ, R41 ;  /* 0x000000ffff147224 */ /* 0x000fe200078e0029 */
[----:B------:R-:W-:Y:S01]  /*2010*/  PRMT R5, R0, 0x5410, R2 ;  /* 0x0000541000057816 */ /* 0x000fe20000000002 */
[----:B------:R-:W-:Y:S01]  /*2020*/  IMAD.MOV.U32 R13, RZ, RZ, R46 ;  /* 0x000000ffff0d7224 */ /* 0x000fe200078e002e */
[----:B------:R-:W-:Y:S01]  /*2030*/  MOV R3, R25 ;  /* 0x0000001900037202 */ /* 0x000fe20000000f00 */
[----:B------:R-:W-:Y:S01]  /*2040*/  IMAD.MOV.U32 R8, RZ, RZ, R47 ;  /* 0x000000ffff087224 */ /* 0x000fe200078e002f */
[----:B------:R-:W-:Y:S01]  /*2050*/  MOV R0, R29 ;  /* 0x0000001d00007202 */ /* 0x000fe20000000f00 */
[----:B------:R-:W-:Y:S01]  /*2060*/  IMAD.MOV.U32 R4, RZ, RZ, R24 ;  /* 0x000000ffff047224 */ /* 0x000fe200078e0018 */
[----:B------:R-:W-:Y:S01]  /*2070*/  PRMT R38, R20, 0x5410, R21 ;  /* 0x0000541014267816 */ /* 0x000fe20000000015 */
[----:B------:R-:W-:Y:S01]  /*2080*/  IMAD.MOV.U32 R2, RZ, RZ, R28 ;  /* 0x000000ffff027224 */ /* 0x000fe200078e001c */
[----:B------:R-:W-:Y:S01]  /*2090*/  PRMT R43, R8, 0x5410, R13 ;  /* 0x00005410082b7816 */ /* 0x000fe2000000000d */
[----:B------:R-:W-:Y:S01]  /*20a0*/  BSSY B0, `(.L_x_68) ;  /* 0x000003d000007945 */ /* 0x000fe20003800000 */
[----:B------:R-:W-:Y:S02]  /*20b0*/  PRMT R6, R3, 0x5410, R4 ;  /* 0x0000541003067816 */ /* 0x000fe40000000004 */
[----:B------:R-:W-:Y:S01]  /*20c0*/  PRMT R7, R0, 0x5410, R2 ;  /* 0x0000541000077816 */ /* 0x000fe20000000002 */
[----:B------:R-:W-:-:S05]  /*20d0*/  @P0 BRA `(.L_x_69) ;  /* 0x0000039000000947 */ /* 0x000fca0003800000 */
[----:B------:R-:W-:Y:S01]  /*20e0*/  ISETP.GE.AND P0, PT, R14, c[0x0][0x27c], PT ;  /* 0x00009f000e007a0c */ /* 0x000fe20003f06270 */
[----:B------:R-:W1:Y:S01]  /*20f0*/  LDS.128 R20, [R99+0xc080] ;  /* 0x00c0800063147984 */ /* 0x000e620000000c00 */
[----:B------:R-:W-:Y:S01]  /*2100*/  MOV R26, R32 ;  /* 0x00000020001a7202 */ /* 0x000fe20000000f00 */
[----:B------:R-:W-:Y:S01]  /*2110*/  IMAD.MOV.U32 R34, RZ, RZ, R50 ;  /* 0x000000ffff227224 */ /* 0x000fe200078e0032 */
[----:B------:R-:W-:Y:S02]  /*2120*/  MOV R27, R33 ;  /* 0x00000021001b7202 */ /* 0x000fe40000000f00 */
[----:B------:R-:W-:Y:S02]  /*2130*/  MOV R49, R51 ;  /* 0x0000003300317202 */ /* 0x000fe40000000f00 */
[C---:B------:R-:W-:Y:S04]  /*2140*/  LEA R60, P1, R16.reuse, R53, 0x1 ;  /* 0x00000035103c7211 */ /* 0x040fe800078208ff */
[----:B----4-:R-:W-:Y:S01]  /*2150*/  LEA.HI.X R61, R16, R55, R17, 0x1, P1 ;  /* 0x00000037103d7211 */ /* 0x010fe200008f0c11 */
[----:B------:R-:W-:Y:S01]  /*2160*/  @!P0 HADD2.F32 R35, -RZ, R34.H0_H0 ;  /* 0x20000022ff238230 */ /* 0x000fe20000004100 */
[--C-:B------:R-:W-:Y:S01]  /*2170*/  @!P0 SHF.R.U64 R31, R32, 0x10, R33.reuse ;  /* 0x00000010201f8819 */ /* 0x100fe20000001221 */
[----:B------:R-:W-:Y:S01]  /*2180*/  @!P0 HADD2.F32 R27, -RZ, R27.H0_H0 ;  /* 0x2000001bff1b8230 */ /* 0x000fe20000004100 */
[----:B------:R-:W-:Y:S01]  /*2190*/  @!P0 SHF.R.U32.HI R13, RZ, 0x10, R33 ;  /* 0x00000010ff0d8819 */ /* 0x000fe20000011621 */
[----:B------:R-:W-:Y:S01]  /*21a0*/  @!P0 HADD2.F32 R33, -RZ, R26.H0_H0 ;  /* 0x2000001aff218230 */ /* 0x000fe20000004100 */
[--C-:B------:R-:W-:Y:S01]  /*21b0*/  @!P0 SHF.R.U64 R37, R50, 0x10, R51.reuse ;  /* 0x0000001032258819 */ /* 0x100fe20000001233 */
[----:B------:R-:W-:Y:S01]  /*21c0*/  @!P0 HADD2.F32 R31, -RZ, R31.H0_H0 ;  /* 0x2000001fff1f8230 */ /* 0x000fe20000004100 */
[----:B------:R-:W-:Y:S01]  /*21d0*/  @!P0 SHF.R.U32.HI R39, RZ, 0x10, R51 ;  /* 0x00000010ff278819 */ /* 0x000fe20000011633 */
[----:B------:R-:W-:Y:S02]  /*21e0*/  @!P0 HADD2.F32 R13, -RZ, R13.H0_H0 ;  /* 0x2000000dff0d8230 */ /* 0x000fe40000004100 */
[----:B------:R-:W-:Y:S02]  /*21f0*/  @!P0 HADD2.F32 R37, -RZ, R37.H0_H0 ;  /* 0x20000025ff258230 */ /* 0x000fe40000004100 */
[----:B------:R-:W-:Y:S01]  /*2200*/  @!P0 HADD2.F32 R39, -RZ, R39.H0_H0 ;  /* 0x20000027ff278230 */ /* 0x000fe20000004100 */
[----:B-1----:R-:W-:Y:S02]  /*2210*/  @!P0 MOV R8, R20 ;  /* 0x0000001400088202 */ /* 0x002fe40000000f00 */
[----:B------:R-:W-:Y:S03]  /*2220*/  @!P0 MOV R26, R21 ;  /* 0x00000015001a8202 */ /* 0x000fe60000000f00 */
[--C-:B------:R-:W-:Y:S02]  /*2230*/  @!P0 HADD2.F32 R30, -RZ, R8.reuse.H1_H1 ;  /* 0x30000008ff1e8230 */ /* 0x100fe40000004100 */
[----:B------:R-:W-:Y:S02]  /*2240*/  @!P0 HADD2.F32 R8, -RZ, R8.H0_H0 ;  /* 0x20000008ff088230 */ /* 0x000fe40000004100 */
[--C-:B------:R-:W-:Y:S01]  /*2250*/  @!P0 HADD2.F32 R34, -RZ, R26.reuse.H1_H1 ;  /* 0x3000001aff228230 */ /* 0x100fe20000004100 */
[-C--:B------:R-:W-:Y:S02]  /*2260*/  @!P0 FMUL.FTZ R57, R30, R33.reuse ;  /* 0x000000211e398220 */ /* 0x080fe40000410000 */
[C---:B------:R-:W-:Y:S02]  /*2270*/  @!P0 FMUL.FTZ R0, R8.reuse, R33 ;  /* 0x0000002108008220 */ /* 0x040fe40000410000 */
[----:B------:R-:W-:Y:S01]  /*2280*/  @!P0 FFMA.FTZ R57, R8, R35, -R57 ;  /* 0x0000002308398223 */ /* 0x000fe20000010839 */
[----:B------:R-:W-:Y:S01]  /*2290*/  @!P0 HADD2.F32 R8, -RZ, R26.H0_H0 ;  /* 0x2000001aff088230 */ /* 0x000fe20000004100 */
[-C--:B------:R-:W-:Y:S02]  /*22a0*/  @!P0 FMUL.FTZ R59, R34, R31.reuse ;  /* 0x0000001f223b8220 */ /* 0x080fe40000410000 */
[----:B------:R-:W-:Y:S02]  /*22b0*/  @!P0 IMAD.MOV.U32 R26, RZ, RZ, R22 ;  /* 0x000000ffff1a8224 */ /* 0x000fe400078e0016 */
[C---:B------:R-:W-:Y:S02]  /*22c0*/  @!P0 FMUL.FTZ R2, R8.reuse, R31 ;  /* 0x0000001f08028220 */ /* 0x040fe40000410000 */
[----:B------:R-:W-:Y:S01]  /*22d0*/  @!P0 FFMA.FTZ R59, R8, R37, -R59 ;  /* 0x00000025083b8223 */ /* 0x000fe2000001083b */
[----:B------:R-:W-:Y:S01]  /*22e0*/  @!P0 MOV R8, R23 ;  /* 0x0000001700088202 */ /* 0x000fe20000000f00 */
[----:B------:R-:W-:Y:S01]  /*22f0*/  @!P0 FFMA.FTZ R0, R30, R35, R0 ;  /* 0x000000231e008223 */ /* 0x000fe20000010000 */
[--C-:B------:R-:W-:Y:S01]  /*2300*/  @!P0 HADD2.F32 R30, -RZ, R26.reuse.H1_H1 ;  /* 0x3000001aff1e8230 */ /* 0x100fe20000004100 */
[----:B------:R-:W-:Y:S01]  /*2310*/  @!P0 FFMA.FTZ R2, R34, R37, R2 ;  /* 0x0000002522028223 */ /* 0x000fe20000010002 */
[----:B------:R-:W-:Y:S02]  /*2320*/  @!P0 HADD2.F32 R26, -RZ, R26.H0_H0 ;  /* 0x2000001aff1a8230 */ /* 0x000fe40000004100 */
[--C-:B------:R-:W-:Y:S01]  /*2330*/  @!P0 HADD2.F32 R36, -RZ, R8.reuse.H1_H1 ;  /* 0x30000008ff248230 */ /* 0x100fe20000004100 */
[-C--:B------:R-:W-:Y:S01]  /*2340*/  @!P0 FMUL.FTZ R48, R30, R27.reuse ;  /* 0x0000001b1e308220 */ /* 0x080fe20000410000 */
[----:B------:R-:W-:Y:S01]  /*2350*/  @!P0 HADD2.F32 R8, -RZ, R8.H0_H0 ;  /* 0x20000008ff088230 */ /* 0x000fe20000004100 */
[----:B------:R-:W-:Y:S01]  /*2360*/  @!P0 FMUL.FTZ R3, R26, R27 ;  /* 0x0000001b1a038220 */ /* 0x000fe20000410000 */
[----:B------:R-:W-:Y:S01]  /*2370*/  @!P0 F2FP.PACK_AB R54, R2, R59 ;  /* 0x0000003b0236823e */ /* 0x000fe200000000ff */
[----:B------:R-:W-:Y:S01]  /*2380*/  @!P0 FMUL.FTZ R52, R36, R13 ;  /* 0x0000000d24348220 */ /* 0x000fe20000410000 */
[----:B------:R-:W-:Y:S01]  /*2390*/  @!P0 F2FP.PACK_AB R57, R0, R57 ;  /* 0x000000390039823e */ /* 0x000fe200000000ff */
[C---:B------:R-:W-:Y:S01]  /*23a0*/  @!P0 FMUL.FTZ R4, R8.reuse, R13 ;  /* 0x0000000d08048220 */ /* 0x040fe20000410000 */
[----:B------:R-:W-:Y:S01]  /*23b0*/  @!P0 HADD2.F32 R35, -RZ, R49.H0_H0 ;  /* 0x20000031ff238230 */ /* 0x000fe20000004100 */
[----:B------:R-:W-:Y:S01]  /*23c0*/  @!P0 FFMA.FTZ R52, R8, R39, -R52 ;  /* 0x0000002708348223 */ /* 0x000fe20000010834 */
[----:B------:R-:W-:Y:S01]  /*23d0*/  @!P0 MOV R20, R57 ;  /* 0x0000003900148202 */ /* 0x000fe20000000f00 */
[----:B------:R-:W-:Y:S02]  /*23e0*/  @!P0 IMAD.MOV.U32 R21, RZ, RZ, R54 ;  /* 0x000000ffff158224 */ /* 0x000fe400078e0036 */
[-C--:B------:R-:W-:Y:S02]  /*23f0*/  @!P0 FFMA.FTZ R3, R30, R35.reuse, R3 ;  /* 0x000000231e038223 */ /* 0x080fe40000010003 */
[----:B------:R-:W-:Y:S02]  /*2400*/  @!P0 FFMA.FTZ R48, R26, R35, -R48 ;  /* 0x000000231a308223 */ /* 0x000fe40000010830 */
[----:B------:R-:W-:Y:S03]  /*2410*/  @!P0 FFMA.FTZ R4, R36, R39, R4 ;  /* 0x0000002724048223 */ /* 0x000fe60000010004 */
[----:B------:R-:W-:Y:S02]  /*2420*/  @!P0 F2FP.PACK_AB R48, R3, R48 ;  /* 0x000000300330823e */ /* 0x000fe400000000ff */
[----:B------:R-:W-:Y:S02]  /*2430*/  @!P0 F2FP.PACK_AB R59, R4, R52 ;  /* 0x00000034043b823e */ /* 0x000fe400000000ff */
[----:B------:R-:W-:Y:S02]  /*2440*/  @!P0 MOV R22, R48 ;  /* 0x0000003000168202 */ /* 0x000fe40000000f00 */
[----:B------:R-:W-:Y:S05]  /*2450*/  @!P0 MOV R23, R59 ;  /* 0x0000003b00178202 */ /* 0x000fea0000000f00 */
[----:B------:R1:W-:Y:S02]  /*2460*/  ST.E.128 [R60.64], R20 ;  /* 0x000000143c007985 */ /* 0x0003e4000c101d16 */
.L_x_69:
[----:B------:R-:W-:Y:S05]  /*2470*/  BSYNC B0 ;  /* 0x0000000000007941 */ /* 0x000fea0003800000 */
.L_x_68:
[----:B------:R-:W-:Y:S01]  /*2480*/  ISETP.GE.AND P0, PT, R11, c[0x0][0x1d4], PT ;  /* 0x000075000b007a0c */ /* 0x000fe20003f06270 */
[----:B------:R-:W-:Y:S01]  /*2490*/  @!UPT UIADD3 URZ, URZ, URZ, URZ ;  /* 0x0000003f3f3ff290 */ /* 0x000fe2000fffe03f */
[----:B------:R-:W-:Y:S11]  /*24a0*/  BSSY B0, `(.L_x_70) ;  /* 0x0000037000007945 */ /* 0x000ff60003800000 */
[----:B------:R-:W-:-:S05]  /*24b0*/  @P0 BRA `(.L_x_71) ;  /* 0x0000035000000947 */ /* 0x000fca0003800000 */
[----:B------:R-:W-:Y:S01]  /*24c0*/  ISETP.GE.AND P0, PT, R9, c[0x0][0x27c], PT ;  /* 0x00009f0009007a0c */ /* 0x000fe20003f06270 */
[----:B-1----:R-:W1:Y:S01]  /*24d0*/  LDS.128 R20, [R99+0xd080] ;  /* 0x00d0800063147984 */ /* 0x002e620000000c00 */
[C---:B------:R-:W-:Y:S04]  /*24e0*/  LEA R56, P1, R92.reuse, R53, 0x1 ;  /* 0x000000355c387211 */ /* 0x040fe800078208ff */
[----:B----4-:R-:W-:Y:S07]  /*24f0*/  LEA.HI.X R57, R92, R55, R83, 0x1, P1 ;  /* 0x000000375c397211 */ /* 0x010fee00008f0c53 */
[----:B------:R-:W-:Y:S01]  /*2500*/  @!P0 HADD2.F32 R27, -RZ, R7.H1_H1 ;  /* 0x30000007ff1b8230 */ /* 0x000fe20000004100 */
[----:B------:R-:W-:Y:S01]  /*2510*/  @!P0 SHF.R.U64 R8, R28, 0x10, R29 ;  /* 0x000000101c088819 */ /* 0x000fe2000000121d */
[----:B------:R-:W-:Y:S01]  /*2520*/  @!P0 HADD2.F32 R33, -RZ, R43.H1_H1 ;  /* 0x3000002bff218230 */ /* 0x000fe20000004100 */
[----:B------:R-:W-:Y:S01]  /*2530*/  @!P0 SHF.R.U64 R32, R46, 0x10, R47 ;  /* 0x000000102e208819 */ /* 0x000fe2000000122f */
[----:B------:R-:W-:Y:S01]  /*2540*/  @!P0 HADD2.F32 R7, -RZ, R7.H0_H0 ;  /* 0x20000007ff078230 */ /* 0x000fe20000004100 */
[----:B------:R-:W-:Y:S01]  /*2550*/  @!P0 SHF.R.U32.HI R28, RZ, 0x10, R29 ;  /* 0x00000010ff1c8819 */ /* 0x000fe2000001161d */
        /* <DEDUP_REMOVED lines=8> */
[----:B------:R-:W-:Y:S01]  /*25e0*/  @!P0 HADD2.F32 R30, -RZ, R13.H0_H0 ;  /* 0x2000000dff1e8230 */ /* 0x000fe20000004100 */
[----:B------:R-:W-:Y:S01]  /*25f0*/  @!P0 MOV R13, R22 ;  /* 0x00000016000d8202 */ /* 0x000fe20000000f00 */
[--C-:B------:R-:W-:Y:S01]  /*2600*/  @!P0 HADD2.F32 R35, -RZ, R26.reuse.H1_H1 ;  /* 0x3000001aff238230 */ /* 0x100fe20000004100 */
[-C--:B------:R-:W-:Y:S02]  /*2610*/  @!P0 FMUL.FTZ R37, R31, R27.reuse ;  /* 0x0000001b1f258220 */ /* 0x080fe40000410000 */
[C---:B------:R-:W-:Y:S01]  /*2620*/  @!P0 FMUL.FTZ R0, R30.reuse, R27 ;  /* 0x0000001b1e008220 */ /* 0x040fe20000410000 */
[----:B------:R-:W-:Y:S01]  /*2630*/  @!P0 HADD2.F32 R27, -RZ, R26.H0_H0 ;  /* 0x2000001aff1b8230 */ /* 0x000fe20000004100 */
[-C--:B------:R-:W-:Y:S01]  /*2640*/  @!P0 FMUL.FTZ R39, R35, R8.reuse ;  /* 0x0000000823278220 */ /* 0x080fe20000410000 */
[--C-:B------:R-:W-:Y:S01]  /*2650*/  @!P0 HADD2.F32 R26, -RZ, R13.reuse.H0_H0 ;  /* 0x2000000dff1a8230 */ /* 0x100fe20000004100 */
[----:B------:R-:W-:Y:S01]  /*2660*/  @!P0 FFMA.FTZ R37, R30, R33, -R37 ;  /* 0x000000211e258223 */ /* 0x000fe20000010825 */
[----:B------:R-:W-:Y:S01]  /*2670*/  @!P0 HADD2.F32 R34, -RZ, R13.H1_H1 ;  /* 0x3000000dff228230 */ /* 0x000fe20000004100 */
[----:B------:R-:W-:Y:S01]  /*2680*/  @!P0 FMUL.FTZ R2, R27, R8 ;  /* 0x000000081b028220 */ /* 0x000fe20000410000 */
[----:B------:R-:W-:Y:S01]  /*2690*/  @!P0 MOV R8, R23 ;  /* 0x0000001700088202 */ /* 0x000fe20000000f00 */
[----:B------:R-:W-:Y:S01]  /*26a0*/  @!P0 FFMA.FTZ R0, R31, R33, R0 ;  /* 0x000000211f008223 */ /* 0x000fe20000010000 */
[----:B------:R-:W-:Y:S01]  /*26b0*/  @!P0 HADD2.F32 R31, -RZ, R43.H0_H0 ;  /* 0x2000002bff1f8230 */ /* 0x000fe20000004100 */
[-C--:B------:R-:W-:Y:S02]  /*26c0*/  @!P0 FMUL.FTZ R3, R26, R7.reuse ;  /* 0x000000071a038220 */ /* 0x080fe40000410000 */
[----:B------:R-:W-:Y:S01]  /*26d0*/  @!P0 FMUL.FTZ R48, R34, R7 ;  /* 0x0000000722308220 */ /* 0x000fe20000410000 */
[----:B------:R-:W-:Y:S01]  /*26e0*/  @!P0 F2FP.PACK_AB R37, R0, R37 ;  /* 0x000000250025823e */ /* 0x000fe200000000ff */
[-C--:B------:R-:W-:Y:S01]  /*26f0*/  @!P0 FFMA.FTZ R2, R35, R32.reuse, R2 ;  /* 0x0000002023028223 */ /* 0x080fe20000010002 */
[--C-:B------:R-:W-:Y:S01]  /*2700*/  @!P0 HADD2.F32 R33, -RZ, R8.reuse.H1_H1 ;  /* 0x30000008ff218230 */ /* 0x100fe20000004100 */
[----:B------:R-:W-:Y:S01]  /*2710*/  @!P0 FFMA.FTZ R3, R34, R31, R3 ;  /* 0x0000001f22038223 */ /* 0x000fe20000010003 */
[----:B------:R-:W-:Y:S01]  /*2720*/  @!P0 MOV R20, R37 ;  /* 0x0000002500148202 */ /* 0x000fe20000000f00 */
[----:B------:R-:W-:Y:S01]  /*2730*/  @!P0 HADD2.F32 R13, -RZ, R8.H0_H0 ;  /* 0x20000008ff0d8230 */ /* 0x000fe20000004100 */
[----:B------:R-:W-:Y:S02]  /*2740*/  @!P0 FFMA.FTZ R39, R27, R32, -R39 ;  /* 0x000000201b278223 */ /* 0x000fe40000010827 */
[-C--:B------:R-:W-:Y:S02]  /*2750*/  @!P0 FMUL.FTZ R49, R33, R28.reuse ;  /* 0x0000001c21318220 */ /* 0x080fe40000410000 */
[C---:B------:R-:W-:Y:S01]  /*2760*/  @!P0 FMUL.FTZ R4, R13.reuse, R28 ;  /* 0x0000001c0d048220 */ /* 0x040fe20000410000 */
[----:B------:R-:W-:Y:S01]  /*2770*/  @!P0 F2FP.PACK_AB R50, R2, R39 ;  /* 0x000000270232823e */ /* 0x000fe200000000ff */
[----:B------:R-:W-:Y:S02]  /*2780*/  @!P0 FFMA.FTZ R48, R26, R31, -R48 ;  /* 0x0000001f1a308223 */ /* 0x000fe40000010830 */
[----:B------:R-:W-:Y:S01]  /*2790*/  @!P0 FFMA.FTZ R49, R13, R36, -R49 ;  /* 0x000000240d318223 */ /* 0x000fe20000010831 */
[----:B------:R-:W-:Y:S01]  /*27a0*/  @!P0 MOV R21, R50 ;  /* 0x0000003200158202 */ /* 0x000fe20000000f00 */
[----:B------:R-:W-:Y:S01]  /*27b0*/  @!P0 FFMA.FTZ R4, R33, R36, R4 ;  /* 0x0000002421048223 */ /* 0x000fe20000010004 */
[----:B------:R-:W-:Y:S04]  /*27c0*/  @!P0 F2FP.PACK_AB R48, R3, R48 ;  /* 0x000000300330823e */ /* 0x000fe800000000ff */
[----:B------:R-:W-:Y:S02]  /*27d0*/  @!P0 F2FP.PACK_AB R49, R4, R49 ;  /* 0x000000310431823e */ /* 0x000fe400000000ff */
[----:B------:R-:W-:Y:S02]  /*27e0*/  @!P0 MOV R22, R48 ;  /* 0x0000003000168202 */ /* 0x000fe40000000f00 */
[----:B------:R-:W-:Y:S05]  /*27f0*/  @!P0 MOV R23, R49 ;  /* 0x0000003100178202 */ /* 0x000fea0000000f00 */
[----:B------:R1:W-:Y:S02]  /*2800*/  ST.E.128 [R56.64], R20 ;  /* 0x0000001438007985 */ /* 0x0003e4000c101d16 */
.L_x_71:
[----:B------:R-:W-:Y:S05]  /*2810*/  BSYNC B0 ;  /* 0x0000000000007941 */ /* 0x000fea0003800000 */
.L_x_70:
        /* <DEDUP_REMOVED lines=8> */
[--C-:B------:R-:W-:Y:S01]  /*28a0*/  @!P0 HADD2.F32 R29, -RZ, R42.reuse.H1_H1 ;  /* 0x3000002aff1d8230 */ /* 0x100fe20000004100 */
[--C-:B------:R-:W-:Y:S01]  /*28b0*/  @!P0 SHF.R.U64 R7, R24, 0x10, R25.reuse ;  /* 0x0000001018078819 */ /* 0x100fe20000001219 */
[----:B------:R-:W-:Y:S01]  /*28c0*/  @!P0 HADD2.F32 R30, -RZ, R42.H0_H0 ;  /* 0x2000002aff1e8230 */ /* 0x000fe20000004100 */
[----:B------:R-:W-:Y:S01]  /*28d0*/  @!P0 SHF.R.U32.HI R24, RZ, 0x10, R25 ;  /* 0x00000010ff188819 */ /* 0x000fe20000011619 */
[--C-:B------:R-:W-:Y:S01]  /*28e0*/  @!P0 HADD2.F32 R25, -RZ, R6.reuse.H1_H1 ;  /* 0x30000006ff198230 */ /* 0x100fe20000004100 */
[--C-:B------:R-:W-:Y:S01]  /*28f0*/  @!P0 SHF.R.U64 R31, R44, 0x10, R45.reuse ;  /* 0x000000102c1f8819 */ /* 0x100fe2000000122d */
[----:B------:R-:W-:Y:S01]  /*2900*/  @!P0 HADD2.F32 R7, -RZ, R7.H0_H0 ;  /* 0x20000007ff078230 */ /* 0x000fe20000004100 */
[----:B------:R-:W-:Y:S01]  /*2910*/  @!P0 SHF.R.U32.HI R32, RZ, 0x10, R45 ;  /* 0x00000010ff208819 */ /* 0x000fe2000001162d */
[----:B------:R-:W-:Y:S02]  /*2920*/  @!P0 HADD2.F32 R6, -RZ, R6.H0_H0 ;  /* 0x20000006ff068230 */ /* 0x000fe40000004100 */
        /* <DEDUP_REMOVED lines=8> */
[CC--:B------:R-:W-:Y:S01]  /*29b0*/  @!P0 FMUL.FTZ R33, R27.reuse, R25.reuse ;  /* 0x000000191b218220 */ /* 0x0c0fe20000410000 */
[----:B------:R-:W-:Y:S01]  /*29c0*/  @!P0 HADD2.F32 R26, -RZ, R13.H0_H0 ;  /* 0x2000000dff1a8230 */ /* 0x000fe20000004100 */
[C---:B------:R-:W-:Y:S02]  /*29d0*/  @!P0 FMUL.FTZ R0, R8.reuse, R25 ;  /* 0x0000001908008220 */ /* 0x040fe40000410000 */
[----:B------:R-:W-:Y:S01]  /*29e0*/  @!P0 FFMA.FTZ R33, R8, R29, -R33 ;  /* 0x0000001d08218223 */ /* 0x000fe20000010821 */
[----:B------:R-:W-:Y:S01]  /*29f0*/  @!P0 MOV R8, R22 ;  /* 0x0000001600088202 */ /* 0x000fe20000000f00 */
[-C--:B------:R-:W-:Y:S02]  /*2a00*/  @!P0 FMUL.FTZ R35, R28, R7.reuse ;  /* 0x000000071c238220 */ /* 0x080fe40000410000 */
[----:B------:R-:W-:Y:S01]  /*2a10*/  @!P0 FMUL.FTZ R2, R26, R7 ;  /* 0x000000071a028220 */ /* 0x000fe20000410000 */
[----:B------:R-:W-:Y:S01]  /*2a20*/  @!P0 MOV R7, R23 ;  /* 0x0000001700078202 */ /* 0x000fe20000000f00 */
[----:B------:R-:W-:Y:S01]  /*2a30*/  @!P0 FFMA.FTZ R0, R27, R29, R0 ;  /* 0x0000001d1b008223 */ /* 0x000fe20000010000 */
[--C-:B------:R-:W-:Y:S01]  /*2a40*/  @!P0 HADD2.F32 R13, -RZ, R8.reuse.H0_H0 ;  /* 0x20000008ff0d8230 */ /* 0x100fe20000004100 */
[-C--:B------:R-:W-:Y:S01]  /*2a50*/  @!P0 FFMA.FTZ R2, R28, R31.reuse, R2 ;  /* 0x0000001f1c028223 */ /* 0x080fe20000010002 */
[----:B------:R-:W-:Y:S01]  /*2a60*/  @!P0 HADD2.F32 R27, -RZ, R8.H1_H1 ;  /* 0x30000008ff1b8230 */ /* 0x000fe20000004100 */
[----:B------:R-:W-:Y:S01]  /*2a70*/  @!P0 FFMA.FTZ R35, R26, R31, -R35 ;  /* 0x0000001f1a238223 */ /* 0x000fe20000010823 */
[----:B------:R-:W-:Y:S01]  /*2a80*/  @!P0 F2FP.PACK_AB R33, R0, R33 ;  /* 0x000000210021823e */ /* 0x000fe200000000ff */
[-C--:B------:R-:W-:Y:S01]  /*2a90*/  @!P0 FMUL.FTZ R3, R13, R6.reuse ;  /* 0x000000060d038220 */ /* 0x080fe20000410000 */
[--C-:B------:R-:W-:Y:S01]  /*2aa0*/  @!P0 HADD2.F32 R29, -RZ, R7.reuse.H1_H1 ;  /* 0x30000007ff1d8230 */ /* 0x100fe20000004100 */
[----:B------:R-:W-:Y:S01]  /*2ab0*/  @!P0 FMUL.FTZ R34, R27, R6 ;  /* 0x000000061b228220 */ /* 0x000fe20000410000 */
[----:B------:R-:W-:Y:S01]  /*2ac0*/  @!P0 F2FP.PACK_AB R46, R2, R35 ;  /* 0x00000023022e823e */ /* 0x000fe200000000ff */
[----:B------:R-:W-:Y:S01]  /*2ad0*/  @!P0 HADD2.F32 R7, -RZ, R7.H0_H0 ;  /* 0x20000007ff078230 */ /* 0x000fe20000004100 */
[----:B------:R-:W-:Y:S01]  /*2ae0*/  @!P0 MOV R20, R33 ;  /* 0x0000002100148202 */ /* 0x000fe20000000f00 */
[----:B------:R-:W-:Y:S01]  /*2af0*/  @!P0 FMUL.FTZ R36, R29, R24 ;  /* 0x000000181d248220 */ /* 0x000fe20000410000 */
[----:B------:R-:W-:Y:S01]  /*2b00*/  @!P0 MOV R21, R46 ;  /* 0x0000002e00158202 */ /* 0x000fe20000000f00 */
[----:B------:R-:W-:Y:S02]  /*2b10*/  @!P0 FFMA.FTZ R3, R27, R30, R3 ;  /* 0x0000001e1b038223 */ /* 0x000fe40000010003 */
[----:B------:R-:W-:Y:S02]  /*2b20*/  @!P0 FMUL.FTZ R4, R7, R24 ;  /* 0x0000001807048220 */ /* 0x000fe40000410000 */
[----:B------:R-:W-:Y:S02]  /*2b30*/  @!P0 FFMA.FTZ R34, R13, R30, -R34 ;  /* 0x0000001e0d228223 */ /* 0x000fe40000010822 */
[-C--:B------:R-:W-:Y:S02]  /*2b40*/  @!P0 FFMA.FTZ R36, R7, R32.reuse, -R36 ;  /* 0x0000002007248223 */ /* 0x080fe40000010824 */
[----:B------:R-:W-:Y:S01]  /*2b50*/  @!P0 FFMA.FTZ R4, R29, R32, R4 ;  /* 0x000000201d048223 */ /* 0x000fe20000010004 */
[----:B------:R-:W-:Y:S04]  /*2b60*/  @!P0 F2FP.PACK_AB R34, R3, R34 ;  /* 0x000000220322823e */ /* 0x000fe800000000ff */
[----:B------:R-:W-:Y:S02]  /*2b70*/  @!P0 F2FP.PACK_AB R35, R4, R36 ;  /* 0x000000240423823e */ /* 0x000fe400000000ff */
[----:B------:R-:W-:Y:S02]  /*2b80*/  @!P0 MOV R22, R34 ;  /* 0x0000002200168202 */ /* 0x000fe40000000f00 */
[----:B------:R-:W-:Y:S05]  /*2b90*/  @!P0 MOV R23, R35 ;  /* 0x0000002300178202 */ /* 0x000fea0000000f00 */
[----:B------:R1:W-:Y:S02]  /*2ba0*/  ST.E.128 [R48.64], R20 ;  /* 0x0000001430007985 */ /* 0x0003e4000c101d16 */
.L_x_73:
[----:B------:R-:W-:Y:S05]  /*2bb0*/  BSYNC B0 ;  /* 0x0000000000007941 */ /* 0x000fea0003800000 */
.L_x_72:
[----:B------:R-:W-:Y:S11]  /*2bc0*/  ISETP.GE.AND P0, PT, R102, c[0x0][0x1d4], PT ;  /* 0x0000750066007a0c */ /* 0x000ff60003f06270 */
[----:B------:R-:W-:Y:S02]  /*2bd0*/  @!UPT UIADD3 URZ, URZ, URZ, URZ ;  /* 0x0000003f3f3ff290 */ /* 0x000fe4000fffe03f */
[----:B------:R-:W-:-:S05]  /*2be0*/  @P0 BRA `(.L_x_67) ;  /* 0x000017d000000947 */ /* 0x000fca0003800000 */
[----:B------:R-:W-:Y:S01]  /*2bf0*/  ISETP.GE.AND P0, PT, R10, c[0x0][0x27c], PT ;  /* 0x00009f000a007a0c */ /* 0x000fe20003f06270 */
[----:B-1----:R-:W1:Y:S01]  /*2c00*/  LDS.128 R20, [R99+0xf080] ;  /* 0x00f0800063147984 */ /* 0x002e620000000c00 */
[C---:B------:R-:W-:Y:S04]  /*2c10*/  LEA R42, P1, R90.reuse, R53, 0x1 ;  /* 0x000000355a2a7211 */ /* 0x040fe800078208ff */
[----:B----4-:R-:W-:Y:S07]  /*2c20*/  LEA.HI.X R43, R90, R55, R81, 0x1, P1 ;  /* 0x000000375a2b7211 */ /* 0x010fee00008f0c51 */
[--C-:B------:R-:W-:Y:S01]  /*2c30*/  @!P0 HADD2.F32 R13, -RZ, R5.reuse.H1_H1 ;  /* 0x30000005ff0d8230 */ /* 0x100fe20000004100 */
        /* <DEDUP_REMOVED lines=47> */
[----:B------:R1:W-:Y:S01]  /*2f30*/  ST.E.128 [R42.64], R20 ;  /* 0x000000142a007985 */ /* 0x0003e2000c101d16 */
[----:B------:R-:W-:-:S05]  /*2f40*/  BRA `(.L_x_67) ;  /* 0x0000147000007947 */ /* 0x000fca0003800000 */
.L_x_64:
        /* <DEDUP_REMOVED lines=21> */
[----:B------:R-:W-:Y:S02]  /*30a0*/  LEA.HI.X R19, R5, c[0x0][0x274], R2, 0x1, P1 ;  /* 0x00009d0005137a11 */ /* 0x000fe400008f0c02 */
[----:B------:R-:W-:Y:S02]  /*30b0*/  ISETP.GE.AND P1, PT, R16, c[0x0][0x27c], PT ;  /* 0x00009f0010007a0c */ /* 0x000fe40003f26270 */
[----:B------:R-:W-:Y:S02]  /*30c0*/  LEA.HI.X R21, R6, c[0x0][0x28c], R3, 0x1, P0 ;  /* 0x0000a30006157a11 */ /* 0x000fe400000f0c03 */
[----:B------:R-:W-:Y:S09]  /*30d0*/  ISETP.GE.AND P0, PT, R11, c[0x0][0x27c], PT ;  /* 0x00009f000b007a0c */ /* 0x000ff20003f06270 */
[----:B------:R1:W5:Y:S04]  /*30e0*/  @!P1 LDG.E.128 R40, [R18.64] ;  /* 0x0000001612289981 */ /* 0x000368000c1e1d00 */
[----:B------:R1:W5:Y:S04]  /*30f0*/  @!P0 LDG.E.128 R52, [R18.64+0x80] ;  /* 0x0000801612348981 */ /* 0x000368000c1e1d00 */
[----:B------:R1:W5:Y:S04]  /*3100*/  @!P1 LDG.E.128 R28, [R20.64] ;  /* 0x00000016141c9981 */ /* 0x000368000c1e1d00 */
[----:B------:R1:W5:Y:S02]  /*3110*/  @!P0 LDG.E.128 R24, [R20.64+0x80] ;  /* 0x0000801614188981 */ /* 0x000364000c1e1d00 */
.L_x_75:
[----:B------:R-:W-:Y:S05]  /*3120*/  BSYNC B0 ;  /* 0x0000000000007941 */ /* 0x000fea0003800000 */
.L_x_74:
[----:B------:R3:W4:Y:S04]  /*3130*/  SHFL.IDX PT, R123, R4, RZ, 0x181f ;  /* 0x00181fff047b7589 */ /* 0x00072800000e0000 */
[----:B------:R3:W1:Y:S01]  /*3140*/  SHFL.IDX PT, R122, R0, RZ, 0x181f ;  /* 0x00181fff007a7589 */ /* 0x00066200000e0000 */
[----:B------:R-:W-:-:S05]  /*3150*/  @P2 BRA `(.L_x_67) ;  /* 0x0000126000002947 */ /* 0x000fca0003800000 */
[----:B------:R-:W-:Y:S01]  /*3160*/  ISETP.GE.AND P0, PT, R16, c[0x0][0x1d4], PT ;  /* 0x0000750010007a0c */ /* 0x000fe20003f06270 */
[----:B-----5:R-:W-:Y:S01]  /*3170*/  IMAD.MOV.U32 R8, RZ, RZ, R54 ;  /* 0x000000ffff087224 */ /* 0x020fe200078e0036 */
[----:B---3--:R-:W-:Y:S01]  /*3180*/  MOV R4, R26 ;  /* 0x0000001a00047202 */ /* 0x008fe20000000f00 */
[----:B------:R-:W-:Y:S01]  /*3190*/  IMAD.MOV.U32 R7, RZ, RZ, R55 ;  /* 0x000000ffff077224 */ /* 0x000fe200078e0037 */
[----:B------:R-:W-:Y:S01]  /*31a0*/  MOV R0, R25 ;  /* 0x0000001900007202 */ /* 0x000fe20000000f00 */
[----:B------:R-:W-:Y:S01]  /*31b0*/  IMAD.MOV.U32 R6, RZ, RZ, R52 ;  /* 0x000000ffff067224 */ /* 0x000fe200078e0034 */
[----:B------:R-:W-:Y:S01]  /*31c0*/  IADD3 R125, -R86, c[0x0][0x1d4], RZ ;  /* 0x00007500567d7a10 */ /* 0x000fe20007ffe1ff */
[----:B------:R-:W-:Y:S01]  /*31d0*/  IMAD.MOV.U32 R5, RZ, RZ, R53 ;  /* 0x000000ffff057224 */ /* 0x000fe200078e0035 */
[----:B------:R-:W-:Y:S01]  /*31e0*/  PRMT R60, R7, 0x5410, R8 ;  /* 0x00005410073c7816 */ /* 0x000fe20000000008 */
[----:B------:R-:W-:Y:S01]  /*31f0*/  IMAD.MOV.U32 R3, RZ, RZ, R27 ;  /* 0x000000ffff037224 */ /* 0x000fe200078e001b */
[----:B------:R-:W-:Y:S01]  /*3200*/  BSSY B0, `(.L_x_76) ;  /* 0x0000084000007945 */ /* 0x000fe20003800000 */
[----:B------:R-:W-:Y:S01]  /*3210*/  IMAD.MOV.U32 R2, RZ, RZ, R24 ;  /* 0x000000ffff027224 */ /* 0x000fe200078e0018 */
[----:B------:R-:W-:Y:S02]  /*3220*/  PRMT R61, R6, 0x5410, R5 ;  /* 0x00005410063d7816 */ /* 0x000fe40000000005 */
[----:B------:R-:W-:Y:S02]  /*3230*/  PRMT R13, R3, 0x5410, R4 ;  /* 0x00005410030d7816 */ /* 0x000fe40000000004 */
[----:B-1----:R-:W-:Y:S01]  /*3240*/  PRMT R18, R2, 0x5410, R0 ;  /* 0x0000541002127816 */ /* 0x002fe20000000000 */
[----:B------:R-:W-:-:S05]  /*3250*/  @P0 BRA `(.L_x_77) ;  /* 0x000007e000000947 */ /* 0x000fca0003800000 */
[----:B------:R-:W-:Y:S01]  /*3260*/  IMAD.MOV.U32 R33, RZ, RZ, R28 ;  /* 0x000000ffff217224 */ /* 0x000fe200078e001c */
[----:B------:R-:W-:Y:S01]  /*3270*/  SEL R74, R86, R125, !P3 ;  /* 0x0000007d564a7207 */ /* 0x000fe20005800000 */
[----:B------:R-:W-:Y:S01]  /*3280*/  IMAD.MOV.U32 R38, RZ, RZ, R40 ;  /* 0x000000ffff267224 */ /* 0x000fe200078e0028 */
[----:B------:R-:W-:Y:S01]  /*3290*/  ISETP.GE.AND P0, PT, R16, c[0x0][0x27c], PT ;  /* 0x00009f0010007a0c */ /* 0x000fe20003f06270 */
[----:B------:R-:W-:Y:S01]  /*32a0*/  IMAD.MOV.U32 R44, RZ, RZ, R42 ;  /* 0x000000ffff2c7224 */ /* 0x000fe200078e002a */
[----:B------:R-:W-:Y:S01]  /*32b0*/  SHF.R.S32.HI R51, RZ, 0x1f, R74 ;  /* 0x0000001fff337819 */ /* 0x000fe2000001144a */
[----:B------:R-:W1:Y:S01]  /*32c0*/  LDS.128 R20, [R85+0xc080] ;  /* 0x00c0800055147984 */ /* 0x000e620000000c00 */
[----:B------:R-:W-:Y:S02]  /*32d0*/  MOV R48, R41 ;  /* 0x0000002900307202 */ /* 0x000fe40000000f00 */
[----:B------:R-:W-:Y:S02]  /*32e0*/  LEA.HI R74, R51, R74, RZ, 0x4 ;  /* 0x0000004a334a7211 */ /* 0x000fe400078f20ff */
[----:B------:R-:W-:Y:S02]  /*32f0*/  MOV R19, R31 ;  /* 0x0000001f00137202 */ /* 0x000fe40000000f00 */
[----:B------:R-:W-:Y:S02]  /*3300*/  LEA.HI.SX32 R127, R74, R89, 0x1c ;  /* 0x000000594a7f7211 */ /* 0x000fe400078fe2ff */
[----:B------:R-:W-:Y:S01]  /*3310*/  MOV R32, R29 ;  /* 0x0000001d00207202 */ /* 0x000fe20000000f00 */
[----:B------:R-:W-:Y:S01]  /*3320*/  @!P0 HADD2.F32 R36, -RZ, R33.H0_H0 ;  /* 0x20000021ff248230 */ /* 0x000fe20000004100 */
[----:B------:R-:W-:Y:S01]  /*3330*/  SHF.R.S32.HI R124, RZ, 0x1f, R127 ;  /* 0x0000001fff7c7819 */ /* 0x000fe2000001147f */
[----:B------:R-:W-:Y:S01]  /*3340*/  @!P0 HADD2.F32 R38, -RZ, R38.H0_H0 ;  /* 0x20000026ff268230 */ /* 0x000fe20000004100 */
[----:B------:R-:W-:Y:S02]  /*3350*/  SHF.L.U32 R51, R127, 0x3, RZ ;  /* 0x000000037f337819 */ /* 0x000fe400000006ff */
[----:B------:R-:W-:Y:S02]  /*3360*/  LEA.HI R124, R124, R127, RZ, 0x3 ;  /* 0x0000007f7c7c7211 */ /* 0x000fe400078f18ff */
[----:B------:R-:W-:Y:S02]  /*3370*/  ISETP.GE.AND P1, PT, R51, c[0x0][0x1d4], PT ;  /* 0x0000750033007a0c */ /* 0x000fe40003f26270 */
[----:B------:R-:W-:Y:S01]  /*3380*/  @!P0 SHF.R.U64 R40, R40, 0x10, R41 ;  /* 0x0000001028288819 */ /* 0x000fe20000001229 */
[----:B------:R-:W-:Y:S01]  /*3390*/  IMAD.SHL.U32 R124, R124, 0x100, RZ ;  /* 0x000001007c7c7824 */ /* 0x000fe200078e00ff */
[----:B------:R-:W-:Y:S02]  /*33a0*/  LOP3.LUT R126, R103, 0x38, R51, 0xf8, !PT ;  /* 0x00000038677e7812 */ /* 0x000fe400078ef833 */
[----:B------:R-:W-:Y:S01]  /*33b0*/  @!P0 SHF.R.U32.HI R46, RZ, 0x10, R41 ;  /* 0x00000010ff2e8819 */ /* 0x000fe20000011629 */
[----:B------:R-:W-:Y:S01]  /*33c0*/  @!P0 HADD2.F32 R40, -RZ, R40.H0_H0 ;  /* 0x20000028ff288230 */ /* 0x000fe20000004100 */
[----:B------:R-:W-:Y:S02]  /*33d0*/  LOP3.LUT R127, R126, R101, RZ, 0x3c, !PT ;  /* 0x000000657e7f7212 */ /* 0x000fe400078e3cff */
[----:B------:R-:W-:Y:S02]  /*33e0*/  LOP3.LUT R124, R124, 0x7ffff800, RZ, 0xc0, !PT ;  /* 0x7ffff8007c7c7812 */ /* 0x000fe400078ec0ff */
[----:B------:R-:W-:Y:S01]  /*33f0*/  @!P0 SHF.R.U64 R45, R42, 0x10, R43 ;  /* 0x000000102a2d8819 */ /* 0x000fe2000000122b */
[----:B----4-:R-:W-:Y:S01]  /*3400*/  @!P1 IMAD.WIDE R132, R51, 0x2, R122 ;  /* 0x0000000233849825 */ /* 0x010fe200078e027a */
[----:B------:R-:W-:Y:S02]  /*3410*/  IADD3 R124, R127, R124, R100 ;  /* 0x0000007c7f7c7210 */ /* 0x000fe40007ffe064 */
[----:B------:R-:W-:Y:S01]  /*3420*/  MOV R47, R43 ;  /* 0x0000002b002f7202 */ /* 0x000fe20000000f00 */
[----:B------:R-:W-:Y:S01]  /*3430*/  @!P0 HADD2.F32 R45, -RZ, R45.H0_H0 ;  /* 0x2000002dff2d8230 */ /* 0x000fe20000004100 */
[----:B------:R-:W-:Y:S02]  /*3440*/  SHF.L.U32 R74, R124, 0x1, RZ ;  /* 0x000000017c4a7819 */ /* 0x000fe400000006ff */
[--C-:B------:R-:W-:Y:S01]  /*3450*/  @!P0 SHF.R.U64 R34, R28, 0x10, R29.reuse ;  /* 0x000000101c228819 */ /* 0x100fe2000000121d */
[----:B------:R-:W-:Y:S01]  /*3460*/  IMAD.MOV.U32 R28, RZ, RZ, R30 ;  /* 0x000000ffff1c7224 */ /* 0x000fe200078e001e */
[----:B------:R-:W-:Y:S01]  /*3470*/  @!P0 SHF.R.U32.HI R35, RZ, 0x10, R29 ;  /* 0x00000010ff238819 */ /* 0x000fe2000001161d */
[----:B-1----:R-:W-:Y:S01]  /*3480*/  @!P0 IMAD.MOV.U32 R37, RZ, RZ, R20 ;  /* 0x000000ffff258224 */ /* 0x002fe200078e0014 */
[----:B------:R-:W1:Y:S01]  /*3490*/  LDS.128 R56, [R74+0xc080] ;  /* 0x00c080004a387984 */ /* 0x000e620000000c00 */
[--C-:B------:R-:W-:Y:S01]  /*34a0*/  @!P0 SHF.R.U64 R29, R30, 0x10, R31.reuse ;  /* 0x000000101e1d8819 */ /* 0x100fe2000000121f */
[----:B------:R-:W-:Y:S01]  /*34b0*/  @!P0 HADD2.F32 R34, -RZ, R34.H0_H0 ;  /* 0x20000022ff228230 */ /* 0x000fe20000004100 */
[----:B------:R-:W-:Y:S01]  /*34c0*/  @!P0 SHF.R.U32.HI R30, RZ, 0x10, R31 ;  /* 0x00000010ff1e8819 */ /* 0x000fe2000001161f */
[--C-:B------:R-:W-:Y:S01]  /*34d0*/  @!P0 HADD2.F32 R31, -RZ, R37.reuse.H0_H0 ;  /* 0x20000025ff1f8230 */ /* 0x100fe20000004100 */
[----:B------:R-:W-:Y:S01]  /*34e0*/  @!P0 SHF.R.U32.HI R50, RZ, 0x10, R43 ;  /* 0x00000010ff328819 */ /* 0x000fe2000001162b */
[----:B------:R-:W-:Y:S02]  /*34f0*/  @!P0 HADD2.F32 R33, -RZ, R37.H1_H1 ;  /* 0x30000025ff218230 */ /* 0x000fe40000004100 */
[----:B------:R-:W-:Y:S01]  /*3500*/  @!P0 HADD2.F32 R43, -RZ, R44.H0_H0 ;  /* 0x2000002cff2b8230 */ /* 0x000fe20000004100 */
[----:B------:R-:W-:Y:S01]  /*3510*/  @!P0 FMUL.FTZ R0, R31, R36 ;  /* 0x000000241f008220 */ /* 0x000fe20000410000 */
[----:B------:R-:W-:Y:S01]  /*3520*/  @!P0 HADD2.F32 R29, -RZ, R29.H0_H0 ;  /* 0x2000001dff1d8230 */ /* 0x000fe20000004100 */
[----:B------:R-:W-:Y:S01]  /*3530*/  @!P0 FMUL.FTZ R2, R33, R34 ;  /* 0x0000002221028220 */ /* 0x000fe20000410000 */
[----:B------:R-:W-:Y:S02]  /*3540*/  @!P0 HADD2.F32 R50, -RZ, R50.H0_H0 ;  /* 0x20000032ff328230 */ /* 0x000fe40000004100 */
[----:B------:R-:W-:Y:S01]  /*3550*/  @!P0 HADD2.F32 R30, -RZ, R30.H0_H0 ;  /* 0x2000001eff1e8230 */ /* 0x000fe20000004100 */
[----:B-1----:R-:W-:Y:S01]  /*3560*/  @!P0 IMAD.MOV.U32 R42, RZ, RZ, R57 ;  /* 0x000000ffff2a8224 */ /* 0x002fe200078e0039 */
[----:B------:R-:W-:Y:S01]  /*3570*/  @!P0 MOV R41, R56 ;  /* 0x0000003800298202 */ /* 0x000fe20000000f00 */
[----:B------:R-:W-:Y:S04]  /*3580*/  @!P0 IMAD.MOV.U32 R49, RZ, RZ, R59 ;  /* 0x000000ffff318224 */ /* 0x000fe800078e003b */
[--C-:B------:R-:W-:Y:S02]  /*3590*/  @!P0 HADD2.F32 R39, -RZ, R41.reuse.H0_H0 ;  /* 0x20000029ff278230 */ /* 0x100fe40000004100 */
[----:B------:R-:W-:Y:S03]  /*35a0*/  @!P0 HADD2.F32 R41, -RZ, R41.H1_H1 ;  /* 0x30000029ff298230 */ /* 0x000fe60000004100 */
[----:B------:R-:W-:Y:S02]  /*35b0*/  @!P0 FMUL.FTZ R74, R39, R36 ;  /* 0x00000024274a8220 */ /* 0x000fe40000410000 */
[----:B------:R-:W-:Y:S02]  /*35c0*/  @!P0 FMUL.FTZ R127, R41, R34 ;  /* 0x00000022297f8220 */ /* 0x000fe40000410000 */
[-C--:B------:R-:W-:Y:S01]  /*35d0*/  @!P0 FFMA.FTZ R74, R31, R38.reuse, -R74 ;  /* 0x000000261f4a8223 */ /* 0x080fe2000001084a */
[----:B------:R-:W-:Y:S01]  /*35e0*/  @!P0 MOV R31, R21 ;  /* 0x00000015001f8202 */ /* 0x000fe20000000f00 */
[----:B------:R-:W-:Y:S01]  /*35f0*/  @!P0 FFMA.FTZ R0, R39, R38, R0 ;  /* 0x0000002627008223 */ /* 0x000fe20000010000 */
[----:B------:R-:W-:Y:S01]  /*3600*/  @!P0 HADD2.F32 R38, -RZ, R42.H0_H0 ;  /* 0x2000002aff268230 */ /* 0x000fe20000004100 */
[-C--:B------:R-:W-:Y:S01]  /*3610*/  @!P0 FFMA.FTZ R127, R33, R40.reuse, -R127 ;  /* 0x00000028217f8223 */ /* 0x080fe2000001087f */
[----:B------:R-:W-:Y:S01]  /*3620*/  @!P0 HADD2.F32 R33, -RZ, R32.H0_H0 ;  /* 0x20000020ff218230 */ /* 0x000fe20000004100 */
[----:B------:R-:W-:Y:S01]  /*3630*/  @!P0 FFMA.FTZ R2, R41, R40, R2 ;  /* 0x0000002829028223 */ /* 0x000fe20000010002 */
[----:B------:R-:W-:Y:S02]  /*3640*/  @!P0 HADD2.F32 R34, -RZ, R31.H0_H0 ;  /* 0x2000001fff228230 */ /* 0x000fe40000004100 */
[----:B------:R-:W-:Y:S01]  /*3650*/  @!P0 HADD2.F32 R40, -RZ, R46.H0_H0 ;  /* 0x2000002eff288230 */ /* 0x000fe20000004100 */
[----:B------:R-:W-:Y:S01]  /*3660*/  @!P0 IMAD.MOV.U32 R46, RZ, RZ, R58 ;  /* 0x000000ffff2e8224 */ /* 0x000fe200078e003a */
[----:B------:R-:W-:Y:S01]  /*3670*/  @!P0 HADD2.F32 R41, -RZ, R42.H1_H1 ;  /* 0x3000002aff298230 */ /* 0x000fe20000004100 */
[-C--:B------:R-:W-:Y:S01]  /*3680*/  @!P0 FMUL.FTZ R124, R38, R33.reuse ;  /* 0x00000021267c8220 */ /* 0x080fe20000410000 */
[----:B------:R-:W-:Y:S01]  /*3690*/  @!P0 HADD2.F32 R32, -RZ, R35.H0_H0 ;  /* 0x20000023ff208230 */ /* 0x000fe20000004100 */
[----:B------:R-:W-:Y:S01]  /*36a0*/  @!P0 FMUL.FTZ R3, R34, R33 ;  /* 0x0000002122038220 */ /* 0x000fe20000410000 */
[----:B------:R-:W-:Y:S01]  /*36b0*/  @!P0 MOV R33, R22 ;  /* 0x0000001600218202 */ /* 0x000fe20000000f00 */
[----:B------:R-:W-:Y:S02]  /*36c0*/  @!P0 HADD2.F32 R31, -RZ, R31.H1_H1 ;  /* 0x3000001fff1f8230 */ /* 0x000fe40000004100 */
[-C--:B------:R-:W-:Y:S01]  /*36d0*/  @!P0 FMUL.FTZ R129, R41, R32.reuse ;  /* 0x0000002029818220 */ /* 0x080fe20000410000 */
[----:B------:R-:W-:Y:S02]  /*36e0*/  @!P0 HADD2.F32 R44, -RZ, R46.H1_H1 ;  /* 0x3000002eff2c8230 */ /* 0x000fe40000004100 */
[C---:B------:R-:W-:Y:S01]  /*36f0*/  @!P0 FMUL.FTZ R4, R31.reuse, R32 ;  /* 0x000000201f048220 */ /* 0x040fe20000410000 */
[----:B------:R-:W-:Y:S01]  /*3700*/  @!P0 HADD2.F32 R39, -RZ, R48.H0_H0 ;  /* 0x20000030ff278230 */ /* 0x000fe20000004100 */
[-C--:B------:R-:W-:Y:S01]  /*3710*/  @!P0 FFMA.FTZ R129, R31, R40.reuse, -R129 ;  /* 0x000000281f818223 */ /* 0x080fe20000010881 */
[----:B------:R-:W-:Y:S01]  /*3720*/  @!P0 HADD2.F32 R31, -RZ, R28.H0_H0 ;  /* 0x2000001cff1f8230 */ /* 0x000fe20000004100 */
[----:B------:R-:W-:Y:S01]  /*3730*/  @!P0 FMUL.FTZ R131, R44, R29 ;  /* 0x0000001d2c838220 */ /* 0x000fe20000410000 */
[----:B------:R-:W-:Y:S01]  /*3740*/  @!P0 HADD2.F32 R28, -RZ, R33.H1_H1 ;  /* 0x30000021ff1c8230 */ /* 0x000fe20000004100 */
[-C--:B------:R-:W-:Y:S01]  /*3750*/  @!P0 FFMA.FTZ R3, R38, R39.reuse, R3 ;  /* 0x0000002726038223 */ /* 0x080fe20000010003 */
[----:B------:R-:W-:Y:S01]  /*3760*/  @!P0 HADD2.F32 R48, -RZ, R47.H0_H0 ;  /* 0x2000002fff308230 */ /* 0x000fe20000004100 */
[----:B------:R-:W-:Y:S01]  /*3770*/  @!P0 FFMA.FTZ R124, R34, R39, -R124 ;  /* 0x00000027227c8223 */ /* 0x000fe2000001087c */
[----:B------:R-:W-:Y:S01]  /*3780*/  @!P0 HADD2.F32 R42, -RZ, R46.H0_H0 ;  /* 0x2000002eff2a8230 */ /* 0x000fe20000004100 */
[C---:B------:R-:W-:Y:S01]  /*3790*/  @!P0 FMUL.FTZ R6, R28.reuse, R29 ;  /* 0x0000001d1c068220 */ /* 0x040fe20000410000 */
[----:B------:R-:W-:Y:S01]  /*37a0*/  @!P0 HADD2.F32 R46, -RZ, R49.H0_H0 ;  /* 0x20000031ff2e8230 */ /* 0x000fe20000004100 */
[----:B------:R-:W-:Y:S01]  /*37b0*/  @!P0 FFMA.FTZ R131, R28, R45, -R131 ;  /* 0x0000002d1c838223 */ /* 0x000fe20000010883 */
[----:B------:R-:W-:Y:S01]  /*37c0*/  @!P0 HADD2.F32 R28, -RZ, R19.H0_H0 ;  /* 0x20000013ff1c8230 */ /* 0x000fe20000004100 */
[----:B------:R-:W-:Y:S01]  /*37d0*/  @!P0 FMUL.FTZ R126, R42, R31 ;  /* 0x0000001f2a7e8220 */ /* 0x000fe20000410000 */
[----:B------:R-:W-:Y:S01]  /*37e0*/  @!P0 MOV R19, R23 ;  /* 0x0000001700138202 */ /* 0x000fe20000000f00 */
[----:B------:R-:W-:Y:S01]  /*37f0*/  @!P0 FFMA.FTZ R4, R41, R40, R4 ;  /* 0x0000002829048223 */ /* 0x000fe20000010004 */
[----:B------:R-:W-:Y:S01]  /*3800*/  @!P0 F2FP.PACK_AB R124, R129, R124 ;  /* 0x0000007c817c823e */ /* 0x000fe200000000ff */
[----:B------:R-:W-:Y:S01]  /*3810*/  @!P0 FMUL.FTZ R130, R46, R28 ;  /* 0x0000001c2e828220 */ /* 0x000fe20000410000 */
[----:B------:R-:W-:Y:S01]  /*3820*/  @!P0 F2FP.PACK_AB R129, R127, R74 ;  /* 0x0000004a7f81823e */ /* 0x000fe200000000ff */
[----:B------:R-:W-:Y:S01]  /*3830*/  @!P0 HADD2.F32 R47, -RZ, R49.H1_H1 ;  /* 0x30000031ff2f8230 */ /* 0x000fe20000004100 */
[----:B------:R-:W-:Y:S01]  /*3840*/  @!P0 MOV R21, R124 ;  /* 0x0000007c00158202 */ /* 0x000fe20000000f00 */
[----:B------:R-:W-:Y:S01]  /*3850*/  @!P0 HADD2.F32 R32, -RZ, R33.H0_H0 ;  /* 0x20000021ff208230 */ /* 0x000fe20000004100 */
[----:B------:R-:W-:Y:S01]  /*3860*/  @!P0 F2FP.PACK_AB R74, R2, R0 ;  /* 0x00000000024a823e */ /* 0x000fe200000000ff */
[----:B------:R-:W-:Y:S01]  /*3870*/  @!P0 IMAD.MOV.U32 R20, RZ, RZ, R129 ;  /* 0x000000ffff148224 */ /* 0x000fe200078e0081 */
[--C-:B------:R-:W-:Y:S01]  /*3880*/  @!P0 HADD2.F32 R29, -RZ, R19.reuse.H0_H0 ;  /* 0x20000013ff1d8230 */ /* 0x100fe20000004100 */
[----:B------:R-:W-:Y:S01]  /*3890*/  @!P0 FMUL.FTZ R128, R47, R30 ;  /* 0x0000001e2f808220 */ /* 0x000fe20000410000 */
[----:B------:R-:W-:Y:S01]  /*38a0*/  @!P0 HADD2.F32 R19, -RZ, R19.H1_H1 ;  /* 0x30000013ff138230 */ /* 0x000fe20000004100 */
[C---:B------:R-:W-:Y:S01]  /*38b0*/  @!P0 FMUL.FTZ R5, R32.reuse, R31 ;  /* 0x0000001f20058220 */ /* 0x040fe20000410000 */
[----:B------:R-:W-:Y:S01]  /*38c0*/  @!P0 MOV R56, R74 ;  /* 0x0000004a00388202 */ /* 0x000fe20000000f00 */
[----:B------:R-:W-:Y:S02]  /*38d0*/  @!P0 FFMA.FTZ R130, R29, R48, -R130 ;  /* 0x000000301d828223 */ /* 0x000fe40000010882 */
[----:B------:R-:W-:Y:S02]  /*38e0*/  @!P0 FFMA.FTZ R128, R19, R50, -R128 ;  /* 0x0000003213808223 */ /* 0x000fe40000010880 */
[-C--:B------:R-:W-:Y:S02]  /*38f0*/  @!P0 FFMA.FTZ R126, R32, R43.reuse, -R126 ;  /* 0x0000002b207e8223 */ /* 0x080fe4000001087e */
[----:B------:R-:W-:Y:S01]  /*3900*/  @!P0 FFMA.FTZ R5, R42, R43, R5 ;  /* 0x0000002b2a058223 */ /* 0x000fe20000010005 */
[----:B------:R-:W-:Y:S01]  /*3910*/  @!P0 F2FP.PACK_AB R127, R128, R130 ;  /* 0x00000082807f823e */ /* 0x000fe200000000ff */
[----:B------:R-:W-:Y:S01]  /*3920*/  @!P0 FMUL.FTZ R7, R29, R28 ;  /* 0x0000001c1d078220 */ /* 0x000fe20000410000 */
[----:B------:R-:W-:Y:S01]  /*3930*/  @!P0 F2FP.PACK_AB R126, R131, R126 ;  /* 0x0000007e837e823e */ /* 0x000fe200000000ff */
[----:B------:R-:W-:Y:S01]  /*3940*/  @!P0 FFMA.FTZ R6, R44, R45, R6 ;  /* 0x0000002d2c068223 */ /* 0x000fe20000010006 */
[----:B------:R-:W-:Y:S01]  /*3950*/  IADD3 R130, P2, R122, R78, RZ ;  /* 0x0000004e7a827210 */ /* 0x000fe20007f5e0ff */
[----:B------:R-:W-:Y:S01]  /*3960*/  @!P0 FMUL.FTZ R8, R19, R30 ;  /* 0x0000001e13088220 */ /* 0x000fe20000410000 */
[----:B------:R-:W-:Y:S01]  /*3970*/  @!P0 MOV R22, R126 ;  /* 0x0000007e00168202 */ /* 0x000fe20000000f00 */
[----:B------:R-:W-:Y:S01]  /*3980*/  @!P0 FFMA.FTZ R7, R46, R48, R7 ;  /* 0x000000302e078223 */ /* 0x000fe20000010007 */
[----:B------:R-:W-:Y:S01]  /*3990*/  IADD3.X R131, R123, R76, RZ, P2, !PT ;  /* 0x0000004c7b837210 */ /* 0x000fe200017fe4ff */
[----:B------:R-:W-:Y:S01]  /*39a0*/  @!P0 FFMA.FTZ R8, R47, R50, R8 ;  /* 0x000000322f088223 */ /* 0x000fe20000010008 */
[----:B------:R-:W-:Y:S01]  /*39b0*/  @!P0 F2FP.PACK_AB R124, R6, R5 ;  /* 0x00000005067c823e */ /* 0x000fe200000000ff */
[----:B------:R-:W-:Y:S01]  /*39c0*/  @!P0 IMAD.MOV.U32 R23, RZ, RZ, R127 ;  /* 0x000000ffff178224 */ /* 0x000fe200078e007f */
[----:B------:R-:W-:Y:S02]  /*39d0*/  @!P0 F2FP.PACK_AB R127, R4, R3 ;  /* 0x00000003047f823e */ /* 0x000fe400000000ff */
[----:B------:R-:W-:Y:S02]  /*39e0*/  @!P0 F2FP.PACK_AB R129, R8, R7 ;  /* 0x000000070881823e */ /* 0x000fe400000000ff */
[----:B------:R1:W-:Y:S01]  /*39f0*/  ST.E.128 [R130.64], R20 ;  /* 0x0000001482007985 */ /* 0x0003e2000c101d16 */
[----:B------:R-:W-:Y:S01]  /*3a00*/  @!P0 IMAD.MOV.U32 R57, RZ, RZ, R127 ;  /* 0x000000ffff398224 */ /* 0x000fe200078e007f */
[----:B------:R-:W-:Y:S02]  /*3a10*/  @!P0 MOV R58, R124 ;  /* 0x0000007c003a8202 */ /* 0x000fe40000000f00 */
[----:B------:R-:W-:Y:S05]  /*3a20*/  @!P0 MOV R59, R129 ;  /* 0x00000081003b8202 */ /* 0x000fea0000000f00 */
[----:B------:R1:W-:Y:S02]  /*3a30*/  @!P1 ST.E.128 [R132.64], R56 ;  /* 0x0000003884009985 */ /* 0x0003e4000c101d16 */
.L_x_77:
[----:B------:R-:W-:Y:S05]  /*3a40*/  BSYNC B0 ;  /* 0x0000000000007941 */ /* 0x000fea0003800000 */
.L_x_76:
[----:B------:R-:W-:Y:S11]  /*3a50*/  ISETP.GE.AND P0, PT, R11, c[0x0][0x1d4], PT ;  /* 0x000075000b007a0c */ /* 0x000ff60003f06270 */
[----:B------:R-:W-:Y:S02]  /*3a60*/  @!UPT UIADD3 URZ, URZ, URZ, URZ ;  /* 0x0000003f3f3ff290 */ /* 0x000fe4000fffe03f */
[----:B------:R-:W-:-:S05]  /*3a70*/  @P0 BRA `(.L_x_67) ;  /* 0x0000094000000947 */ /* 0x000fca0003800000 */
[----:B------:R-:W-:Y:S01]  /*3a80*/  SEL R125, R86, R125, !P4 ;  /* 0x0000007d567d7207 */ /* 0x000fe20006000000 */
[----:B-1----:R-:W1:Y:S01]  /*3a90*/  LDS.128 R20, [R84+0xc080] ;  /* 0x00c0800054147984 */ /* 0x002e620000000c00 */
[----:B------:R-:W-:Y:S02]  /*3aa0*/  ISETP.GE.AND P0, PT, R11, c[0x0][0x27c], PT ;  /* 0x00009f000b007a0c */ /* 0x000fe40003f06270 */
[----:B------:R-:W-:Y:S02]  /*3ab0*/  SHF.R.S32.HI R46, RZ, 0x1f, R125 ;  /* 0x0000001fff2e7819 */ /* 0x000fe4000001147d */
[----:B------:R-:W-:Y:S02]  /*3ac0*/  IADD3 R128, P1, R122, R80, RZ ;  /* 0x000000507a807210 */ /* 0x000fe40007f3e0ff */
[----:B------:R-:W-:Y:S03]  /*3ad0*/  LEA.HI R59, R46, R125, RZ, 0x4 ;  /* 0x0000007d2e3b7211 */ /* 0x000fe600078f20ff */
[----:B----4-:R-:W-:Y:S01]  /*3ae0*/  IMAD.X R129, R123, 0x1, R79, P1 ;  /* 0x000000017b817824 */ /* 0x010fe200008e064f */
[----:B------:R-:W-:Y:S03]  /*3af0*/  LEA.HI.SX32 R59, R59, R88, 0x1c ;  /* 0x000000583b3b7211 */ /* 0x000fe600078fe2ff */
[----:B------:R-:W-:Y:S01]  /*3b00*/  @!P0 SHF.R.U32.HI R28, RZ, 0x10, R25 ;  /* 0x00000010ff1c8819 */ /* 0x000fe20000011619 */
[--C-:B------:R-:W-:Y:S01]  /*3b10*/  @!P0 HADD2.F32 R33, -RZ, R61.reuse.H0_H0 ;  /* 0x2000003dff218230 */ /* 0x100fe20000004100 */
[----:B------:R-:W-:Y:S01]  /*3b20*/  SHF.R.S32.HI R46, RZ, 0x1f, R59 ;  /* 0x0000001fff2e7819 */ /* 0x000fe2000001143b */
[----:B------:R-:W-:Y:S01]  /*3b30*/  @!P0 HADD2.F32 R40, -RZ, R60.H1_H1 ;  /* 0x3000003cff288230 */ /* 0x000fe20000004100 */
[----:B------:R-:W-:Y:S01]  /*3b40*/  SHF.L.U32 R57, R59, 0x3, RZ ;  /* 0x000000033b397819 */ /* 0x000fe200000006ff */
[----:B------:R-:W-:Y:S01]  /*3b50*/  @!P0 HADD2.F32 R28, -RZ, R28.H0_H0 ;  /* 0x2000001cff1c8230 */ /* 0x000fe20000004100 */
[----:B------:R-:W-:Y:S01]  /*3b60*/  LEA.HI R46, R46, R59, RZ, 0x3 ;  /* 0x0000003b2e2e7211 */ /* 0x000fe200078f18ff */
[----:B------:R-:W-:Y:S01]  /*3b70*/  @!P0 HADD2.F32 R37, -RZ, R61.H1_H1 ;  /* 0x3000003dff258230 */ /* 0x000fe20000004100 */
[----:B------:R-:W-:Y:S01]  /*3b80*/  @!P0 SHF.R.U64 R24, R24, 0x10, R25 ;  /* 0x0000001018188819 */ /* 0x000fe20000001219 */
[----:B------:R-:W-:Y:S01]  /*3b90*/  @!P0 HADD2.F32 R44, -RZ, R60.H0_H0 ;  /* 0x2000003cff2c8230 */ /* 0x000fe20000004100 */
[----:B------:R-:W-:Y:S01]  /*3ba0*/  LOP3.LUT R56, R103, 0x38, R57, 0xf8, !PT ;  /* 0x0000003867387812 */ /* 0x000fe200078ef839 */
[----:B------:R-:W-:Y:S01]  /*3bb0*/  IMAD.SHL.U32 R46, R46, 0x100, RZ ;  /* 0x000001002e2e7824 */ /* 0x000fe200078e00ff */
[--C-:B------:R-:W-:Y:S02]  /*3bc0*/  @!P0 SHF.R.U32.HI R19, RZ, 0x10, R27.reuse ;  /* 0x00000010ff138819 */ /* 0x100fe4000001161b */
[----:B------:R-:W-:Y:S02]  /*3bd0*/  LOP3.LUT R59, R56, R101, RZ, 0x3c, !PT ;  /* 0x00000065383b7212 */ /* 0x000fe400078e3cff */
[----:B------:R-:W-:Y:S02]  /*3be0*/  LOP3.LUT R46, R46, 0x7ffff800, RZ, 0xc0, !PT ;  /* 0x7ffff8002e2e7812 */ /* 0x000fe400078ec0ff */
[----:B------:R-:W-:Y:S01]  /*3bf0*/  @!P0 SHF.R.U64 R26, R26, 0x10, R27 ;  /* 0x000000101a1a8819 */ /* 0x000fe2000000121b */
[----:B------:R-:W-:Y:S01]  /*3c00*/  @!P0 HADD2.F32 R27, -RZ, R18.H1_H1 ;  /* 0x30000012ff1b8230 */ /* 0x000fe20000004100 */
[----:B------:R-:W-:Y:S02]  /*3c10*/  IADD3 R46, R59, R46, R100 ;  /* 0x0000002e3b2e7210 */ /* 0x000fe40007ffe064 */
[--C-:B------:R-:W-:Y:S02]  /*3c20*/  @!P0 SHF.R.U32.HI R36, RZ, 0x10, R53.reuse ;  /* 0x00000010ff248819 */ /* 0x100fe40000011635 */
[----:B------:R-:W-:Y:S02]  /*3c30*/  SHF.L.U32 R58, R46, 0x1, RZ ;  /* 0x000000012e3a7819 */ /* 0x000fe400000006ff */
[----:B-1----:R-:W-:Y:S01]  /*3c40*/  @!P0 MOV R25, R21 ;  /* 0x0000001500198202 */ /* 0x002fe20000000f00 */
[----:B------:R-:W-:Y:S01]  /*3c50*/  @!P0 HADD2.F32 R36, -RZ, R36.H0_H0 ;  /* 0x20000024ff248230 */ /* 0x000fe20000004100 */
[----:B------:R-:W-:Y:S01]  /*3c60*/  @!P0 SHF.R.U64 R35, R52, 0x10, R53 ;  /* 0x0000001034238819 */ /* 0x000fe20000001235 */
[----:B------:R-:W1:Y:S01]  /*3c70*/  LDS.128 R48, [R58+0xc080] ;  /* 0x00c080003a307984 */ /* 0x000e620000000c00 */
[--C-:B------:R-:W-:Y:S01]  /*3c80*/  @!P0 SHF.R.U64 R43, R54, 0x10, R55.reuse ;  /* 0x00000010362b8819 */ /* 0x100fe20000001237 */
[--C-:B------:R-:W-:Y:S01]  /*3c90*/  @!P0 HADD2.F32 R30, -RZ, R25.reuse.H0_H0 ;  /* 0x20000019ff1e8230 */ /* 0x100fe20000004100 */
[----:B------:R-:W-:Y:S01]  /*3ca0*/  @!P0 SHF.R.U32.HI R47, RZ, 0x10, R55 ;  /* 0x00000010ff2f8819 */ /* 0x000fe20000011637 */
[----:B------:R-:W-:Y:S01]  /*3cb0*/  @!P0 HADD2.F32 R25, -RZ, R25.H1_H1 ;  /* 0x30000019ff198230 */ /* 0x000fe20000004100 */
[----:B------:R-:W-:Y:S01]  /*3cc0*/  ISETP.GE.AND P1, PT, R57, c[0x0][0x1d4], PT ;  /* 0x0000750039007a0c */ /* 0x000fe20003f26270 */
[----:B------:R-:W-:Y:S01]  /*3cd0*/  @!P0 HADD2.F32 R35, -RZ, R35.H0_H0 ;  /* 0x20000023ff238230 */ /* 0x000fe20000004100 */
[----:B------:R-:W-:Y:S01]  /*3ce0*/  @!P0 FMUL.FTZ R3, R30, R27 ;  /* 0x0000001b1e038220 */ /* 0x000fe20000410000 */
[----:B------:R-:W-:Y:S01]  /*3cf0*/  @!P0 HADD2.F32 R43, -RZ, R43.H0_H0 ;  /* 0x2000002bff2b8230 */ /* 0x000fe20000004100 */
[-C--:B------:R-:W-:Y:S01]  /*3d00*/  @!P0 FMUL.FTZ R4, R25, R28.reuse ;  /* 0x0000001c19048220 */ /* 0x080fe20000410000 */
[----:B------:R-:W-:Y:S01]  /*3d10*/  @!P0 HADD2.F32 R47, -RZ, R47.H0_H0 ;  /* 0x2000002fff2f8230 */ /* 0x000fe20000004100 */
[----:B-1----:R-:W-:Y:S01]  /*3d20*/  @!P0 IMAD.MOV.U32 R31, RZ, RZ, R49 ;  /* 0x000000ffff1f8224 */ /* 0x002fe200078e0031 */
[----:B------:R-:W-:Y:S01]  /*3d30*/  @!P0 MOV R45, R51 ;  /* 0x00000033002d8202 */ /* 0x000fe20000000f00 */
[----:B------:R-:W-:Y:S02]  /*3d40*/  @!P0 IMAD.MOV.U32 R32, RZ, RZ, R48 ;  /* 0x000000ffff208224 */ /* 0x000fe400078e0030 */
[----:B------:R-:W-:Y:S01]  /*3d50*/  @!P0 IMAD.MOV.U32 R41, RZ, RZ, R50 ;  /* 0x000000ffff298224 */ /* 0x000fe200078e0032 */
[--C-:B------:R-:W-:Y:S02]  /*3d60*/  @!P0 HADD2.F32 R39, -RZ, R31.reuse.H1_H1 ;  /* 0x3000001fff278230 */ /* 0x100fe40000004100 */
[----:B------:R-:W-:Y:S02]  /*3d70*/  @!P0 HADD2.F32 R34, -RZ, R31.H0_H0 ;  /* 0x2000001fff228230 */ /* 0x000fe40000004100 */
[--C-:B------:R-:W-:Y:S01]  /*3d80*/  @!P0 HADD2.F32 R31, -RZ, R32.reuse.H0_H0 ;  /* 0x20000020ff1f8230 */ /* 0x100fe20000004100 */
[----:B------:R-:W-:Y:S01]  /*3d90*/  @!P0 FMUL.FTZ R59, R39, R28 ;  /* 0x0000001c273b8220 */ /* 0x000fe20000410000 */
[----:B------:R-:W-:Y:S01]  /*3da0*/  @!P0 HADD2.F32 R32, -RZ, R32.H1_H1 ;  /* 0x30000020ff208230 */ /* 0x000fe20000004100 */
[----:B------:R-:W-:Y:S01]  /*3db0*/  @!P0 FMUL.FTZ R46, R34, R27 ;  /* 0x0000001b222e8220 */ /* 0x000fe20000410000 */
[----:B------:R-:W-:Y:S01]  /*3dc0*/  @!P0 HADD2.F32 R27, -RZ, R18.H0_H0 ;  /* 0x20000012ff1b8230 */ /* 0x000fe20000004100 */
[----:B------:R-:W-:Y:S01]  /*3dd0*/  @!P0 FFMA.FTZ R59, R25, R36, -R59 ;  /* 0x00000024193b8223 */ /* 0x000fe2000001083b */
[----:B------:R-:W-:Y:S01]  /*3de0*/  @!P0 MOV R18, R20 ;  /* 0x0000001400128202 */ /* 0x000fe20000000f00 */
[----:B------:R-:W-:Y:S01]  /*3df0*/  @!P0 IMAD.MOV.U32 R28, RZ, RZ, R23 ;  /* 0x000000ffff1c8224 */ /* 0x000fe200078e0017 */
[----:B------:R-:W-:Y:S01]  /*3e00*/  @!P0 HADD2.F32 R25, -RZ, R24.H0_H0 ;  /* 0x20000018ff198230 */ /* 0x000fe20000004100 */
[----:B------:R-:W-:Y:S01]  /*3e10*/  @!P0 FMUL.FTZ R56, R31, R27 ;  /* 0x0000001b1f388220 */ /* 0x000fe20000410000 */
[----:B------:R-:W-:Y:S01]  /*3e20*/  @!P0 HADD2.F32 R38, -RZ, R41.H0_H0 ;  /* 0x20000029ff268230 */ /* 0x000fe20000004100 */
[----:B------:R-:W-:Y:S01]  /*3e30*/  @!P0 FFMA.FTZ R46, R30, R37, -R46 ;  /* 0x000000251e2e8223 */ /* 0x000fe2000001082e */
[--C-:B------:R-:W-:Y:S01]  /*3e40*/  @!P0 HADD2.F32 R24, -RZ, R18.reuse.H0_H0 ;  /* 0x20000012ff188230 */ /* 0x100fe20000004100 */
[----:B------:R-:W-:Y:S01]  /*3e50*/  @!P0 FMUL.FTZ R125, R32, R25 ;  /* 0x00000019207d8220 */ /* 0x000fe20000410000 */
[----:B------:R-:W-:Y:S02]  /*3e60*/  @!P0 HADD2.F32 R18, -RZ, R18.H1_H1 ;  /* 0x30000012ff128230 */ /* 0x000fe40000004100 */
[----:B------:R-:W-:Y:S01]  /*3e70*/  @!P0 F2FP.PACK_AB R46, R59, R46 ;  /* 0x0000002e3b2e823e */ /* 0x000fe200000000ff */
[----:B------:R-:W-:Y:S01]  /*3e80*/  @!P0 FMUL.FTZ R0, R24, R27 ;  /* 0x0000001b18008220 */ /* 0x000fe20000410000 */
[----:B------:R-:W-:Y:S01]  /*3e90*/  @!P0 HADD2.F32 R27, -RZ, R26.H0_H0 ;  /* 0x2000001aff1b8230 */ /* 0x000fe20000004100 */
[----:B------:R-:W-:Y:S01]  /*3ea0*/  @!P0 FMUL.FTZ R2, R18, R25 ;  /* 0x0000001912028220 */ /* 0x000fe20000410000 */
[----:B------:R-:W-:Y:S01]  /*3eb0*/  @!P0 MOV R25, R22 ;  /* 0x0000001600198202 */ /* 0x000fe20000000f00 */
[----:B------:R-:W-:Y:S01]  /*3ec0*/  @!P0 FFMA.FTZ R56, R24, R33, -R56 ;  /* 0x0000002118388223 */ /* 0x000fe20000010838 */
[----:B------:R-:W-:Y:S01]  /*3ed0*/  @!P0 HADD2.F32 R24, -RZ, R13.H1_H1 ;  /* 0x3000000dff188230 */ /* 0x000fe20000004100 */
[----:B------:R-:W-:Y:S01]  /*3ee0*/  @!P0 FFMA.FTZ R125, R18, R35, -R125 ;  /* 0x00000023127d8223 */ /* 0x000fe2000001087d */
[----:B------:R-:W-:Y:S01]  /*3ef0*/  @!P0 HADD2.F32 R41, -RZ, R41.H1_H1 ;  /* 0x30000029ff298230 */ /* 0x000fe20000004100 */
[----:B------:R-:W-:Y:S01]  /*3f00*/  @!P0 FFMA.FTZ R0, R31, R33, R0 ;  /* 0x000000211f008223 */ /* 0x000fe20000010000 */
[----:B------:R-:W-:Y:S01]  /*3f10*/  @!P0 HADD2.F32 R18, -RZ, R13.H0_H0 ;  /* 0x2000000dff128230 */ /* 0x000fe20000004100 */
[----:B------:R-:W-:Y:S01]  /*3f20*/  @!P0 FMUL.FTZ R127, R38, R24 ;  /* 0x00000018267f8220 */ /* 0x000fe20000410000 */
[----:B------:R-:W-:Y:S01]  /*3f30*/  @!P0 HADD2.F32 R13, -RZ, R19.H0_H0 ;  /* 0x20000013ff0d8230 */ /* 0x000fe20000004100 */
[----:B------:R-:W-:Y:S01]  /*3f40*/  @!P0 FMUL.FTZ R124, R41, R27 ;  /* 0x0000001b297c8220 */ /* 0x000fe20000410000 */
[--C-:B------:R-:W-:Y:S01]  /*3f50*/  @!P0 HADD2.F32 R42, -RZ, R45.reuse.H0_H0 ;  /* 0x2000002dff2a8230 */ /* 0x100fe20000004100 */
[----:B------:R-:W-:Y:S01]  /*3f60*/  @!P0 FFMA.FTZ R2, R32, R35, R2 ;  /* 0x0000002320028223 */ /* 0x000fe20000010002 */
[----:B------:R-:W-:Y:S01]  /*3f70*/  @!P0 HADD2.F32 R45, -RZ, R45.H1_H1 ;  /* 0x3000002dff2d8230 */ /* 0x000fe20000004100 */
[----:B------:R-:W-:Y:S01]  /*3f80*/  @!P0 FFMA.FTZ R3, R34, R37, R3 ;  /* 0x0000002522038223 */ /* 0x000fe20000010003 */
[--C-:B------:R-:W-:Y:S01]  /*3f90*/  @!P0 HADD2.F32 R19, -RZ, R28.reuse.H0_H0 ;  /* 0x2000001cff138230 */ /* 0x100fe20000004100 */
[----:B------:R-:W-:Y:S01]  /*3fa0*/  @!P0 FMUL.FTZ R74, R42, R18 ;  /* 0x000000122a4a8220 */ /* 0x000fe20000410000 */
[----:B------:R-:W-:Y:S01]  /*3fb0*/  @!P0 HADD2.F32 R26, -RZ, R28.H1_H1 ;  /* 0x3000001cff1a8230 */ /* 0x000fe20000004100 */
[----:B------:R-:W-:Y:S01]  /*3fc0*/  @!P0 FMUL.FTZ R58, R45, R13 ;  /* 0x0000000d2d3a8220 */ /* 0x000fe20000410000 */
[--C-:B------:R-:W-:Y:S01]  /*3fd0*/  @!P0 HADD2.F32 R29, -RZ, R25.reuse.H0_H0 ;  /* 0x20000019ff1d8230 */ /* 0x100fe20000004100 */
[----:B------:R-:W-:Y:S01]  /*3fe0*/  @!P0 FFMA.FTZ R74, R19, R44, -R74 ;  /* 0x0000002c134a8223 */ /* 0x000fe2000001084a */
[----:B------:R-:W-:Y:S01]  /*3ff0*/  @!P0 HADD2.F32 R28, -RZ, R25.H1_H1 ;  /* 0x30000019ff1c8230 */ /* 0x000fe20000004100 */
[----:B------:R-:W-:Y:S01]  /*4000*/  @!P0 FFMA.FTZ R58, R26, R47, -R58 ;  /* 0x0000002f1a3a8223 */ /* 0x000fe2000001083a */
[----:B------:R-:W-:Y:S01]  /*4010*/  @!P0 F2FP.PACK_AB R125, R125, R56 ;  /* 0x000000387d7d823e */ /* 0x000fe200000000ff */
[C---:B------:R-:W-:Y:S01]  /*4020*/  @!P0 FFMA.FTZ R127, R29.reuse, R40, -R127 ;  /* 0x000000281d7f8223 */ /* 0x040fe2000001087f */
[----:B------:R-:W-:Y:S01]  /*4030*/  @!P0 MOV R21, R46 ;  /* 0x0000002e00158202 */ /* 0x000fe20000000f00 */
[----:B------:R-:W-:Y:S01]  /*4040*/  @!P0 FFMA.FTZ R124, R28, R43, -R124 ;  /* 0x0000002b1c7c8223 */ /* 0x000fe2000001087c */
[----:B------:R-:W-:Y:S01]  /*4050*/  @!P0 F2FP.PACK_AB R58, R58, R74 ;  /* 0x0000004a3a3a823e */ /* 0x000fe200000000ff */
[----:B------:R-:W-:Y:S01]  /*4060*/  @!P0 FMUL.FTZ R5, R29, R24 ;  /* 0x000000181d058220 */ /* 0x000fe20000410000 */
[----:B------:R-:W-:Y:S01]  /*4070*/  @!P0 MOV R20, R125 ;  /* 0x0000007d00148202 */ /* 0x000fe20000000f00 */
[----:B------:R-:W-:Y:S01]  /*4080*/  @!P0 FMUL.FTZ R6, R28, R27 ;  /* 0x0000001b1c068220 */ /* 0x000fe20000410000 */
[----:B------:R-:W-:Y:S01]  /*4090*/  @!P0 F2FP.PACK_AB R127, R124, R127 ;  /* 0x0000007f7c7f823e */ /* 0x000fe200000000ff */
[----:B------:R-:W-:Y:S01]  /*40a0*/  @!P0 FFMA.FTZ R4, R39, R36, R4 ;  /* 0x0000002427048223 */ /* 0x000fe20000010004 */
[----:B------:R-:W-:Y:S01]  /*40b0*/  @!P0 MOV R23, R58 ;  /* 0x0000003a00178202 */ /* 0x000fe20000000f00 */
[----:B------:R-:W-:Y:S01]  /*40c0*/  @!P0 FMUL.FTZ R7, R19, R18 ;  /* 0x0000001213078220 */ /* 0x000fe20000410000 */
[----:B------:R-:W-:Y:S01]  /*40d0*/  @!P0 F2FP.PACK_AB R46, R2, R0 ;  /* 0x00000000022e823e */ /* 0x000fe200000000ff */
[----:B------:R-:W-:Y:S01]  /*40e0*/  @!P0 IMAD.MOV.U32 R22, RZ, RZ, R127 ;  /* 0x000000ffff168224 */ /* 0x000fe200078e007f */
[----:B------:R-:W-:Y:S01]  /*40f0*/  @!P0 F2FP.PACK_AB R59, R4, R3 ;  /* 0x00000003043b823e */ /* 0x000fe200000000ff */
[----:B------:R-:W-:Y:S01]  /*4100*/  @!P0 FFMA.FTZ R5, R38, R40, R5 ;  /* 0x0000002826058223 */ /* 0x000fe20000010005 */
[----:B------:R-:W-:Y:S01]  /*4110*/  @!P0 MOV R48, R46 ;  /* 0x0000002e00308202 */ /* 0x000fe20000000f00 */
[----:B------:R-:W-:Y:S01]  /*4120*/  @!P0 FMUL.FTZ R8, R26, R13 ;  /* 0x0000000d1a088220 */ /* 0x000fe20000410000 */
[----:B------:R1:W-:Y:S01]  /*4130*/  ST.E.128 [R128.64], R20 ;  /* 0x0000001480007985 */ /* 0x0003e2000c101d16 */
[----:B------:R-:W-:Y:S02]  /*4140*/  @!P0 FFMA.FTZ R6, R41, R43, R6 ;  /* 0x0000002b29068223 */ /* 0x000fe40000010006 */
[----:B------:R-:W-:Y:S02]  /*4150*/  @!P0 FFMA.FTZ R7, R42, R44, R7 ;  /* 0x0000002c2a078223 */ /* 0x000fe40000010007 */
[----:B------:R-:W-:Y:S01]  /*4160*/  @!P0 FFMA.FTZ R8, R45, R47, R8 ;  /* 0x0000002f2d088223 */ /* 0x000fe20000010008 */
[----:B------:R-:W-:Y:S01]  /*4170*/  @!P0 F2FP.PACK_AB R56, R6, R5 ;  /* 0x000000050638823e */ /* 0x000fe200000000ff */
[----:B------:R-:W-:Y:S03]  /*4180*/  @!P0 IMAD.MOV.U32 R49, RZ, RZ, R59 ;  /* 0x000000ffff318224 */ /* 0x000fe600078e003b */
[----:B------:R-:W-:Y:S02]  /*4190*/  @!P0 F2FP.PACK_AB R125, R8, R7 ;  /* 0x00000007087d823e */ /* 0x000fe400000000ff */
[----:B------:R-:W-:Y:S02]  /*41a0*/  @!P0 MOV R50, R56 ;  /* 0x0000003800328202 */ /* 0x000fe40000000f00 */
[----:B------:R-:W-:Y:S01]  /*41b0*/  @!P0 MOV R51, R125 ;  /* 0x0000007d00338202 */ /* 0x000fe20000000f00 */
[----:B------:R-:W-:-:S05]  /*41c0*/  @P1 BRA `(.L_x_67) ;  /* 0x000001f000001947 */ /* 0x000fca0003800000 */
[C---:B------:R-:W-:Y:S04]  /*41d0*/  LEA R2, P0, R57.reuse, R122, 0x1 ;  /* 0x0000007a39027211 */ /* 0x040fe800078008ff */
[----:B------:R-:W-:Y:S05]  /*41e0*/  LEA.HI.X.SX32 R3, R57, R123, 0x1, P0 ;  /* 0x0000007b39037211 */ /* 0x000fea00000f0eff */
[----:B------:R3:W-:Y:S01]  /*41f0*/  ST.E.128 [R2.64], R48 ;  /* 0x0000003002007985 */ /* 0x0007e2000c101d16 */
[----:B------:R-:W-:-:S05]  /*4200*/  BRA `(.L_x_67) ;  /* 0x000001b000007947 */ /* 0x000fca0003800000 */
.L_x_63:
[----:B------:R1:W3:Y:S01]  /*4210*/  SHFL.IDX PT, R3, R4, RZ, 0x181f ;  /* 0x00181fff04037589 */ /* 0x0002e200000e0000 */
[----:B------:R-:W-:Y:S03]  /*4220*/  IADD3 R64, -R68, UR17, RZ ;  /* 0x0000001144407c10 */ /* 0x000fe6000fffe1ff */
[----:B------:R1:W4:Y:S01]  /*4230*/  SHFL.IDX PT, R13, R0, RZ, 0x181f ;  /* 0x00181fff000d7589 */ /* 0x00032200000e0000 */
[----:B------:R-:W-:Y:S04]  /*4240*/  IMNMX R64, R64, 0x20, PT ;  /* 0x0000002040407817 */ /* 0x000fe80003800200 */
[----:B------:R-:W-:Y:S11]  /*4250*/  ISETP.GT.AND P0, PT, R64, R105, PT ;  /* 0x000000694000720c */ /* 0x000ff60003f04270 */
[----:B------:R-:W-:Y:S02]  /*4260*/  @!UPT UIADD3 URZ, URZ, URZ, URZ ;  /* 0x0000003f3f3ff290 */ /* 0x000fe4000fffe03f */
[----:B------:R-:W-:-:S05]  /*4270*/  @!P0 BRA `(.L_x_67) ;  /* 0x0000014000008947 */ /* 0x000fca0003800000 */
[C---:B------:R-:W-:Y:S02]  /*4280*/  ISETP.GE.AND P0, PT, R16.reuse, c[0x0][0x1d4], PT ;  /* 0x0000750010007a0c */ /* 0x040fe40003f06270 */
[----:B------:R-:W-:Y:S11]  /*4290*/  ISETP.GE.AND P2, PT, R11, c[0x0][0x1d4], PT ;  /* 0x000075000b007a0c */ /* 0x000ff60003f46270 */
[----:B-1----:R-:W1:Y:S01]  /*42a0*/  @!P0 LDS.128 R4, [R99+0xc080] ;  /* 0x00c0800063048984 */ /* 0x002e620000000c00 */
[C---:B----4-:R-:W-:Y:S04]  /*42b0*/  @!P0 LEA R30, P1, R16.reuse, R13, 0x1 ;  /* 0x0000000d101e8211 */ /* 0x050fe800078208ff */
[----:B---3--:R-:W-:Y:S02]  /*42c0*/  @!P0 LEA.HI.X R31, R16, R3, R17, 0x1, P1 ;  /* 0x00000003101f8211 */ /* 0x008fe400008f0c11 */
[----:B------:R-:W-:Y:S03]  /*42d0*/  ISETP.GE.AND P1, PT, R104, c[0x0][0x1d4], PT ;  /* 0x0000750068007a0c */ /* 0x000fe60003f26270 */
[----:B-1----:R-:W-:Y:S01]  /*42e0*/  @!P0 ST.E.128 [R30.64], R4 ;  /* 0x000000041e008985 */ /* 0x002fe2000c101d16 */
[C---:B------:R-:W-:Y:S03]  /*42f0*/  @!P2 LEA R28, P0, R92.reuse, R13, 0x1 ;  /* 0x0000000d5c1ca211 */ /* 0x040fe600078008ff */
[----:B------:R-:W1:Y:S01]  /*4300*/  @!P2 LDS.128 R24, [R99+0xd080] ;  /* 0x00d080006318a984 */ /* 0x000e620000000c00 */
[----:B------:R-:W-:Y:S02]  /*4310*/  @!P2 LEA.HI.X R29, R92, R3, R83, 0x1, P0 ;  /* 0x000000035c1da211 */ /* 0x000fe400000f0c53 */
[----:B------:R-:W-:Y:S03]  /*4320*/  ISETP.GE.AND P0, PT, R102, c[0x0][0x1d4], PT ;  /* 0x0000750066007a0c */ /* 0x000fe60003f06270 */
[----:B-1----:R-:W-:Y:S01]  /*4330*/  @!P2 ST.E.128 [R28.64], R24 ;  /* 0x000000181c00a985 */ /* 0x002fe2000c101d16 */
[C---:B------:R-:W-:Y:S03]  /*4340*/  @!P1 LEA R18, P2, R91.reuse, R13, 0x1 ;  /* 0x0000000d5b129211 */ /* 0x040fe600078408ff */
[----:B------:R-:W1:Y:S01]  /*4350*/  @!P1 LDS.128 R20, [R99+0xe080] ;  /* 0x00e0800063149984 */ /* 0x000e620000000c00 */
[----:B------:R-:W-:Y:S05]  /*4360*/  @!P1 LEA.HI.X R19, R91, R3, R82, 0x1, P2 ;  /* 0x000000035b139211 */ /* 0x000fea00010f0c52 */
[----:B-1----:R-:W-:Y:S01]  /*4370*/  @!P1 ST.E.128 [R18.64], R20 ;  /* 0x0000001412009985 */ /* 0x002fe2000c101d16 */
[C---:B------:R-:W-:Y:S03]  /*4380*/  @!P0 LEA R2, P1, R90.reuse, R13, 0x1 ;  /* 0x0000000d5a028211 */ /* 0x040fe600078208ff */
[----:B------:R-:W1:Y:S01]  /*4390*/  @!P0 LDS.128 R4, [R99+0xf080] ;  /* 0x00f0800063048984 */ /* 0x000e620000000c00 */
[----:B------:R-:W-:Y:S05]  /*43a0*/  @!P0 LEA.HI.X R3, R90, R3, R81, 0x1, P1 ;  /* 0x000000035a038211 */ /* 0x000fea00008f0c51 */
[----:B-1----:R1:W-:Y:S04]  /*43b0*/  @!P0 ST.E.128 [R2.64], R4 ;  /* 0x0000000402008985 */ /* 0x0023e8000c101d16 */
.L_x_67:
[----:B------:R-:W-:Y:S05]  /*43c0*/  BSYNC B1 ;  /* 0x0000000000017941 */ /* 0x000fea0003800000 */
.L_x_62:
[----:B------:R-:W-:Y:S01]  /*43d0*/  IMAD.IADD R68, R77, 0x1, -R68 ;  /* 0x000000014d447824 */ /* 0x000fe200078e0a44 */
[----:B------:R-:W-:Y:S04]  /*43e0*/  BSSY B0, `(.L_x_78) ;  /* 0x000003c000007945 */ /* 0x000fe80003800000 */
[----:B------:R-:W-:Y:S11]  /*43f0*/  ISETP.GE.AND P0, PT, R68, 0x1, PT ;  /* 0x000000014400780c */ /* 0x000ff60003f06270 */
[----:B------:R-:W-:Y:S02]  /*4400*/  @!UPT UIADD3 URZ, URZ, URZ, URZ ;  /* 0x0000003f3f3ff290 */ /* 0x000fe4000fffe03f */
[----:B-1-3--:R-:W-:Y:S01]  /*4410*/  @P0 IMAD.WIDE R4, R98, 0x20, R118 ;  /* 0x0000002062040825 */ /* 0x00afe200078e0276 */
[----:B------:R-:W-:Y:S03]  /*4420*/  @P0 ISETP.NE.U32.AND P2, PT, R97, RZ, PT ;  /* 0x000000ff6100020c */ /* 0x000fe60003f45070 */
[----:B------:R-:W-:Y:S02]  /*4430*/  @P0 IMAD R0, R5, c[0x0][0x258], RZ ;  /* 0x0000960005000a24 */ /* 0x000fe400078e02ff */
[----:B------:R-:W-:Y:S02]  /*4440*/  @P0 IMAD.MOV.U32 R74, RZ, RZ, R114 ;  /* 0x000000ffff4a0224 */ /* 0x000fe400078e0072 */
[C---:B------:R-:W-:Y:S02]  /*4450*/  @P0 IMAD R0, R4.reuse, c[0x0][0x25c], R0 ;  /* 0x0000970004000a24 */ /* 0x040fe400078e0200 */
[----:B------:R-:W-:Y:S05]  /*4460*/  @P0 IMAD.WIDE.U32 R2, R4, c[0x0][0x258], R74 ;  /* 0x0000960004020a25 */ /* 0x000fea00078e004a */
[C---:B------:R-:W-:Y:S02]  /*4470*/  @P0 LEA R4, P1, R2.reuse, c[0x0][0x250], 0x1 ;  /* 0x0000940002040a11 */ /* 0x040fe400078208ff */
[----:B------:R-:W-:Y:S04]  /*4480*/  @P0 IADD3 R0, R3, R0, RZ ;  /* 0x0000000003000210 */ /* 0x000fe80007ffe0ff */
[----:B------:R-:W-:Y:S01]  /*4490*/  @P0 LEA.HI.X R5, R2, c[0x0][0x254], R0, 0x1, P1 ;  /* 0x0000950002050a11 */ /* 0x000fe200008f0c00 */
[----:B------:R-:W-:Y:S01]  /*44a0*/  IMAD R0, R66, c[0x0][0x208], RZ ;  /* 0x0000820042007a24 */ /* 0x000fe200078e02ff */
[----:B------:R-:W-:Y:S01]  /*44b0*/  @P0 ISETP.NE.U32.AND P1, PT, R96, RZ, PT ;  /* 0x000000ff6000020c */ /* 0x000fe20003f25070 */
[----:B------:R-:W-:Y:S02]  /*44c0*/  IMAD.WIDE.U32 R2, R67, c[0x0][0x208], RZ ;  /* 0x0000820043027a25 */ /* 0x000fe400078e00ff */
[----:B------:R-:W-:Y:S01]  /*44d0*/  @!PT LDS RZ, [RZ] ;  /* 0x00000000fffff984 */ /* 0x000fe20000000800 */
[----:B------:R-:W-:Y:S01]  /*44e0*/  @!PT LDS RZ, [RZ] ;  /* 0x00000000fffff984 */ /* 0x000fe20000000800 */
[----:B------:R-:W-:Y:S01]  /*44f0*/  @!PT LDS RZ, [RZ] ;  /* 0x00000000fffff984 */ /* 0x000fe20000000800 */
[----:B------:R1:W-:Y:S01]  /*4500*/  @P0 LDGSTS.E.BYPASS.LTC128B.128 [R99+0x8080], [R4.64], P2 ;  /* 0x0808000004630fae */ /* 0x0003e20009101d56 */
[----:B------:R-:W-:Y:S01]  /*4510*/  @P0 ISETP.NE.U32.AND P2, PT, R95, RZ, PT ;  /* 0x000000ff5f00020c */ /* 0x000fe20003f45070 */
[----:B------:R-:W-:Y:S04]  /*4520*/  IMAD R0, R67, c[0x0][0x20c], R0 ;  /* 0x0000830043007a24 */ /* 0x000fe800078e0200 */
[----:B------:R-:W-:Y:S02]  /*4530*/  IMAD.IADD R3, R3, 0x1, R0 ;  /* 0x0000000103037824 */ /* 0x000fe400078e0200 */
[----:B------:R-:W-:Y:S02]  /*4540*/  IMAD R0, R65, c[0x0][0x218], RZ ;  /* 0x0000860041007a24 */ /* 0x000fe400078e02ff */
[----:B------:R1:W-:Y:S01]  /*4550*/  @P0 LDGSTS.E.BYPASS.LTC128B.128 [R99+0x9080], [R4.64+0x80], P1 ;  /* 0x0908008004630fae */ /* 0x0003e20008901d56 */
[----:B------:R-:W-:Y:S01]  /*4560*/  @P0 ISETP.NE.U32.AND P1, PT, R94, RZ, PT ;  /* 0x000000ff5e00020c */ /* 0x000fe20003f25070 */
[C---:B------:R-:W-:Y:S02]  /*4570*/  IMAD.WIDE.U32 R6, R87.reuse, c[0x0][0x218], R2 ;  /* 0x0000860057067a25 */ /* 0x040fe400078e0002 */
[----:B------:R1:W-:Y:S02]  /*4580*/  @P0 LDGSTS.E.BYPASS.LTC128B.128 [R99+0xa080], [R4.64+0x100], P2 ;  /* 0x0a08010004630fae */ /* 0x0003e40009101d56 */
[----:B------:R-:W-:Y:S08]  /*4590*/  IMAD R0, R87, c[0x0][0x21c], R0 ;  /* 0x0000870057007a24 */ /* 0x000ff000078e0200 */
[----:B------:R1:W-:Y:S01]  /*45a0*/  @P0 LDGSTS.E.BYPASS.LTC128B.128 [R99+0xb080], [R4.64+0x180], P1 ;  /* 0x0b08018004630fae */ /* 0x0003e20008901d56 */
[----:B------:R-:W-:Y:S03]  /*45b0*/  IADD3 R3, P0, R6, UR32, RZ ;  /* 0x0000002006037c10 */ /* 0x000fe6000ff1e0ff */
[----:B------:R-:W0:Y:S01]  /*45c0*/  LDGDEPBAR ;  /* 0x00000000000079af */ /* 0x000e220000000000 */
[----:B------:R-:W-:Y:S02]  /*45d0*/  IADD3.X R0, R7, UR25, R0, P0, !PT ;  /* 0x0000001907007c10 */ /* 0x000fe400087fe400 */
[C---:B------:R-:W-:Y:S04]  /*45e0*/  LEA R2, P0, R3.reuse, c[0x0][0x1f8], 0x1 ;  /* 0x00007e0003027a11 */ /* 0x040fe800078008ff */
[----:B----4-:R-:W-:Y:S02]  /*45f0*/  LEA.HI.X R13, R3, c[0x0][0x1fc], R0, 0x1, P0 ;  /* 0x00007f00030d7a11 */ /* 0x010fe400000f0c00 */
[----:B------:R1:W3:Y:S01]  /*4600*/  SHFL.IDX PT, R3, R2, RZ, 0x181f ;  /* 0x00181fff02037589 */ /* 0x0002e200000e0000 */
[----:B------:R-:W-:Y:S03]  /*4610*/  ISETP.GT.AND P0, PT, R64, R105, PT ;  /* 0x000000694000720c */ /* 0x000fe60003f04270 */
[----:B------:R-:W4:Y:S01]  /*4620*/  SHFL.IDX PT, R13, R13, RZ, 0x181f ;  /* 0x00181fff0d0d7589 */ /* 0x000f2200000e0000 */
[----:B------:R-:W-:Y:S04]  /*4630*/  DEPBAR.LE SB0, 0x0 ;  /* 0x000080000000791a */ /* 0x000fe80000000000 */
[----:B------:R-:W-:Y:S06]  /*4640*/  BAR.SYNC.DEFER_BLOCKING 0x0 ;  /* 0x0000000000007b1d */ /* 0x000fec0000010000 */
[----:B------:R-:W-:-:S05]  /*4650*/  @!P0 BRA `(.L_x_79) ;  /* 0x0000014000008947 */ /* 0x000fca0003800000 */
[C---:B-1-3--:R-:W-:Y:S02]  /*4660*/  ISETP.GE.AND P0, PT, R16.reuse, c[0x0][0x1d4], PT ;  /* 0x0000750010007a0c */ /* 0x04afe40003f06270 */
[----:B------:R-:W-:Y:S11]  /*4670*/  ISETP.GE.AND P2, PT, R11, c[0x0][0x1d4], PT ;  /* 0x000075000b007a0c */ /* 0x000ff60003f46270 */
[----:B------:R-:W1:Y:S01]  /*4680*/  @!P0 LDS.128 R4, [R99+0x8080] ;  /* 0x0080800063048984 */ /* 0x000e620000000c00 */
[C---:B-----5:R-:W-:Y:S04]  /*4690*/  @!P0 LEA R30, P1, R16.reuse, R3, 0x1 ;  /* 0x00000003101e8211 */ /* 0x060fe800078208ff */
[----:B----4-:R-:W-:Y:S02]  /*46a0*/  @!P0 LEA.HI.X R31, R16, R13, R17, 0x1, P1 ;  /* 0x0000000d101f8211 */ /* 0x010fe400008f0c11 */
        /* <DEDUP_REMOVED lines=15> */
.L_x_79:
[----:B-1-3--:R-:W-:Y:S05]  /*47a0*/  BSYNC B0 ;  /* 0x0000000000007941 */ /* 0x00afea0003800000 */
.L_x_78:
[C---:B------:R-:W-:Y:S02]  /*47b0*/  ISETP.GT.AND P0, PT, R98.reuse, UR8, PT ;  /* 0x0000000862007c0c */ /* 0x040fe4000bf04270 */
[----:B------:R-:W-:Y:S11]  /*47c0*/  IADD3 R98, R98, -0x1, RZ ;  /* 0xffffffff62627810 */ /* 0x000ff60007ffe0ff */
[----:B------:R-:W-:Y:S01]  /*47d0*/  @P0 SHF.R.S32.HI R3, RZ, 0x1f, R98 ;  /* 0x0000001fff030819 */ /* 0x000fe20000011462 */
[----:B------:R-:W-:Y:S01]  /*47e0*/  @P0 IMAD.MOV.U32 R4, RZ, RZ, R116 ;  /* 0x000000ffff040224 */ /* 0x000fe200078e0074 */
[----:B------:R-:W-:Y:S01]  /*47f0*/  @P0 ISETP.NE.U32.AND P2, PT, R97, RZ, PT ;  /* 0x000000ff6100020c */ /* 0x000fe20003f45070 */
[----:B------:R-:W-:Y:S02]  /*4800*/  @P0 IMAD.MOV.U32 R5, RZ, RZ, R121 ;  /* 0x000000ffff050224 */ /* 0x000fe400078e0079 */
[C---:B------:R-:W-:Y:S02]  /*4810*/  @P0 IMAD R0, R98.reuse, UR21, RZ ;  /* 0x0000001562000c24 */ /* 0x040fe4000f8e02ff */
[----:B------:R-:W-:Y:S04]  /*4820*/  @P0 IMAD.WIDE.U32 R4, R98, UR24, R4 ;  /* 0x0000001862040c25 */ /* 0x000fe8000f8e0004 */
[----:B------:R-:W-:Y:S01]  /*4830*/  @P0 IMAD R0, R3, UR24, R0 ;  /* 0x0000001803000c24 */ /* 0x000fe2000f8e0200 */
[C---:B------:R-:W-:Y:S03]  /*4840*/  @P0 LEA R6, P1, R4.reuse, c[0x0][0x220], 0x1 ;  /* 0x0000880004060a11 */ /* 0x040fe600078208ff */
[----:B------:R-:W-:Y:S05]  /*4850*/  @P0 IMAD.IADD R0, R5, 0x1, R0 ;  /* 0x0000000105000824 */ /* 0x000fea00078e0200 */
[----:B------:R-:W-:Y:S02]  /*4860*/  @P0 LEA.HI.X R7, R4, c[0x0][0x224], R0, 0x1, P1 ;  /* 0x0000890004070a11 */ /* 0x000fe400008f0c00 */
[----:B------:R-:W-:Y:S03]  /*4870*/  @P0 ISETP.NE.U32.AND P1, PT, R96, RZ, PT ;  /* 0x000000ff6000020c */ /* 0x000fe60003f25070 */
[----:B------:R-:W-:Y:S01]  /*4880*/  @!PT LDS RZ, [RZ] ;  /* 0x00000000fffff984 */ /* 0x000fe20000000800 */
[----:B------:R-:W-:Y:S01]  /*4890*/  @!PT LDS RZ, [RZ] ;  /* 0x00000000fffff984 */ /* 0x000fe20000000800 */
[----:B------:R-:W-:Y:S01]  /*48a0*/  @!PT LDS RZ, [RZ] ;  /* 0x00000000fffff984 */ /* 0x000fe20000000800 */
[----:B------:R1:W-:Y:S01]  /*48b0*/  @P0 LDGSTS.E.BYPASS.LTC128B.128 [R99+0xc080], [R6.64], P2 ;  /* 0x0c08000006630fae */ /* 0x0003e20009101d56 */
[----:B------:R-:W-:Y:S09]  /*48c0*/  @P0 ISETP.NE.U32.AND P2, PT, R95, RZ, PT ;  /* 0x000000ff5f00020c */ /* 0x000ff20003f45070 */
[----:B------:R1:W-:Y:S01]  /*48d0*/  @P0 LDGSTS.E.BYPASS.LTC128B.128 [R99+0xd080], [R6.64+0x80], P1 ;  /* 0x0d08008006630fae */ /* 0x0003e20008901d56 */
[----:B------:R-:W-:Y:S03]  /*48e0*/  @P0 ISETP.NE.U32.AND P1, PT, R94, RZ, PT ;  /* 0x000000ff5e00020c */ /* 0x000fe60003f25070 */
[----:B------:R1:W-:Y:S10]  /*48f0*/  @P0 LDGSTS.E.BYPASS.LTC128B.128 [R99+0xe080], [R6.64+0x100], P2 ;  /* 0x0e08010006630fae */ /* 0x0003f40009101d56 */
[----:B------:R1:W-:Y:S04]  /*4900*/  @P0 LDGSTS.E.BYPASS.LTC128B.128 [R99+0xf080], [R6.64+0x180], P1 ;  /* 0x0f08018006630fae */ /* 0x0003e80008901d56 */
[----:B------:R-:W0:Y:S01]  /*4910*/  LDGDEPBAR ;  /* 0x00000000000079af */ /* 0x000e220000000000 */
[----:B------:R-:W-:-:S05]  /*4920*/  @P0 BRA `(.L_x_80) ;  /* 0xffffd0d000000947 */ /* 0x000fca000383ffff */
[----:B------:R-:W-:Y:S06]  /*4930*/  BAR.SYNC.DEFER_BLOCKING 0x0 ;  /* 0x0000000000007b1d */ /* 0x000fec0000010000 */
.L_x_59:
[----:B-1----:R-:W-:Y:S01]  /*4940*/  UISETP.GE.AND UP0, UPT, UR11, 0x1, UPT ;  /* 0x000000010b00788c */ /* 0x002fe2000bf06270 */
[----:B------:R-:W-:Y:S01]  /*4950*/  PLOP3.LUT P2, PT, PT, PT, PT, 0x80, 0x0 ;  /* 0x000000000000781c */ /* 0x000fe20003f4f070 */
[----:B------:R-:W-:Y:S01]  /*4960*/  CS2R R134, SRZ ;  /* 0x0000000000867805 */ /* 0x000fe2000001ff00 */
[----:B------:R-:W-:Y:S01]  /*4970*/  CS2R R132, SRZ ;  /* 0x0000000000847805 */ /* 0x000fe2000001ff00 */
[----:B------:R-:W-:Y:S01]  /*4980*/  CS2R R138, SRZ ;  /* 0x00000000008a7805 */ /* 0x000fe2000001ff00 */
[----:B------:R-:W-:Y:S01]  /*4990*/  CS2R R136, SRZ ;  /* 0x0000000000887805 */ /* 0x000fe2000001ff00 */
[----:B------:R-:W-:Y:S01]  /*49a0*/  PLOP3.LUT P0, PT, PT, PT, UP0, 0x80, 0x0 ;  /* 0x000000000000781c */ /* 0x000fe20003f0f008 */
        /* <DEDUP_REMOVED lines=31> */
[----:B-----5:R-:W-:Y:S01]  /*4ba0*/  CS2R R72, SRZ ;  /* 0x0000000000487805 */ /* 0x020fe2000001ff00 */
[----:B------:R-:W-:Y:S01]  /*4bb0*/  CS2R R70, SRZ ;  /* 0x0000000000467805 */ /* 0x000fe2000001ff00 */
[----:B------:R-:W-:Y:S01]  /*4bc0*/  CS2R R68, SRZ ;  /* 0x0000000000447805 */ /* 0x000fe2000001ff00 */
[----:B------:R-:W-:Y:S01]  /*4bd0*/  CS2R R66, SRZ ;  /* 0x0000000000427805 */ /* 0x000fe2000001ff00 */
[----:B------:R-:W-:Y:S01]  /*4be0*/  CS2R R64, SRZ ;  /* 0x0000000000407805 */ /* 0x000fe2000001ff00 */
[----:B------:R-:W-:Y:S01]  /*4bf0*/  CS2R R6, SRZ ;  /* 0x0000000000067805 */ /* 0x000fe2000001ff00 */
[----:B------:R-:W-:Y:S01]  /*4c00*/  IMAD.MOV.U32 R4, RZ, RZ, RZ ;  /* 0x000000ffff047224 */ /* 0x000fe200078e00ff */
        /* <DEDUP_REMOVED lines=24> */
[----:B------:R-:W-:Y:S05]  /*4d90*/  @!P0 BRA `(.L_x_81) ;  /* 0x0000c48000008947 */ /* 0x000fea0003800000 */
[----:B------:R-:W-:Y:S02]  /*4da0*/  ULDC.64 UR4, c[0x0][0x340] ;  /* 0x0000d00000047ab9 */ /* 0x000fe40000000a00 */
[----:B------:R-:W-:-:S02]  /*4db0*/  UISETP.NE.U32.AND UP1, UPT, URZ, UR4, UPT ;  /* 0x000000043f00728c */ /* 0x000fc4000bf25070 */
[----:B------:R-:W-:Y:S02]  /*4dc0*/  ULDC.64 UR6, c[0x0][0x340] ;  /* 0x0000d00000067ab9 */ /* 0x000fe40000000a00 */
[----:B------:R-:W-:-:S06]  /*4dd0*/  UISETP.NE.AND.EX UP1, UPT, URZ, UR5, UPT, UP1 ;  /* 0x000000053f00728c */ /* 0x000fcc000bf25310 */
[----:B------:R-:W-:-:S05]  /*4de0*/  PLOP3.LUT P1, PT, PT, PT, UP1, 0x80, 0x0 ;  /* 0x000000000000781c */ /* 0x000fca0003f2f018 */
[----:B------:R-:W-:Y:S02]  /*4df0*/  @UP1 UMOV UR4, 0x4 ;  /* 0x0000000400041882 */ /* 0x000fe40000000000 */
[----:B------:R-:W-:-:S06]  /*4e00*/  @UP1 UIMAD.WIDE UR4, UR20, UR4, UR6 ;  /* 0x00000004140412a5 */ /* 0x000fcc000f8e0206 */
[----:B------:R-:W-:Y:S02]  /*4e10*/  IMAD.U32 R2, RZ, RZ, UR4 ;  /* 0x00000004ff027e24 */ /* 0x000fe4000f8e00ff */
[----:B------:R-:W-:Y:S01]  /*4e20*/  IMAD.U32 R3, RZ, RZ, UR5 ;  /* 0x00000005ff037e24 */ /* 0x000fe2000f8e00ff */
[----:B------:R-:W1:Y:S01]  /*4e30*/  S2R R9, SR_CTAID.X ;  /* 0x0000000000097919 */ /* 0x000e620000002500 */
[----:B------:R-:W-:Y:S02]  /*4e40*/  USHF.R.S32.HI UR6, URZ, 0x1f, UR16 ;  /* 0x0000001f3f067899 */ /* 0x000fe40008011410 */
[----:B------:R-:W-:Y:S01]  /*4e50*/  ULDC.64 UR4, c[0x0][0x178] ;  /* 0x00005e0000047ab9 */ /* 0x000fe20000000a00 */
[----:B------:R3:W5:Y:S01]  /*4e60*/  @P1 LDG.E R0, [R2.64] ;  /* 0x0000001602001981 */ /* 0x000762000c1e1900 */
[----:B------:R-:W-:Y:S01]  /*4e70*/  UIMAD UR6, UR6, UR4, URZ ;  /* 0x00000004060672a4 */ /* 0x000fe2000f8e023f */
[----:B------:R-:W-:Y:S01]  /*4e80*/  IMAD.MOV.U32 R4, RZ, RZ, c[0x0][0x2c4] ;  /* 0x0000b100ff047624 */ /* 0x000fe200078e00ff */
[----:B------:R-:W-:Y:S01]  /*4e90*/  UIMAD.WIDE.U32 UR24, UR16, UR4, URZ ;  /* 0x00000004101872a5 */ /* 0x000fe2000f8e003f */
[----:B------:R-:W-:Y:S01]  /*4ea0*/  BSSY B0, `(.L_x_82) ;  /* 0x000006a000007945 */ /* 0x000fe20003800000 */
[----:B------:R-:W-:-:S02]  /*4eb0*/  UIMAD UR16, UR16, UR5, UR6 ;  /* 0x00000005101072a4 */ /* 0x000fc4000f8e0206 */
[----:B------:R-:W-:Y:S01]  /*4ec0*/  ISETP.NE.AND P0, PT, R4, 0x1, PT ;  /* 0x000000010400780c */ /* 0x000fe20003f05270 */
[----:B------:R-:W-:Y:S02]  /*4ed0*/  ULDC.64 UR6, c[0x0][0x348] ;  /* 0x0000d20000067ab9 */ /* 0x000fe40000000a00 */
[----:B------:R-:W-:Y:S02]  /*4ee0*/  UISETP.NE.U32.AND UP0, UPT, URZ, UR6, UPT ;  /* 0x000000063f00728c */ /* 0x000fe4000bf05070 */
[----:B------:R-:W-:Y:S02]  /*4ef0*/  ULDC.64 UR4, c[0x0][0x1b8] ;  /* 0x00006e0000047ab9 */ /* 0x000fe40000000a00 */
[----:B------:R-:W-:Y:S02]  /*4f00*/  UISETP.NE.AND.EX UP0, UPT, URZ, UR7, UPT, UP0 ;  /* 0x000000073f00728c */ /* 0x000fe4000bf05300 */
[----:B------:R-:W-:Y:S02]  /*4f10*/  UIADD3 UR17, UR25, UR16, URZ ;  /* 0x0000001019117290 */ /* 0x000fe4000fffe03f */
[----:B------:R-:W-:-:S02]  /*4f20*/  UIMAD UR6, UR12, UR4, URZ ;  /* 0x000000040c0672a4 */ /* 0x000fc4000f8e023f */
[----:B------:R-:W-:Y:S02]  /*4f30*/  USHF.R.S32.HI UR7, URZ, 0x1f, UR20 ;  /* 0x0000001f3f077899 */ /* 0x000fe40008011414 */
[----:B------:R-:W-:Y:S02]  /*4f40*/  UMOV UR16, UR24 ;  /* 0x0000001800107c82 */ /* 0x000fe40008000000 */
[----:B------:R-:W-:Y:S01]  /*4f50*/  UIMAD UR6, UR13, UR5, UR6 ;  /* 0x000000050d0672a4 */ /* 0x000fe2000f8e0206 */
[----:B---3--:R-:W-:Y:S01]  /*4f60*/  SHF.R.S32.HI R3, RZ, 0x1f, R62 ;  /* 0x0000001fff037819 */ /* 0x008fe2000001143e */
[----:B------:R-:W-:Y:S02]  /*4f70*/  UIMAD.WIDE.U32 UR16, UR13, UR4, UR16 ;  /* 0x000000040d1072a5 */ /* 0x000fe4000f8e0010 */
[----:B------:R-:W-:Y:S01]  /*4f80*/  USEL UR7, UR7, URZ, !UP0 ;  /* 0x0000003f07077287 */ /* 0x000fe2000c000000 */
[CC--:B------:R-:W-:Y:S01]  /*4f90*/  LEA.HI R17, R3.reuse, R62.reuse, RZ, 0x3 ;  /* 0x0000003e03117211 */ /* 0x0c0fe200078f18ff */
[----:B------:R-:W-:Y:S01]  /*4fa0*/  ULDC.64 UR4, c[0x0][0x1c0] ;  /* 0x0000700000047ab9 */ /* 0x000fe20000000a00 */
[-C--:B------:R-:W-:Y:S01]  /*4fb0*/  LEA.HI R22, R3, R62.reuse, RZ, 0x4 ;  /* 0x0000003e03167211 */ /* 0x080fe200078f20ff */
[----:B------:R-:W-:Y:S01]  /*4fc0*/  USEL UR8, UR20, URZ, !UP0 ;  /* 0x0000003f14087287 */ /* 0x000fe2000c000000 */
[----:B------:R-:W-:Y:S01]  /*4fd0*/  LOP3.LUT R5, R17, 0xfffffff8, RZ, 0xc0, !PT ;  /* 0xfffffff811057812 */ /* 0x000fe200078ec0ff */
[----:B------:R-:W-:Y:S01]  /*4fe0*/  UIMAD UR7, UR7, UR4, URZ ;  /* 0x00000004070772a4 */ /* 0x000fe2000f8e023f */
[----:B------:R-:W-:Y:S01]  /*4ff0*/  SHF.R.S32.HI R17, RZ, 0x3, R17 ;  /* 0x00000003ff117819 */ /* 0x000fe20000011411 */
[----:B------:R-:W-:Y:S01]  /*5000*/  UIADD3 UR17, UR17, UR6, URZ ;  /* 0x0000000611117290 */ /* 0x000fe2000fffe03f */
[----:B------:R-:W-:Y:S01]  /*5010*/  LEA.HI R40, R3, R62, RZ, 0x6 ;  /* 0x0000003e03287211 */ /* 0x000fe200078f30ff */
[----:B------:R-:W-:Y:S01]  /*5020*/  IMAD.IADD R2, R62, 0x1, -R5 ;  /* 0x000000013e027824 */ /* 0x000fe200078e0a05 */
[----:B------:R-:W-:Y:S01]  /*5030*/  UIMAD UR5, UR8, UR5, UR7 ;  /* 0x00000005080572a4 */ /* 0x000fe2000f8e0207 */
[----:B------:R-:W-:Y:S01]  /*5040*/  IMAD.SHL.U32 R43, R17, 0x40, RZ ;  /* 0x00000040112b7824 */ /* 0x000fe200078e00ff */
[----:B------:R-:W-:Y:S01]  /*5050*/  UIMAD.WIDE.U32 UR16, UR8, UR4, UR16 ;  /* 0x00000004081072a5 */ /* 0x000fe2000f8e0010 */
[----:B------:R-:W-:-:S02]  /*5060*/  IMAD R220, R2, 0x20, R17 ;  /* 0x0000002002dc7824 */ /* 0x000fc400078e0211 */
[----:B------:R-:W-:Y:S01]  /*5070*/  ULDC UR4, c[0x0][0x2c4] ;  /* 0x0000b10000047ab9 */ /* 0x000fe20000000800 */
[----:B------:R-:W-:Y:S01]  /*5080*/  IMAD.SHL.U32 R150, R2, 0x8, RZ ;  /* 0x0000000802967824 */ /* 0x000fe200078e00ff */
[----:B------:R-:W-:Y:S01]  /*5090*/  UIADD3 UR5, UR17, UR5, URZ ;  /* 0x0000000511057290 */ /* 0x000fe2000fffe03f */
[----:B-1----:R-:W-:Y:S01]  /*50a0*/  IMAD R7, R9, 0x80, R220 ;  /* 0x0000008009077824 */ /* 0x002fe200078e02dc */
[----:B--2---:R-:W-:Y:S01]  /*50b0*/  UIMAD UR19, UR19, UR4, URZ ;  /* 0x00000004131372a4 */ /* 0x004fe2000f8e023f */
[----:B------:R-:W-:Y:S01]  /*50c0*/  IMAD.U32 R11, RZ, RZ, UR17 ;  /* 0x00000011ff0b7e24 */ /* 0x000fe2000f8e00ff */
[----:B------:R-:W-:Y:S01]  /*50d0*/  LOP3.LUT R43, R43, 0x1c0, RZ, 0xc0, !PT ;  /* 0x000001c02b2b7812 */ /* 0x000fe200078ec0ff */
[----:B------:R-:W-:Y:S01]  /*50e0*/  @P0 IMAD.HI.U32 R4, R7, c[0x0][0x2c8], RZ ;  /* 0x0000b20007040a27 */ /* 0x000fe200078e00ff */
[C---:B------:R-:W-:Y:S02]  /*50f0*/  IADD3 R21, R150.reuse, 0x40, RZ ;  /* 0x0000004096157810 */ /* 0x040fe40007ffe0ff */
[C---:B------:R-:W-:Y:S01]  /*5100*/  IADD3 R20, R150.reuse, 0x80, RZ ;  /* 0x0000008096147810 */ /* 0x040fe20007ffe0ff */
[----:B------:R-:W-:Y:S01]  /*5110*/  IMAD.MOV.U32 R12, RZ, RZ, R7 ;  /* 0x000000ffff0c7224 */ /* 0x000fe200078e0007 */
[----:B------:R-:W-:Y:S01]  /*5120*/  @P0 SHF.R.U32.HI R12, RZ, c[0x0][0x2cc], R4 ;  /* 0x0000b300ff0c0a19 */ /* 0x000fe20000011604 */
[----:B------:R-:W-:Y:S01]  /*5130*/  IMAD.U32 R10, RZ, RZ, UR16 ;  /* 0x00000010ff0a7e24 */ /* 0x000fe2000f8e00ff */
[----:B------:R-:W-:Y:S01]  /*5140*/  SHF.R.U32.HI R41, RZ, 0x3, R43 ;  /* 0x00000003ff297819 */ /* 0x000fe2000001162b */
[----:B------:R-:W-:Y:S01]  /*5150*/  IMAD.U32 R11, RZ, RZ, UR5 ;  /* 0x00000005ff0b7e24 */ /* 0x000fe2000f8e00ff */
[--C-:B------:R-:W-:Y:S01]  /*5160*/  SHF.R.S32.HI R5, RZ, 0x1f, R12.reuse ;  /* 0x0000001fff057819 */ /* 0x100fe2000001140c */
[----:B------:R-:W-:Y:S01]  /*5170*/  IMAD.MOV R6, RZ, RZ, -R12 ;  /* 0x000000ffff067224 */ /* 0x000fe200078e0a0c */
[----:B------:R-:W-:Y:S01]  /*5180*/  ISETP.GE.AND P3, PT, R150, c[0x0][0x198], PT ;  /* 0x0000660096007a0c */ /* 0x000fe20003f66270 */
[----:B------:R-:W-:Y:S01]  /*5190*/  IMAD R9, R9, 0x80, R17 ;  /* 0x0000008009097824 */ /* 0x000fe200078e0211 */
[----:B------:R-:W-:Y:S01]  /*51a0*/  ISETP.GE.AND P4, PT, R21, c[0x0][0x198], PT ;  /* 0x0000660015007a0c */ /* 0x000fe20003f86270 */
[----:B------:R-:W-:Y:S01]  /*51b0*/  IMAD R5, R5, c[0x0][0x1b0], RZ ;  /* 0x00006c0005057a24 */ /* 0x000fe200078e02ff */
[----:B------:R-:W-:Y:S01]  /*51c0*/  ISETP.GE.AND P6, PT, R20, c[0x0][0x198], PT ;  /* 0x0000660014007a0c */ /* 0x000fe20003fc6270 */
[----:B------:R-:W-:Y:S01]  /*51d0*/  IMAD R6, R6, c[0x0][0x2c4], R7 ;  /* 0x0000b10006067a24 */ /* 0x000fe200078e0207 */
[----:B------:R-:W-:Y:S01]  /*51e0*/  LOP3.LUT R7, R22, 0xfffffff0, RZ, 0xc0, !PT ;  /* 0xfffffff016077812 */ /* 0x000fe200078ec0ff */
[----:B------:R-:W-:-:S02]  /*51f0*/  IMAD R5, R12, c[0x0][0x1b4], R5 ;  /* 0x00006d000c057a24 */ /* 0x000fc400078e0205 */
[----:B----4-:R-:W-:Y:S01]  /*5200*/  IMAD.WIDE.U32 R12, R12, c[0x0][0x1b0], R10 ;  /* 0x00006c000c0c7a25 */ /* 0x010fe200078e000a */
[----:B------:R-:W-:-:S03]  /*5210*/  SHF.R.S32.HI R11, RZ, 0x1f, R6 ;  /* 0x0000001fff0b7819 */ /* 0x000fc60000011406 */
[----:B------:R-:W-:Y:S02]  /*5220*/  IMAD.IADD R13, R13, 0x1, R5 ;  /* 0x000000010d0d7824 */ /* 0x000fe400078e0205 */
[----:B------:R-:W-:Y:S02]  /*5230*/  IMAD R11, R11, c[0x0][0x1a8], RZ ;  /* 0x00006a000b0b7a24 */ /* 0x000fe400078e02ff */
[----:B------:R-:W-:Y:S02]  /*5240*/  IMAD.IADD R8, R62, 0x1, -R7 ;  /* 0x000000013e087824 */ /* 0x000fe400078e0a07 */
[C---:B------:R-:W-:Y:S02]  /*5250*/  IMAD R11, R6.reuse, c[0x0][0x1ac], R11 ;  /* 0x00006b00060b7a24 */ /* 0x040fe400078e020b */
[----:B------:R-:W-:Y:S01]  /*5260*/  IMAD.WIDE.U32 R6, R6, c[0x0][0x1a8], R12 ;  /* 0x00006a0006067a25 */ /* 0x000fe200078e000c */
[----:B------:R-:W-:-:S03]  /*5270*/  SHF.R.S32.HI R5, RZ, 0x1f, R8 ;  /* 0x0000001fff057819 */ /* 0x000fc60000011408 */
[----:B------:R-:W-:Y:S01]  /*5280*/  IMAD.IADD R10, R7, 0x1, R11 ;  /* 0x00000001070a7824 */ /* 0x000fe200078e020b */
[----:B------:R-:W-:Y:S01]  /*5290*/  LEA R15, P0, R6, c[0x0][0x160], 0x1 ;  /* 0x00005800060f7a11 */ /* 0x000fe200078008ff */
[----:B------:R-:W-:Y:S01]  /*52a0*/  IMAD.SHL.U32 R40, R40, 0x8, RZ ;  /* 0x0000000828287824 */ /* 0x000fe200078e00ff */
[----:B------:R-:W-:Y:S02]  /*52b0*/  LEA.HI R4, R5, R8, RZ, 0x3 ;  /* 0x0000000805047211 */ /* 0x000fe400078f18ff */
[----:B------:R-:W-:Y:S01]  /*52c0*/  LEA.HI.X R10, R6, c[0x0][0x164], R10, 0x1, P0 ;  /* 0x00005900060a7a11 */ /* 0x000fe200000f0c0a */
[----:B------:R1:W2:Y:S01]  /*52d0*/  SHFL.IDX PT, R18, R15, RZ, 0x181f ;  /* 0x00181fff0f127589 */ /* 0x0002a200000e0000 */
[----:B------:R-:W-:Y:S02]  /*52e0*/  LOP3.LUT R5, R4, 0xfffffff8, RZ, 0xc0, !PT ;  /* 0xfffffff804057812 */ /* 0x000fe400078ec0ff */
[----:B------:R-:W-:Y:S01]  /*52f0*/  ISETP.GE.AND P0, PT, R9, UR19, PT ;  /* 0x0000001309007c0c */ /* 0x000fe2000bf06270 */
[----:B------:R1:W3:Y:S01]  /*5300*/  SHFL.IDX PT, R19, R10, RZ, 0x181f ;  /* 0x00181fff0a137589 */ /* 0x0002e200000e0000 */
[----:B------:R-:W-:Y:S01]  /*5310*/  IADD3 R6, R150, 0xc0, RZ ;  /* 0x000000c096067810 */ /* 0x000fe20007ffe0ff */
[----:B------:R-:W-:Y:S01]  /*5320*/  IMAD.IADD R7, R8, 0x1, -R5 ;  /* 0x0000000108077824 */ /* 0x000fe200078e0a05 */
[----:B------:R-:W-:Y:S01]  /*5330*/  LOP3.LUT R40, R40, 0xfffffe00, RZ, 0xc0, !PT ;  /* 0xfffffe0028287812 */ /* 0x000fe200078ec0ff */
[----:B------:R-:W-:Y:S01]  /*5340*/  IMAD.MOV.U32 R5, RZ, RZ, 0x20 ;  /* 0x00000020ff057424 */ /* 0x000fe200078e00ff */
[----:B------:R-:W-:-:S02]  /*5350*/  ISETP.GE.AND P5, PT, R6, c[0x0][0x198], PT ;  /* 0x0000660006007a0c */ /* 0x000fc40003fa6270 */
[----:B------:R-:W-:Y:S01]  /*5360*/  P2R R8, PR, RZ, 0x1 ;  /* 0x00000001ff087803 */ /* 0x000fe20000000000 */
[----:B-----5:R4:W5:Y:S01]  /*5370*/  @P1 R2UR UR7, R0 ;  /* 0x00000000000713c2 */ /* 0x02096200000e0000 */
[----:B------:R-:W-:Y:S01]  /*5380*/  R2P PR, R7, 0x6 ;  /* 0x0000000607007804 */ /* 0x000fe20000000000 */
[----:B-----5:R-:W-:-:S04]  /*5390*/  @!UP1 UMOV UR7, UR20 ;  /* 0x0000001400079c82 */ /* 0x020fc80008000000 */
[----:B------:R-:W-:Y:S02]  /*53a0*/  SEL R5, R5, 0xffffffe0, !P2 ;  /* 0xffffffe005057807 */ /* 0x000fe40005000000 */
[----:B----4-:R-:W-:-:S04]  /*53b0*/  LOP3.LUT R0, R43, 0x38, R150, 0xf8, !PT ;  /* 0x000000382b007812 */ /* 0x010fc800078ef896 */
[----:B------:R-:W-:Y:S01]  /*53c0*/  LOP3.LUT R11, R0, R41, RZ, 0x3c, !PT ;  /* 0x00000029000b7212 */ /* 0x000fe200078e3cff */
[----:B------:R-:W-:-:S04]  /*53d0*/  IMAD.MOV.U32 R0, RZ, RZ, 0x10 ;  /* 0x00000010ff007424 */ /* 0x000fc800078e00ff */
[----:B------:R-:W-:Y:S01]  /*53e0*/  IMAD.IADD R16, R11, 0x1, R40 ;  /* 0x000000010b107824 */ /* 0x000fe200078e0228 */
[----:B------:R-:W-:Y:S01]  /*53f0*/  SEL R0, R0, 0xfffffff0, !P1 ;  /* 0xfffffff000007807 */ /* 0x000fe20004800000 */
[----:B------:R-:W-:Y:S05]  /*5400*/  @P0 BRA `(.L_x_83) ;  /* 0x0000013000000947 */ /* 0x000fea0003800000 */
[----:B-123--:R-:W-:Y:S01]  /*5410*/  SHF.R.S32.HI R12, RZ, 0x1f, R21 ;  /* 0x0000001fff0c7819 */ /* 0x00efe20000011415 */
[----:B------:R-:W-:Y:S01]  /*5420*/  IMAD.SHL.U32 R14, R16, 0x2, RZ ;  /* 0x00000002100e7824 */ /* 0x000fe200078e00ff */
[----:B------:R-:W-:Y:S01]  /*5430*/  SHF.R.S32.HI R23, RZ, 0x1f, R20 ;  /* 0x0000001fff177819 */ /* 0x000fe20000011414 */
[----:B------:R-:W-:Y:S01]  /*5440*/  IMAD.WIDE R24, R150, 0x2, R18 ;  /* 0x0000000296187825 */ /* 0x000fe200078e0212 */
[----:B------:R-:W-:Y:S02]  /*5450*/  SHF.R.S32.HI R11, RZ, 0x1f, R6 ;  /* 0x0000001fff0b7819 */ /* 0x000fe40000011406 */
[----:B------:R-:W-:Y:S02]  /*5460*/  LEA.HI R13, R12, R21, RZ, 0x3 ;  /* 0x000000150c0d7211 */ /* 0x000fe400078f18ff */
[----:B------:R-:W-:Y:S01]  /*5470*/  LEA.HI R12, R23, R20, RZ, 0x3 ;  /* 0x00000014170c7211 */ /* 0x000fe200078f18ff */
[----:B------:R-:W-:Y:S01]  /*5480*/  @!PT LDS RZ, [RZ] ;  /* 0x00000000fffff984 */ /* 0x000fe20000000800 */
[----:B------:R1:W-:Y:S01]  /*5490*/  LDGSTS.E.BYPASS.LTC128B.128 [R14+0x10080], [R24.64], !P3 ;  /* 0x10080000180e7fae */ /* 0x0003e2000d901d56 */
[----:B------:R-:W-:-:S02]  /*54a0*/  LEA.HI R11, R11, R6, RZ, 0x3 ;  /* 0x000000060b0b7211 */ /* 0x000fc400078f18ff */
[----:B------:R-:W-:Y:S02]  /*54b0*/  LOP3.LUT R13, R13, 0xfffffff8, RZ, 0xc0, !PT ;  /* 0xfffffff80d0d7812 */ /* 0x000fe400078ec0ff */
[----:B------:R-:W-:Y:S02]  /*54c0*/  LOP3.LUT R12, R12, 0xfffffff8, RZ, 0xc0, !PT ;  /* 0xfffffff80c0c7812 */ /* 0x000fe400078ec0ff */
[----:B------:R-:W-:Y:S01]  /*54d0*/  LOP3.LUT R11, R11, 0xfffffff8, RZ, 0xc0, !PT ;  /* 0xfffffff80b0b7812 */ /* 0x000fe200078ec0ff */
[----:B------:R-:W-:-:S04]  /*54e0*/  IMAD.WIDE R26, R13, 0x2, R18 ;  /* 0x000000020d1a7825 */ /* 0x000fc800078e0212 */
[--C-:B------:R-:W-:Y:S01]  /*54f0*/  IMAD.WIDE R12, R12, 0x2, R18.reuse ;  /* 0x000000020c0c7825 */ /* 0x100fe200078e0212 */
[----:B------:R1:W-:Y:S03]  /*5500*/  LDGSTS.E.BYPASS.LTC128B.128 [R14+0x14080], [R26.64], !P4 ;  /* 0x140800001a0e7fae */ /* 0x0003e6000e101d56 */
[----:B------:R-:W-:Y:S01]  /*5510*/  IMAD.WIDE R18, R11, 0x2, R18 ;  /* 0x000000020b127825 */ /* 0x000fe200078e0212 */
[----:B------:R1:W-:Y:S04]  /*5520*/  LDGSTS.E.BYPASS.LTC128B.128 [R14+0x18080], [R12.64], !P6 ;  /* 0x180800000c0e7fae */ /* 0x0003e8000f101d56 */
[----:B------:R1:W-:Y:S02]  /*5530*/  LDGSTS.E.BYPASS.LTC128B.128 [R14+0x1c080], [R18.64], !P5 ;  /* 0x1c080000120e7fae */ /* 0x0003e4000e901d56 */
.L_x_83:
[----:B-123--:R-:W-:Y:S05]  /*5540*/  BSYNC B0 ;  /* 0x0000000000007941 */ /* 0x00efea0003800000 */
.L_x_82:
[----:B------:R-:W-:Y:S01]  /*5550*/  IADD3 R11, R9, 0x20, RZ ;  /* 0x00000020090b7810 */ /* 0x000fe20007ffe0ff */
[----:B------:R1:W2:Y:S01]  /*5560*/  SHFL.IDX PT, R19, R10, 0x1, 0x181f ;  /* 0x00381f000a137f89 */ /* 0x0002a200000e0000 */
[----:B------:R-:W-:Y:S02]  /*5570*/  BSSY B0, `(.L_x_84) ;  /* 0x0000017000007945 */ /* 0x000fe40003800000 */
[----:B------:R-:W-:Y:S01]  /*5580*/  ISETP.GE.AND P0, PT, R11, UR19, PT ;  /* 0x000000130b007c0c */ /* 0x000fe2000bf06270 */
[----:B------:R1:W3:-:S12]  /*5590*/  SHFL.IDX PT, R18, R15, 0x1, 0x181f ;  /* 0x00381f000f127f89 */ /* 0x0002d800000e0000 */
[----:B------:R-:W-:Y:S05]  /*55a0*/  @P0 BRA `(.L_x_85) ;  /* 0x0000013000000947 */ /* 0x000fea0003800000 */
[----:B------:R-:W-:Y:S01]  /*55b0*/  SHF.R.S32.HI R12, RZ, 0x1f, R21 ;  /* 0x0000001fff0c7819 */ /* 0x000fe20000011415 */
[----:B------:R-:W-:Y:S01]  /*55c0*/  IMAD.SHL.U32 R14, R16, 0x2, RZ ;  /* 0x00000002100e7824 */ /* 0x000fe200078e00ff */
[----:B------:R-:W-:Y:S01]  /*55d0*/  SHF.R.S32.HI R23, RZ, 0x1f, R20 ;  /* 0x0000001fff177819 */ /* 0x000fe20000011414 */
[----:B--23--:R-:W-:Y:S01]  /*55e0*/  IMAD.WIDE R24, R150, 0x2, R18 ;  /* 0x0000000296187825 */ /* 0x00cfe200078e0212 */
        /* <DEDUP_REMOVED lines=15> */
.L_x_85:
[----:B------:R-:W-:Y:S05]  /*56e0*/  BSYNC B0 ;  /* 0x0000000000007941 */ /* 0x000fea0003800000 */
.L_x_84:
[----:B------:R-:W-:Y:S01]  /*56f0*/  IADD3 R11, R9, 0x40, RZ ;  /* 0x00000040090b7810 */ /* 0x000fe20007ffe0ff */
[----:B--2---:R2:W4:Y:S01]  /*5700*/  SHFL.IDX PT, R19, R10, 0x2, 0x181f ;  /* 0x00581f000a137f89 */ /* 0x00452200000e0000 */
[----:B------:R-:W-:Y:S02]  /*5710*/  BSSY B0, `(.L_x_86) ;  /* 0x0000017000007945 */ /* 0x000fe40003800000 */
[----:B------:R-:W-:Y:S01]  /*5720*/  ISETP.GE.AND P0, PT, R11, UR19, PT ;  /* 0x000000130b007c0c */ /* 0x000fe2000bf06270 */
[----:B---3--:R2:W3:-:S12]  /*5730*/  SHFL.IDX PT, R18, R15, 0x2, 0x181f ;  /* 0x00581f000f127f89 */ /* 0x0084d800000e0000 */
[----:B------:R-:W-:Y:S05]  /*5740*/  @P0 BRA `(.L_x_87) ;  /* 0x0000013000000947 */ /* 0x000fea0003800000 */
[----:B------:R-:W-:Y:S01]  /*5750*/  SHF.R.S32.HI R12, RZ, 0x1f, R21 ;  /* 0x0000001fff0c7819 */ /* 0x000fe20000011415 */
[----:B------:R-:W-:Y:S01]  /*5760*/  IMAD.SHL.U32 R14, R16, 0x2, RZ ;  /* 0x00000002100e7824 */ /* 0x000fe200078e00ff */
[----:B------:R-:W-:Y:S01]  /*5770*/  SHF.R.S32.HI R23, RZ, 0x1f, R20 ;  /* 0x0000001fff177819 */ /* 0x000fe20000011414 */
[----:B---34-:R-:W-:Y:S01]  /*5780*/  IMAD.WIDE R24, R150, 0x2, R18 ;  /* 0x0000000296187825 */ /* 0x018fe200078e0212 */
        /* <DEDUP_REMOVED lines=15> */
.L_x_87:
[----:B------:R-:W-:Y:S05]  /*5880*/  BSYNC B0 ;  /* 0x0000000000007941 */ /* 0x000fea0003800000 */
.L_x_86:
[----:B------:R-:W-:Y:S01]  /*5890*/  IADD3 R9, R9, 0x60, RZ ;  /* 0x0000006009097810 */ /* 0x000fe20007ffe0ff */
[----:B---3--:R-:W-:Y:S01]  /*58a0*/  SHFL.IDX PT, R24, R15, 0x3, 0x181f ;  /* 0x00781f000f187f89 */ /* 0x008fe200000e0000 */
[----:B------:R-:W-:Y:S01]  /*58b0*/  UIADD3 UR6, UR9, -0x20, URZ ;  /* 0xffffffe009067890 */ /* 0x000fe2000fffe03f */
[----:B------:R-:W-:Y:S01]  /*58c0*/  IMAD.MOV.U32 R219, RZ, RZ, c[0x0][0x2b8] ;  /* 0x0000ae00ffdb7624 */ /* 0x000fe200078e00ff */
[----:B------:R-:W-:Y:S01]  /*58d0*/  ISETP.GE.AND P0, PT, R9, UR19, PT ;  /* 0x0000001309007c0c */ /* 0x000fe2000bf06270 */
[----:B------:R3:W5:Y:S01]  /*58e0*/  SHFL.IDX PT, R25, R10, 0x3, 0x181f ;  /* 0x00781f000a197f89 */ /* 0x00076200000e0000 */
[----:B------:R-:W-:Y:S01]  /*58f0*/  USHF.R.S32.HI UR8, URZ, 0x1f, UR7 ;  /* 0x0000001f3f087899 */ /* 0x000fe20008011407 */
[----:B------:R-:W-:Y:S01]  /*5900*/  IMAD.MOV.U32 R221, RZ, RZ, RZ ;  /* 0x000000ffffdd7224 */ /* 0x000fe200078e00ff */
[----:B------:R-:W-:Y:S01]  /*5910*/  ISETP.NE.AND P2, PT, R219, 0x1, PT ;  /* 0x00000001db00780c */ /* 0x000fe20003f45270 */
[----:B------:R-:W-:Y:S01]  /*5920*/  ULDC.64 UR4, c[0x0][0x2b0] ;  /* 0x0000ac0000047ab9 */ /* 0x000fe20000000a00 */
[----:B------:R-:W-:Y:S01]  /*5930*/  IADD3 R11, R220, UR6, RZ ;  /* 0x00000006dc0b7c10 */ /* 0x000fe2000fffe0ff */
[----:B------:R-:W-:-:S02]  /*5940*/  UIMAD UR8, UR8, UR4, URZ ;  /* 0x00000004080872a4 */ /* 0x000fc4000f8e023f */
[----:B------:R-:W-:Y:S01]  /*5950*/  UIMAD.WIDE.U32 UR16, UR7, UR4, URZ ;  /* 0x00000004071072a5 */ /* 0x000fe2000f8e003f */
[C---:B------:R-:W-:Y:S01]  /*5960*/  IADD3 R222, R11.reuse, UR15, RZ ;  /* 0x0000000f0bde7c10 */ /* 0x040fe2000fffe0ff */
[----:B------:R-:W-:Y:S01]  /*5970*/  UIMAD UR7, UR7, UR5, UR8 ;  /* 0x00000005070772a4 */ /* 0x000fe2000f8e0208 */
[----:B------:R-:W-:Y:S01]  /*5980*/  ISETP.GE.AND P1, PT, R11, UR11, PT ;  /* 0x0000000b0b007c0c */ /* 0x000fe2000bf26270 */
[----:B------:R-:W-:Y:S01]  /*5990*/  @!P0 IMAD.SHL.U32 R9, R16, 0x2, RZ ;  /* 0x0000000210098824 */ /* 0x000fe200078e00ff */
[----:B------:R-:W-:Y:S01]  /*59a0*/  @!P0 SHF.R.S32.HI R12, RZ, 0x1f, R21 ;  /* 0x0000001fff0c8819 */ /* 0x000fe20000011415 */
[----:B------:R-:W-:Y:S01]  /*59b0*/  UIADD3 UR7, UR17, UR7, URZ ;  /* 0x0000000711077290 */ /* 0x000fe2000fffe03f */
[----:B------:R-:W-:Y:S01]  /*59c0*/  @!P0 SHF.R.S32.HI R13, RZ, 0x1f, R20 ;  /* 0x0000001fff0d8819 */ /* 0x000fe20000011414 */
[----:B------:R-:W-:Y:S01]  /*59d0*/  ULDC.64 UR4, c[0x0][0x1e8] ;  /* 0x00007a0000047ab9 */ /* 0x000fe20000000a00 */
[----:B------:R-:W-:Y:S01]  /*59e0*/  @!P0 LEA.HI R11, R12, R21, RZ, 0x3 ;  /* 0x000000150c0b8211 */ /* 0x000fe200078f18ff */
[----:B------:R-:W-:Y:S01]  /*59f0*/  @P2 IMAD.HI.U32 R12, R222, c[0x0][0x2bc], RZ ;  /* 0x0000af00de0c2a27 */ /* 0x000fe200078e00ff */
[----:B------:R-:W-:-:S02]  /*5a00*/  ISETP.GT.OR P1, PT, R220, 0x1f, P1 ;  /* 0x0000001fdc00780c */ /* 0x000fc40000f24670 */
[----:B------:R-:W-:Y:S02]  /*5a10*/  @!P0 LOP3.LUT R11, R11, 0xfffffff8, RZ, 0xc0, !PT ;  /* 0xfffffff80b0b8812 */ /* 0x000fe400078ec0ff */
[----:B-123--:R-:W-:Y:S01]  /*5a20*/  P2R R10, PR, RZ, 0x4 ;  /* 0x00000004ff0a7803 */ /* 0x00efe20000000000 */
[----:B------:R-:W-:Y:S01]  /*5a30*/  IMAD.MOV.U32 R10, RZ, RZ, R222 ;  /* 0x000000ffff0a7224 */ /* 0x000fe200078e00de */
[----:B------:R-:W-:Y:S01]  /*5a40*/  @P2 SHF.R.U32.HI R10, RZ, c[0x0][0x2c0], R12 ;  /* 0x0000b000ff0a2a19 */ /* 0x000fe2000001160c */
[----:B-----5:R-:W-:Y:S01]  /*5a50*/  @!P0 IMAD.WIDE R28, R11, 0x2, R24 ;  /* 0x000000020b1c8825 */ /* 0x020fe200078e0218 */
[----:B------:R-:W-:Y:S02]  /*5a60*/  @!P0 SHF.R.S32.HI R11, RZ, 0x1f, R6 ;  /* 0x0000001fff0b8819 */ /* 0x000fe40000011406 */
[----:B------:R-:W-:Y:S01]  /*5a70*/  @!P0 LEA.HI R12, R13, R20, RZ, 0x3 ;  /* 0x000000140d0c8211 */ /* 0x000fe200078f18ff */
[----:B----4-:R-:W-:Y:S01]  /*5a80*/  @!P0 IMAD.WIDE R18, R150, 0x2, R24 ;  /* 0x0000000296128825 */ /* 0x010fe200078e0218 */
[----:B------:R-:W-:-:S02]  /*5a90*/  @!P0 LEA.HI R11, R11, R6, RZ, 0x3 ;  /* 0x000000060b0b8211 */ /* 0x000fc400078f18ff */
[----:B------:R-:W-:Y:S02]  /*5aa0*/  @!P0 LOP3.LUT R12, R12, 0xfffffff8, RZ, 0xc0, !PT ;  /* 0xfffffff80c0c8812 */ /* 0x000fe400078ec0ff */
[----:B------:R-:W-:Y:S01]  /*5ab0*/  @!P0 LOP3.LUT R11, R11, 0xfffffff8, RZ, 0xc0, !PT ;  /* 0xfffffff80b0b8812 */ /* 0x000fe200078ec0ff */
[----:B------:R-:W-:Y:S01]  /*5ac0*/  @!PT LDS RZ, [RZ] ;  /* 0x00000000fffff984 */ /* 0x000fe20000000800 */
[----:B------:R1:W-:Y:S02]  /*5ad0*/  @!P0 LDGSTS.E.BYPASS.LTC128B.128 [R9+0x13080], [R18.64], !P3 ;  /* 0x1308000012098fae */ /* 0x0003e4000d901d56 */
[--C-:B------:R-:W-:Y:S02]  /*5ae0*/  @!P0 IMAD.WIDE R26, R12, 0x2, R24.reuse ;  /* 0x000000020c1a8825 */ /* 0x100fe400078e0218 */
[----:B------:R2:W-:Y:S02]  /*5af0*/  @!P0 LDGSTS.E.BYPASS.LTC128B.128 [R9+0x17080], [R28.64], !P4 ;  /* 0x170800001c098fae */ /* 0x0005e4000e101d56 */
[----:B------:R-:W-:Y:S02]  /*5b00*/  @!P0 IMAD.WIDE R24, R11, 0x2, R24 ;  /* 0x000000020b188825 */ /* 0x000fe400078e0218 */
[----:B------:R2:W-:Y:S04]  /*5b10*/  @!P0 LDGSTS.E.BYPASS.LTC128B.128 [R9+0x1b080], [R26.64], !P6 ;  /* 0x1b0800001a098fae */ /* 0x0005e8000f101d56 */
[----:B------:R2:W-:Y:S04]  /*5b20*/  @!P0 LDGSTS.E.BYPASS.LTC128B.128 [R9+0x1f080], [R24.64], !P5 ;  /* 0x1f08000018098fae */ /* 0x0005e8000e901d56 */
[----:B------:R-:W0:Y:S01]  /*5b30*/  LDGDEPBAR ;  /* 0x00000000000079af */ /* 0x000e220000000000 */
[----:B-1----:R-:W-:-:S04]  /*5b40*/  @!P1 IADD3 R18, P2, R10, UR16, RZ ;  /* 0x000000100a129c10 */ /* 0x002fc8000ff5e0ff */
[----:B------:R-:W-:Y:S02]  /*5b50*/  @!P1 LEA.HI.X.SX32 R13, R10, UR7, 0x1, P2 ;  /* 0x000000070a0d9c11 */ /* 0x000fe400090f0eff */
[----:B------:R-:W-:-:S04]  /*5b60*/  @!P1 LEA R14, P2, R18, c[0x0][0x2a0], 0x2 ;  /* 0x0000a800120e9a11 */ /* 0x000fc800078410ff */
[----:B------:R-:W-:Y:S01]  /*5b70*/  @!P1 LEA.HI.X R15, R18, c[0x0][0x2a4], R13, 0x2, P2 ;  /* 0x0000a900120f9a11 */ /* 0x000fe200010f140d */
[----:B------:R-:W-:Y:S06]  /*5b80*/  BAR.SYNC.DEFER_BLOCKING 0x0 ;  /* 0x0000000000007b1d */ /* 0x000fec0000010000 */
[----:B------:R-:W3:Y:S01]  /*5b90*/  @!P1 LDG.E R221, [R14.64] ;  /* 0x000000160edd9981 */ /* 0x000ee2000c1e1900 */
[----:B------:R-:W-:Y:S01]  /*5ba0*/  IMAD.MOV R11, RZ, RZ, -R10 ;  /* 0x000000ffff0b7224 */ /* 0x000fe200078e0a0a */
[----:B------:R-:W-:Y:S01]  /*5bb0*/  UIMAD UR8, UR12, UR4, URZ ;  /* 0x000000040c0872a4 */ /* 0x000fe2000f8e023f */
[----:B--2---:R-:W-:Y:S01]  /*5bc0*/  IMAD.U32 R9, RZ, RZ, UR13 ;  /* 0x0000000dff097e24 */ /* 0x004fe2000f8e00ff */
[----:B------:R-:W-:Y:S01]  /*5bd0*/  UIMAD.WIDE.U32 UR24, UR13, UR4, URZ ;  /* 0x000000040d1872a5 */ /* 0x000fe2000f8e003f */
[----:B------:R-:W-:Y:S01]  /*5be0*/  IMAD R222, R11, c[0x0][0x2b8], R222 ;  /* 0x0000ae000bde7a24 */ /* 0x000fe200078e02de */
[----:B------:R-:W-:Y:S01]  /*5bf0*/  UIMAD UR5, UR13, UR5, UR8 ;  /* 0x000000050d0572a4 */ /* 0x000fe2000f8e0208 */
[----:B------:R-:W-:Y:S01]  /*5c00*/  ISETP.GE.AND P4, PT, R150, c[0x0][0x1d4], PT ;  /* 0x0000750096007a0c */ /* 0x000fe20003f86270 */
[----:B------:R-:W-:Y:S01]  /*5c10*/  UIADD3 UR8, UR11, -UR6, URZ ;  /* 0x800000060b087290 */ /* 0x000fe2000fffe03f */
[----:B------:R-:W-:Y:S01]  /*5c20*/  IMAD.WIDE.U32 R12, R222, c[0x0][0x1e0], RZ ;  /* 0x00007800de0c7a25 */ /* 0x000fe200078e00ff */
[----:B------:R-:W-:Y:S01]  /*5c30*/  SHF.R.S32.HI R19, RZ, 0x1f, R222 ;  /* 0x0000001fff137819 */ /* 0x000fe200000114de */
[----:B------:R-:W-:Y:S01]  /*5c40*/  UIADD3 UR6, UR25, UR5, URZ ;  /* 0x0000000519067290 */ /* 0x000fe2000fffe03f */
[----:B------:R-:W-:-:S02]  /*5c50*/  ISETP.GE.AND P5, PT, R21, c[0x0][0x1d4], PT ;  /* 0x0000750015007a0c */ /* 0x000fc40003fa6270 */
[----:B------:R-:W-:Y:S01]  /*5c60*/  ISETP.GE.AND P3, PT, R20, c[0x0][0x1d4], PT ;  /* 0x0000750014007a0c */ /* 0x000fe20003f66270 */
[----:B------:R-:W-:Y:S01]  /*5c70*/  IMAD R11, R19, c[0x0][0x1e0], RZ ;  /* 0x00007800130b7a24 */ /* 0x000fe200078e02ff */
[----:B------:R-:W-:Y:S01]  /*5c80*/  ISETP.GE.AND P2, PT, R6, c[0x0][0x1d4], PT ;  /* 0x0000750006007a0c */ /* 0x000fe20003f46270 */
[----:B------:R-:W-:Y:S02]  /*5c90*/  ULDC.64 UR4, c[0x0][0x210] ;  /* 0x0000840000047ab9 */ /* 0x000fe40000000a00 */
[----:B------:R-:W-:Y:S01]  /*5ca0*/  IMAD R10, R222, c[0x0][0x1e4], R11 ;  /* 0x00007900de0a7a24 */ /* 0x000fe200078e020b */
[----:B------:R-:W-:Y:S02]  /*5cb0*/  UIMAD UR12, UR12, UR4, URZ ;  /* 0x000000040c0c72a4 */ /* 0x000fe4000f8e023f */
[----:B------:R-:W-:Y:S01]  /*5cc0*/  UIMAD.WIDE.U32 UR26, UR13, UR4, URZ ;  /* 0x000000040d1a72a5 */ /* 0x000fe2000f8e003f */
[----:B------:R-:W-:Y:S01]  /*5cd0*/  IMAD.IADD R13, R13, 0x1, R10 ;  /* 0x000000010d0d7824 */ /* 0x000fe200078e020a */
[----:B------:R-:W-:-:S04]  /*5ce0*/  UIMAD UR5, UR13, UR5, UR12 ;  /* 0x000000050d0572a4 */ /* 0x000fc8000f8e020c */
[----:B------:R-:W-:Y:S01]  /*5cf0*/  UIADD3 UR5, UR27, UR5, URZ ;  /* 0x000000051b057290 */ /* 0x000fe2000fffe03f */
[----:B---3--:R-:W-:Y:S01]  /*5d00*/  SHF.R.S32.HI R18, RZ, 0x1f, R221 ;  /* 0x0000001fff127819 */ /* 0x008fe200000114dd */
[----:B------:R-:W-:-:S04]  /*5d10*/  IMAD.WIDE.U32 R12, R221, c[0x0][0x1f0], R12 ;  /* 0x00007c00dd0c7a25 */ /* 0x000fc800078e000c */
[----:B------:R-:W-:Y:S01]  /*5d20*/  IMAD R10, R18, c[0x0][0x1f0], RZ ;  /* 0x00007c00120a7a24 */ /* 0x000fe200078e02ff */
[----:B------:R-:W-:Y:S01]  /*5d30*/  IADD3 R11, P0, R12, UR24, RZ ;  /* 0x000000180c0b7c10 */ /* 0x000fe2000ff1e0ff */
[----:B------:R-:W-:Y:S01]  /*5d40*/  IMAD R9, R9, c[0x0][0x1e8], R12 ;  /* 0x00007a0009097a24 */ /* 0x000fe200078e020c */
[----:B------:R-:W-:Y:S01]  /*5d50*/  IADD3 R12, -R17, UR8, RZ ;  /* 0x00000008110c7c10 */ /* 0x000fe2000fffe1ff */
[----:B------:R-:W-:Y:S01]  /*5d60*/  IMAD R10, R221, c[0x0][0x1f4], R10 ;  /* 0x00007d00dd0a7a24 */ /* 0x000fe200078e020a */
[----:B------:R-:W-:Y:S02]  /*5d70*/  LEA RZ, P1, R11, c[0x0][0x1c8], 0x1 ;  /* 0x000072000bff7a11 */ /* 0x000fe400078208ff */
[----:B------:R-:W-:Y:S01]  /*5d80*/  LEA R23, R9, c[0x0][0x1c8], 0x1 ;  /* 0x0000720009177a11 */ /* 0x000fe200078e08ff */
[----:B------:R-:W-:-:S04]  /*5d90*/  IMAD.IADD R10, R13, 0x1, R10 ;  /* 0x000000010d0a7824 */ /* 0x000fc800078e020a */
[----:B------:R-:W-:Y:S01]  /*5da0*/  SHFL.IDX PT, R14, R23, RZ, 0x181f ;  /* 0x00181fff170e7589 */ /* 0x000fe200000e0000 */
[----:B------:R-:W-:Y:S02]  /*5db0*/  IADD3.X R10, R10, UR6, RZ, P0, !PT ;  /* 0x000000060a0a7c10 */ /* 0x000fe400087fe4ff */
[----:B------:R-:W-:Y:S02]  /*5dc0*/  ISETP.GE.AND P0, PT, R12, 0x1, PT ;  /* 0x000000010c00780c */ /* 0x000fe40003f06270 */
[----:B------:R-:W-:Y:S02]  /*5dd0*/  LEA.HI.X R15, R11, c[0x0][0x1cc], R10, 0x1, P1 ;  /* 0x000073000b0f7a11 */ /* 0x000fe400008f0c0a */
[----:B------:R-:W-:-:S04]  /*5de0*/  ISETP.GT.AND P1, PT, R220, 0x1f, PT ;  /* 0x0000001fdc00780c */ /* 0x000fc80003f24270 */
[----:B------:R-:W1:Y:S05]  /*5df0*/  SHFL.IDX PT, R15, R15, RZ, 0x181f ;  /* 0x00181fff0f0f7589 */ /* 0x000e6a00000e0000 */
[----:B------:R-:W-:Y:S01]  /*5e00*/  @P0 SHF.R.S32.HI R10, RZ, 0x1f, R21 ;  /* 0x0000001fff0a0819 */ /* 0x000fe20000011415 */
[----:B------:R-:W-:Y:S01]  /*5e10*/  @P0 IMAD.SHL.U32 R12, R16, 0x2, RZ ;  /* 0x00000002100c0824 */ /* 0x000fe200078e00ff */
[----:B------:R-:W-:Y:S02]  /*5e20*/  @P0 SHF.R.S32.HI R13, RZ, 0x1f, R20 ;  /* 0x0000001fff0d0819 */ /* 0x000fe40000011414 */
[----:B------:R-:W-:Y:S02]  /*5e30*/  @P0 SHF.R.S32.HI R9, RZ, 0x1f, R6 ;  /* 0x0000001fff090819 */ /* 0x000fe40000011406 */
[----:B------:R-:W-:-:S02]  /*5e40*/  @P0 LEA.HI R11, R10, R21, RZ, 0x3 ;  /* 0x000000150a0b0211 */ /* 0x000fc400078f18ff */
[----:B------:R-:W-:Y:S02]  /*5e50*/  @P0 LEA.HI R10, R13, R20, RZ, 0x3 ;  /* 0x000000140d0a0211 */ /* 0x000fe400078f18ff */
[----:B------:R-:W-:Y:S02]  /*5e60*/  @P0 LEA.HI R9, R9, R6, RZ, 0x3 ;  /* 0x0000000609090211 */ /* 0x000fe400078f18ff */
[----:B------:R-:W-:Y:S02]  /*5e70*/  @P0 LOP3.LUT R11, R11, 0xfffffff8, RZ, 0xc0, !PT ;  /* 0xfffffff80b0b0812 */ /* 0x000fe400078ec0ff */
[----:B------:R-:W-:Y:S02]  /*5e80*/  @P0 LOP3.LUT R10, R10, 0xfffffff8, RZ, 0xc0, !PT ;  /* 0xfffffff80a0a0812 */ /* 0x000fe400078ec0ff */
[----:B------:R-:W-:Y:S01]  /*5e90*/  @P0 LOP3.LUT R9, R9, 0xfffffff8, RZ, 0xc0, !PT ;  /* 0xfffffff809090812 */ /* 0x000fe200078ec0ff */
[----:B-1----:R-:W-:-:S04]  /*5ea0*/  @P0 IMAD.WIDE R24, R150, 0x2, R14 ;  /* 0x0000000296180825 */ /* 0x002fc800078e020e */
[--C-:B------:R-:W-:Y:S01]  /*5eb0*/  @P0 IMAD.WIDE R26, R11, 0x2, R14.reuse ;  /* 0x000000020b1a0825 */ /* 0x100fe200078e020e */
[----:B------:R-:W-:Y:S01]  /*5ec0*/  @!PT LDS RZ, [RZ] ;  /* 0x00000000fffff984 */ /* 0x000fe20000000800 */
[----:B------:R1:W-:Y:S03]  /*5ed0*/  @P0 LDGSTS.E.BYPASS.LTC128B.128 [R12+0xc080], [R24.64], !P4 ;  /* 0x0c080000180c0fae */ /* 0x0003e6000e101d56 */
[--C-:B------:R-:W-:Y:S01]  /*5ee0*/  @P0 IMAD.WIDE R10, R10, 0x2, R14.reuse ;  /* 0x000000020a0a0825 */ /* 0x100fe200078e020e */
[----:B------:R1:W-:Y:S03]  /*5ef0*/  @P0 LDGSTS.E.BYPASS.LTC128B.128 [R12+0xd080], [R26.64], !P5 ;  /* 0x0d0800001a0c0fae */ /* 0x0003e6000e901d56 */
[----:B------:R-:W-:Y:S01]  /*5f00*/  @P0 IMAD.WIDE R14, R9, 0x2, R14 ;  /* 0x00000002090e0825 */ /* 0x000fe200078e020e */
[----:B------:R1:W-:Y:S04]  /*5f10*/  @P0 LDGSTS.E.BYPASS.LTC128B.128 [R12+0xe080], [R10.64], !P3 ;  /* 0x0e0800000a0c0fae */ /* 0x0003e8000d901d56 */
[----:B------:R1:W-:Y:S01]  /*5f20*/  @P0 LDGSTS.E.BYPASS.LTC128B.128 [R12+0xf080], [R14.64], !P2 ;  /* 0x0f0800000e0c0fae */ /* 0x0003e2000d101d56 */
[----:B------:R-:W-:-:S03]  /*5f30*/  ISETP.LT.AND P0, PT, RZ, c[0x0][0x27c], PT ;  /* 0x00009f00ff007a0c */ /* 0x000fc60003f01270 */
[----:B------:R-:W0:Y:S10]  /*5f40*/  LDGDEPBAR ;  /* 0x00000000000079af */ /* 0x000e340000000000 */
[----:B------:R-:W-:Y:S05]  /*5f50*/  @P0 BRA `(.L_x_88) ;  /* 0x0000002000000947 */ /* 0x000fea0003800000 */
[----:B------:R-:W-:-:S04]  /*5f60*/  DEPBAR.LE SB0, 0x1 ;  /* 0x000080400000791a */ /* 0x000fc80000000000 */
[----:B------:R-:W-:Y:S05]  /*5f70*/  BRA `(.L_x_89) ;  /* 0x00006ab000007947 */ /* 0x000fea0003800000 */
.L_x_88:
[----:B-1----:R-:W-:Y:S01]  /*5f80*/  SHF.R.S32.HI R10, RZ, 0x1f, R63 ;  /* 0x0000001fff0a7819 */ /* 0x002fe2000001143f */
[C---:B------:R-:W-:Y:S01]  /*5f90*/  IMAD.WIDE.U32 R12, R63.reuse, c[0x0][0x280], RZ ;  /* 0x0000a0003f0c7a25 */ /* 0x040fe200078e00ff */
[----:B------:R-:W-:Y:S01]  /*5fa0*/  ULDC.U8 UR4, c[0x0][0x298] ;  /* 0x0000a60000047ab9 */ /* 0x000fe20000000000 */
[----:B------:R-:W-:Y:S01]  /*5fb0*/  BSSY B2, `(.L_x_89) ;  /* 0x00006a7000027945 */ /* 0x000fe20003800000 */
[----:B------:R-:W-:Y:S01]  /*5fc0*/  SHF.L.U32 R39, R16, 0x1, RZ ;  /* 0x0000000110277819 */ /* 0x000fe200000006ff */
[----:B------:R-:W-:Y:S01]  /*5fd0*/  IMAD R14, R10, c[0x0][0x280], RZ ;  /* 0x0000a0000a0e7a24 */ /* 0x000fe200078e02ff */
[----:B------:R-:W-:Y:S01]  /*5fe0*/  LEA R28, P0, R12, c[0x0][0x270], 0x1 ;  /* 0x00009c000c1c7a11 */ /* 0x000fe200078008ff */
[----:B------:R-:W-:Y:S02]  /*5ff0*/  IMAD R10, R10, c[0x0][0x290], RZ ;  /* 0x0000a4000a0a7a24 */ /* 0x000fe400078e02ff */
[----:B------:R-:W-:-:S05]  /*6000*/  IMAD R9, R63, c[0x0][0x284], R14 ;  /* 0x0000a1003f097a24 */ /* 0x000fca00078e020e */
[----:B------:R-:W-:-:S04]  /*6010*/  IADD3 R9, R9, R13, RZ ;  /* 0x0000000d09097210 */ /* 0x000fc80007ffe0ff */
[----:B------:R-:W-:Y:S01]  /*6020*/  LEA.HI.X R29, R12, c[0x0][0x274], R9, 0x1, P0 ;  /* 0x00009d000c1d7a11 */ /* 0x000fe200000f0c09 */
[----:B------:R-:W-:-:S04]  /*6030*/  IMAD.WIDE.U32 R12, R63, c[0x0][0x290], RZ ;  /* 0x0000a4003f0c7a25 */ /* 0x000fc800078e00ff */
[----:B------:R-:W-:Y:S01]  /*6040*/  IMAD R9, R63, c[0x0][0x294], R10 ;  /* 0x0000a5003f097a24 */ /* 0x000fe200078e020a */
[----:B------:R-:W-:-:S04]  /*6050*/  LEA R30, P0, R12, c[0x0][0x288], 0x1 ;  /* 0x0000a2000c1e7a11 */ /* 0x000fc800078008ff */
[----:B------:R-:W-:-:S04]  /*6060*/  IADD3 R9, R9, R13, RZ ;  /* 0x0000000d09097210 */ /* 0x000fc80007ffe0ff */
[----:B------:R-:W-:Y:S02]  /*6070*/  LEA.HI.X R31, R12, c[0x0][0x28c], R9, 0x1, P0 ;  /* 0x0000a3000c1f7a11 */ /* 0x000fe400000f0c09 */
[----:B------:R-:W-:-:S13]  /*6080*/  ISETP.NE.AND P0, PT, RZ, UR4, PT ;  /* 0x00000004ff007c0c */ /* 0x000fda000bf05270 */
[----:B------:R-:W-:Y:S05]  /*6090*/  @!P0 BRA `(.L_x_90) ;  /* 0x0000320000008947 */ /* 0x000fea0003800000 */
[----:B------:R-:W-:Y:S01]  /*60a0*/  ISETP.NE.AND P6, PT, R8, RZ, PT ;  /* 0x000000ff0800720c */ /* 0x000fe20003fc5270 */
[----:B------:R-:W-:Y:S01]  /*60b0*/  BSSY B0, `(.L_x_91) ;  /* 0x0000033000007945 */ /* 0x000fe20003800000 */
[----:B------:R-:W-:Y:S01]  /*60c0*/  SHF.L.U32 R27, R2, 0x2, RZ ;  /* 0x00000002021b7819 */ /* 0x000fe200000006ff */
[----:B------:R-:W-:Y:S01]  /*60d0*/  CS2R R36, SRZ ;  /* 0x0000000000247805 */ /* 0x000fe2000001ff00 */
[----:B------:R-:W-:Y:S01]  /*60e0*/  CS2R R14, SRZ ;  /* 0x00000000000e7805 */ /* 0x000fe2000001ff00 */
[----:B------:R-:W-:Y:S01]  /*60f0*/  CS2R R24, SRZ ;  /* 0x0000000000187805 */ /* 0x000fe2000001ff00 */
[----:B------:R-:W-:Y:S01]  /*6100*/  CS2R R32, SRZ ;  /* 0x0000000000207805 */ /* 0x000fe2000001ff00 */
[----:B------:R-:W-:Y:S01]  /*6110*/  CS2R R50, SRZ ;  /* 0x0000000000327805 */ /* 0x000fe2000001ff00 */
[----:B------:R-:W-:Y:S01]  /*6120*/  CS2R R8, SRZ ;  /* 0x0000000000087805 */ /* 0x000fe2000001ff00 */
[----:B------:R-:W-:Y:S01]  /*6130*/  CS2R R12, SRZ ;  /* 0x00000000000c7805 */ /* 0x000fe2000001ff00 */
[----:B------:R-:W-:-:S03]  /*6140*/  CS2R R10, SRZ ;  /* 0x00000000000a7805 */ /* 0x000fc6000001ff00 */
[----:B------:R-:W-:Y:S05]  /*6150*/  @P6 BRA `(.L_x_92) ;  /* 0x0000028000006947 */ /* 0x000fea0003800000 */
[C---:B------:R-:W-:Y:S01]  /*6160*/  ISETP.GE.AND P0, PT, R27.reuse, c[0x0][0x27c], PT ;  /* 0x00009f001b007a0c */ /* 0x040fe20003f06270 */
[----:B------:R-:W-:Y:S01]  /*6170*/  CS2R R32, SRZ ;  /* 0x0000000000207805 */ /* 0x000fe2000001ff00 */
[----:B------:R-:W-:Y:S01]  /*6180*/  CS2R R10, SRZ ;  /* 0x00000000000a7805 */ /* 0x000fe2000001ff00 */
[----:B------:R-:W-:-:S10]  /*6190*/  IADD3 R8, R27, 0x20, RZ ;  /* 0x000000201b087810 */ /* 0x000fd40007ffe0ff */
[----:B------:R-:W-:-:S04]  /*61a0*/  @!P0 IMAD.WIDE R34, R27, 0x2, R28 ;  /* 0x000000021b228825 */ /* 0x000fc800078e021c */
[----:B------:R-:W-:Y:S01]  /*61b0*/  @!P0 IMAD.WIDE R14, R27, 0x2, R30 ;  /* 0x000000021b0e8825 */ /* 0x000fe200078e021e */
[----:B------:R1:W5:Y:S04]  /*61c0*/  @!P0 LD.E.64 R32, [R34.64] ;  /* 0x0000001622208980 */ /* 0x000368000c101b00 */
[----:B------:R2:W5:Y:S01]  /*61d0*/  @!P0 LD.E.64 R10, [R14.64] ;  /* 0x000000160e0a8980 */ /* 0x000562000c101b00 */
[----:B------:R-:W-:Y:S01]  /*61e0*/  ISETP.GE.AND P0, PT, R8, c[0x0][0x27c], PT ;  /* 0x00009f0008007a0c */ /* 0x000fe20003f06270 */
[----:B------:R-:W-:Y:S01]  /*61f0*/  CS2R R24, SRZ ;  /* 0x0000000000187805 */ /* 0x000fe2000001ff00 */
[----:B------:R-:W-:-:S11]  /*6200*/  CS2R R12, SRZ ;  /* 0x00000000000c7805 */ /* 0x000fd6000001ff00 */
[----:B------:R-:W-:-:S04]  /*6210*/  @!P0 SHF.R.S32.HI R9, RZ, 0x1f, R8 ;  /* 0x0000001fff098819 */ /* 0x000fc80000011408 */
[----:B------:R-:W-:Y:S02]  /*6220*/  @!P0 LEA.HI R9, R9, R8, RZ, 0x2 ;  /* 0x0000000809098211 */ /* 0x000fe400078f10ff */
[----:B------:R-:W-:Y:S02]  /*6230*/  IADD3 R8, R27, 0x40, RZ ;  /* 0x000000401b087810 */ /* 0x000fe40007ffe0ff */
[----:B------:R-:W-:-:S05]  /*6240*/  @!P0 LOP3.LUT R9, R9, 0xfffffffc, RZ, 0xc0, !PT ;  /* 0xfffffffc09098812 */ /* 0x000fca00078ec0ff */
[----:B------:R-:W-:-:S04]  /*6250*/  @!P0 IMAD.WIDE R36, R9, 0x2, R28 ;  /* 0x0000000209248825 */ /* 0x000fc800078e021c */
[----:B------:R-:W-:Y:S01]  /*6260*/  @!P0 IMAD.WIDE R42, R9, 0x2, R30 ;  /* 0x00000002092a8825 */ /* 0x000fe200078e021e */
[----:B------:R3:W5:Y:S04]  /*6270*/  @!P0 LD.E.64 R24, [R36.64] ;  /* 0x0000001624188980 */ /* 0x000768000c101b00 */
[----:B------:R4:W5:Y:S01]  /*6280*/  @!P0 LD.E.64 R12, [R42.64] ;  /* 0x000000162a0c8980 */ /* 0x000962000c101b00 */
[----:B------:R-:W-:Y:S01]  /*6290*/  ISETP.GE.AND P0, PT, R8, c[0x0][0x27c], PT ;  /* 0x00009f0008007a0c */ /* 0x000fe20003f06270 */
[----:B--2---:R-:W-:-:S12]  /*62a0*/  CS2R R14, SRZ ;  /* 0x00000000000e7805 */ /* 0x004fd8000001ff00 */
[----:B------:R-:W-:-:S04]  /*62b0*/  @!P0 SHF.R.S32.HI R9, RZ, 0x1f, R8 ;  /* 0x0000001fff098819 */ /* 0x000fc80000011408 */
[----:B------:R-:W-:-:S04]  /*62c0*/  @!P0 LEA.HI R9, R9, R8, RZ, 0x2 ;  /* 0x0000000809098211 */ /* 0x000fc800078f10ff */
[----:B------:R-:W-:Y:S02]  /*62d0*/  @!P0 LOP3.LUT R23, R9, 0xfffffffc, RZ, 0xc0, !PT ;  /* 0xfffffffc09178812 */ /* 0x000fe400078ec0ff */
[----:B------:R-:W-:-:S03]  /*62e0*/  CS2R R8, SRZ ;  /* 0x0000000000087805 */ /* 0x000fc6000001ff00 */
[----:B-1----:R-:W-:-:S04]  /*62f0*/  @!P0 IMAD.WIDE R34, R23, 0x2, R28 ;  /* 0x0000000217228825 */ /* 0x002fc800078e021c */
[----:B------:R-:W-:Y:S01]  /*6300*/  @!P0 IMAD.WIDE R40, R23, 0x2, R30 ;  /* 0x0000000217288825 */ /* 0x000fe200078e021e */
[----:B------:R-:W-:Y:S01]  /*6310*/  IADD3 R23, R27, 0x60, RZ ;  /* 0x000000601b177810 */ /* 0x000fe20007ffe0ff */
[----:B------:R4:W5:Y:S04]  /*6320*/  @!P0 LD.E.64 R14, [R34.64] ;  /* 0x00000016220e8980 */ /* 0x000968000c101b00 */
[----:B------:R4:W5:Y:S01]  /*6330*/  @!P0 LD.E.64 R8, [R40.64] ;  /* 0x0000001628088980 */ /* 0x000962000c101b00 */
[----:B------:R-:W-:Y:S01]  /*6340*/  ISETP.GE.AND P0, PT, R23, c[0x0][0x27c], PT ;  /* 0x00009f0017007a0c */ /* 0x000fe20003f06270 */
[----:B---3--:R-:W-:Y:S01]  /*6350*/  CS2R R36, SRZ ;  /* 0x0000000000247805 */ /* 0x008fe2000001ff00 */
[----:B------:R-:W-:-:S11]  /*6360*/  CS2R R50, SRZ ;  /* 0x0000000000327805 */ /* 0x000fd6000001ff00 */
[----:B------:R-:W-:-:S04]  /*6370*/  @!P0 SHF.R.S32.HI R26, RZ, 0x1f, R23 ;  /* 0x0000001fff1a8819 */ /* 0x000fc80000011417 */
[----:B------:R-:W-:-:S04]  /*6380*/  @!P0 LEA.HI R23, R26, R23, RZ, 0x2 ;  /* 0x000000171a178211 */ /* 0x000fc800078f10ff */
[----:B------:R-:W-:-:S05]  /*6390*/  @!P0 LOP3.LUT R23, R23, 0xfffffffc, RZ, 0xc0, !PT ;  /* 0xfffffffc17178812 */ /* 0x000fca00078ec0ff */
[----:B------:R-:W-:-:S04]  /*63a0*/  @!P0 IMAD.WIDE R28, R23, 0x2, R28 ;  /* 0x00000002171c8825 */ /* 0x000fc800078e021c */
[----:B------:R-:W-:Y:S01]  /*63b0*/  @!P0 IMAD.WIDE R30, R23, 0x2, R30 ;  /* 0x00000002171e8825 */ /* 0x000fe200078e021e */
[----:B------:R4:W5:Y:S04]  /*63c0*/  @!P0 LD.E.64 R36, [R28.64] ;  /* 0x000000161c248980 */ /* 0x000968000c101b00 */
[----:B------:R4:W5:Y:S02]  /*63d0*/  @!P0 LD.E.64 R50, [R30.64] ;  /* 0x000000161e328980 */ /* 0x000964000c101b00 */
.L_x_92:
[----:B------:R-:W-:Y:S05]  /*63e0*/  BSYNC B0 ;  /* 0x0000000000007941 */ /* 0x000fea0003800000 */
.L_x_91:
[----:B------:R-:W-:Y:S01]  /*63f0*/  UIMAD UR4, UR14, -0x80, UR19 ;  /* 0xffffff800e0478a4 */ /* 0x000fe2000f8e0213 */
[----:B-----5:R-:W-:Y:S01]  /*6400*/  IMAD.MOV.U32 R48, RZ, RZ, R32 ;  /* 0x000000ffff307224 */ /* 0x020fe200078e0020 */
[----:B------:R-:W-:Y:S01]  /*6410*/  SHF.R.U64 R47, R32, 0x10, R33 ;  /* 0x00000010202f7819 */ /* 0x000fe20000001221 */
[----:B------:R-:W-:Y:S01]  /*6420*/  IMAD.MOV.U32 R44, RZ, RZ, R14 ;  /* 0x000000ffff2c7224 */ /* 0x000fe200078e000e */
[----:B------:R-:W-:Y:S01]  /*6430*/  UISETP.LT.AND UP0, UPT, UR4, 0x80, UPT ;  /* 0x000000800400788c */ /* 0x000fe2000bf01270 */
[----:B----4-:R-:W-:Y:S01]  /*6440*/  SHF.R.U64 R42, R14, 0x10, R15 ;  /* 0x000000100e2a7819 */ /* 0x010fe2000000120f */
[--C-:B------:R-:W-:Y:S01]  /*6450*/  IMAD.MOV.U32 R43, RZ, RZ, R37.reuse ;  /* 0x000000ffff2b7224 */ /* 0x100fe200078e0025 */
[--C-:B------:R-:W-:Y:S01]  /*6460*/  SHF.R.U64 R40, R36, 0x10, R37.reuse ;  /* 0x0000001024287819 */ /* 0x100fe20000001225 */
[----:B------:R-:W-:Y:S01]  /*6470*/  USEL UR4, UR4, 0x80, UP0 ;  /* 0x0000008004047887 */ /* 0x000fe20008000000 */
[----:B------:R-:W-:Y:S01]  /*6480*/  SHF.R.U32.HI R14, RZ, 0x10, R37 ;  /* 0x00000010ff0e7819 */ /* 0x000fe20000011625 */
[--C-:B------:R-:W-:Y:S01]  /*6490*/  IMAD.MOV.U32 R41, RZ, RZ, R11.reuse ;  /* 0x000000ffff297224 */ /* 0x100fe200078e000b */
[--C-:B------:R-:W-:Y:S01]  /*64a0*/  SHF.R.U64 R38, R10, 0x10, R11.reuse ;  /* 0x000000100a267819 */ /* 0x100fe2000000120b */
[----:B------:R-:W-:Y:S01]  /*64b0*/  IMAD.MOV.U32 R34, RZ, RZ, R10 ;  /* 0x000000ffff227224 */ /* 0x000fe200078e000a */
[----:B------:R-:W-:Y:S01]  /*64c0*/  SHF.R.U32.HI R32, RZ, 0x10, R11 ;  /* 0x00000010ff207819 */ /* 0x000fe2000001160b */
[--C-:B------:R-:W-:Y:S01]  /*64d0*/  IMAD.MOV.U32 R37, RZ, RZ, R13.reuse ;  /* 0x000000ffff257224 */ /* 0x100fe200078e000d */
[----:B------:R-:W-:Y:S01]  /*64e0*/  ISETP.GE.AND P0, PT, R17, UR4, PT ;  /* 0x0000000411007c0c */ /* 0x000fe2000bf06270 */
[----:B------:R-:W-:Y:S01]  /*64f0*/  IMAD.MOV.U32 R46, RZ, RZ, R24 ;  /* 0x000000ffff2e7224 */ /* 0x000fe200078e0018 */
[----:B------:R-:W-:Y:S01]  /*6500*/  SHF.R.U64 R11, R12, 0x10, R13 ;  /* 0x000000100c0b7819 */ /* 0x000fe2000000120d */
[----:B------:R-:W-:Y:S01]  /*6510*/  IMAD.MOV.U32 R31, RZ, RZ, R25 ;  /* 0x000000ffff1f7224 */ /* 0x000fe200078e0019 */
[----:B------:R-:W-:Y:S01]  /*6520*/  SHF.R.U32.HI R28, RZ, 0x10, R13 ;  /* 0x00000010ff1c7819 */ /* 0x000fe2000001160d */
        /* <DEDUP_REMOVED lines=9> */
[----:B------:R-:W-:Y:S01]  /*65c0*/  SHF.R.U32.HI R33, RZ, 0x10, R33 ;  /* 0x00000010ff217819 */ /* 0x000fe20000011621 */
[----:B------:R-:W-:Y:S01]  /*65d0*/  IMAD.MOV.U32 R36, RZ, RZ, R8 ;  /* 0x000000ffff247224 */ /* 0x000fe200078e0008 */
[----:B------:R-:W-:Y:S01]  /*65e0*/  SHF.R.U32.HI R15, RZ, 0x10, R15 ;  /* 0x00000010ff0f7819 */ /* 0x000fe2000001160f */
[----:B------:R-:W-:Y:S01]  /*65f0*/  IMAD.MOV.U32 R24, RZ, RZ, R50 ;  /* 0x000000ffff187224 */ /* 0x000fe200078e0032 */
[--C-:B------:R-:W-:Y:S01]  /*6600*/  SHF.R.U64 R8, R50, 0x10, R51.reuse ;  /* 0x0000001032087819 */ /* 0x100fe20000001233 */
[--C-:B------:R-:W-:Y:S01]  /*6610*/  IMAD.MOV.U32 R9, RZ, RZ, R51.reuse ;  /* 0x000000ffff097224 */ /* 0x100fe200078e0033 */
[----:B------:R-:W-:Y:S01]  /*6620*/  SHF.R.U32.HI R12, RZ, 0x10, R51 ;  /* 0x00000010ff0c7819 */ /* 0x000fe20000011633 */
[----:B------:R-:W-:-:S04]  /*6630*/  DEPBAR.LE SB0, 0x1 ;  /* 0x000080400000791a */ /* 0x000fc80000000000 */
[----:B------:R-:W-:Y:S01]  /*6640*/  BSSY B1, `(.L_x_93) ;  /* 0x00000bc000017945 */ /* 0x000fe20003800000 */
[----:B------:R-:W-:Y:S02]  /*6650*/  PRMT R35, R35, 0x5410, R48 ;  /* 0x0000541023237816 */ /* 0x000fe40000000030 */
[----:B------:R-:W-:Y:S02]  /*6660*/  PRMT R33, R33, 0x5410, R47 ;  /* 0x0000541021217816 */ /* 0x000fe4000000002f */
[----:B------:R-:W-:Y:S02]  /*6670*/  PRMT R31, R31, 0x5410, R46 ;  /* 0x000054101f1f7816 */ /* 0x000fe4000000002e */
[----:B------:R-:W-:Y:S02]  /*6680*/  PRMT R29, R29, 0x5410, R45 ;  /* 0x000054101d1d7816 */ /* 0x000fe4000000002d */
[----:B------:R-:W-:Y:S02]  /*6690*/  PRMT R25, R25, 0x5410, R44 ;  /* 0x0000541019197816 */ /* 0x000fe4000000002c */
[----:B------:R-:W-:-:S02]  /*66a0*/  PRMT R15, R15, 0x5410, R42 ;  /* 0x000054100f0f7816 */ /* 0x000fc4000000002a */
        /* <DEDUP_REMOVED lines=9> */
[----:B------:R-:W-:Y:S01]  /*6740*/  PRMT R12, R12, 0x5410, R8 ;  /* 0x000054100c0c7816 */ /* 0x000fe20000000008 */
[----:B------:R-:W-:Y:S06]  /*6750*/  BAR.SYNC.DEFER_BLOCKING 0x0 ;  /* 0x0000000000007b1d */ /* 0x000fec0000010000 */
[----:B------:R-:W-:Y:S05]  /*6760*/  @P0 BRA `(.L_x_94) ;  /* 0x00000a9000000947 */ /* 0x000fea0003800000 */
[----:B------:R-:W-:Y:S01]  /*6770*/  ISETP.GE.AND P0, PT, R27, c[0x0][0x27c], PT ;  /* 0x00009f001b007a0c */ /* 0x000fe20003f06270 */
[----:B------:R-:W-:-:S12]  /*6780*/  BSSY B0, `(.L_x_95) ;  /* 0x0000028000007945 */ /* 0x000fd80003800000 */
[----:B------:R-:W-:Y:S05]  /*6790*/  @P0 BRA `(.L_x_96) ;  /* 0x0000026000000947 */ /* 0x000fea0003800000 */
[----:B------:R-:W1:Y:S01]  /*67a0*/  LDS.128 R8, [R39+0x10080] ;  /* 0x0100800027087984 */ /* 0x000e620000000c00 */
[--C-:B------:R-:W-:Y:S02]  /*67b0*/  HADD2.F32 R36, -RZ, R34.reuse.H1_H1 ;  /* 0x30000022ff247230 */ /* 0x100fe40000004100 */
[----:B------:R-:W-:Y:S02]  /*67c0*/  HADD2.F32 R43, -RZ, R33.H1_H1 ;  /* 0x30000021ff2b7230 */ /* 0x000fe40000004100 */
[----:B------:R-:W-:Y:S02]  /*67d0*/  HADD2.F32 R44, -RZ, R35.H1_H1 ;  /* 0x30000023ff2c7230 */ /* 0x000fe40000004100 */
[----:B------:R-:W-:Y:S02]  /*67e0*/  HADD2.F32 R47, -RZ, R34.H0_H0 ;  /* 0x20000022ff2f7230 */ /* 0x000fe40000004100 */
[--C-:B-1----:R-:W-:Y:S02]  /*67f0*/  HADD2.F32 R37, -RZ, R8.reuse.H0_H0 ;  /* 0x20000008ff257230 */ /* 0x102fe40000004100 */
[----:B------:R-:W-:-:S02]  /*6800*/  HADD2.F32 R41, -RZ, R8.H1_H1 ;  /* 0x30000008ff297230 */ /* 0x000fc40000004100 */
[--C-:B------:R-:W-:Y:S01]  /*6810*/  HADD2.F32 R8, -RZ, R9.reuse.H0_H0 ;  /* 0x20000009ff087230 */ /* 0x100fe20000004100 */
[-C--:B------:R-:W-:Y:S01]  /*6820*/  FMUL.FTZ R46, R37, R36.reuse ;  /* 0x00000024252e7220 */ /* 0x080fe20000410000 */
[----:B------:R-:W-:Y:S01]  /*6830*/  HADD2.F32 R38, -RZ, R9.H1_H1 ;  /* 0x30000009ff267230 */ /* 0x000fe20000004100 */
[C---:B------:R-:W-:Y:S01]  /*6840*/  FMUL.FTZ R42, R41.reuse, R36 ;  /* 0x00000024292a7220 */ /* 0x040fe20000410000 */
[--C-:B------:R-:W-:Y:S01]  /*6850*/  HADD2.F32 R9, -RZ, R10.reuse.H0_H0 ;  /* 0x2000000aff097230 */ /* 0x100fe20000004100 */
[-C--:B------:R-:W-:Y:S01]  /*6860*/  FFMA.FTZ R41, R41, R44.reuse, R46 ;  /* 0x0000002c29297223 */ /* 0x080fe2000001002e */
[----:B------:R-:W-:Y:S01]  /*6870*/  HADD2.F32 R40, -RZ, R10.H1_H1 ;  /* 0x3000000aff287230 */ /* 0x000fe20000004100 */
[----:B------:R-:W-:Y:S01]  /*6880*/  FFMA.FTZ R42, R37, R44, -R42 ;  /* 0x0000002c252a7223 */ /* 0x000fe2000001082a */
[--C-:B------:R-:W-:Y:S02]  /*6890*/  HADD2.F32 R10, -RZ, R11.reuse.H0_H0 ;  /* 0x2000000bff0a7230 */ /* 0x100fe40000004100 */
[----:B------:R-:W-:-:S02]  /*68a0*/  HADD2.F32 R45, -RZ, R11.H1_H1 ;  /* 0x3000000bff2d7230 */ /* 0x000fc40000004100 */
[----:B------:R-:W-:Y:S02]  /*68b0*/  HADD2.F32 R11, -RZ, R32.H1_H1 ;  /* 0x30000020ff0b7230 */ /* 0x000fe40000004100 */
[----:B------:R-:W-:-:S03]  /*68c0*/  HADD2.F32 R44, -RZ, R35.H0_H0 ;  /* 0x20000023ff2c7230 */ /* 0x000fc60000004100 */
[-C--:B------:R-:W-:Y:S02]  /*68d0*/  FMUL.FTZ R36, R38, R11.reuse ;  /* 0x0000000b26247220 */ /* 0x080fe40000410000 */
[C---:B------:R-:W-:Y:S02]  /*68e0*/  FMUL.FTZ R11, R8.reuse, R11 ;  /* 0x0000000b080b7220 */ /* 0x040fe40000410000 */
[-C--:B------:R-:W-:Y:S01]  /*68f0*/  FFMA.FTZ R36, R8, R43.reuse, -R36 ;  /* 0x0000002b08247223 */ /* 0x080fe20000010824 */
[----:B------:R-:W-:Y:S01]  /*6900*/  HADD2.F32 R8, -RZ, R32.H0_H0 ;  /* 0x20000020ff087230 */ /* 0x000fe20000004100 */
[----:B------:R-:W-:Y:S01]  /*6910*/  FFMA.FTZ R43, R38, R43, R11 ;  /* 0x0000002b262b7223 */ /* 0x000fe2000001000b */
[----:B------:R-:W-:Y:S01]  /*6920*/  HADD2.F32 R38, -RZ, R33.H0_H0 ;  /* 0x20000021ff267230 */ /* 0x000fe20000004100 */
[-C--:B------:R-:W-:Y:S02]  /*6930*/  FMUL.FTZ R11, R40, R47.reuse ;  /* 0x0000002f280b7220 */ /* 0x080fe40000410000 */
[----:B------:R-:W-:-:S02]  /*6940*/  FMUL.FTZ R47, R9, R47 ;  /* 0x0000002f092f7220 */ /* 0x000fc40000410000 */
[-C--:B------:R-:W-:Y:S02]  /*6950*/  FMUL.FTZ R37, R45, R8.reuse ;  /* 0x000000082d257220 */ /* 0x080fe40000410000 */
[----:B------:R-:W-:Y:S02]  /*6960*/  FMUL.FTZ R8, R10, R8 ;  /* 0x000000080a087220 */ /* 0x000fe40000410000 */
[----:B------:R-:W-:Y:S01]  /*6970*/  FFMA.FTZ R11, R9, R44, -R11 ;  /* 0x0000002c090b7223 */ /* 0x000fe2000001080b */
[----:B------:R-:W-:Y:S01]  /*6980*/  F2FP.PACK_AB R9, R43, R36 ;  /* 0x000000242b09723e */ /* 0x000fe200000000ff */
[----:B------:R-:W-:Y:S02]  /*6990*/  FFMA.FTZ R40, R40, R44, R47 ;  /* 0x0000002c28287223 */ /* 0x000fe4000001002f */
[-C--:B------:R-:W-:Y:S02]  /*69a0*/  FFMA.FTZ R37, R10, R38.reuse, -R37 ;  /* 0x000000260a257223 */ /* 0x080fe40000010825 */
[----:B------:R-:W-:Y:S01]  /*69b0*/  FFMA.FTZ R38, R45, R38, R8 ;  /* 0x000000262d267223 */ /* 0x000fe20000010008 */
[----:B------:R-:W-:-:S02]  /*69c0*/  F2FP.PACK_AB R10, R40, R11 ;  /* 0x0000000b280a723e */ /* 0x000fc400000000ff */
[----:B------:R-:W-:Y:S02]  /*69d0*/  F2FP.PACK_AB R8, R41, R42 ;  /* 0x0000002a2908723e */ /* 0x000fe400000000ff */
[----:B------:R-:W-:-:S05]  /*69e0*/  F2FP.PACK_AB R11, R38, R37 ;  /* 0x00000025260b723e */ /* 0x000fca00000000ff */
[----:B------:R1:W-:Y:S02]  /*69f0*/  STS.128 [R39+0x10080], R8 ;  /* 0x0100800827007388 */ /* 0x0003e40000000c00 */
.L_x_96:
[----:B------:R-:W-:Y:S05]  /*6a00*/  BSYNC B0 ;  /* 0x0000000000007941 */ /* 0x000fea0003800000 */
.L_x_95:
[----:B-1----:R-:W-:Y:S01]  /*6a10*/  IADD3 R8, R27, 0x20, RZ ;  /* 0x000000201b087810 */ /* 0x002fe20007ffe0ff */
[----:B------:R-:W-:Y:S03]  /*6a20*/  BSSY B0, `(.L_x_97) ;  /* 0x0000029000007945 */ /* 0x000fe60003800000 */
[----:B------:R-:W-:-:S13]  /*6a30*/  ISETP.GE.AND P0, PT, R8, c[0x0][0x27c], PT ;  /* 0x00009f0008007a0c */ /* 0x000fda0003f06270 */
        /* <DEDUP_REMOVED lines=39> */
.L_x_98:
[----:B------:R-:W-:Y:S05]  /*6cb0*/  BSYNC B0 ;  /* 0x0000000000007941 */ /* 0x000fea0003800000 */
.L_x_97:
[----:B-1----:R-:W-:Y:S01]  /*6cc0*/  IADD3 R8, R27, 0x40, RZ ;  /* 0x000000401b087810 */ /* 0x002fe20007ffe0ff */
[----:B------:R-:W-:Y:S03]  /*6cd0*/  BSSY B0, `(.L_x_99) ;  /* 0x0000029000007945 */ /* 0x000fe60003800000 */
[----:B------:R-:W-:-:S13]  /*6ce0*/  ISETP.GE.AND P0, PT, R8, c[0x0][0x27c], PT ;  /* 0x00009f0008007a0c */ /* 0x000fda0003f06270 */
[----:B------:R-:W-:Y:S05]  /*6cf0*/  @P0 BRA `(.L_x_100) ;  /* 0x0000026000000947 */ /* 0x000fea0003800000 */
[----:B------:R-:W1:Y:S01]  /*6d00*/  LDS.128 R8, [R39+0x18080] ;  /* 0x0180800027087984 */ /* 0x000e620000000c00 */
[----:B------:R-:W-:Y:S02]  /*6d10*/  HADD2.F32 R36, -RZ, R23.H1_H1 ;  /* 0x30000017ff247230 */ /* 0x000fe40000004100 */
        /* <DEDUP_REMOVED lines=36> */
.L_x_100:
[----:B------:R-:W-:Y:S05]  /*6f60*/  BSYNC B0 ;  /* 0x0000000000007941 */ /* 0x000fea0003800000 */
.L_x_99:
[----:B-1----:R-:W-:-:S04]  /*6f70*/  IADD3 R8, R27, 0x60, RZ ;  /* 0x000000601b087810 */ /* 0x002fc80007ffe0ff */
        /* <DEDUP_REMOVED lines=40> */
.L_x_94:
[----:B------:R-:W-:Y:S05]  /*7200*/  BSYNC B1 ;  /* 0x0000000000017941 */ /* 0x000fea0003800000 */
.L_x_93:
[----:B-1----:R-:W-:Y:S01]  /*7210*/  IADD3 R8, R17, 0x20, RZ ;  /* 0x0000002011087810 */ /* 0x002fe20007ffe0ff */
[----:B------:R-:W-:Y:S03]  /*7220*/  BSSY B1, `(.L_x_101) ;  /* 0x00000ac000017945 */ /* 0x000fe60003800000 */
[----:B------:R-:W-:-:S13]  /*7230*/  ISETP.GE.AND P0, PT, R8, UR4, PT ;  /* 0x0000000408007c0c */ /* 0x000fda000bf06270 */
[----:B------:R-:W-:Y:S05]  /*7240*/  @P0 BRA `(.L_x_102) ;  /* 0x00000a9000000947 */ /* 0x000fea0003800000 */
[----:B------:R-:W-:Y:S01]  /*7250*/  ISETP.GE.AND P0, PT, R27, c[0x0][0x27c], PT ;  /* 0x00009f001b007a0c */ /* 0x000fe20003f06270 */
[----:B------:R-:W-:-:S12]  /*7260*/  BSSY B0, `(.L_x_103) ;  /* 0x0000028000007945 */ /* 0x000fd80003800000 */
[----:B------:R-:W-:Y:S05]  /*7270*/  @P0 BRA `(.L_x_104) ;  /* 0x0000026000000947 */ /* 0x000fea0003800000 */
[----:B------:R-:W1:Y:S01]  /*7280*/  LDS.128 R8, [R39+0x11080] ;  /* 0x0110800027087984 */ /* 0x000e620000000c00 */
[----:B------:R-:W-:Y:S02]  /*7290*/  HADD2.F32 R40, -RZ, R34.H1_H1 ;  /* 0x30000022ff287230 */ /* 0x000fe40000004100 */
[----:B------:R-:W-:Y:S02]  /*72a0*/  HADD2.F32 R44, -RZ, R35.H1_H1 ;  /* 0x30000023ff2c7230 */ /* 0x000fe40000004100 */
[----:B------:R-:W-:Y:S02]  /*72b0*/  HADD2.F32 R49, -RZ, R32.H0_H0 ;  /* 0x20000020ff317230 */ /* 0x000fe40000004100 */
[--C-:B-1----:R-:W-:Y:S02]  /*72c0*/  HADD2.F32 R45, -RZ, R8.reuse.H0_H0 ;  /* 0x20000008ff2d7230 */ /* 0x102fe40000004100 */
[----:B------:R-:W-:Y:S02]  /*72d0*/  HADD2.F32 R41, -RZ, R8.H1_H1 ;  /* 0x30000008ff297230 */ /* 0x000fe40000004100 */
[----:B------:R-:W-:-:S02]  /*72e0*/  HADD2.F32 R36, -RZ, R9.H0_H0 ;  /* 0x20000009ff247230 */ /* 0x000fc40000004100 */
[--C-:B------:R-:W-:Y:S01]  /*72f0*/  HADD2.F32 R8, -RZ, R11.reuse.H0_H0 ;  /* 0x2000000bff087230 */ /* 0x100fe20000004100 */
[C---:B------:R-:W-:Y:S01]  /*7300*/  FMUL.FTZ R42, R40.reuse, R41 ;  /* 0x00000029282a7220 */ /* 0x040fe20000410000 */
[----:B------:R-:W-:Y:S01]  /*7310*/  HADD2.F32 R46, -RZ, R11.H1_H1 ;  /* 0x3000000bff2e7230 */ /* 0x000fe20000004100 */
[-C--:B------:R-:W-:Y:S01]  /*7320*/  FMUL.FTZ R40, R40, R45.reuse ;  /* 0x0000002d28287220 */ /* 0x080fe20000410000 */
[----:B------:R-:W-:Y:S01]  /*7330*/  HADD2.F32 R9, -RZ, R9.H1_H1 ;  /* 0x30000009ff097230 */ /* 0x000fe20000004100 */
[C---:B------:R-:W-:Y:S01]  /*7340*/  FFMA.FTZ R45, R44.reuse, R45, -R42 ;  /* 0x0000002d2c2d7223 */ /* 0x040fe2000001082a */
[----:B------:R-:W-:Y:S01]  /*7350*/  HADD2.F32 R11, -RZ, R32.H1_H1 ;  /* 0x30000020ff0b7230 */ /* 0x000fe20000004100 */
[----:B------:R-:W-:Y:S01]  /*7360*/  FFMA.FTZ R44, R44, R41, R40 ;  /* 0x000000292c2c7223 */ /* 0x000fe20000010028 */
[--C-:B------:R-:W-:Y:S01]  /*7370*/  HADD2.F32 R38, -RZ, R10.reuse.H0_H0 ;  /* 0x2000000aff267230 */ /* 0x100fe20000004100 */
[----:B------:R-:W-:Y:S01]  /*7380*/  FMUL.FTZ R41, R49, R46 ;  /* 0x0000002e31297220 */ /* 0x000fe20000410000 */
[----:B------:R-:W-:Y:S01]  /*7390*/  HADD2.F32 R37, -RZ, R10.H1_H1 ;  /* 0x3000000aff257230 */ /* 0x000fe20000004100 */
[C---:B------:R-:W-:Y:S01]  /*73a0*/  FMUL.FTZ R43, R11.reuse, R9 ;  /* 0x000000090b2b7220 */ /* 0x040fe20000410000 */
[----:B------:R-:W-:Y:S01]  /*73b0*/  HADD2.F32 R10, -RZ, R33.H1_H1 ;  /* 0x30000021ff0a7230 */ /* 0x000fe20000004100 */
[----:B------:R-:W-:Y:S01]  /*73c0*/  FMUL.FTZ R11, R11, R36 ;  /* 0x000000240b0b7220 */ /* 0x000fe20000410000 */
[----:B------:R-:W-:Y:S01]  /*73d0*/  HADD2.F32 R40, -RZ, R35.H0_H0 ;  /* 0x20000023ff287230 */ /* 0x000fe20000004100 */
[----:B------:R-:W-:-:S02]  /*73e0*/  FMUL.FTZ R42, R49, R8 ;  /* 0x00000008312a7220 */ /* 0x000fc40000410000 */
[C---:B------:R-:W-:Y:S01]  /*73f0*/  FFMA.FTZ R36, R10.reuse, R36, -R43 ;  /* 0x000000240a247223 */ /* 0x040fe2000001082b */
[----:B------:R-:W-:Y:S01]  /*7400*/  HADD2.F32 R43, -RZ, R34.H0_H0 ;  /* 0x20000022ff2b7230 */ /* 0x000fe20000004100 */
[----:B------:R-:W-:Y:S01]  /*7410*/  FFMA.FTZ R9, R10, R9, R11 ;  /* 0x000000090a097223 */ /* 0x000fe2000001000b */
[----:B------:R-:W-:-:S03]  /*7420*/  HADD2.F32 R11, -RZ, R33.H0_H0 ;  /* 0x20000021ff0b7230 */ /* 0x000fc60000004100 */
[-C--:B------:R-:W-:Y:S01]  /*7430*/  FMUL.FTZ R47, R43, R37.reuse ;  /* 0x000000252b2f7220 */ /* 0x080fe20000410000 */
[----:B------:R-:W-:Y:S01]  /*7440*/  F2FP.PACK_AB R9, R9, R36 ;  /* 0x000000240909723e */ /* 0x000fe200000000ff */
[-C--:B------:R-:W-:Y:S02]  /*7450*/  FMUL.FTZ R43, R43, R38.reuse ;  /* 0x000000262b2b7220 */ /* 0x080fe40000410000 */
[C---:B------:R-:W-:Y:S02]  /*7460*/  FFMA.FTZ R10, R40.reuse, R38, -R47 ;  /* 0x00000026280a7223 */ /* 0x040fe4000001082f */
[----:B------:R-:W-:Y:S02]  /*7470*/  FFMA.FTZ R43, R40, R37, R43 ;  /* 0x00000025282b7223 */ /* 0x000fe4000001002b */
[C---:B------:R-:W-:Y:S01]  /*7480*/  FFMA.FTZ R41, R11.reuse, R8, -R41 ;  /* 0x000000080b297223 */ /* 0x040fe20000010829 */
[----:B------:R-:W-:Y:S01]  /*7490*/  F2FP.PACK_AB R8, R44, R45 ;  /* 0x0000002d2c08723e */ /* 0x000fe200000000ff */
[----:B------:R-:W-:Y:S01]  /*74a0*/  FFMA.FTZ R42, R11, R46, R42 ;  /* 0x0000002e0b2a7223 */ /* 0x000fe2000001002a */
[----:B------:R-:W-:-:S04]  /*74b0*/  F2FP.PACK_AB R10, R43, R10 ;  /* 0x0000000a2b0a723e */ /* 0x000fc800000000ff */
[----:B------:R-:W-:-:S05]  /*74c0*/  F2FP.PACK_AB R11, R42, R41 ;  /* 0x000000292a0b723e */ /* 0x000fca00000000ff */
[----:B------:R1:W-:Y:S02]  /*74d0*/  STS.128 [R39+0x11080], R8 ;  /* 0x0110800827007388 */ /* 0x0003e40000000c00 */
.L_x_104:
[----:B------:R-:W-:Y:S05]  /*74e0*/  BSYNC B0 ;  /* 0x0000000000007941 */ /* 0x000fea0003800000 */
.L_x_103:
[----:B-1----:R-:W-:Y:S01]  /*74f0*/  IADD3 R8, R27, 0x20, RZ ;  /* 0x000000201b087810 */ /* 0x002fe20007ffe0ff */
[----:B------:R-:W-:Y:S03]  /*7500*/  BSSY B0, `(.L_x_105) ;  /* 0x0000029000007945 */ /* 0x000fe60003800000 */
[----:B------:R-:W-:-:S13]  /*7510*/  ISETP.GE.AND P0, PT, R8, c[0x0][0x27c], PT ;  /* 0x00009f0008007a0c */ /* 0x000fda0003f06270 */
        /* <DEDUP_REMOVED lines=39> */
.L_x_106:
[----:B------:R-:W-:Y:S05]  /*7790*/  BSYNC B0 ;  /* 0x0000000000007941 */ /* 0x000fea0003800000 */
.L_x_105:
        /* <DEDUP_REMOVED lines=42> */
.L_x_108:
[----:B------:R-:W-:Y:S05]  /*7a40*/  BSYNC B0 ;  /* 0x0000000000007941 */ /* 0x000fea0003800000 */
.L_x_107:
[----:B-1----:R-:W-:-:S04]  /*7a50*/  IADD3 R8, R27, 0x60, RZ ;  /* 0x000000601b087810 */ /* 0x002fc80007ffe0ff */
        /* <DEDUP_REMOVED lines=40> */
.L_x_102:
[----:B------:R-:W-:Y:S05]  /*7ce0*/  BSYNC B1 ;  /* 0x0000000000017941 */ /* 0x000fea0003800000 */
.L_x_101:
        /* <DEDUP_REMOVED lines=45> */
.L_x_112:
[----:B------:R-:W-:Y:S05]  /*7fc0*/  BSYNC B0 ;  /* 0x0000000000007941 */ /* 0x000fea0003800000 */
.L_x_111:
        /* <DEDUP_REMOVED lines=42> */
.L_x_114:
[----:B------:R-:W-:Y:S05]  /*8270*/  BSYNC B0 ;  /* 0x0000000000007941 */ /* 0x000fea0003800000 */
.L_x_113:
        /* <DEDUP_REMOVED lines=42> */
.L_x_116:
[----:B------:R-:W-:Y:S05]  /*8520*/  BSYNC B0 ;  /* 0x0000000000007941 */ /* 0x000fea0003800000 */
.L_x_115:
        /* <DEDUP_REMOVED lines=41> */
.L_x_110:
[----:B------:R-:W-:Y:S05]  /*87c0*/  BSYNC B1 ;  /* 0x0000000000017941 */ /* 0x000fea0003800000 */
.L_x_109:
[----:B-1----:R-:W-:-:S04]  /*87d0*/  IADD3 R8, R17, 0x60, RZ ;  /* 0x0000006011087810 */ /* 0x002fc80007ffe0ff */
        /* <DEDUP_REMOVED lines=8> */
[----:B------:R-:W-:Y:S02]  /*8860*/  HADD2.F32 R42, -RZ, R35.H1_H1 ;  /* 0x30000023ff2a7230 */ /* 0x000fe40000004100 */
[----:B------:R-:W-:Y:S02]  /*8870*/  HADD2.F32 R45, -RZ, R33.H1_H1 ;  /* 0x30000021ff2d7230 */ /* 0x000fe40000004100 */
[----:B------:R-:W-:Y:S02]  /*8880*/  HADD2.F32 R34, -RZ, R34.H0_H0 ;  /* 0x20000022ff227230 */ /* 0x000fe40000004100 */
[----:B------:R-:W-:-:S02]  /*8890*/  HADD2.F32 R32, -RZ, R32.H0_H0 ;  /* 0x20000020ff207230 */ /* 0x000fc40000004100 */
[----:B------:R-:W-:Y:S02]  /*88a0*/  HADD2.F32 R35, -RZ, R35.H0_H0 ;  /* 0x20000023ff237230 */ /* 0x000fe40000004100 */
[----:B------:R-:W-:Y:S02]  /*88b0*/  HADD2.F32 R33, -RZ, R33.H0_H0 ;  /* 0x20000021ff217230 */ /* 0x000fe40000004100 */
[--C-:B-1----:R-:W-:Y:S02]  /*88c0*/  HADD2.F32 R37, -RZ, R8.reuse.H0_H0 ;  /* 0x20000008ff257230 */ /* 0x102fe40000004100 */
[----:B------:R-:W-:Y:S02]  /*88d0*/  HADD2.F32 R41, -RZ, R8.H1_H1 ;  /* 0x30000008ff297230 */ /* 0x000fe40000004100 */
[--C-:B------:R-:W-:Y:S01]  /*88e0*/  HADD2.F32 R38, -RZ, R9.reuse.H1_H1 ;  /* 0x30000009ff267230 */ /* 0x100fe20000004100 */
[C---:B------:R-:W-:Y:S01]  /*88f0*/  FMUL.FTZ R46, R36.reuse, R37 ;  /* 0x00000025242e7220 */ /* 0x040fe20000410000 */
[----:B------:R-:W-:Y:S01]  /*8900*/  HADD2.F32 R8, -RZ, R9.H0_H0 ;  /* 0x20000009ff087230 */ /* 0x000fe20000004100 */
[----:B------:R-:W-:Y:S01]  /*8910*/  FMUL.FTZ R44, R36, R41 ;  /* 0x00000029242c7220 */ /* 0x000fe20000410000 */
[--C-:B------:R-:W-:Y:S01]  /*8920*/  HADD2.F32 R9, -RZ, R10.reuse.H0_H0 ;  /* 0x2000000aff097230 */ /* 0x100fe20000004100 */
[C---:B------:R-:W-:Y:S01]  /*8930*/  FMUL.FTZ R36, R43.reuse, R38 ;  /* 0x000000262b247220 */ /* 0x040fe20000410000 */
[----:B------:R-:W-:Y:S01]  /*8940*/  HADD2.F32 R40, -RZ, R10.H1_H1 ;  /* 0x3000000aff287230 */ /* 0x000fe20000004100 */
[----:B------:R-:W-:Y:S01]  /*8950*/  FFMA.FTZ R44, R42, R37, -R44 ;  /* 0x000000252a2c7223 */ /* 0x000fe2000001082c */
[--C-:B------:R-:W-:Y:S01]  /*8960*/  HADD2.F32 R10, -RZ, R11.reuse.H0_H0 ;  /* 0x2000000bff0a7230 */ /* 0x100fe20000004100 */
[-C--:B------:R-:W-:Y:S01]  /*8970*/  FMUL.FTZ R43, R43, R8.reuse ;  /* 0x000000082b2b7220 */ /* 0x080fe20000410000 */
[----:B------:R-:W-:Y:S01]  /*8980*/  HADD2.F32 R11, -RZ, R11.H1_H1 ;  /* 0x3000000bff0b7230 */ /* 0x000fe20000004100 */
[----:B------:R-:W-:-:S02]  /*8990*/  FFMA.FTZ R36, R45, R8, -R36 ;  /* 0x000000082d247223 */ /* 0x000fc40000010824 */
[C---:B------:R-:W-:Y:S02]  /*89a0*/  FMUL.FTZ R8, R34.reuse, R40 ;  /* 0x0000002822087220 */ /* 0x040fe40000410000 */
[----:B------:R-:W-:Y:S02]  /*89b0*/  FMUL.FTZ R37, R34, R9 ;  /* 0x0000000922257220 */ /* 0x000fe40000410000 */
[C---:B------:R-:W-:Y:S02]  /*89c0*/  FMUL.FTZ R34, R32.reuse, R11 ;  /* 0x0000000b20227220 */ /* 0x040fe40000410000 */
[----:B------:R-:W-:Y:S02]  /*89d0*/  FMUL.FTZ R32, R32, R10 ;  /* 0x0000000a20207220 */ /* 0x000fe40000410000 */
[----:B------:R-:W-:Y:S02]  /*89e0*/  FFMA.FTZ R43, R45, R38, R43 ;  /* 0x000000262d2b7223 */ /* 0x000fe4000001002b */
[----:B------:R-:W-:-:S02]  /*89f0*/  FFMA.FTZ R41, R42, R41, R46 ;  /* 0x000000292a297223 */ /* 0x000fc4000001002e */
[----:B------:R-:W-:Y:S01]  /*8a00*/  FFMA.FTZ R38, R35, R9, -R8 ;  /* 0x0000000923267223 */ /* 0x000fe20000010808 */
[----:B------:R-:W-:Y:S01]  /*8a10*/  F2FP.PACK_AB R9, R43, R36 ;  /* 0x000000242b09723e */ /* 0x000fe200000000ff */
[----:B------:R-:W-:Y:S01]  /*8a20*/  FFMA.FTZ R37, R35, R40, R37 ;  /* 0x0000002823257223 */ /* 0x000fe20000010025 */
[----:B------:R-:W-:Y:S01]  /*8a30*/  F2FP.PACK_AB R8, R41, R44 ;  /* 0x0000002c2908723e */ /* 0x000fe200000000ff */
[C---:B------:R-:W-:Y:S02]  /*8a40*/  FFMA.FTZ R34, R33.reuse, R10, -R34 ;  /* 0x0000000a21227223 */ /* 0x040fe40000010822 */
[----:B------:R-:W-:Y:S01]  /*8a50*/  FFMA.FTZ R11, R33, R11, R32 ;  /* 0x0000000b210b7223 */ /* 0x000fe20000010020 */
[----:B------:R-:W-:-:S04]  /*8a60*/  F2FP.PACK_AB R10, R37, R38 ;  /* 0x00000026250a723e */ /* 0x000fc800000000ff */
[----:B------:R-:W-:-:S05]  /*8a70*/  F2FP.PACK_AB R11, R11, R34 ;  /* 0x000000220b0b723e */ /* 0x000fca00000000ff */
[----:B------:R1:W-:Y:S02]  /*8a80*/  STS.128 [R39+0x13080], R8 ;  /* 0x0130800827007388 */ /* 0x0003e40000000c00 */
.L_x_119:
[----:B------:R-:W-:Y:S05]  /*8a90*/  BSYNC B0 ;  /* 0x0000000000007941 */ /* 0x000fea0003800000 */
.L_x_118:
        /* <DEDUP_REMOVED lines=42> */
.L_x_121:
[----:B------:R-:W-:Y:S05]  /*8d40*/  BSYNC B0 ;  /* 0x0000000000007941 */ /* 0x000fea0003800000 */
.L_x_120:
        /* <DEDUP_REMOVED lines=22> */
[-C--:B------:R-:W-:Y:S01]  /*8eb0*/  FMUL.FTZ R33, R33, R8.reuse ;  /* 0x0000000821217220 */ /* 0x080fe20000410000 */
[--C-:B------:R-:W-:Y:S01]  /*8ec0*/  HADD2.F32 R10, -RZ, R11.reuse.H0_H0 ;  /* 0x2000000bff0a7230 */ /* 0x100fe20000004100 */
[----:B------:R-:W-:Y:S01]  /*8ed0*/  FFMA.FTZ R35, R34, R29, -R35 ;  /* 0x0000001d22237223 */ /* 0x000fe20000010823 */
[----:B------:R-:W-:Y:S01]  /*8ee0*/  HADD2.F32 R11, -RZ, R11.H1_H1 ;  /* 0x3000000bff0b7230 */ /* 0x000fe20000004100 */
[----:B------:R-:W-:-:S02]  /*8ef0*/  FFMA.FTZ R28, R37, R8, -R28 ;  /* 0x00000008251c7223 */ /* 0x000fc4000001081c */
[----:B------:R-:W-:Y:S02]  /*8f00*/  FFMA.FTZ R33, R37, R30, R33 ;  /* 0x0000001e25217223 */ /* 0x000fe40000010021 */
[C---:B------:R-:W-:Y:S02]  /*8f10*/  FMUL.FTZ R8, R23.reuse, R32 ;  /* 0x0000002017087220 */ /* 0x040fe40000410000 */
[----:B------:R-:W-:Y:S02]  /*8f20*/  FMUL.FTZ R29, R23, R9 ;  /* 0x00000009171d7220 */ /* 0x000fe40000410000 */
[C---:B------:R-:W-:Y:S02]  /*8f30*/  FMUL.FTZ R23, R13.reuse, R11 ;  /* 0x0000000b0d177220 */ /* 0x040fe40000410000 */
[----:B------:R-:W-:Y:S02]  /*8f40*/  FMUL.FTZ R30, R13, R10 ;  /* 0x0000000a0d1e7220 */ /* 0x000fe40000410000 */
        /* <DEDUP_REMOVED lines=10> */
.L_x_123:
[----:B------:R-:W-:Y:S05]  /*8ff0*/  BSYNC B0 ;  /* 0x0000000000007941 */ /* 0x000fea0003800000 */
.L_x_122:
[----:B------:R-:W-:-:S04]  /*9000*/  IADD3 R27, R27, 0x60, RZ ;  /* 0x000000601b1b7810 */ /* 0x000fc80007ffe0ff */
[----:B------:R-:W-:-:S13]  /*9010*/  ISETP.GE.AND P0, PT, R27, c[0x0][0x27c], PT ;  /* 0x00009f001b007a0c */ /* 0x000fda0003f06270 */
[----:B------:R-:W-:Y:S05]  /*9020*/  @P0 BRA `(.L_x_117) ;  /* 0x000039f000000947 */ /* 0x000fea0003800000 */
[----:B-1----:R-:W1:Y:S01]  /*9030*/  LDS.128 R8, [R39+0x1f080] ;  /* 0x01f0800027087984 */ /* 0x002e620000000c00 */
        /* <DEDUP_REMOVED lines=8> */
[--C-:B-1----:R-:W-:Y:S02]  /*90c0*/  HADD2.F32 R30, -RZ, R8.reuse.H1_H1 ;  /* 0x30000008ff1e7230 */ /* 0x102fe40000004100 */
[----:B------:R-:W-:Y:S02]  /*90d0*/  HADD2.F32 R28, -RZ, R8.H0_H0 ;  /* 0x20000008ff1c7230 */ /* 0x000fe40000004100 */
[--C-:B------:R-:W-:Y:S01]  /*90e0*/  HADD2.F32 R8, -RZ, R9.reuse.H0_H0 ;  /* 0x20000009ff087230 */ /* 0x100fe20000004100 */
[C---:B------:R-:W-:Y:S01]  /*90f0*/  FMUL.FTZ R29, R13.reuse, R30 ;  /* 0x0000001e0d1d7220 */ /* 0x040fe20000410000 */
[----:B------:R-:W-:Y:S01]  /*9100*/  HADD2.F32 R15, -RZ, R9.H1_H1 ;  /* 0x30000009ff0f7230 */ /* 0x000fe20000004100 */
[-C--:B------:R-:W-:Y:S01]  /*9110*/  FMUL.FTZ R32, R13, R28.reuse ;  /* 0x0000001c0d207220 */ /* 0x080fe20000410000 */
[--C-:B------:R-:W-:Y:S01]  /*9120*/  HADD2.F32 R9, -RZ, R10.reuse.H0_H0 ;  /* 0x2000000aff097230 */ /* 0x100fe20000004100 */
[----:B------:R-:W-:Y:S01]  /*9130*/  FFMA.FTZ R29, R27, R28, -R29 ;  /* 0x0000001c1b1d7223 */ /* 0x000fe2000001081d */
[----:B------:R-:W-:Y:S01]  /*9140*/  HADD2.F32 R23, -RZ, R10.H1_H1 ;  /* 0x3000000aff177230 */ /* 0x000fe20000004100 */
[C---:B------:R-:W-:Y:S01]  /*9150*/  FMUL.FTZ R13, R25.reuse, R15 ;  /* 0x0000000f190d7220 */ /* 0x040fe20000410000 */
[--C-:B------:R-:W-:Y:S01]  /*9160*/  HADD2.F32 R10, -RZ, R11.reuse.H0_H0 ;  /* 0x2000000bff0a7230 */ /* 0x100fe20000004100 */
[-C--:B------:R-:W-:Y:S01]  /*9170*/  FMUL.FTZ R28, R25, R8.reuse ;  /* 0x00000008191c7220 */ /* 0x080fe20000410000 */
[----:B------:R-:W-:Y:S01]  /*9180*/  HADD2.F32 R11, -RZ, R11.H1_H1 ;  /* 0x3000000bff0b7230 */ /* 0x000fe20000004100 */
[----:B------:R-:W-:-:S02]  /*9190*/  FFMA.FTZ R13, R31, R8, -R13 ;  /* 0x000000081f0d7223 */ /* 0x000fc4000001080d */
[----:B------:R-:W-:Y:S02]  /*91a0*/  FFMA.FTZ R28, R31, R15, R28 ;  /* 0x0000000f1f1c7223 */ /* 0x000fe4000001001c */
[----:B------:R-:W-:Y:S02]  /*91b0*/  FMUL.FTZ R8, R24, R23 ;  /* 0x0000001718087220 */ /* 0x000fe40000410000 */
[----:B------:R-:W-:Y:S02]  /*91c0*/  FMUL.FTZ R15, R12, R11 ;  /* 0x0000000b0c0f7220 */ /* 0x000fe40000410000 */
[----:B------:R-:W-:Y:S02]  /*91d0*/  FMUL.FTZ R24, R24, R9 ;  /* 0x0000000918187220 */ /* 0x000fe40000410000 */
        /* <DEDUP_REMOVED lines=10> */
[----:B------:R1:W-:Y:S01]  /*9280*/  STS.128 [R39+0x1f080], R8 ;  /* 0x01f0800827007388 */ /* 0x0003e20000000c00 */
[----:B------:R-:W-:Y:S05]  /*9290*/  BRA `(.L_x_117) ;  /* 0x0000378000007947 */ /* 0x000fea0003800000 */
.L_x_90:
[----:B------:R-:W-:Y:S01]  /*92a0*/  ISETP.NE.AND P0, PT, R8, RZ, PT ;  /* 0x000000ff0800720c */ /* 0x000fe20003f05270 */
        /* <DEDUP_REMOVED lines=8> */
[----:B------:R-:W-:-:S04]  /*9330*/  CS2R R8, SRZ ;  /* 0x0000000000087805 */ /* 0x000fc8000001ff00 */
[----:B------:R-:W-:Y:S05]  /*9340*/  @P0 BRA `(.L_x_125) ;  /* 0x0000011000000947 */ /* 0x000fea0003800000 */
[----:B------:R-:W-:-:S13]  /*9350*/  ISETP.GE.AND P0, PT, R150, c[0x0][0x27c], PT ;  /* 0x00009f0096007a0c */ /* 0x000fda0003f06270 */
[----:B------:R-:W-:-:S04]  /*9360*/  @!P0 IMAD.WIDE R44, R150, 0x2, R28 ;  /* 0x00000002962c8825 */ /* 0x000fc800078e021c */
[----:B------:R-:W-:Y:S01]  /*9370*/  @!P0 IMAD.WIDE R36, R150, 0x2, R30 ;  /* 0x0000000296248825 */ /* 0x000fe200078e021e */
[----:B------:R1:W5:Y:S04]  /*9380*/  @!P0 LD.E.128 R24, [R44.64] ;  /* 0x000000162c188980 */ /* 0x000368000c101d00 */
[----:B------:R1:W5:Y:S01]  /*9390*/  @!P0 LD.E.128 R8, [R36.64] ;  /* 0x0000001624088980 */ /* 0x000362000c101d00 */
[----:B------:R-:W-:Y:S01]  /*93a0*/  ISETP.GE.AND P0, PT, R21, c[0x0][0x27c], PT ;  /* 0x00009f0015007a0c */ /* 0x000fe20003f06270 */
[----:B------:R-:W-:Y:S01]  /*93b0*/  CS2R R34, SRZ ;  /* 0x0000000000227805 */ /* 0x000fe2000001ff00 */
[----:B------:R-:W-:Y:S01]  /*93c0*/  CS2R R32, SRZ ;  /* 0x0000000000207805 */ /* 0x000fe2000001ff00 */
[----:B------:R-:W-:-:S10]  /*93d0*/  CS2R R14, SRZ ;  /* 0x00000000000e7805 */ /* 0x000fd4000001ff00 */
[----:B------:R-:W-:-:S04]  /*93e0*/  @!P0 SHF.R.S32.HI R12, RZ, 0x1f, R21 ;  /* 0x0000001fff0c8819 */ /* 0x000fc80000011415 */
[----:B------:R-:W-:-:S04]  /*93f0*/  @!P0 LEA.HI R12, R12, R21, RZ, 0x3 ;  /* 0x000000150c0c8211 */ /* 0x000fc800078f18ff */
[----:B------:R-:W-:-:S05]  /*9400*/  @!P0 LOP3.LUT R12, R12, 0xfffffff8, RZ, 0xc0, !PT ;  /* 0xfffffff80c0c8812 */ /* 0x000fca00078ec0ff */
[----:B------:R-:W-:-:S04]  /*9410*/  @!P0 IMAD.WIDE R28, R12, 0x2, R28 ;  /* 0x000000020c1c8825 */ /* 0x000fc800078e021c */
[----:B------:R-:W-:Y:S01]  /*9420*/  @!P0 IMAD.WIDE R30, R12, 0x2, R30 ;  /* 0x000000020c1e8825 */ /* 0x000fe200078e021e */
[----:B------:R1:W5:Y:S01]  /*9430*/  @!P0 LD.E.128 R32, [R28.64] ;  /* 0x000000161c208980 */ /* 0x000362000c101d00 */
[----:B------:R-:W-:-:S06]  /*9440*/  CS2R R12, SRZ ;  /* 0x00000000000c7805 */ /* 0x000fcc000001ff00 */
[----:B------:R1:W5:Y:S02]  /*9450*/  @!P0 LD.E.128 R12, [R30.64] ;  /* 0x000000161e0c8980 */ /* 0x000364000c101d00 */
.L_x_125:
[----:B------:R-:W-:Y:S05]  /*9460*/  BSYNC B0 ;  /* 0x0000000000007941 */ /* 0x000fea0003800000 */
.L_x_124:
[----:B------:R-:W-:Y:S01]  /*9470*/  UIMAD UR4, UR14, -0x80, UR19 ;  /* 0xffffff800e0478a4 */ /* 0x000fe2000f8e0213 */
[--C-:B-1---5:R-:W-:Y:S01]  /*9480*/  IMAD.MOV.U32 R37, RZ, RZ, R25.reuse ;  /* 0x000000ffff257224 */ /* 0x122fe200078e0019 */
[--C-:B------:R-:W-:Y:S01]  /*9490*/  SHF.R.U64 R55, R24, 0x10, R25.reuse ;  /* 0x0000001018377819 */ /* 0x100fe20000001219 */
[----:B------:R-:W-:Y:S01]  /*94a0*/  IMAD.MOV.U32 R50, RZ, RZ, R32 ;  /* 0x000000ffff327224 */ /* 0x000fe200078e0020 */
[----:B------:R-:W-:Y:S01]  /*94b0*/  UISETP.LT.AND UP0, UPT, UR4, 0x80, UPT ;  /* 0x000000800400788c */ /* 0x000fe2000bf01270 */
[----:B------:R-:W-:Y:S01]  /*94c0*/  SHF.R.U32.HI R54, RZ, 0x10, R25 ;  /* 0x00000010ff367819 */ /* 0x000fe20000011619 */
[----:B------:R-:W-:Y:S01]  /*94d0*/  IMAD.MOV.U32 R49, RZ, RZ, R35 ;  /* 0x000000ffff317224 */ /* 0x000fe200078e0023 */
[----:B------:R-:W-:Y:S01]  /*94e0*/  SHF.R.U64 R48, R32, 0x10, R33 ;  /* 0x0000001020307819 */ /* 0x000fe20000001221 */
[----:B------:R-:W-:Y:S01]  /*94f0*/  USEL UR4, UR4, 0x80, UP0 ;  /* 0x0000008004047887 */ /* 0x000fe20008000000 */
[----:B------:R-:W-:Y:S01]  /*9500*/  SHF.R.U64 R47, R34, 0x10, R35 ;  /* 0x00000010222f7819 */ /* 0x000fe20000001223 */
[----:B------:R-:W-:Y:S01]  /*9510*/  IMAD.MOV.U32 R53, RZ, RZ, R27 ;  /* 0x000000ffff357224 */ /* 0x000fe200078e001b */
[----:B------:R-:W-:Y:S01]  /*9520*/  SHF.R.U32.HI R25, RZ, 0x10, R35 ;  /* 0x00000010ff197819 */ /* 0x000fe20000011623 */
[----:B------:R-:W-:Y:S01]  /*9530*/  IMAD.MOV.U32 R35, RZ, RZ, R9 ;  /* 0x000000ffff237224 */ /* 0x000fe200078e0009 */
[----:B------:R-:W-:Y:S01]  /*9540*/  SHF.R.U64 R52, R26, 0x10, R27 ;  /* 0x000000101a347819 */ /* 0x000fe2000000121b */
[----:B------:R-:W-:Y:S01]  /*9550*/  IMAD.MOV.U32 R45, RZ, RZ, R11 ;  /* 0x000000ffff2d7224 */ /* 0x000fe200078e000b */
[----:B------:R-:W-:Y:S01]  /*9560*/  ISETP.GE.AND P0, PT, R17, UR4, PT ;  /* 0x0000000411007c0c */ /* 0x000fe2000bf06270 */
[----:B------:R-:W-:Y:S01]  /*9570*/  IMAD.MOV.U32 R56, RZ, RZ, R24 ;  /* 0x000000ffff387224 */ /* 0x000fe200078e0018 */
[----:B------:R-:W-:Y:S01]  /*9580*/  SHF.R.U32.HI R51, RZ, 0x10, R27 ;  /* 0x00000010ff337819 */ /* 0x000fe2000001161b */
[----:B------:R-:W-:Y:S01]  /*9590*/  IMAD.MOV.U32 R38, RZ, RZ, R26 ;  /* 0x000000ffff267224 */ /* 0x000fe200078e001a */
[----:B------:R-:W-:Y:S01]  /*95a0*/  SHF.R.U64 R44, R8, 0x10, R9 ;  /* 0x00000010082c7819 */ /* 0x000fe20000001209 */
[----:B------:R-:W-:Y:S01]  /*95b0*/  IMAD.MOV.U32 R29, RZ, RZ, R33 ;  /* 0x000000ffff1d7224 */ /* 0x000fe200078e0021 */
[----:B------:R-:W-:Y:S01]  /*95c0*/  SHF.R.U32.HI R32, RZ, 0x10, R9 ;  /* 0x00000010ff207819 */ /* 0x000fe20000011609 */
[----:B------:R-:W-:Y:S01]  /*95d0*/  IMAD.MOV.U32 R30, RZ, RZ, R34 ;  /* 0x000000ffff1e7224 */ /* 0x000fe200078e0022 */
[--C-:B------:R-:W-:Y:S01]  /*95e0*/  SHF.R.U64 R42, R10, 0x10, R11.reuse ;  /* 0x000000100a2a7819 */ /* 0x100fe2000000120b */
        /* <DEDUP_REMOVED lines=33> */
[----:B------:R-:W-:Y:S01]  /*9800*/  IMAD.MOV.U32 R45, RZ, RZ, c[0x0][0x27c] ;  /* 0x00009f00ff2d7624 */ /* 0x000fe200078e00ff */
[----:B------:R-:W-:Y:S04]  /*9810*/  BSSY B0, `(.L_x_128) ;  /* 0x0000059000007945 */ /* 0x000fe80003800000 */
[----:B------:R-:W-:-:S07]  /*9820*/  SHF.R.U32.HI R45, RZ, 0x3, R45 ;  /* 0x00000003ff2d7819 */ /* 0x000fce000001162d */
[----:B------:R-:W-:Y:S05]  /*9830*/  @P0 BRA `(.L_x_129) ;  /* 0x0000056000000947 */ /* 0x000fea0003800000 */
[----:B------:R-:W-:Y:S01]  /*9840*/  IADD3 R9, R2, R45, RZ ;  /* 0x0000002d02097210 */ /* 0x000fe20007ffe0ff */
[----:B------:R-:W1:Y:S01]  /*9850*/  LDS.128 R12, [R39+0x10080] ;  /* 0x01008000270c7984 */ /* 0x000e620000000c00 */
[--C-:B------:R-:W-:Y:S02]  /*9860*/  HADD2.F32 R61, -RZ, R35.reuse.H1_H1 ;  /* 0x30000023ff3d7230 */ /* 0x100fe40000004100 */
[----:B------:R-:W-:Y:S01]  /*9870*/  SHF.R.S32.HI R8, RZ, 0x1f, R9 ;  /* 0x0000001fff087819 */ /* 0x000fe20000011409 */
[----:B------:R-:W-:Y:S01]  /*9880*/  HADD2.F32 R58, -RZ, R32.H1_H1 ;  /* 0x30000020ff3a7230 */ /* 0x000fe20000004100 */
[----:B------:R-:W-:Y:S01]  /*9890*/  SHF.L.U32 R10, R9, 0x3, RZ ;  /* 0x00000003090a7819 */ /* 0x000fe200000006ff */
[----:B------:R-:W-:Y:S01]  /*98a0*/  HADD2.F32 R57, -RZ, R35.H0_H0 ;  /* 0x20000023ff397230 */ /* 0x000fe20000004100 */
[----:B------:R-:W-:Y:S01]  /*98b0*/  LEA.HI R8, R8, R9, RZ, 0x3 ;  /* 0x0000000908087211 */ /* 0x000fe200078f18ff */
[--C-:B------:R-:W-:Y:S01]  /*98c0*/  HADD2.F32 R69, -RZ, R37.reuse.H1_H1 ;  /* 0x30000025ff457230 */ /* 0x100fe20000004100 */
[----:B------:R-:W-:Y:S01]  /*98d0*/  LOP3.LUT R10, R43, 0x38, R10, 0xf8, !PT ;  /* 0x000000382b0a7812 */ /* 0x000fe200078ef80a */
[----:B------:R-:W-:Y:S01]  /*98e0*/  HADD2.F32 R68, -RZ, R34.H1_H1 ;  /* 0x30000022ff447230 */ /* 0x000fe20000004100 */
[----:B------:R-:W-:Y:S01]  /*98f0*/  SHF.L.U32 R8, R8, 0xa, RZ ;  /* 0x0000000a08087819 */ /* 0x000fe200000006ff */
[----:B------:R-:W-:Y:S01]  /*9900*/  HADD2.F32 R67, -RZ, R37.H0_H0 ;  /* 0x20000025ff437230 */ /* 0x000fe20000004100 */
[----:B------:R-:W-:Y:S01]  /*9910*/  LOP3.LUT R9, R10, R41, RZ, 0x3c, !PT ;  /* 0x000000290a097212 */ /* 0x000fe200078e3cff */
[----:B------:R-:W-:Y:S01]  /*9920*/  HADD2.F32 R55, -RZ, R32.H0_H0 ;  /* 0x20000020ff377230 */ /* 0x000fe20000004100 */
[----:B------:R-:W-:Y:S01]  /*9930*/  LOP3.LUT R8, R8, 0x7fffe000, RZ, 0xc0, !PT ;  /* 0x7fffe00008087812 */ /* 0x000fe200078ec0ff */
[----:B------:R-:W-:-:S02]  /*9940*/  HADD2.F32 R54, -RZ, R36.H1_H1 ;  /* 0x30000024ff367230 */ /* 0x000fc40000004100 */
[----:B------:R-:W-:Y:S01]  /*9950*/  HADD2.F32 R66, -RZ, R34.H0_H0 ;  /* 0x20000022ff427230 */ /* 0x000fe20000004100 */
[----:B------:R-:W-:Y:S01]  /*9960*/  IADD3 R8, R9, R8, R40 ;  /* 0x0000000809087210 */ /* 0x000fe20007ffe028 */
[----:B------:R-:W-:Y:S02]  /*9970*/  HADD2.F32 R65, -RZ, R38.H1_H1 ;  /* 0x30000026ff417230 */ /* 0x000fe40000004100 */
[--C-:B------:R-:W-:Y:S01]  /*9980*/  HADD2.F32 R64, -RZ, R33.reuse.H1_H1 ;  /* 0x30000021ff407230 */ /* 0x100fe20000004100 */
[----:B------:R-:W-:Y:S01]  /*9990*/  SHF.L.U32 R42, R8, 0x1, RZ ;  /* 0x00000001082a7819 */ /* 0x000fe200000006ff */
[----:B------:R-:W-:Y:S02]  /*99a0*/  HADD2.F32 R53, -RZ, R36.H0_H0 ;  /* 0x20000024ff357230 */ /* 0x000fe40000004100 */
[----:B------:R-:W-:Y:S02]  /*99b0*/  HADD2.F32 R60, -RZ, R33.H0_H0 ;  /* 0x20000021ff3c7230 */ /* 0x000fe40000004100 */
[----:B------:R-:W2:Y:S01]  /*99c0*/  LDS.128 R8, [R42+0x10080] ;  /* 0x010080002a087984 */ /* 0x000ea20000000c00 */
[----:B-1----:R-:W-:-:S02]  /*99d0*/  HADD2.F32 R44, -RZ, R12.H0_H0 ;  /* 0x2000000cff2c7230 */ /* 0x002fc40000004100 */
[----:B------:R-:W-:Y:S02]  /*99e0*/  HADD2.F32 R47, -RZ, R12.H1_H1 ;  /* 0x3000000cff2f7230 */ /* 0x000fe40000004100 */
[--C-:B------:R-:W-:Y:S01]  /*99f0*/  HADD2.F32 R12, -RZ, R13.reuse.H0_H0 ;  /* 0x2000000dff0c7230 */ /* 0x100fe20000004100 */
[----:B------:R-:W-:Y:S01]  /*9a00*/  FMUL.FTZ R59, R44, R61 ;  /* 0x0000003d2c3b7220 */ /* 0x000fe20000410000 */
[----:B------:R-:W-:Y:S01]  /*9a10*/  HADD2.F32 R48, -RZ, R13.H1_H1 ;  /* 0x3000000dff307230 */ /* 0x000fe20000004100 */
[----:B------:R-:W-:Y:S01]  /*9a20*/  FMUL.FTZ R56, R47, R58 ;  /* 0x0000003a2f387220 */ /* 0x000fe20000410000 */
[--C-:B------:R-:W-:Y:S02]  /*9a30*/  HADD2.F32 R13, -RZ, R14.reuse.H0_H0 ;  /* 0x2000000eff0d7230 */ /* 0x100fe40000004100 */
[----:B------:R-:W-:Y:S02]  /*9a40*/  HADD2.F32 R49, -RZ, R14.H1_H1 ;  /* 0x3000000eff317230 */ /* 0x000fe40000004100 */
[----:B------:R-:W-:-:S02]  /*9a50*/  HADD2.F32 R14, -RZ, R15.H0_H0 ;  /* 0x2000000fff0e7230 */ /* 0x000fc40000004100 */
[----:B------:R-:W-:-:S03]  /*9a60*/  HADD2.F32 R15, -RZ, R15.H1_H1 ;  /* 0x3000000fff0f7230 */ /* 0x000fc60000004100 */
[----:B------:R-:W-:Y:S01]  /*9a70*/  FMUL.FTZ R71, R14, R53 ;  /* 0x000000350e477220 */ /* 0x000fe20000410000 */
[--C-:B--2---:R-:W-:Y:S02]  /*9a80*/  HADD2.F32 R52, -RZ, R8.reuse.H0_H0 ;  /* 0x20000008ff347230 */ /* 0x104fe40000004100 */
[----:B------:R-:W-:Y:S02]  /*9a90*/  HADD2.F32 R51, -RZ, R8.H1_H1 ;  /* 0x30000008ff337230 */ /* 0x000fe40000004100 */
[--C-:B------:R-:W-:Y:S01]  /*9aa0*/  HADD2.F32 R50, -RZ, R9.reuse.H0_H0 ;  /* 0x20000009ff327230 */ /* 0x100fe20000004100 */
[C---:B------:R-:W-:Y:S01]  /*9ab0*/  FMUL.FTZ R61, R52.reuse, R61 ;  /* 0x0000003d343d7220 */ /* 0x040fe20000410000 */
[--C-:B------:R-:W-:Y:S01]  /*9ac0*/  HADD2.F32 R8, -RZ, R10.reuse.H0_H0 ;  /* 0x2000000aff087230 */ /* 0x100fe20000004100 */
[----:B------:R-:W-:Y:S01]  /*9ad0*/  FFMA.FTZ R59, R52, R69, R59 ;  /* 0x00000045343b7223 */ /* 0x000fe2000001003b */
[----:B------:R-:W-:Y:S01]  /*9ae0*/  HADD2.F32 R63, -RZ, R10.H1_H1 ;  /* 0x3000000aff3f7230 */ /* 0x000fe20000004100 */
[-C--:B------:R-:W-:Y:S01]  /*9af0*/  FMUL.FTZ R10, R12, R57.reuse ;  /* 0x000000390c0a7220 */ /* 0x080fe20000410000 */
[----:B------:R-:W-:Y:S01]  /*9b00*/  HADD2.F32 R9, -RZ, R9.H1_H1 ;  /* 0x30000009ff097230 */ /* 0x000fe20000004100 */
[C---:B------:R-:W-:Y:S01]  /*9b10*/  FMUL.FTZ R57, R50.reuse, R57 ;  /* 0x0000003932397220 */ /* 0x040fe20000410000 */
[----:B------:R-:W-:Y:S01]  /*9b20*/  HADD2.F32 R52, -RZ, R31.H1_H1 ;  /* 0x3000001fff347230 */ /* 0x000fe20000004100 */
[C---:B------:R-:W-:Y:S01]  /*9b30*/  FMUL.FTZ R58, R51.reuse, R58 ;  /* 0x0000003a333a7220 */ /* 0x040fe20000410000 */
[--C-:B------:R-:W-:Y:S01]  /*9b40*/  HADD2.F32 R46, -RZ, R11.reuse.H0_H0 ;  /* 0x2000000bff2e7230 */ /* 0x100fe20000004100 */
[----:B------:R-:W-:Y:S01]  /*9b50*/  FFMA.FTZ R56, R51, R68, R56 ;  /* 0x0000004433387223 */ /* 0x000fe20000010038 */
[----:B------:R-:W-:Y:S01]  /*9b60*/  HADD2.F32 R70, -RZ, R11.H1_H1 ;  /* 0x3000000bff467230 */ /* 0x000fe20000004100 */
[----:B------:R-:W-:-:S02]  /*9b70*/  FFMA.FTZ R50, R50, R67, R10 ;  /* 0x0000004332327223 */ /* 0x000fc4000001000a */
[-C--:B------:R-:W-:Y:S02]  /*9b80*/  FMUL.FTZ R10, R48, R55.reuse ;  /* 0x00000037300a7220 */ /* 0x080fe40000410000 */
[----:B------:R-:W-:Y:S02]  /*9b90*/  FMUL.FTZ R51, R13, R54 ;  /* 0x000000360d337220 */ /* 0x000fe40000410000 */
[C---:B------:R-:W-:Y:S02]  /*9ba0*/  FMUL.FTZ R55, R9.reuse, R55 ;  /* 0x0000003709377220 */ /* 0x040fe40000410000 */
[----:B------:R-:W-:Y:S02]  /*9bb0*/  FFMA.FTZ R9, R9, R66, R10 ;  /* 0x0000004209097223 */ /* 0x000fe4000001000a */
[C---:B------:R-:W-:Y:S02]  /*9bc0*/  FMUL.FTZ R54, R8.reuse, R54 ;  /* 0x0000003608367220 */ /* 0x040fe40000410000 */
[----:B------:R-:W-:Y:S01]  /*9bd0*/  FFMA.FTZ R51, R8, R65, R51 ;  /* 0x0000004108337223 */ /* 0x000fe20000010033 */
[----:B------:R-:W-:Y:S01]  /*9be0*/  HADD2.F32 R8, -RZ, R31.H0_H0 ;  /* 0x2000001fff087230 */ /* 0x000fe20000004100 */
[----:B------:R-:W-:Y:S01]  /*9bf0*/  FMUL.FTZ R10, R49, R52 ;  /* 0x00000034310a7220 */ /* 0x000fe20000410000 */
[----:B------:R-:W-:Y:S01]  /*9c00*/  F2FP.PACK_AB R9, R9, R50 ;  /* 0x000000320909723e */ /* 0x000fe200000000ff */
[----:B------:R-:W-:-:S02]  /*9c10*/  FMUL.FTZ R52, R63, R52 ;  /* 0x000000343f347220 */ /* 0x000fc40000410000 */
[----:B------:R-:W-:Y:S01]  /*9c20*/  FFMA.FTZ R10, R63, R64, R10 ;  /* 0x000000403f0a7223 */ /* 0x000fe2000001000a */
[----:B------:R-:W-:Y:S01]  /*9c30*/  HADD2.F32 R63, -RZ, R38.H0_H0 ;  /* 0x20000026ff3f7230 */ /* 0x000fe20000004100 */
[-C--:B------:R-:W-:Y:S02]  /*9c40*/  FMUL.FTZ R11, R15, R8.reuse ;  /* 0x000000080f0b7220 */ /* 0x080fe40000410000 */
[----:B------:R-:W-:Y:S01]  /*9c50*/  FMUL.FTZ R53, R46, R53 ;  /* 0x000000352e357220 */ /* 0x000fe20000410000 */
[----:B------:R-:W-:Y:S01]  /*9c60*/  F2FP.PACK_AB R10, R10, R51 ;  /* 0x000000330a0a723e */ /* 0x000fe200000000ff */
[C---:B------:R-:W-:Y:S02]  /*9c70*/  FMUL.FTZ R8, R70.reuse, R8 ;  /* 0x0000000846087220 */ /* 0x040fe40000410000 */
[----:B------:R-:W-:Y:S02]  /*9c80*/  FFMA.FTZ R11, R70, R60, R11 ;  /* 0x0000003c460b7223 */ /* 0x000fe4000001000b */
[----:B------:R-:W-:-:S02]  /*9c90*/  FFMA.FTZ R61, R44, R69, -R61 ;  /* 0x000000452c3d7223 */ /* 0x000fc4000001083d */
[----:B------:R-:W-:Y:S02]  /*9ca0*/  FFMA.FTZ R58, R47, R68, -R58 ;  /* 0x000000442f3a7223 */ /* 0x000fe4000001083a */
[----:B------:R-:W-:Y:S02]  /*9cb0*/  FFMA.FTZ R57, R12, R67, -R57 ;  /* 0x000000430c397223 */ /* 0x000fe40000010839 */
[----:B------:R-:W-:Y:S01]  /*9cc0*/  FFMA.FTZ R48, R48, R66, -R55 ;  /* 0x0000004230307223 */ /* 0x000fe20000010837 */
[----:B------:R-:W-:Y:S01]  /*9cd0*/  F2FP.PACK_AB R12, R58, R61 ;  /* 0x0000003d3a0c723e */ /* 0x000fe200000000ff */
[----:B------:R-:W-:Y:S02]  /*9ce0*/  FFMA.FTZ R54, R13, R65, -R54 ;  /* 0x000000410d367223 */ /* 0x000fe40000010836 */
[----:B------:R-:W-:Y:S01]  /*9cf0*/  FFMA.FTZ R49, R49, R64, -R52 ;  /* 0x0000004031317223 */ /* 0x000fe20000010834 */
[----:B------:R-:W-:Y:S01]  /*9d00*/  F2FP.PACK_AB R13, R48, R57 ;  /* 0x00000039300d723e */ /* 0x000fe200000000ff */
[----:B------:R-:W-:-:S02]  /*9d10*/  FFMA.FTZ R53, R14, R63, -R53 ;  /* 0x0000003f0e357223 */ /* 0x000fc40000010835 */
[----:B------:R-:W-:Y:S01]  /*9d20*/  FFMA.FTZ R60, R15, R60, -R8 ;  /* 0x0000003c0f3c7223 */ /* 0x000fe20000010808 */
[----:B------:R-:W-:Y:S01]  /*9d30*/  F2FP.PACK_AB R14, R49, R54 ;  /* 0x00000036310e723e */ /* 0x000fe200000000ff */
[----:B------:R-:W-:Y:S01]  /*9d40*/  FFMA.FTZ R46, R46, R63, R71 ;  /* 0x0000003f2e2e7223 */ /* 0x000fe20000010047 */
[----:B------:R-:W-:Y:S02]  /*9d50*/  F2FP.PACK_AB R8, R56, R59 ;  /* 0x0000003b3808723e */ /* 0x000fe400000000ff */
[----:B------:R-:W-:Y:S02]  /*9d60*/  F2FP.PACK_AB R15, R60, R53 ;  /* 0x000000353c0f723e */ /* 0x000fe400000000ff */
[----:B------:R-:W-:-:S03]  /*9d70*/  F2FP.PACK_AB R11, R11, R46 ;  /* 0x0000002e0b0b723e */ /* 0x000fc600000000ff */
[----:B------:R1:W-:Y:S04]  /*9d80*/  STS.128 [R39+0x10080], R12 ;  /* 0x0100800c27007388 */ /* 0x0003e80000000c00 */
[----:B------:R1:W-:Y:S02]  /*9d90*/  STS.128 [R42+0x10080], R8 ;  /* 0x010080082a007388 */ /* 0x0003e40000000c00 */
.L_x_129:
[----:B------:R-:W-:Y:S05]  /*9da0*/  BSYNC B0 ;  /* 0x0000000000007941 */ /* 0x000fea0003800000 */
.L_x_128:
[----:B------:R-:W-:-:S13]  /*9db0*/  ISETP.GE.AND P0, PT, R21, c[0x0][0x27c], PT ;  /* 0x00009f0015007a0c */ /* 0x000fda0003f06270 */
[----:B------:R-:W-:Y:S05]  /*9dc0*/  @P0 BRA `(.L_x_127) ;  /* 0x000005f000000947 */ /* 0x000fea0003800000 */
[----:B-1----:R-:W-:Y:S01]  /*9dd0*/  SHF.R.S32.HI R8, RZ, 0x1f, R21 ;  /* 0x0000001fff087819 */ /* 0x002fe20000011415 */
[--C-:B------:R-:W-:Y:S02]  /*9de0*/  HADD2.F32 R56, -RZ, R27.reuse.H1_H1 ;  /* 0x3000001bff387230 */ /* 0x100fe40000004100 */
[----:B------:R-:W-:Y:S01]  /*9df0*/  HADD2.F32 R53, -RZ, R27.H0_H0 ;  /* 0x2000001bff357230 */ /* 0x000fe20000004100 */
[CC--:B------:R-:W-:Y:S01]  /*9e00*/  LEA.HI R10, R8.reuse, R21.reuse, RZ, 0x3 ;  /* 0x00000015080a7211 */ /* 0x0c0fe200078f18ff */
[--C-:B------:R-:W-:Y:S01]  /*9e10*/  HADD2.F32 R65, -RZ, R29.reuse.H1_H1 ;  /* 0x3000001dff417230 */ /* 0x100fe20000004100 */
[----:B------:R-:W-:Y:S01]  /*9e20*/  LEA.HI R11, R8, R21, RZ, 0x6 ;  /* 0x00000015080b7211 */ /* 0x000fe200078f30ff */
[----:B------:R-:W-:Y:S01]  /*9e30*/  HADD2.F32 R63, -RZ, R29.H0_H0 ;  /* 0x2000001dff3f7230 */ /* 0x000fe20000004100 */
[----:B------:R-:W-:Y:S01]  /*9e40*/  LEA.HI.SX32 R45, R10, R45, 0x1d ;  /* 0x0000002d0a2d7211 */ /* 0x000fe200078feaff */
[--C-:B------:R-:W-:Y:S01]  /*9e50*/  HADD2.F32 R54, -RZ, R24.reuse.H1_H1 ;  /* 0x30000018ff367230 */ /* 0x100fe20000004100 */
[----:B------:R-:W-:Y:S01]  /*9e60*/  LOP3.LUT R10, R43, 0x38, R10, 0xf8, !PT ;  /* 0x000000382b0a7812 */ /* 0x000fe200078ef80a */
[----:B------:R-:W-:Y:S01]  /*9e70*/  HADD2.F32 R51, -RZ, R24.H0_H0 ;  /* 0x20000018ff337230 */ /* 0x000fe20000004100 */
[----:B------:R-:W-:Y:S01]  /*9e80*/  SHF.R.S32.HI R8, RZ, 0x1f, R45 ;  /* 0x0000001fff087819 */ /* 0x000fe2000001142d */
[----:B------:R-:W-:Y:S01]  /*9e90*/  HADD2.F32 R50, -RZ, R28.H1_H1 ;  /* 0x3000001cff327230 */ /* 0x000fe20000004100 */
[----:B------:R-:W-:Y:S01]  /*9ea0*/  LOP3.LUT R9, R10, R41, RZ, 0x3c, !PT ;  /* 0x000000290a097212 */ /* 0x000fe200078e3cff */
[--C-:B------:R-:W-:Y:S01]  /*9eb0*/  HADD2.F32 R64, -RZ, R26.reuse.H1_H1 ;  /* 0x3000001aff407230 */ /* 0x100fe20000004100 */
[----:B------:R-:W-:Y:S01]  /*9ec0*/  SHF.L.U32 R11, R11, 0x7, RZ ;  /* 0x000000070b0b7819 */ /* 0x000fe200000006ff */
[----:B------:R-:W-:Y:S01]  /*9ed0*/  HADD2.F32 R61, -RZ, R26.H0_H0 ;  /* 0x2000001aff3d7230 */ /* 0x000fe20000004100 */
[----:B------:R-:W-:Y:S01]  /*9ee0*/  SHF.L.U32 R10, R45, 0x3, RZ ;  /* 0x000000032d0a7819 */ /* 0x000fe200000006ff */
[--C-:B------:R-:W-:Y:S01]  /*9ef0*/  HADD2.F32 R60, -RZ, R30.reuse.H1_H1 ;  /* 0x3000001eff3c7230 */ /* 0x100fe20000004100 */
[----:B------:R-:W-:Y:S01]  /*9f00*/  LEA.HI R8, R8, R45, RZ, 0x3 ;  /* 0x0000002d08087211 */ /* 0x000fe200078f18ff */
[--C-:B------:R-:W-:Y:S01]  /*9f10*/  HADD2.F32 R59, -RZ, R25.reuse.H1_H1 ;  /* 0x30000019ff3b7230 */ /* 0x100fe20000004100 */
[----:B------:R-:W-:Y:S01]  /*9f20*/  LOP3.LUT R11, R11, 0x7fffe000, RZ, 0xc0, !PT ;  /* 0x7fffe0000b0b7812 */ /* 0x000fe200078ec0ff */
[----:B------:R-:W-:Y:S01]  /*9f30*/  HADD2.F32 R58, -RZ, R30.H0_H0 ;  /* 0x2000001eff3a7230 */ /* 0x000fe20000004100 */
[----:B------:R-:W-:Y:S01]  /*9f40*/  LOP3.LUT R10, R43, 0x38, R10, 0xf8, !PT ;  /* 0x000000382b0a7812 */ /* 0x000fe200078ef80a */
[----:B------:R-:W-:Y:S01]  /*9f50*/  HADD2.F32 R57, -RZ, R25.H0_H0 ;  /* 0x20000019ff397230 */ /* 0x000fe20000004100 */
[----:B------:R-:W-:-:S02]  /*9f60*/  SHF.L.U32 R8, R8, 0xa, RZ ;  /* 0x0000000a08087819 */ /* 0x000fc400000006ff */
[--C-:B------:R-:W-:Y:S02]  /*9f70*/  IADD3 R9, R9, R11, R40.reuse ;  /* 0x0000000b09097210 */ /* 0x100fe40007ffe028 */
[----:B------:R-:W-:Y:S02]  /*9f80*/  LOP3.LUT R41, R10, R41, RZ, 0x3c, !PT ;  /* 0x000000290a297212 */ /* 0x000fe400078e3cff */
[----:B------:R-:W-:Y:S02]  /*9f90*/  LOP3.LUT R8, R8, 0x7fffe000, RZ, 0xc0, !PT ;  /* 0x7fffe00008087812 */ /* 0x000fe400078ec0ff */
[----:B------:R-:W-:Y:S02]  /*9fa0*/  SHF.L.U32 R39, R9, 0x1, RZ ;  /* 0x0000000109277819 */ /* 0x000fe400000006ff */
[----:B------:R-:W-:-:S03]  /*9fb0*/  IADD3 R40, R41, R8, R40 ;  /* 0x0000000829287210 */ /* 0x000fc60007ffe028 */
[----:B------:R-:W1:Y:S01]  /*9fc0*/  LDS.128 R12, [R39+0x10080] ;  /* 0x01008000270c7984 */ /* 0x000e620000000c00 */
[----:B------:R-:W-:-:S05]  /*9fd0*/  SHF.L.U32 R40, R40, 0x1, RZ ;  /* 0x0000000128287819 */ /* 0x000fca00000006ff */
[----:B------:R-:W2:Y:S01]  /*9fe0*/  LDS.128 R8, [R40+0x10080] ;  /* 0x0100800028087984 */ /* 0x000ea20000000c00 */
[--C-:B-1----:R-:W-:Y:S02]  /*9ff0*/  HADD2.F32 R41, -RZ, R12.reuse.H0_H0 ;  /* 0x2000000cff297230 */ /* 0x102fe40000004100 */
[----:B------:R-:W-:Y:S02]  /*a000*/  HADD2.F32 R43, -RZ, R12.H1_H1 ;  /* 0x3000000cff2b7230 */ /* 0x000fe40000004100 */
[----:B------:R-:W-:Y:S01]  /*a010*/  HADD2.F32 R12, -RZ, R13.H0_H0 ;  /* 0x2000000dff0c7230 */ /* 0x000fe20000004100 */
[----:B------:R-:W-:Y:S01]  /*a020*/  FMUL.FTZ R55, R41, R56 ;  /* 0x0000003829377220 */ /* 0x000fe20000410000 */
[----:B--2---:R-:W-:Y:S01]  /*a030*/  HADD2.F32 R46, -RZ, R9.H0_H0 ;  /* 0x20000009ff2e7230 */ /* 0x004fe20000004100 */
[----:B------:R-:W-:Y:S01]  /*a040*/  FMUL.FTZ R52, R43, R54 ;  /* 0x000000362b347220 */ /* 0x000fe20000410000 */
[----:B------:R-:W-:Y:S02]  /*a050*/  HADD2.F32 R44, -RZ, R13.H1_H1 ;  /* 0x3000000dff2c7230 */ /* 0x000fe40000004100 */
[----:B------:R-:W-:-:S02]  /*a060*/  HADD2.F32 R48, -RZ, R8.H0_H0 ;  /* 0x20000008ff307230 */ /* 0x000fc40000004100 */
[----:B------:R-:W-:Y:S01]  /*a070*/  HADD2.F32 R49, -RZ, R8.H1_H1 ;  /* 0x30000008ff317230 */ /* 0x000fe20000004100 */
[-C--:B------:R-:W-:Y:S01]  /*a080*/  FMUL.FTZ R8, R12, R53.reuse ;  /* 0x000000350c087220 */ /* 0x080fe20000410000 */
[----:B------:R-:W-:Y:S01]  /*a090*/  HADD2.F32 R13, -RZ, R14.H0_H0 ;  /* 0x2000000eff0d7230 */ /* 0x000fe20000004100 */
[----:B------:R-:W-:Y:S01]  /*a0a0*/  FMUL.FTZ R53, R46, R53 ;  /* 0x000000352e357220 */ /* 0x000fe20000410000 */
[----:B------:R-:W-:Y:S01]  /*a0b0*/  HADD2.F32 R47, -RZ, R10.H0_H0 ;  /* 0x2000000aff2f7230 */ /* 0x000fe20000004100 */
[C---:B------:R-:W-:Y:S01]  /*a0c0*/  FMUL.FTZ R56, R48.reuse, R56 ;  /* 0x0000003830387220 */ /* 0x040fe20000410000 */
[----:B------:R-:W-:Y:S01]  /*a0d0*/  HADD2.F32 R42, -RZ, R9.H1_H1 ;  /* 0x30000009ff2a7230 */ /* 0x000fe20000004100 */
[----:B------:R-:W-:Y:S01]  /*a0e0*/  FFMA.FTZ R55, R48, R65, R55 ;  /* 0x0000004130377223 */ /* 0x000fe20000010037 */
[----:B------:R-:W-:Y:S01]  /*a0f0*/  HADD2.F32 R45, -RZ, R14.H1_H1 ;  /* 0x3000000eff2d7230 */ /* 0x000fe20000004100 */
[----:B------:R-:W-:Y:S01]  /*a100*/  FFMA.FTZ R46, R46, R63, R8 ;  /* 0x0000003f2e2e7223 */ /* 0x000fe20000010008 */
[----:B------:R-:W-:Y:S01]  /*a110*/  HADD2.F32 R48, -RZ, R23.H1_H1 ;  /* 0x30000017ff307230 */ /* 0x000fe20000004100 */
[-C--:B------:R-:W-:Y:S01]  /*a120*/  FMUL.FTZ R9, R44, R51.reuse ;  /* 0x000000332c097220 */ /* 0x080fe20000410000 */
[----:B------:R-:W-:Y:S01]  /*a130*/  HADD2.F32 R10, -RZ, R10.H1_H1 ;  /* 0x3000000aff0a7230 */ /* 0x000fe20000004100 */
[-C--:B------:R-:W-:Y:S01]  /*a140*/  FMUL.FTZ R8, R13, R50.reuse ;  /* 0x000000320d087220 */ /* 0x080fe20000410000 */
[--C-:B------:R-:W-:Y:S01]  /*a150*/  HADD2.F32 R14, -RZ, R15.reuse.H0_H0 ;  /* 0x2000000fff0e7230 */ /* 0x100fe20000004100 */
[----:B------:R-:W-:Y:S01]  /*a160*/  FMUL.FTZ R50, R47, R50 ;  /* 0x000000322f327220 */ /* 0x000fe20000410000 */
[----:B------:R-:W-:Y:S01]  /*a170*/  HADD2.F32 R15, -RZ, R15.H1_H1 ;  /* 0x3000000fff0f7230 */ /* 0x000fe20000004100 */
[C---:B------:R-:W-:Y:S01]  /*a180*/  FMUL.FTZ R54, R49.reuse, R54 ;  /* 0x0000003631367220 */ /* 0x040fe20000410000 */
[--C-:B------:R-:W-:Y:S01]  /*a190*/  HADD2.F32 R67, -RZ, R11.reuse.H0_H0 ;  /* 0x2000000bff437230 */ /* 0x100fe20000004100 */
[----:B------:R-:W-:Y:S01]  /*a1a0*/  FFMA.FTZ R52, R49, R64, R52 ;  /* 0x0000004031347223 */ /* 0x000fe20000010034 */
[----:B------:R-:W-:Y:S01]  /*a1b0*/  HADD2.F32 R49, -RZ, R28.H0_H0 ;  /* 0x2000001cff317230 */ /* 0x000fe20000004100 */
[C---:B------:R-:W-:Y:S01]  /*a1c0*/  FMUL.FTZ R51, R42.reuse, R51 ;  /* 0x000000332a337220 */ /* 0x040fe20000410000 */
[----:B------:R-:W-:Y:S01]  /*a1d0*/  HADD2.F32 R11, -RZ, R11.H1_H1 ;  /* 0x3000000bff0b7230 */ /* 0x000fe20000004100 */
[----:B------:R-:W-:-:S02]  /*a1e0*/  FFMA.FTZ R9, R42, R61, R9 ;  /* 0x0000003d2a097223 */ /* 0x000fc40000010009 */
[----:B------:R-:W-:Y:S01]  /*a1f0*/  FFMA.FTZ R47, R47, R60, R8 ;  /* 0x0000003c2f2f7223 */ /* 0x000fe20000010008 */
[----:B------:R-:W-:Y:S01]  /*a200*/  HADD2.F32 R8, -RZ, R23.H0_H0 ;  /* 0x20000017ff087230 */ /* 0x000fe20000004100 */
[----:B------:R-:W-:Y:S01]  /*a210*/  FMUL.FTZ R42, R45, R48 ;  /* 0x000000302d2a7220 */ /* 0x000fe20000410000 */
[----:B------:R-:W-:Y:S01]  /*a220*/  F2FP.PACK_AB R9, R9, R46 ;  /* 0x0000002e0909723e */ /* 0x000fe200000000ff */
[C---:B------:R-:W-:Y:S02]  /*a230*/  FMUL.FTZ R48, R10.reuse, R48 ;  /* 0x000000300a307220 */ /* 0x040fe40000410000 */
[----:B------:R-:W-:Y:S02]  /*a240*/  FFMA.FTZ R10, R10, R59, R42 ;  /* 0x0000003b0a0a7223 */ /* 0x000fe4000001002a */
[----:B------:R-:W-:Y:S02]  /*a250*/  FMUL.FTZ R42, R14, R49 ;  /* 0x000000310e2a7220 */ /* 0x000fe40000410000 */
[----:B------:R-:W-:Y:S01]  /*a260*/  FMUL.FTZ R66, R15, R8 ;  /* 0x000000080f427220 */ /* 0x000fe20000410000 */
[----:B------:R-:W-:Y:S01]  /*a270*/  F2FP.PACK_AB R10, R10, R47 ;  /* 0x0000002f0a0a723e */ /* 0x000fe200000000ff */
[----:B------:R-:W-:-:S02]  /*a280*/  FMUL.FTZ R49, R67, R49 ;  /* 0x0000003143317220 */ /* 0x000fc40000410000 */
[----:B------:R-:W-:Y:S02]  /*a290*/  FMUL.FTZ R8, R11, R8 ;  /* 0x000000080b087220 */ /* 0x000fe40000410000 */
[----:B------:R-:W-:Y:S02]  /*a2a0*/  FFMA.FTZ R45, R45, R59, -R48 ;  /* 0x0000003b2d2d7223 */ /* 0x000fe40000010830 */
[----:B------:R-:W-:Y:S02]  /*a2b0*/  FFMA.FTZ R56, R41, R65, -R56 ;  /* 0x0000004129387223 */ /* 0x000fe40000010838 */
[----:B------:R-:W-:Y:S02]  /*a2c0*/  FFMA.FTZ R43, R43, R64, -R54 ;  /* 0x000000402b2b7223 */ /* 0x000fe40000010836 */
[----:B------:R-:W-:Y:S02]  /*a2d0*/  FFMA.FTZ R53, R12, R63, -R53 ;  /* 0x0000003f0c357223 */ /* 0x000fe40000010835 */
[----:B------:R-:W-:Y:S01]  /*a2e0*/  FFMA.FTZ R44, R44, R61, -R51 ;  /* 0x0000003d2c2c7223 */ /* 0x000fe20000010833 */
[----:B------:R-:W-:Y:S01]  /*a2f0*/  F2FP.PACK_AB R12, R43, R56 ;  /* 0x000000382b0c723e */ /* 0x000fe200000000ff */
[----:B------:R-:W-:-:S02]  /*a300*/  FFMA.FTZ R50, R13, R60, -R50 ;  /* 0x0000003c0d327223 */ /* 0x000fc40000010832 */
[----:B------:R-:W-:Y:S01]  /*a310*/  FFMA.FTZ R49, R14, R58, -R49 ;  /* 0x0000003a0e317223 */ /* 0x000fe20000010831 */
[----:B------:R-:W-:Y:S01]  /*a320*/  F2FP.PACK_AB R13, R44, R53 ;  /* 0x000000352c0d723e */ /* 0x000fe200000000ff */
[----:B------:R-:W-:Y:S01]  /*a330*/  FFMA.FTZ R48, R15, R57, -R8 ;  /* 0x000000390f307223 */ /* 0x000fe20000010808 */
[----:B------:R-:W-:Y:S01]  /*a340*/  F2FP.PACK_AB R14, R45, R50 ;  /* 0x000000322d0e723e */ /* 0x000fe200000000ff */
[----:B------:R-:W-:Y:S01]  /*a350*/  FFMA.FTZ R42, R67, R58, R42 ;  /* 0x0000003a432a7223 */ /* 0x000fe2000001002a */
[----:B------:R-:W-:Y:S01]  /*a360*/  F2FP.PACK_AB R8, R52, R55 ;  /* 0x000000373408723e */ /* 0x000fe200000000ff */
[----:B------:R-:W-:Y:S01]  /*a370*/  FFMA.FTZ R11, R11, R57, R66 ;  /* 0x000000390b0b7223 */ /* 0x000fe20000010042 */
[----:B------:R-:W-:-:S04]  /*a380*/  F2FP.PACK_AB R15, R48, R49 ;  /* 0x00000031300f723e */ /* 0x000fc800000000ff */
[----:B------:R-:W-:Y:S01]  /*a390*/  F2FP.PACK_AB R11, R11, R42 ;  /* 0x0000002a0b0b723e */ /* 0x000fe200000000ff */
[----:B------:R1:W-:Y:S04]  /*a3a0*/  STS.128 [R39+0x10080], R12 ;  /* 0x0100800c27007388 */ /* 0x0003e80000000c00 */
[----:B------:R1:W-:Y:S02]  /*a3b0*/  STS.128 [R40+0x10080], R8 ;  /* 0x0100800828007388 */ /* 0x0003e40000000c00 */
.L_x_127:
[----:B------:R-:W-:Y:S05]  /*a3c0*/  BSYNC B1 ;  /* 0x0000000000017941 */ /* 0x000fea0003800000 */
.L_x_126:
[----:B-1----:R-:W-:Y:S01]  /*a3d0*/  IADD3 R39, R17, 0x20, RZ ;  /* 0x0000002011277810 */ /* 0x002fe20007ffe0ff */
[----:B------:R-:W-:Y:S03]  /*a3e0*/  BSSY B1, `(.L_x_130) ;  /* 0x00000cb000017945 */ /* 0x000fe60003800000 */
[----:B------:R-:W-:-:S13]  /*a3f0*/  ISETP.GE.AND P0, PT, R39, UR4, PT ;  /* 0x0000000427007c0c */ /* 0x000fda000bf06270 */
[----:B------:R-:W-:Y:S05]  /*a400*/  @P0 BRA `(.L_x_131) ;  /* 0x00000c8000000947 */ /* 0x000fea0003800000 */
[----:B------:R-:W-:Y:S01]  /*a410*/  ISETP.GE.AND P0, PT, R150, c[0x0][0x27c], PT ;  /* 0x00009f0096007a0c */ /* 0x000fe20003f06270 */
[----:B------:R-:W-:Y:S01]  /*a420*/  IMAD.SHL.U32 R45, R39, 0x40, RZ ;  /* 0x00000040272d7824 */ /* 0x000fe200078e00ff */
[----:B------:R-:W-:Y:S01]  /*a430*/  SHF.R.S32.HI R8, RZ, 0x1f, R39 ;  /* 0x0000001fff087819 */ /* 0x000fe20000011427 */
[----:B------:R-:W-:Y:S01]  /*a440*/  IMAD.MOV.U32 R41, RZ, RZ, c[0x0][0x27c] ;  /* 0x00009f00ff297624 */ /* 0x000fe200078e00ff */
[----:B------:R-:W-:Y:S02]  /*a450*/  BSSY B0, `(.L_x_132) ;  /* 0x0000062000007945 */ /* 0x000fe40003800000 */
[----:B------:R-:W-:Y:S02]  /*a460*/  LEA.HI R39, R8, R39, RZ, 0x3 ;  /* 0x0000002708277211 */ /* 0x000fe400078f18ff */
[----:B------:R-:W-:Y:S02]  /*a470*/  LOP3.LUT R45, R45, 0x1c0, RZ, 0xc0, !PT ;  /* 0x000001c02d2d7812 */ /* 0x000fe400078ec0ff */
[----:B------:R-:W-:Y:S01]  /*a480*/  SHF.R.U32.HI R41, RZ, 0x3, R41 ;  /* 0x00000003ff297819 */ /* 0x000fe20000011629 */
[----:B------:R-:W-:Y:S01]  /*a490*/  IMAD.SHL.U32 R39, R39, 0x40, RZ ;  /* 0x0000004027277824 */ /* 0x000fe200078e00ff */
[----:B------:R-:W-:-:S04]  /*a4a0*/  SHF.R.U32.HI R43, RZ, 0x3, R45 ;  /* 0x00000003ff2b7819 */ /* 0x000fc8000001162d */
[----:B------:R-:W-:Y:S01]  /*a4b0*/  LOP3.LUT R39, R39, 0xfffffe00, RZ, 0xc0, !PT ;  /* 0xfffffe0027277812 */ /* 0x000fe200078ec0ff */
[----:B------:R-:W-:Y:S05]  /*a4c0*/  @P0 BRA `(.L_x_133) ;  /* 0x000005a000000947 */ /* 0x000fea0003800000 */
[----:B------:R-:W-:Y:S01]  /*a4d0*/  IADD3 R9, R2, R41, RZ ;  /* 0x0000002902097210 */ /* 0x000fe20007ffe0ff */
[----:B------:R-:W-:Y:S01]  /*a4e0*/  HADD2.F32 R67, -RZ, R35.H1_H1 ;  /* 0x30000023ff437230 */ /* 0x000fe20000004100 */
[----:B------:R-:W-:Y:S01]  /*a4f0*/  LOP3.LUT R42, R45, 0x38, R150, 0xf8, !PT ;  /* 0x000000382d2a7812 */ /* 0x000fe200078ef896 */
[----:B------:R-:W-:Y:S01]  /*a500*/  HADD2.F32 R66, -RZ, R32.H1_H1 ;  /* 0x30000020ff427230 */ /* 0x000fe20000004100 */
[----:B------:R-:W-:Y:S01]  /*a510*/  SHF.R.S32.HI R8, RZ, 0x1f, R9 ;  /* 0x0000001fff087819 */ /* 0x000fe20000011409 */
[--C-:B------:R-:W-:Y:S01]  /*a520*/  HADD2.F32 R59, -RZ, R37.reuse.H1_H1 ;  /* 0x30000025ff3b7230 */ /* 0x100fe20000004100 */
[----:B------:R-:W-:Y:S01]  /*a530*/  SHF.L.U32 R10, R9, 0x3, RZ ;  /* 0x00000003090a7819 */ /* 0x000fe200000006ff */
[----:B------:R-:W-:Y:S01]  /*a540*/  HADD2.F32 R56, -RZ, R34.H1_H1 ;  /* 0x30000022ff387230 */ /* 0x000fe20000004100 */
[----:B------:R-:W-:Y:S01]  /*a550*/  LEA.HI R8, R8, R9, RZ, 0x3 ;  /* 0x0000000908087211 */ /* 0x000fe200078f18ff */
[----:B------:R-:W-:Y:S01]  /*a560*/  HADD2.F32 R63, -RZ, R32.H0_H0 ;  /* 0x20000020ff3f7230 */ /* 0x000fe20000004100 */
[----:B------:R-:W-:Y:S01]  /*a570*/  LOP3.LUT R10, R45, 0x38, R10, 0xf8, !PT ;  /* 0x000000382d0a7812 */ /* 0x000fe200078ef80a */
[----:B------:R-:W-:Y:S01]  /*a580*/  HADD2.F32 R57, -RZ, R37.H0_H0 ;  /* 0x20000025ff397230 */ /* 0x000fe20000004100 */
[----:B------:R-:W-:Y:S01]  /*a590*/  SHF.L.U32 R8, R8, 0xa, RZ ;  /* 0x0000000a08087819 */ /* 0x000fe200000006ff */
[----:B------:R-:W-:Y:S01]  /*a5a0*/  HADD2.F32 R55, -RZ, R34.H0_H0 ;  /* 0x20000022ff377230 */ /* 0x000fe20000004100 */
[-C--:B------:R-:W-:Y:S01]  /*a5b0*/  LOP3.LUT R42, R42, R43.reuse, RZ, 0x3c, !PT ;  /* 0x0000002b2a2a7212 */ /* 0x080fe200078e3cff */
[--C-:B------:R-:W-:Y:S01]  /*a5c0*/  HADD2.F32 R60, -RZ, R31.reuse.H1_H1 ;  /* 0x3000001fff3c7230 */ /* 0x100fe20000004100 */
[----:B------:R-:W-:Y:S01]  /*a5d0*/  LOP3.LUT R9, R10, R43, RZ, 0x3c, !PT ;  /* 0x0000002b0a097212 */ /* 0x000fe200078e3cff */
[----:B------:R-:W-:Y:S01]  /*a5e0*/  HADD2.F32 R54, -RZ, R38.H1_H1 ;  /* 0x30000026ff367230 */ /* 0x000fe20000004100 */
[----:B------:R-:W-:Y:S01]  /*a5f0*/  LOP3.LUT R8, R8, 0x7fffe000, RZ, 0xc0, !PT ;  /* 0x7fffe00008087812 */ /* 0x000fe200078ec0ff */
[----:B------:R-:W-:Y:S01]  /*a600*/  HADD2.F32 R70, -RZ, R31.H0_H0 ;  /* 0x2000001fff467230 */ /* 0x000fe20000004100 */
[----:B------:R-:W-:Y:S01]  /*a610*/  IADD3 R42, R39, R42, RZ ;  /* 0x0000002a272a7210 */ /* 0x000fe20007ffe0ff */
[----:B------:R-:W-:Y:S01]  /*a620*/  HADD2.F32 R73, -RZ, R36.H0_H0 ;  /* 0x20000024ff497230 */ /* 0x000fe20000004100 */
[----:B------:R-:W-:-:S02]  /*a630*/  IADD3 R8, R9, R8, R39 ;  /* 0x0000000809087210 */ /* 0x000fc40007ffe027 */
[----:B------:R-:W-:Y:S02]  /*a640*/  SHF.L.U32 R42, R42, 0x1, RZ ;  /* 0x000000012a2a7819 */ /* 0x000fe400000006ff */
[----:B------:R-:W-:-:S03]  /*a650*/  SHF.L.U32 R40, R8, 0x1, RZ ;  /* 0x0000000108287819 */ /* 0x000fc600000006ff */
[----:B------:R-:W1:Y:S04]  /*a660*/  LDS.128 R12, [R42+0x10080] ;  /* 0x010080002a0c7984 */ /* 0x000e680000000c00 */
[----:B------:R-:W2:Y:S01]  /*a670*/  LDS.128 R8, [R40+0x10080] ;  /* 0x0100800028087984 */ /* 0x000ea20000000c00 */
[--C-:B-1----:R-:W-:Y:S02]  /*a680*/  HADD2.F32 R44, -RZ, R12.reuse.H0_H0 ;  /* 0x2000000cff2c7230 */ /* 0x102fe40000004100 */
[----:B------:R-:W-:Y:S02]  /*a690*/  HADD2.F32 R47, -RZ, R12.H1_H1 ;  /* 0x3000000cff2f7230 */ /* 0x000fe40000004100 */
[--C-:B--2---:R-:W-:Y:S02]  /*a6a0*/  HADD2.F32 R68, -RZ, R8.reuse.H0_H0 ;  /* 0x20000008ff447230 */ /* 0x104fe40000004100 */
[----:B------:R-:W-:Y:S01]  /*a6b0*/  HADD2.F32 R65, -RZ, R8.H1_H1 ;  /* 0x30000008ff417230 */ /* 0x000fe20000004100 */
[C---:B------:R-:W-:Y:S01]  /*a6c0*/  FMUL.FTZ R8, R67.reuse, R44 ;  /* 0x0000002c43087220 */ /* 0x040fe20000410000 */
[--C-:B------:R-:W-:Y:S01]  /*a6d0*/  HADD2.F32 R50, -RZ, R9.reuse.H0_H0 ;  /* 0x20000009ff327230 */ /* 0x100fe20000004100 */
[-C--:B------:R-:W-:Y:S01]  /*a6e0*/  FMUL.FTZ R67, R67, R68.reuse ;  /* 0x0000004443437220 */ /* 0x080fe20000410000 */
[----:B------:R-:W-:Y:S01]  /*a6f0*/  HADD2.F32 R52, -RZ, R9.H1_H1 ;  /* 0x30000009ff347230 */ /* 0x000fe20000004100 */
[C---:B------:R-:W-:Y:S01]  /*a700*/  FFMA.FTZ R68, R59.reuse, R68, R8 ;  /* 0x000000443b447223 */ /* 0x040fe20000010008 */
[----:B------:R-:W-:Y:S01]  /*a710*/  HADD2.F32 R12, -RZ, R13.H0_H0 ;  /* 0x2000000dff0c7230 */ /* 0x000fe20000004100 */
[----:B------:R-:W-:Y:S01]  /*a720*/  FFMA.FTZ R67, R59, R44, -R67 ;  /* 0x0000002c3b437223 */ /* 0x000fe20000010843 */
[----:B------:R-:W-:-:S02]  /*a730*/  HADD2.F32 R51, -RZ, R10.H0_H0 ;  /* 0x2000000aff337230 */ /* 0x000fc40000004100 */
[----:B------:R-:W-:Y:S01]  /*a740*/  HADD2.F32 R53, -RZ, R10.H1_H1 ;  /* 0x3000000aff357230 */ /* 0x000fe20000004100 */
[C---:B------:R-:W-:Y:S01]  /*a750*/  FMUL.FTZ R10, R66.reuse, R47 ;  /* 0x0000002f420a7220 */ /* 0x040fe20000410000 */
[----:B------:R-:W-:Y:S01]  /*a760*/  HADD2.F32 R9, -RZ, R35.H0_H0 ;  /* 0x20000023ff097230 */ /* 0x000fe20000004100 */
[-C--:B------:R-:W-:Y:S01]  /*a770*/  FMUL.FTZ R66, R66, R65.reuse ;  /* 0x0000004142427220 */ /* 0x080fe20000410000 */
[----:B------:R-:W-:Y:S01]  /*a780*/  HADD2.F32 R48, -RZ, R13.H1_H1 ;  /* 0x3000000dff307230 */ /* 0x000fe20000004100 */
[----:B------:R-:W-:Y:S01]  /*a790*/  FFMA.FTZ R65, R56, R65, R10 ;  /* 0x0000004138417223 */ /* 0x000fe2000001000a */
[----:B------:R-:W-:Y:S01]  /*a7a0*/  HADD2.F32 R13, -RZ, R14.H0_H0 ;  /* 0x2000000eff0d7230 */ /* 0x000fe20000004100 */
[C---:B------:R-:W-:Y:S01]  /*a7b0*/  FMUL.FTZ R8, R9.reuse, R12 ;  /* 0x0000000c09087220 */ /* 0x040fe20000410000 */
[----:B------:R-:W-:Y:S01]  /*a7c0*/  HADD2.F32 R10, -RZ, R36.H1_H1 ;  /* 0x30000024ff0a7230 */ /* 0x000fe20000004100 */
[----:B------:R-:W-:Y:S01]  /*a7d0*/  FMUL.FTZ R64, R9, R50 ;  /* 0x0000003209407220 */ /* 0x000fe20000410000 */
[----:B------:R-:W-:Y:S01]  /*a7e0*/  HADD2.F32 R49, -RZ, R14.H1_H1 ;  /* 0x3000000eff317230 */ /* 0x000fe20000004100 */
[----:B------:R-:W-:Y:S01]  /*a7f0*/  FMUL.FTZ R9, R63, R48 ;  /* 0x000000303f097220 */ /* 0x000fe20000410000 */
[--C-:B------:R-:W-:Y:S01]  /*a800*/  HADD2.F32 R14, -RZ, R15.reuse.H0_H0 ;  /* 0x2000000fff0e7230 */ /* 0x100fe20000004100 */
[----:B------:R-:W-:Y:S01]  /*a810*/  FFMA.FTZ R50, R57, R50, R8 ;  /* 0x0000003239327223 */ /* 0x000fe20000010008 */
[----:B------:R-:W-:Y:S01]  /*a820*/  HADD2.F32 R15, -RZ, R15.H1_H1 ;  /* 0x3000000fff0f7230 */ /* 0x000fe20000004100 */
[-C--:B------:R-:W-:Y:S01]  /*a830*/  FMUL.FTZ R63, R63, R52.reuse ;  /* 0x000000343f3f7220 */ /* 0x080fe20000410000 */
[----:B------:R-:W-:Y:S01]  /*a840*/  HADD2.F32 R46, -RZ, R11.H0_H0 ;  /* 0x2000000bff2e7230 */ /* 0x000fe20000004100 */
[----:B------:R-:W-:Y:S01]  /*a850*/  FFMA.FTZ R9, R55, R52, R9 ;  /* 0x0000003437097223 */ /* 0x000fe20000010009 */
[----:B------:R-:W-:Y:S01]  /*a860*/  HADD2.F32 R52, -RZ, R33.H1_H1 ;  /* 0x30000021ff347230 */ /* 0x000fe20000004100 */
[C---:B------:R-:W-:Y:S01]  /*a870*/  FMUL.FTZ R8, R10.reuse, R13 ;  /* 0x0000000d0a087220 */ /* 0x040fe20000410000 */
[----:B------:R-:W-:Y:S01]  /*a880*/  HADD2.F32 R69, -RZ, R11.H1_H1 ;  /* 0x3000000bff457230 */ /* 0x000fe20000004100 */
[----:B------:R-:W-:Y:S01]  /*a890*/  FMUL.FTZ R61, R10, R51 ;  /* 0x000000330a3d7220 */ /* 0x000fe20000410000 */
[----:B------:R-:W-:Y:S01]  /*a8a0*/  F2FP.PACK_AB R9, R9, R50 ;  /* 0x000000320909723e */ /* 0x000fe200000000ff */
[----:B------:R-:W-:-:S02]  /*a8b0*/  FMUL.FTZ R10, R60, R49 ;  /* 0x000000313c0a7220 */ /* 0x000fc40000410000 */
[----:B------:R-:W-:Y:S01]  /*a8c0*/  FFMA.FTZ R51, R54, R51, R8 ;  /* 0x0000003336337223 */ /* 0x000fe20000010008 */
[----:B------:R-:W-:Y:S01]  /*a8d0*/  HADD2.F32 R8, -RZ, R33.H0_H0 ;  /* 0x20000021ff087230 */ /* 0x000fe20000004100 */
[-C--:B------:R-:W-:Y:S02]  /*a8e0*/  FMUL.FTZ R60, R60, R53.reuse ;  /* 0x000000353c3c7220 */ /* 0x080fe40000410000 */
[----:B------:R-:W-:Y:S01]  /*a8f0*/  FFMA.FTZ R10, R52, R53, R10 ;  /* 0x00000035340a7223 */ /* 0x000fe2000001000a */
[----:B------:R-:W-:Y:S01]  /*a900*/  HADD2.F32 R53, -RZ, R38.H0_H0 ;  /* 0x20000026ff357230 */ /* 0x000fe20000004100 */
[----:B------:R-:W-:Y:S02]  /*a910*/  FMUL.FTZ R11, R70, R15 ;  /* 0x0000000f460b7220 */ /* 0x000fe40000410000 */
[----:B------:R-:W-:Y:S01]  /*a920*/  FMUL.FTZ R58, R73, R46 ;  /* 0x0000002e493a7220 */ /* 0x000fe20000410000 */
[----:B------:R-:W-:Y:S01]  /*a930*/  F2FP.PACK_AB R10, R10, R51 ;  /* 0x000000330a0a723e */ /* 0x000fe200000000ff */
[----:B------:R-:W-:-:S02]  /*a940*/  FMUL.FTZ R70, R70, R69 ;  /* 0x0000004546467220 */ /* 0x000fc40000410000 */
[----:B------:R-:W-:Y:S02]  /*a950*/  FMUL.FTZ R71, R73, R14 ;  /* 0x0000000e49477220 */ /* 0x000fe40000410000 */
        /* <DEDUP_REMOVED lines=10> */
[----:B------:R-:W-:Y:S02]  /*aa00*/  FFMA.FTZ R46, R53, R46, R71 ;  /* 0x0000002e352e7223 */ /* 0x000fe40000010047 */
[----:B------:R-:W-:Y:S01]  /*aa10*/  FFMA.FTZ R11, R8, R69, R11 ;  /* 0x00000045080b7223 */ /* 0x000fe2000001000b */
[----:B------:R-:W-:Y:S02]  /*aa20*/  F2FP.PACK_AB R15, R15, R58 ;  /* 0x0000003a0f0f723e */ /* 0x000fe400000000ff */
[----:B------:R-:W-:Y:S02]  /*aa30*/  F2FP.PACK_AB R8, R65, R68 ;  /* 0x000000444108723e */ /* 0x000fe400000000ff */
[----:B------:R-:W-:Y:S01]  /*aa40*/  F2FP.PACK_AB R11, R11, R46 ;  /* 0x0000002e0b0b723e */ /* 0x000fe200000000ff */
[----:B------:R1:W-:Y:S04]  /*aa50*/  STS.128 [R42+0x10080], R12 ;  /* 0x0100800c2a007388 */ /* 0x0003e80000000c00 */
[----:B------:R1:W-:Y:S02]  /*aa60*/  STS.128 [R40+0x10080], R8 ;  /* 0x0100800828007388 */ /* 0x0003e40000000c00 */
.L_x_133:
[----:B------:R-:W-:Y:S05]  /*aa70*/  BSYNC B0 ;  /* 0x0000000000007941 */ /* 0x000fea0003800000 */
.L_x_132:
[----:B------:R-:W-:-:S13]  /*aa80*/  ISETP.GE.AND P0, PT, R21, c[0x0][0x27c], PT ;  /* 0x00009f0015007a0c */ /* 0x000fda0003f06270 */
[----:B------:R-:W-:Y:S05]  /*aa90*/  @P0 BRA `(.L_x_131) ;  /* 0x000005f000000947 */ /* 0x000fea0003800000 */
[----:B-1----:R-:W-:Y:S01]  /*aaa0*/  SHF.R.S32.HI R12, RZ, 0x1f, R21 ;  /* 0x0000001fff0c7819 */ /* 0x002fe20000011415 */
[----:B------:R-:W-:Y:S02]  /*aab0*/  HADD2.F32 R64, -RZ, R27.H1_H1 ;  /* 0x3000001bff407230 */ /* 0x000fe40000004100 */
[----:B------:R-:W-:Y:S01]  /*aac0*/  HADD2.F32 R52, -RZ, R26.H1_H1 ;  /* 0x3000001aff347230 */ /* 0x000fe20000004100 */
[CC--:B------:R-:W-:Y:S01]  /*aad0*/  LEA.HI R10, R12.reuse, R21.reuse, RZ, 0x3 ;  /* 0x000000150c0a7211 */ /* 0x0c0fe200078f18ff */
[----:B------:R-:W-:Y:S01]  /*aae0*/  HADD2.F32 R54, -RZ, R29.H1_H1 ;  /* 0x3000001dff367230 */ /* 0x000fe20000004100 */
[----:B------:R-:W-:Y:S01]  /*aaf0*/  LEA.HI R12, R12, R21, RZ, 0x6 ;  /* 0x000000150c0c7211 */ /* 0x000fe200078f30ff */
[----:B------:R-:W-:Y:S01]  /*ab00*/  HADD2.F32 R59, -RZ, R27.H0_H0 ;  /* 0x2000001bff3b7230 */ /* 0x000fe20000004100 */
[----:B------:R-:W-:Y:S01]  /*ab10*/  LEA.HI.SX32 R41, R10, R41, 0x1d ;  /* 0x000000290a297211 */ /* 0x000fe200078feaff */
[----:B------:R-:W-:Y:S01]  /*ab20*/  HADD2.F32 R53, -RZ, R29.H0_H0 ;  /* 0x2000001dff357230 */ /* 0x000fe20000004100 */
[----:B------:R-:W-:Y:S01]  /*ab30*/  LOP3.LUT R10, R45, 0x38, R10, 0xf8, !PT ;  /* 0x000000382d0a7812 */ /* 0x000fe200078ef80a */
[--C-:B------:R-:W-:Y:S01]  /*ab40*/  HADD2.F32 R56, -RZ, R23.reuse.H1_H1 ;  /* 0x30000017ff387230 */ /* 0x100fe20000004100 */
[----:B------:R-:W-:Y:S01]  /*ab50*/  SHF.R.S32.HI R8, RZ, 0x1f, R41 ;  /* 0x0000001fff087819 */ /* 0x000fe20000011429 */
[----:B------:R-:W-:Y:S01]  /*ab60*/  HADD2.F32 R50, -RZ, R30.H1_H1 ;  /* 0x3000001eff327230 */ /* 0x000fe20000004100 */
[----:B------:R-:W-:Y:S01]  /*ab70*/  LOP3.LUT R9, R10, R43, RZ, 0x3c, !PT ;  /* 0x0000002b0a097212 */ /* 0x000fe200078e3cff */
[----:B------:R-:W-:Y:S01]  /*ab80*/  HADD2.F32 R55, -RZ, R28.H0_H0 ;  /* 0x2000001cff377230 */ /* 0x000fe20000004100 */
[----:B------:R-:W-:Y:S01]  /*ab90*/  SHF.L.U32 R10, R41, 0x3, RZ ;  /* 0x00000003290a7819 */ /* 0x000fe200000006ff */
[----:B------:R-:W-:Y:S01]  /*aba0*/  HADD2.F32 R66, -RZ, R23.H0_H0 ;  /* 0x20000017ff427230 */ /* 0x000fe20000004100 */
[----:B------:R-:W-:-:S02]  /*abb0*/  LEA.HI R8, R8, R41, RZ, 0x3 ;  /* 0x0000002908087211 */ /* 0x000fc400078f18ff */
[----:B------:R-:W-:Y:S02]  /*abc0*/  SHF.L.U32 R12, R12, 0x7, RZ ;  /* 0x000000070c0c7819 */ /* 0x000fe400000006ff */
[----:B------:R-:W-:Y:S02]  /*abd0*/  LOP3.LUT R10, R45, 0x38, R10, 0xf8, !PT ;  /* 0x000000382d0a7812 */ /* 0x000fe400078ef80a */
[----:B------:R-:W-:Y:S02]  /*abe0*/  SHF.L.U32 R8, R8, 0xa, RZ ;  /* 0x0000000a08087819 */ /* 0x000fe400000006ff */
[----:B------:R-:W-:Y:S02]  /*abf0*/  LOP3.LUT R12, R12, 0x7fffe000, RZ, 0xc0, !PT ;  /* 0x7fffe0000c0c7812 */ /* 0x000fe400078ec0ff */
[----:B------:R-:W-:Y:S02]  /*ac00*/  LOP3.LUT R43, R10, R43, RZ, 0x3c, !PT ;  /* 0x0000002b0a2b7212 */ /* 0x000fe400078e3cff */
[----:B------:R-:W-:-:S02]  /*ac10*/  LOP3.LUT R8, R8, 0x7fffe000, RZ, 0xc0, !PT ;  /* 0x7fffe00008087812 */ /* 0x000fc400078ec0ff */
[--C-:B------:R-:W-:Y:S02]  /*ac20*/  IADD3 R9, R9, R12, R39.reuse ;  /* 0x0000000c09097210 */ /* 0x100fe40007ffe027 */
[----:B------:R-:W-:Y:S02]  /*ac30*/  IADD3 R39, R43, R8, R39 ;  /* 0x000000082b277210 */ /* 0x000fe40007ffe027 */
[----:B------:R-:W-:Y:S02]  /*ac40*/  SHF.L.U32 R40, R9, 0x1, RZ ;  /* 0x0000000109287819 */ /* 0x000fe400000006ff */
[----:B------:R-:W-:-:S03]  /*ac50*/  SHF.L.U32 R39, R39, 0x1, RZ ;  /* 0x0000000127277819 */ /* 0x000fc600000006ff */
[----:B------:R-:W1:Y:S04]  /*ac60*/  LDS.128 R12, [R40+0x10080] ;  /* 0x01008000280c7984 */ /* 0x000e680000000c00 */
[----:B------:R-:W2:Y:S01]  /*ac70*/  LDS.128 R8, [R39+0x10080] ;  /* 0x0100800027087984 */ /* 0x000ea20000000c00 */
[--C-:B-1----:R-:W-:Y:S02]  /*ac80*/  HADD2.F32 R43, -RZ, R12.reuse.H1_H1 ;  /* 0x3000000cff2b7230 */ /* 0x102fe40000004100 */
[----:B------:R-:W-:Y:S02]  /*ac90*/  HADD2.F32 R41, -RZ, R12.H0_H0 ;  /* 0x2000000cff297230 */ /* 0x000fe40000004100 */
[--C-:B--2---:R-:W-:Y:S02]  /*aca0*/  HADD2.F32 R47, -RZ, R10.reuse.H0_H0 ;  /* 0x2000000aff2f7230 */ /* 0x104fe40000004100 */
[----:B------:R-:W-:-:S02]  /*acb0*/  HADD2.F32 R49, -RZ, R10.H1_H1 ;  /* 0x3000000aff317230 */ /* 0x000fc40000004100 */
[----:B------:R-:W-:Y:S02]  /*acc0*/  HADD2.F32 R10, -RZ, R24.H1_H1 ;  /* 0x30000018ff0a7230 */ /* 0x000fe40000004100 */
[--C-:B------:R-:W-:Y:S02]  /*acd0*/  HADD2.F32 R63, -RZ, R8.reuse.H0_H0 ;  /* 0x20000008ff3f7230 */ /* 0x100fe40000004100 */
[----:B------:R-:W-:Y:S01]  /*ace0*/  HADD2.F32 R51, -RZ, R8.H1_H1 ;  /* 0x30000008ff337230 */ /* 0x000fe20000004100 */
[----:B------:R-:W-:Y:S01]  /*acf0*/  FMUL.FTZ R60, R10, R43 ;  /* 0x0000002b0a3c7220 */ /* 0x000fe20000410000 */
[--C-:B------:R-:W-:Y:S01]  /*ad00*/  HADD2.F32 R42, -RZ, R11.reuse.H0_H0 ;  /* 0x2000000bff2a7230 */ /* 0x100fe20000004100 */
[C---:B------:R-:W-:Y:S01]  /*ad10*/  FMUL.FTZ R8, R64.reuse, R41 ;  /* 0x0000002940087220 */ /* 0x040fe20000410000 */
[----:B------:R-:W-:Y:S01]  /*ad20*/  HADD2.F32 R65, -RZ, R11.H1_H1 ;  /* 0x3000000bff417230 */ /* 0x000fe20000004100 */
[----:B------:R-:W-:Y:S01]  /*ad30*/  FMUL.FTZ R64, R64, R63 ;  /* 0x0000003f40407220 */ /* 0x000fe20000410000 */
[--C-:B------:R-:W-:Y:S01]  /*ad40*/  HADD2.F32 R12, -RZ, R13.reuse.H0_H0 ;  /* 0x2000000dff0c7230 */ /* 0x100fe20000004100 */
[-C--:B------:R-:W-:Y:S01]  /*ad50*/  FMUL.FTZ R61, R10, R51.reuse ;  /* 0x000000330a3d7220 */ /* 0x080fe20000410000 */
[----:B------:R-:W-:Y:S01]  /*ad60*/  HADD2.F32 R44, -RZ, R13.H1_H1 ;  /* 0x3000000dff2c7230 */ /* 0x000fe20000004100 */
[----:B------:R-:W-:Y:S01]  /*ad70*/  FFMA.FTZ R60, R52, R51, R60 ;  /* 0x00000033343c7223 */ /* 0x000fe2000001003c */
[----:B------:R-:W-:Y:S01]  /*ad80*/  HADD2.F32 R11, -RZ, R24.H0_H0 ;  /* 0x20000018ff0b7230 */ /* 0x000fe20000004100 */
[----:B------:R-:W-:Y:S01]  /*ad90*/  FFMA.FTZ R63, R54, R63, R8 ;  /* 0x0000003f363f7223 */ /* 0x000fe20000010008 */
[--C-:B------:R-:W-:Y:S01]  /*ada0*/  HADD2.F32 R46, -RZ, R9.reuse.H0_H0 ;  /* 0x20000009ff2e7230 */ /* 0x100fe20000004100 */
[----:B------:R-:W-:Y:S01]  /*adb0*/  FMUL.FTZ R8, R59, R12 ;  /* 0x0000000c3b087220 */ /* 0x000fe20000410000 */
[----:B------:R-:W-:Y:S01]  /*adc0*/  HADD2.F32 R48, -RZ, R9.H1_H1 ;  /* 0x30000009ff307230 */ /* 0x000fe20000004100 */
[----:B------:R-:W-:Y:S01]  /*add0*/  FMUL.FTZ R9, R11, R44 ;  /* 0x0000002c0b097220 */ /* 0x000fe20000410000 */
[----:B------:R-:W-:Y:S01]  /*ade0*/  HADD2.F32 R51, -RZ, R26.H0_H0 ;  /* 0x2000001aff337230 */ /* 0x000fe20000004100 */
[-C--:B------:R-:W-:Y:S01]  /*adf0*/  FMUL.FTZ R59, R59, R46.reuse ;  /* 0x0000002e3b3b7220 */ /* 0x080fe20000410000 */
[----:B------:R-:W-:Y:S01]  /*ae00*/  HADD2.F32 R13, -RZ, R14.H0_H0 ;  /* 0x2000000eff0d7230 */ /* 0x000fe20000004100 */
[----:B------:R-:W-:Y:S01]  /*ae10*/  FFMA.FTZ R46, R53, R46, R8 ;  /* 0x0000002e352e7223 */ /* 0x000fe20000010008 */
[----:B------:R-:W-:Y:S01]  /*ae20*/  HADD2.F32 R10, -RZ, R28.H1_H1 ;  /* 0x3000001cff0a7230 */ /* 0x000fe20000004100 */
        /* <DEDUP_REMOVED lines=9> */
[----:B------:R-:W-:Y:S01]  /*aec0*/  F2FP.PACK_AB R9, R9, R46 ;  /* 0x0000002e0909723e */ /* 0x000fe200000000ff */
[----:B------:R-:W-:Y:S01]  /*aed0*/  FFMA.FTZ R47, R50, R47, R8 ;  /* 0x0000002f322f7223 */ /* 0x000fe20000010008 */
[----:B------:R-:W-:Y:S01]  /*aee0*/  HADD2.F32 R8, -RZ, R25.H0_H0 ;  /* 0x20000019ff087230 */ /* 0x000fe20000004100 */
[----:B------:R-:W-:-:S02]  /*aef0*/  FMUL.FTZ R56, R56, R49 ;  /* 0x0000003138387220 */ /* 0x000fc40000410000 */
[----:B------:R-:W-:Y:S01]  /*af00*/  FFMA.FTZ R10, R48, R49, R10 ;  /* 0x00000031300a7223 */ /* 0x000fe2000001000a */
[----:B------:R-:W-:Y:S01]  /*af10*/  HADD2.F32 R49, -RZ, R30.H0_H0 ;  /* 0x2000001eff317230 */ /* 0x000fe20000004100 */
[C---:B------:R-:W-:Y:S02]  /*af20*/  FMUL.FTZ R67, R55.reuse, R14 ;  /* 0x0000000e37437220 */ /* 0x040fe40000410000 */
[----:B------:R-:W-:Y:S01]  /*af30*/  FMUL.FTZ R11, R66, R15 ;  /* 0x0000000f420b7220 */ /* 0x000fe20000410000 */
[----:B------:R-:W-:Y:S01]  /*af40*/  F2FP.PACK_AB R10, R10, R47 ;  /* 0x0000002f0a0a723e */ /* 0x000fe200000000ff */
[----:B------:R-:W-:Y:S02]  /*af50*/  FMUL.FTZ R55, R55, R42 ;  /* 0x0000002a37377220 */ /* 0x000fe40000410000 */
[----:B------:R-:W-:Y:S02]  /*af60*/  FMUL.FTZ R66, R66, R65 ;  /* 0x0000004142427220 */ /* 0x000fe40000410000 */
        /* <DEDUP_REMOVED lines=18> */
.L_x_131:
[----:B------:R-:W-:Y:S05]  /*b090*/  BSYNC B1 ;  /* 0x0000000000017941 */ /* 0x000fea0003800000 */
.L_x_130:
        /* <DEDUP_REMOVED lines=106> */
.L_x_137:
[----:B------:R-:W-:Y:S05]  /*b740*/  BSYNC B0 ;  /* 0x0000000000007941 */ /* 0x000fea0003800000 */
.L_x_136:
        /* <DEDUP_REMOVED lines=97> */
.L_x_135:
[----:B------:R-:W-:Y:S05]  /*bd60*/  BSYNC B1 ;  /* 0x0000000000017941 */ /* 0x000fea0003800000 */
.L_x_134:
[----:B-1----:R-:W-:-:S04]  /*bd70*/  IADD3 R39, R17, 0x60, RZ ;  /* 0x0000006011277810 */ /* 0x002fc80007ffe0ff */
        /* <DEDUP_REMOVED lines=19> */
[----:B------:R-:W-:Y:S01]  /*beb0*/  HADD2.F32 R35, -RZ, R35.H0_H0 ;  /* 0x20000023ff237230 */ /* 0x000fe20000004100 */
[----:B------:R-:W-:Y:S01]  /*bec0*/  SHF.L.U32 R10, R9, 0x3, RZ ;  /* 0x00000003090a7819 */ /* 0x000fe200000006ff */
[--C-:B------:R-:W-:Y:S01]  /*bed0*/  HADD2.F32 R54, -RZ, R32.reuse.H1_H1 ;  /* 0x30000020ff367230 */ /* 0x100fe20000004100 */
[----:B------:R-:W-:Y:S01]  /*bee0*/  LEA.HI R8, R8, R9, RZ, 0x3 ;  /* 0x0000000908087211 */ /* 0x000fe200078f18ff */
[----:B------:R-:W-:Y:S01]  /*bef0*/  HADD2.F32 R32, -RZ, R32.H0_H0 ;  /* 0x20000020ff207230 */ /* 0x000fe20000004100 */
[----:B------:R-:W-:Y:S01]  /*bf00*/  LOP3.LUT R10, R45, 0x38, R10, 0xf8, !PT ;  /* 0x000000382d0a7812 */ /* 0x000fe200078ef80a */
[----:B------:R-:W-:Y:S01]  /*bf10*/  HADD2.F32 R37, -RZ, R37.H0_H0 ;  /* 0x20000025ff257230 */ /* 0x000fe20000004100 */
[----:B------:R-:W-:Y:S01]  /*bf20*/  SHF.L.U32 R8, R8, 0xa, RZ ;  /* 0x0000000a08087819 */ /* 0x000fe200000006ff */
[----:B------:R-:W-:Y:S01]  /*bf30*/  HADD2.F32 R63, -RZ, R38.H0_H0 ;  /* 0x20000026ff3f7230 */ /* 0x000fe20000004100 */
[----:B------:R-:W-:-:S02]  /*bf40*/  LOP3.LUT R42, R42, R43, RZ, 0x3c, !PT ;  /* 0x0000002b2a2a7212 */ /* 0x000fc400078e3cff */
[----:B------:R-:W-:Y:S02]  /*bf50*/  LOP3.LUT R9, R10, R43, RZ, 0x3c, !PT ;  /* 0x0000002b0a097212 */ /* 0x000fe400078e3cff */
[----:B------:R-:W-:Y:S02]  /*bf60*/  LOP3.LUT R8, R8, 0x7fffe000, RZ, 0xc0, !PT ;  /* 0x7fffe00008087812 */ /* 0x000fe400078ec0ff */
[----:B------:R-:W-:Y:S02]  /*bf70*/  IADD3 R42, R39, R42, RZ ;  /* 0x0000002a272a7210 */ /* 0x000fe40007ffe0ff */
[----:B------:R-:W-:Y:S02]  /*bf80*/  IADD3 R8, R9, R8, R39 ;  /* 0x0000000809087210 */ /* 0x000fe40007ffe027 */
[----:B------:R-:W-:Y:S02]  /*bf90*/  SHF.L.U32 R42, R42, 0x1, RZ ;  /* 0x000000012a2a7819 */ /* 0x000fe400000006ff */
[----:B------:R-:W-:-:S03]  /*bfa0*/  SHF.L.U32 R40, R8, 0x1, RZ ;  /* 0x0000000108287819 */ /* 0x000fc600000006ff */
[----:B------:R-:W1:Y:S04]  /*bfb0*/  LDS.128 R12, [R42+0x10080] ;  /* 0x010080002a0c7984 */ /* 0x000e680000000c00 */
[----:B------:R-:W2:Y:S01]  /*bfc0*/  LDS.128 R8, [R40+0x10080] ;  /* 0x0100800028087984 */ /* 0x000ea20000000c00 */
[--C-:B-1----:R-:W-:Y:S02]  /*bfd0*/  HADD2.F32 R44, -RZ, R12.reuse.H0_H0 ;  /* 0x2000000cff2c7230 */ /* 0x102fe40000004100 */
[----:B------:R-:W-:Y:S02]  /*bfe0*/  HADD2.F32 R46, -RZ, R12.H1_H1 ;  /* 0x3000000cff2e7230 */ /* 0x000fe40000004100 */
[--C-:B--2---:R-:W-:Y:S01]  /*bff0*/  HADD2.F32 R50, -RZ, R8.reuse.H0_H0 ;  /* 0x20000008ff327230 */ /* 0x104fe20000004100 */
[C---:B------:R-:W-:Y:S01]  /*c000*/  FMUL.FTZ R56, R49.reuse, R44 ;  /* 0x0000002c31387220 */ /* 0x040fe20000410000 */
[--C-:B------:R-:W-:Y:S01]  /*c010*/  HADD2.F32 R12, -RZ, R13.reuse.H0_H0 ;  /* 0x2000000dff0c7230 */ /* 0x100fe20000004100 */
[----:B------:R-:W-:Y:S01]  /*c020*/  FMUL.FTZ R58, R54, R46 ;  /* 0x0000002e363a7220 */ /* 0x000fe20000410000 */
[----:B------:R-:W-:Y:S01]  /*c030*/  HADD2.F32 R47, -RZ, R13.H1_H1 ;  /* 0x3000000dff2f7230 */ /* 0x000fe20000004100 */
[-C--:B------:R-:W-:Y:S01]  /*c040*/  FMUL.FTZ R49, R49, R50.reuse ;  /* 0x0000003231317220 */ /* 0x080fe20000410000 */
[----:B------:R-:W-:Y:S01]  /*c050*/  HADD2.F32 R51, -RZ, R8.H1_H1 ;  /* 0x30000008ff337230 */ /* 0x000fe20000004100 */
[----:B------:R-:W-:Y:S01]  /*c060*/  FFMA.FTZ R50, R55, R50, R56 ;  /* 0x0000003237327223 */ /* 0x000fe20000010038 */
[--C-:B------:R-:W-:Y:S01]  /*c070*/  HADD2.F32 R8, -RZ, R9.reuse.H0_H0 ;  /* 0x20000009ff087230 */ /* 0x100fe20000004100 */
[C---:B------:R-:W-:Y:S01]  /*c080*/  FMUL.FTZ R57, R35.reuse, R12 ;  /* 0x0000000c23397220 */ /* 0x040fe20000410000 */
[----:B------:R-:W-:Y:S01]  /*c090*/  HADD2.F32 R52, -RZ, R9.H1_H1 ;  /* 0x30000009ff347230 */ /* 0x000fe20000004100 */
[C---:B------:R-:W-:Y:S01]  /*c0a0*/  FMUL.FTZ R61, R32.reuse, R47 ;  /* 0x0000002f203d7220 */ /* 0x040fe20000410000 */
[--C-:B------:R-:W-:Y:S01]  /*c0b0*/  HADD2.F32 R56, -RZ, R34.reuse.H1_H1 ;  /* 0x30000022ff387230 */ /* 0x100fe20000004100 */
[-C--:B------:R-:W-:Y:S01]  /*c0c0*/  FMUL.FTZ R35, R35, R8.reuse ;  /* 0x0000000823237220 */ /* 0x080fe20000410000 */
[----:B------:R-:W-:Y:S01]  /*c0d0*/  HADD2.F32 R34, -RZ, R34.H0_H0 ;  /* 0x20000022ff227230 */ /* 0x000fe20000004100 */
[----:B------:R-:W-:Y:S01]  /*c0e0*/  FFMA.FTZ R57, R37, R8, R57 ;  /* 0x0000000825397223 */ /* 0x000fe20000010039 */
[----:B------:R-:W-:Y:S01]  /*c0f0*/  HADD2.F32 R13, -RZ, R14.H0_H0 ;  /* 0x2000000eff0d7230 */ /* 0x000fe20000004100 */
[-C--:B------:R-:W-:Y:S01]  /*c100*/  FMUL.FTZ R32, R32, R52.reuse ;  /* 0x0000003420207220 */ /* 0x080fe20000410000 */
[----:B------:R-:W-:Y:S01]  /*c110*/  HADD2.F32 R8, -RZ, R36.H1_H1 ;  /* 0x30000024ff087230 */ /* 0x000fe20000004100 */
[----:B------:R-:W-:Y:S01]  /*c120*/  FFMA.FTZ R52, R34, R52, R61 ;  /* 0x0000003422347223 */ /* 0x000fe2000001003d */
[----:B------:R-:W-:Y:S01]  /*c130*/  HADD2.F32 R48, -RZ, R14.H1_H1 ;  /* 0x3000000eff307230 */ /* 0x000fe20000004100 */
[-C--:B------:R-:W-:Y:S01]  /*c140*/  FMUL.FTZ R59, R54, R51.reuse ;  /* 0x00000033363b7220 */ /* 0x080fe20000410000 */
[--C-:B------:R-:W-:Y:S01]  /*c150*/  HADD2.F32 R14, -RZ, R15.reuse.H0_H0 ;  /* 0x2000000fff0e7230 */ /* 0x100fe20000004100 */
[----:B------:R-:W-:Y:S01]  /*c160*/  FFMA.FTZ R51, R56, R51, R58 ;  /* 0x0000003338337223 */ /* 0x000fe2000001003a */
[----:B------:R-:W-:Y:S01]  /*c170*/  HADD2.F32 R61, -RZ, R36.H0_H0 ;  /* 0x20000024ff3d7230 */ /* 0x000fe20000004100 */
[----:B------:R-:W-:Y:S01]  /*c180*/  FMUL.FTZ R60, R8, R13 ;  /* 0x0000000d083c7220 */ /* 0x000fe20000410000 */
[----:B------:R-:W-:Y:S01]  /*c190*/  HADD2.F32 R9, -RZ, R10.H0_H0 ;  /* 0x2000000aff097230 */ /* 0x000fe20000004100 */
[----:B------:R-:W-:Y:S01]  /*c1a0*/  FFMA.FTZ R49, R55, R44, -R49 ;  /* 0x0000002c37317223 */ /* 0x000fe20000010831 */
[----:B------:R-:W-:Y:S01]  /*c1b0*/  HADD2.F32 R54, -RZ, R38.H1_H1 ;  /* 0x30000026ff367230 */ /* 0x000fe20000004100 */
[----:B------:R-:W-:Y:S01]  /*c1c0*/  FFMA.FTZ R46, R56, R46, -R59 ;  /* 0x0000002e382e7223 */ /* 0x000fe2000001083b */
[----:B------:R-:W-:Y:S01]  /*c1d0*/  HADD2.F32 R53, -RZ, R10.H1_H1 ;  /* 0x3000000aff357230 */ /* 0x000fe20000004100 */
[-C--:B------:R-:W-:Y:S01]  /*c1e0*/  FMUL.FTZ R8, R8, R9.reuse ;  /* 0x0000000908087220 */ /* 0x080fe20000410000 */
[----:B------:R-:W-:Y:S01]  /*c1f0*/  HADD2.F32 R15, -RZ, R15.H1_H1 ;  /* 0x3000000fff0f7230 */ /* 0x000fe20000004100 */
[----:B------:R-:W-:Y:S01]  /*c200*/  FFMA.FTZ R60, R54, R9, R60 ;  /* 0x00000009363c7223 */ /* 0x000fe2000001003c */
[----:B------:R-:W-:Y:S01]  /*c210*/  HADD2.F32 R10, -RZ, R11.H0_H0 ;  /* 0x2000000bff0a7230 */ /* 0x000fe20000004100 */
[----:B------:R-:W-:Y:S01]  /*c220*/  FFMA.FTZ R35, R37, R12, -R35 ;  /* 0x0000000c25237223 */ /* 0x000fe20000010823 */
[--C-:B------:R-:W-:Y:S01]  /*c230*/  HADD2.F32 R58, -RZ, R31.reuse.H1_H1 ;  /* 0x3000001fff3a7230 */ /* 0x100fe20000004100 */
[----:B------:R-:W-:Y:S01]  /*c240*/  FFMA.FTZ R32, R34, R47, -R32 ;  /* 0x0000002f22207223 */ /* 0x000fe20000010820 */
[----:B------:R-:W-:Y:S01]  /*c250*/  HADD2.F32 R36, -RZ, R31.H0_H0 ;  /* 0x2000001fff247230 */ /* 0x000fe20000004100 */
[C---:B------:R-:W-:Y:S01]  /*c260*/  FMUL.FTZ R31, R61.reuse, R14 ;  /* 0x0000000e3d1f7220 */ /* 0x040fe20000410000 */
[----:B------:R-:W-:Y:S01]  /*c270*/  HADD2.F32 R11, -RZ, R11.H1_H1 ;  /* 0x3000000bff0b7230 */ /* 0x000fe20000004100 */
[----:B------:R-:W-:Y:S01]  /*c280*/  FMUL.FTZ R64, R58, R48 ;  /* 0x000000303a407220 */ /* 0x000fe20000410000 */
[--C-:B------:R-:W-:Y:S01]  /*c290*/  HADD2.F32 R9, -RZ, R33.reuse.H1_H1 ;  /* 0x30000021ff097230 */ /* 0x100fe20000004100 */
[-C--:B------:R-:W-:Y:S01]  /*c2a0*/  FMUL.FTZ R61, R61, R10.reuse ;  /* 0x0000000a3d3d7220 */ /* 0x080fe20000410000 */
[----:B------:R-:W-:Y:S01]  /*c2b0*/  HADD2.F32 R38, -RZ, R33.H0_H0 ;  /* 0x20000021ff267230 */ /* 0x000fe20000004100 */
[----:B------:R-:W-:Y:S01]  /*c2c0*/  FMUL.FTZ R33, R36, R15 ;  /* 0x0000000f24217220 */ /* 0x000fe20000410000 */
[----:B------:R-:W-:Y:S01]  /*c2d0*/  F2FP.PACK_AB R12, R46, R49 ;  /* 0x000000312e0c723e */ /* 0x000fe200000000ff */
[----:B------:R-:W-:-:S02]  /*c2e0*/  FFMA.FTZ R31, R63, R10, R31 ;  /* 0x0000000a3f1f7223 */ /* 0x000fc4000001001f */
[----:B------:R-:W-:Y:S02]  /*c2f0*/  FMUL.FTZ R58, R58, R53 ;  /* 0x000000353a3a7220 */ /* 0x000fe40000410000 */
[-C--:B------:R-:W-:Y:S02]  /*c300*/  FMUL.FTZ R10, R36, R11.reuse ;  /* 0x0000000b240a7220 */ /* 0x080fe40000410000 */
[----:B------:R-:W-:Y:S02]  /*c310*/  FFMA.FTZ R36, R38, R11, R33 ;  /* 0x0000000b26247223 */ /* 0x000fe40000010021 */
[----:B------:R-:W-:Y:S01]  /*c320*/  FFMA.FTZ R54, R54, R13, -R8 ;  /* 0x0000000d36367223 */ /* 0x000fe20000010808 */
[----:B------:R-:W-:Y:S01]  /*c330*/  F2FP.PACK_AB R13, R32, R35 ;  /* 0x00000023200d723e */ /* 0x000fe200000000ff */
        /* <DEDUP_REMOVED lines=8> */
[----:B------:R-:W-:Y:S02]  /*c3c0*/  F2FP.PACK_AB R10, R53, R60 ;  /* 0x0000003c350a723e */ /* 0x000fe400000000ff */
[----:B------:R-:W-:Y:S01]  /*c3d0*/  F2FP.PACK_AB R11, R36, R31 ;  /* 0x0000001f240b723e */ /* 0x000fe200000000ff */
[----:B------:R1:W-:Y:S04]  /*c3e0*/  STS.128 [R42+0x10080], R12 ;  /* 0x0100800c2a007388 */ /* 0x0003e80000000c00 */
[----:B------:R1:W-:Y:S02]  /*c3f0*/  STS.128 [R40+0x10080], R8 ;  /* 0x0100800828007388 */ /* 0x0003e40000000c00 */
.L_x_139:
[----:B------:R-:W-:Y:S05]  /*c400*/  BSYNC B0 ;  /* 0x0000000000007941 */ /* 0x000fea0003800000 */
.L_x_138:
        /* <DEDUP_REMOVED lines=10> */
[----:B------:R-:W-:Y:S01]  /*c4b0*/  HADD2.F32 R48, -RZ, R30.H1_H1 ;  /* 0x3000001eff307230 */ /* 0x000fe20000004100 */
[----:B------:R-:W-:-:S02]  /*c4c0*/  LOP3.LUT R10, R45, 0x38, R10, 0xf8, !PT ;  /* 0x000000382d0a7812 */ /* 0x000fc400078ef80a */
[----:B------:R-:W-:Y:S02]  /*c4d0*/  SHF.R.S32.HI R8, RZ, 0x1f, R41 ;  /* 0x0000001fff087819 */ /* 0x000fe40000011429 */
[----:B------:R-:W-:Y:S02]  /*c4e0*/  LOP3.LUT R9, R10, R43, RZ, 0x3c, !PT ;  /* 0x0000002b0a097212 */ /* 0x000fe400078e3cff */
[----:B------:R-:W-:Y:S02]  /*c4f0*/  SHF.L.U32 R12, R12, 0x7, RZ ;  /* 0x000000070c0c7819 */ /* 0x000fe400000006ff */
[----:B------:R-:W-:Y:S02]  /*c500*/  SHF.L.U32 R10, R41, 0x3, RZ ;  /* 0x00000003290a7819 */ /* 0x000fe400000006ff */
[----:B------:R-:W-:Y:S02]  /*c510*/  LEA.HI R8, R8, R41, RZ, 0x3 ;  /* 0x0000002908087211 */ /* 0x000fe400078f18ff */
[----:B------:R-:W-:-:S02]  /*c520*/  LOP3.LUT R12, R12, 0x7fffe000, RZ, 0xc0, !PT ;  /* 0x7fffe0000c0c7812 */ /* 0x000fc400078ec0ff */
[----:B------:R-:W-:Y:S02]  /*c530*/  LOP3.LUT R10, R45, 0x38, R10, 0xf8, !PT ;  /* 0x000000382d0a7812 */ /* 0x000fe400078ef80a */
[----:B------:R-:W-:Y:S02]  /*c540*/  SHF.L.U32 R8, R8, 0xa, RZ ;  /* 0x0000000a08087819 */ /* 0x000fe400000006ff */
[----:B------:R-:W-:Y:S02]  /*c550*/  IADD3 R9, R9, R12, R39 ;  /* 0x0000000c09097210 */ /* 0x000fe40007ffe027 */
[----:B------:R-:W-:Y:S02]  /*c560*/  LOP3.LUT R43, R10, R43, RZ, 0x3c, !PT ;  /* 0x0000002b0a2b7212 */ /* 0x000fe400078e3cff */
[----:B------:R-:W-:Y:S02]  /*c570*/  LOP3.LUT R8, R8, 0x7fffe000, RZ, 0xc0, !PT ;  /* 0x7fffe00008087812 */ /* 0x000fe400078ec0ff */
[----:B------:R-:W-:-:S02]  /*c580*/  SHF.L.U32 R31, R9, 0x1, RZ ;  /* 0x00000001091f7819 */ /* 0x000fc400000006ff */
[----:B------:R-:W-:Y:S01]  /*c590*/  IADD3 R8, R43, R8, R39 ;  /* 0x000000082b087210 */ /* 0x000fe20007ffe027 */
[--C-:B------:R-:W-:Y:S02]  /*c5a0*/  HADD2.F32 R43, -RZ, R24.reuse.H1_H1 ;  /* 0x30000018ff2b7230 */ /* 0x100fe40000004100 */
[----:B------:R-:W1:Y:S01]  /*c5b0*/  LDS.128 R12, [R31+0x10080] ;  /* 0x010080001f0c7984 */ /* 0x000e620000000c00 */
[----:B------:R-:W-:Y:S01]  /*c5c0*/  SHF.L.U32 R32, R8, 0x1, RZ ;  /* 0x0000000108207819 */ /* 0x000fe200000006ff */
[----:B------:R-:W-:-:S04]  /*c5d0*/  HADD2.F32 R24, -RZ, R24.H0_H0 ;  /* 0x20000018ff187230 */ /* 0x000fc80000004100 */
[----:B------:R-:W2:Y:S01]  /*c5e0*/  LDS.128 R8, [R32+0x10080] ;  /* 0x0100800020087984 */ /* 0x000ea20000000c00 */
[--C-:B-1----:R-:W-:Y:S02]  /*c5f0*/  HADD2.F32 R33, -RZ, R12.reuse.H0_H0 ;  /* 0x2000000cff217230 */ /* 0x102fe40000004100 */
[----:B------:R-:W-:Y:S02]  /*c600*/  HADD2.F32 R34, -RZ, R12.H1_H1 ;  /* 0x3000000cff227230 */ /* 0x000fe40000004100 */
[----:B------:R-:W-:Y:S01]  /*c610*/  HADD2.F32 R12, -RZ, R13.H0_H0 ;  /* 0x2000000dff0c7230 */ /* 0x000fe20000004100 */
[C---:B------:R-:W-:Y:S01]  /*c620*/  FMUL.FTZ R44, R38.reuse, R33 ;  /* 0x00000021262c7220 */ /* 0x040fe20000410000 */
[--C-:B--2---:R-:W-:Y:S01]  /*c630*/  HADD2.F32 R37, -RZ, R8.reuse.H0_H0 ;  /* 0x20000008ff257230 */ /* 0x104fe20000004100 */
[----:B------:R-:W-:Y:S01]  /*c640*/  FMUL.FTZ R46, R43, R34 ;  /* 0x000000222b2e7220 */ /* 0x000fe20000410000 */
[----:B------:R-:W-:Y:S01]  /*c650*/  HADD2.F32 R39, -RZ, R8.H1_H1 ;  /* 0x30000008ff277230 */ /* 0x000fe20000004100 */
[C---:B------:R-:W-:Y:S01]  /*c660*/  FMUL.FTZ R45, R27.reuse, R12 ;  /* 0x0000000c1b2d7220 */ /* 0x040fe20000410000 */
[----:B------:R-:W-:Y:S01]  /*c670*/  HADD2.F32 R8, -RZ, R9.H0_H0 ;  /* 0x20000009ff087230 */ /* 0x000fe20000004100 */
[-C--:B------:R-:W-:Y:S01]  /*c680*/  FMUL.FTZ R38, R38, R37.reuse ;  /* 0x0000002526267220 */ /* 0x080fe20000410000 */
[----:B------:R-:W-:Y:S01]  /*c690*/  HADD2.F32 R35, -RZ, R13.H1_H1 ;  /* 0x3000000dff237230 */ /* 0x000fe20000004100 */
[----:B------:R-:W-:Y:S01]  /*c6a0*/  FFMA.FTZ R37, R42, R37, R44 ;  /* 0x000000252a257223 */ /* 0x000fe2000001002c */
[----:B------:R-:W-:Y:S01]  /*c6b0*/  HADD2.F32 R13, -RZ, R14.H0_H0 ;  /* 0x2000000eff0d7230 */ /* 0x000fe20000004100 */
[-C--:B------:R-:W-:Y:S01]  /*c6c0*/  FMUL.FTZ R27, R27, R8.reuse ;  /* 0x000000081b1b7220 */ /* 0x080fe20000410000 */
[----:B------:R-:W-:Y:S01]  /*c6d0*/  HADD2.F32 R44, -RZ, R26.H1_H1 ;  /* 0x3000001aff2c7230 */ /* 0x000fe20000004100 */
[----:B------:R-:W-:Y:S01]  /*c6e0*/  FFMA.FTZ R45, R29, R8, R45 ;  /* 0x000000081d2d7223 */ /* 0x000fe2000001002d */
[----:B------:R-:W-:Y:S01]  /*c6f0*/  HADD2.F32 R8, -RZ, R28.H1_H1 ;  /* 0x3000001cff087230 */ /* 0x000fe20000004100 */
[-C--:B------:R-:W-:Y:S01]  /*c700*/  FMUL.FTZ R43, R43, R39.reuse ;  /* 0x000000272b2b7220 */ /* 0x080fe20000410000 */
[----:B------:R-:W-:Y:S01]  /*c710*/  HADD2.F32 R40, -RZ, R9.H1_H1 ;  /* 0x30000009ff287230 */ /* 0x000fe20000004100 */
[----:B------:R-:W-:Y:S01]  /*c720*/  FFMA.FTZ R46, R44, R39, R46 ;  /* 0x000000272c2e7223 */ /* 0x000fe2000001002e */
[----:B------:R-:W-:Y:S01]  /*c730*/  HADD2.F32 R9, -RZ, R10.H0_H0 ;  /* 0x2000000aff097230 */ /* 0x000fe20000004100 */
[----:B------:R-:W-:Y:S01]  /*c740*/  FMUL.FTZ R47, R8, R13 ;  /* 0x0000000d082f7220 */ /* 0x000fe20000410000 */
[----:B------:R-:W-:Y:S01]  /*c750*/  HADD2.F32 R36, -RZ, R14.H1_H1 ;  /* 0x3000000eff247230 */ /* 0x000fe20000004100 */
[----:B------:R-:W-:Y:S01]  /*c760*/  FMUL.FTZ R49, R24, R35 ;  /* 0x0000002318317220 */ /* 0x000fe20000410000 */
        /* <DEDUP_REMOVED lines=8> */
[--C-:B------:R-:W-:Y:S01]  /*c7f0*/  HADD2.F32 R14, -RZ, R15.reuse.H0_H0 ;  /* 0x2000000fff0e7230 */ /* 0x100fe20000004100 */
[C---:B------:R-:W-:Y:S01]  /*c800*/  FMUL.FTZ R50, R39.reuse, R36 ;  /* 0x0000002427327220 */ /* 0x040fe20000410000 */
[----:B------:R-:W-:Y:S01]  /*c810*/  HADD2.F32 R49, -RZ, R28.H0_H0 ;  /* 0x2000001cff317230 */ /* 0x000fe20000004100 */
[-C--:B------:R-:W-:Y:S01]  /*c820*/  FMUL.FTZ R39, R39, R41.reuse ;  /* 0x0000002927277220 */ /* 0x080fe20000410000 */
[----:B------:R-:W-:Y:S01]  /*c830*/  HADD2.F32 R15, -RZ, R15.H1_H1 ;  /* 0x3000000fff0f7230 */ /* 0x000fe20000004100 */
[----:B------:R-:W-:Y:S01]  /*c840*/  FFMA.FTZ R50, R9, R41, R50 ;  /* 0x0000002909327223 */ /* 0x000fe20000010032 */
[----:B------:R-:W-:Y:S01]  /*c850*/  HADD2.F32 R10, -RZ, R11.H0_H0 ;  /* 0x2000000bff0a7230 */ /* 0x000fe20000004100 */
[----:B------:R-:W-:Y:S01]  /*c860*/  FFMA.FTZ R38, R42, R33, -R38 ;  /* 0x000000212a267223 */ /* 0x000fe20000010826 */
[----:B------:R-:W-:Y:S01]  /*c870*/  HADD2.F32 R28, -RZ, R23.H0_H0 ;  /* 0x20000017ff1c7230 */ /* 0x000fe20000004100 */
[C---:B------:R-:W-:Y:S01]  /*c880*/  FMUL.FTZ R23, R49.reuse, R14 ;  /* 0x0000000e31177220 */ /* 0x040fe20000410000 */
[----:B------:R-:W-:Y:S01]  /*c890*/  HADD2.F32 R41, -RZ, R30.H0_H0 ;  /* 0x2000001eff297230 */ /* 0x000fe20000004100 */
[----:B------:R-:W-:Y:S01]  /*c8a0*/  FMUL.FTZ R49, R49, R10 ;  /* 0x0000000a31317220 */ /* 0x000fe20000410000 */
[----:B------:R-:W-:Y:S01]  /*c8b0*/  HADD2.F32 R11, -RZ, R11.H1_H1 ;  /* 0x3000000bff0b7230 */ /* 0x000fe20000004100 */
[----:B------:R-:W-:Y:S01]  /*c8c0*/  FFMA.FTZ R43, R44, R34, -R43 ;  /* 0x000000222c2b7223 */ /* 0x000fe2000001082b */
[----:B------:R-:W-:Y:S01]  /*c8d0*/  HADD2.F32 R30, -RZ, R25.H0_H0 ;  /* 0x20000019ff1e7230 */ /* 0x000fe20000004100 */
[----:B------:R-:W-:-:S02]  /*c8e0*/  FMUL.FTZ R25, R28, R15 ;  /* 0x0000000f1c197220 */ /* 0x000fc40000410000 */
[----:B------:R-:W-:Y:S02]  /*c8f0*/  FFMA.FTZ R23, R41, R10, R23 ;  /* 0x0000000a29177223 */ /* 0x000fe40000010017 */
[-C--:B------:R-:W-:Y:S02]  /*c900*/  FMUL.FTZ R10, R28, R11.reuse ;  /* 0x0000000b1c0a7220 */ /* 0x080fe40000410000 */
[----:B------:R-:W-:Y:S02]  /*c910*/  FFMA.FTZ R28, R30, R11, R25 ;  /* 0x0000000b1e1c7223 */ /* 0x000fe40000010019 */
[----:B------:R-:W-:Y:S01]  /*c920*/  FFMA.FTZ R27, R29, R12, -R27 ;  /* 0x0000000c1d1b7223 */ /* 0x000fe2000001081b */
[----:B------:R-:W-:Y:S01]  /*c930*/  F2FP.PACK_AB R12, R43, R38 ;  /* 0x000000262b0c723e */ /* 0x000fe200000000ff */
        /* <DEDUP_REMOVED lines=9> */
[----:B------:R-:W-:-:S02]  /*c9d0*/  F2FP.PACK_AB R14, R39, R48 ;  /* 0x00000030270e723e */ /* 0x000fc400000000ff */
[----:B------:R-:W-:Y:S02]  /*c9e0*/  F2FP.PACK_AB R10, R50, R47 ;  /* 0x0000002f320a723e */ /* 0x000fe400000000ff */
[----:B------:R-:W-:-:S05]  /*c9f0*/  F2FP.PACK_AB R15, R30, R49 ;  /* 0x000000311e0f723e */ /* 0x000fca00000000ff */
[----:B------:R1:W-:Y:S04]  /*ca00*/  STS.128 [R31+0x10080], R12 ;  /* 0x0100800c1f007388 */ /* 0x0003e80000000c00 */
[----:B------:R1:W-:Y:S02]  /*ca10*/  STS.128 [R32+0x10080], R8 ;  /* 0x0100800820007388 */ /* 0x0003e40000000c00 */
.L_x_117:
[----:B------:R-:W-:Y:S05]  /*ca20*/  BSYNC B2 ;  /* 0x0000000000027941 */ /* 0x000fea0003800000 */
.L_x_89:
[C---:B-1----:R-:W-:Y:S01]  /*ca30*/  IMAD.SHL.U32 R15, R2.reuse, 0x40, RZ ;  /* 0x00000040020f7824 */ /* 0x042fe200078e00ff */
[----:B------:R-:W-:Y:S01]  /*ca40*/  SHF.R.S32.HI R9, RZ, 0x4, R22 ;  /* 0x00000004ff097819 */ /* 0x000fe20000011416 */
[----:B------:R-:W-:Y:S01]  /*ca50*/  IMAD.SHL.U32 R8, R17, 0x8, RZ ;  /* 0x0000000811087824 */ /* 0x000fe200078e00ff */
[----:B------:R-:W-:Y:S01]  /*ca60*/  LOP3.LUT P0, RZ, R2, 0x2, RZ, 0xc0, !PT ;  /* 0x0000000202ff7812 */ /* 0x000fe2000780c0ff */
[----:B------:R-:W-:Y:S01]  /*ca70*/  IMAD R13, R19, c[0x0][0x208], RZ ;  /* 0x00008200130d7a24 */ /* 0x000fe200078e02ff */
[----:B------:R-:W-:Y:S01]  /*ca80*/  LOP3.LUT R15, R15, 0x1c0, RZ, 0xc0, !PT ;  /* 0x000001c00f0f7812 */ /* 0x000fe200078ec0ff */
[----:B------:R-:W-:Y:S01]  /*ca90*/  IMAD.WIDE.U32 R10, R222, c[0x0][0x208], RZ ;  /* 0x00008200de0a7a25 */ /* 0x000fe200078e00ff */
[----:B------:R-:W-:Y:S01]  /*caa0*/  LEA.HI R12, R22, R9, RZ, 0x1 ;  /* 0x00000009160c7211 */ /* 0x000fe200078f08ff */
[----:B------:R-:W-:-:S04]  /*cab0*/  DEPBAR.LE SB0, 0x0 ;  /* 0x000080000000791a */ /* 0x000fc80000000000 */
[----:B------:R-:W-:Y:S01]  /*cac0*/  LOP3.LUT R8, R15, 0x8, R8, 0xf8, !PT ;  /* 0x000000080f087812 */ /* 0x000fe200078ef808 */
[----:B------:R-:W-:Y:S01]  /*cad0*/  IMAD R13, R222, c[0x0][0x20c], R13 ;  /* 0x00008300de0d7a24 */ /* 0x000fe200078e020d */
[----:B------:R-:W-:Y:S01]  /*cae0*/  SHF.R.U32.HI R15, RZ, 0x3, R15 ;  /* 0x00000003ff0f7819 */ /* 0x000fe2000001160f */
[----:B------:R-:W-:Y:S01]  /*caf0*/  IMAD R18, R18, c[0x0][0x218], RZ ;  /* 0x0000860012127a24 */ /* 0x000fe200078e02ff */
[----:B------:R-:W-:Y:S01]  /*cb00*/  LOP3.LUT R12, R12, 0xfffffffe, RZ, 0xc0, !PT ;  /* 0xfffffffe0c0c7812 */ /* 0x000fe200078ec0ff */
[----:B------:R-:W-:Y:S01]  /*cb10*/  IMAD.IADD R11, R11, 0x1, R13 ;  /* 0x000000010b0b7824 */ /* 0x000fe200078e020d */
[----:B------:R-:W-:Y:S01]  /*cb20*/  LOP3.LUT R15, R8, R15, RZ, 0x3c, !PT ;  /* 0x0000000f080f7212 */ /* 0x000fe200078e3cff */
[----:B------:R-:W-:Y:S01]  /*cb30*/  IMAD.SHL.U32 R7, R7, 0x40, RZ ;  /* 0x0000004007077824 */ /* 0x000fe200078e00ff */
[----:B------:R-:W-:Y:S01]  /*cb40*/  LEA.HI R3, R3, R62, RZ, 0x5 ;  /* 0x0000003e03037211 */ /* 0x000fe200078f28ff */
[----:B------:R-:W-:Y:S01]  /*cb50*/  IMAD.IADD R12, R9, 0x1, -R12 ;  /* 0x00000001090c7824 */ /* 0x000fe200078e0a0c */
[----:B------:R-:W-:Y:S01]  /*cb60*/  SHF.R.S32.HI R149, RZ, 0x1f, R20 ;  /* 0x0000001fff957819 */ /* 0x000fe20000011414 */
[----:B------:R-:W-:Y:S01]  /*cb70*/  IMAD.WIDE.U32 R8, R221, c[0x0][0x218], R10 ;  /* 0x00008600dd087a25 */ /* 0x000fe200078e000a */
[----:B------:R-:W-:Y:S01]  /*cb80*/  LOP3.LUT R7, R7, 0x1c0, RZ, 0xc0, !PT ;  /* 0x000001c007077812 */ /* 0x000fe200078ec0ff */
[----:B------:R-:W-:Y:S01]  /*cb90*/  UISETP.GE.AND UP0, UPT, UR11, 0x21, UPT ;  /* 0x000000210b00788c */ /* 0x000fe2000bf06270 */
[----:B------:R-:W-:Y:S01]  /*cba0*/  SHF.R.S32.HI R13, RZ, 0x1f, R6 ;  /* 0x0000001fff0d7819 */ /* 0x000fe20000011406 */
[C---:B------:R-:W-:Y:S01]  /*cbb0*/  IMAD R217, R12.reuse, 0x200, R15 ;  /* 0x000002000cd97824 */ /* 0x040fe200078e020f */
[----:B------:R-:W-:Y:S01]  /*cbc0*/  LEA.HI R149, R149, R20, RZ, 0x3 ;  /* 0x0000001495957211 */ /* 0x000fe200078f18ff */
[----:B------:R-:W-:Y:S01]  /*cbd0*/  IMAD R11, R221, c[0x0][0x21c], R18 ;  /* 0x00008700dd0b7a24 */ /* 0x000fe200078e0212 */
[----:B------:R-:W-:Y:S01]  /*cbe0*/  LEA.HI R224, R13, R6, RZ, 0x3 ;  /* 0x000000060de07211 */ /* 0x000fe200078f18ff */
[----:B------:R-:W-:Y:S01]  /*cbf0*/  IMAD.SHL.U32 R217, R217, 0x2, RZ ;  /* 0x00000002d9d97824 */ /* 0x000fe200078e00ff */
[----:B------:R-:W-:Y:S01]  /*cc00*/  BAR.SYNC.DEFER_BLOCKING 0x0 ;  /* 0x0000000000007b1d */ /* 0x000fe20000010000 */
[----:B------:R-:W-:Y:S01]  /*cc10*/  IMAD.SHL.U32 R12, R12, 0x8, RZ ;  /* 0x000000080c0c7824 */ /* 0x000fe200078e00ff */
[----:B------:R-:W-:Y:S01]  /*cc20*/  LOP3.LUT R149, R149, 0xfffffff8, RZ, 0xc0, !PT ;  /* 0xfffffff895957812 */ /* 0x000fe200078ec0ff */
[----:B------:R-:W-:Y:S01]  /*cc30*/  IMAD.SHL.U32 R223, R16, 0x2, RZ ;  /* 0x0000000210df7824 */ /* 0x000fe200078e00ff */
[----:B------:R-:W-:-:S02]  /*cc40*/  IADD3 R10, R217, 0xc080, RZ ;  /* 0x0000c080d90a7810 */ /* 0x000fc40007ffe0ff */
[----:B------:R-:W-:Y:S02]  /*cc50*/  IADD3 R216, R217, 0xc0a0, RZ ;  /* 0x0000c0a0d9d87810 */ /* 0x000fe40007ffe0ff */
[----:B------:R-:W-:Y:S01]  /*cc60*/  @P0 IADD3 R216, R10, -0x20, RZ ;  /* 0xffffffe00ad80810 */ /* 0x000fe20007ffe0ff */
[----:B------:R-:W-:Y:S01]  /*cc70*/  IMAD.SHL.U32 R10, R4, 0x40, RZ ;  /* 0x00000040040a7824 */ /* 0x000fe200078e00ff */
[----:B------:R-:W-:Y:S02]  /*cc80*/  IADD3 R8, P0, R8, UR26, RZ ;  /* 0x0000001a08087c10 */ /* 0x000fe4000ff1e0ff */
[----:B------:R-:W-:Y:S02]  /*cc90*/  LOP3.LUT R12, R7, 0x8, R12, 0xf8, !PT ;  /* 0x00000008070c7812 */ /* 0x000fe400078ef80c */
[----:B------:R-:W-:Y:S02]  /*cca0*/  IADD3.X R11, R9, UR5, R11, P0, !PT ;  /* 0x00000005090b7c10 */ /* 0x000fe400087fe40b */
[----:B------:R-:W-:-:S02]  /*ccb0*/  LEA R9, P0, R8, c[0x0][0x1f8], 0x1 ;  /* 0x00007e0008097a11 */ /* 0x000fc400078008ff */
[----:B------:R-:W-:Y:S02]  /*ccc0*/  SHF.R.U32.HI R7, RZ, 0x3, R7 ;  /* 0x00000003ff077819 */ /* 0x000fe40000011607 */
[----:B------:R-:W-:Y:S01]  /*ccd0*/  LEA.HI.X R8, R8, c[0x0][0x1fc], R11, 0x1, P0 ;  /* 0x00007f0008087a11 */ /* 0x000fe200000f0c0b */
[----:B------:R-:W-:Y:S01]  /*cce0*/  SHFL.IDX PT, R28, R9, RZ, 0x181f ;  /* 0x00181fff091c7589 */ /* 0x000fe200000e0000 */
[----:B------:R-:W-:Y:S01]  /*ccf0*/  LOP3.LUT P0, RZ, R2, 0x4, RZ, 0xc0, !PT ;  /* 0x0000000402ff7812 */ /* 0x000fe2000780c0ff */
[----:B------:R-:W-:Y:S01]  /*cd00*/  IMAD.SHL.U32 R2, R3, 0x20, RZ ;  /* 0x0000002003027824 */ /* 0x000fe200078e00ff */
[----:B------:R-:W-:Y:S01]  /*cd10*/  LOP3.LUT R4, R12, R7, RZ, 0x3c, !PT ;  /* 0x000000070c047212 */ /* 0x000fe200078e3cff */
[----:B------:R-:W1:Y:S01]  /*cd20*/  SHFL.IDX PT, R29, R8, RZ, 0x181f ;  /* 0x00181fff081d7589 */ /* 0x000e6200000e0000 */
[----:B------:R-:W-:Y:S01]  /*cd30*/  LOP3.LUT R7, R10, 0xfffffe00, RZ, 0xc0, !PT ;  /* 0xfffffe000a077812 */ /* 0x000fe200078ec0ff */
[----:B------:R-:W-:Y:S01]  /*cd40*/  IMAD.MOV.U32 R11, RZ, RZ, 0x40 ;  /* 0x00000040ff0b7424 */ /* 0x000fe200078e00ff */
[----:B------:R-:W-:Y:S01]  /*cd50*/  LOP3.LUT R218, R2, 0x7ffffc00, RZ, 0xc0, !PT ;  /* 0x7ffffc0002da7812 */ /* 0x000fe200078ec0ff */
[----:B------:R-:W-:Y:S01]  /*cd60*/  LDSM.16.M88.4 R24, [R217+0xc880] ;  /* 0x00c88000d918783b */ /* 0x000fe20000000200 */
[----:B------:R-:W-:-:S02]  /*cd70*/  SHF.R.S32.HI R12, RZ, 0x1f, R21 ;  /* 0x0000001fff0c7819 */ /* 0x000fc40000011415 */
[----:B------:R-:W-:Y:S01]  /*cd80*/  IADD3 R218, R4, R7, R218 ;  /* 0x0000000704da7210 */ /* 0x000fe20007ffe0da */
[----:B------:R-:W-:Y:S01]  /*cd90*/  LDSM.16.M88.4 R44, [R216] ;  /* 0x00000000d82c783b */ /* 0x000fe20000000200 */
[----:B------:R-:W-:Y:S02]  /*cda0*/  SEL R2, R11, 0xffffffc0, !P0 ;  /* 0xffffffc00b027807 */ /* 0x000fe40004000000 */
[----:B------:R-:W-:Y:S01]  /*cdb0*/  ISETP.LT.AND P0, PT, R17, UR8, PT ;  /* 0x0000000811007c0c */ /* 0x000fe2000bf01270 */
[----:B------:R-:W-:Y:S01]  /*cdc0*/  IMAD.SHL.U32 R218, R218, 0x2, RZ ;  /* 0x00000002dada7824 */ /* 0x000fe200078e00ff */
[----:B------:R-:W-:Y:S01]  /*cdd0*/  LDSM.16.M88.4 R16, [R217+0xc080] ;  /* 0x00c08000d910783b */ /* 0x000fe20000000200 */
[----:B------:R-:W-:Y:S01]  /*cde0*/  LEA.HI R151, R12, R21, RZ, 0x3 ;  /* 0x000000150c977211 */ /* 0x000fe200078f18ff */
[----:B------:R-:W-:Y:S01]  /*cdf0*/  IMAD.IADD R212, R217, 0x1, R2 ;  /* 0x00000001d9d47824 */ /* 0x000fe200078e0202 */
[----:B------:R-:W-:Y:S01]  /*ce00*/  ISETP.GE.OR P6, PT, R150, c[0x0][0x1d4], !P0 ;  /* 0x0000750096007a0c */ /* 0x000fe200047c6670 */
[----:B------:R-:W2:Y:S01]  /*ce10*/  LDSM.16.M88.4 R8, [R218+0x10080] ;  /* 0x01008000da08783b */ /* 0x000ea20000000200 */
[--C-:B------:R-:W-:Y:S01]  /*ce20*/  IMAD R214, R0, 0x2, R218.reuse ;  /* 0x0000000200d67824 */ /* 0x100fe200078e02da */
[----:B------:R-:W-:Y:S01]  /*ce30*/  LOP3.LUT R151, R151, 0xfffffff8, RZ, 0xc0, !PT ;  /* 0xfffffff897977812 */ /* 0x000fe200078ec0ff */
[C---:B------:R-:W-:Y:S01]  /*ce40*/  IMAD R213, R5.reuse, 0x2, R218 ;  /* 0x0000000205d57824 */ /* 0x040fe200078e02da */
[----:B------:R-:W-:Y:S01]  /*ce50*/  LDSM.16.M88.4 R40, [R216+0x800] ;  /* 0x00080000d828783b */ /* 0x000fe20000000200 */
[----:B------:R-:W-:Y:S01]  /*ce60*/  LOP3.LUT R224, R224, 0xfffffff8, RZ, 0xc0, !PT ;  /* 0xfffffff8e0e07812 */ /* 0x000fe200078ec0ff */
[----:B------:R-:W-:Y:S01]  /*ce70*/  IMAD R211, R5, 0x2, R214 ;  /* 0x0000000205d37824 */ /* 0x000fe200078e02d6 */
[----:B------:R-:W-:Y:S01]  /*ce80*/  SHF.R.S32.HI R197, RZ, 0x1f, R150 ;  /* 0x0000001fffc57819 */ /* 0x000fe20000011496 */
[----:B-1----:R-:W-:Y:S01]  /*ce90*/  IMAD.WIDE R22, R150, 0x2, R28 ;  /* 0x0000000296167825 */ /* 0x002fe200078e021c */
[----:B------:R-:W1:Y:S01]  /*cea0*/  LDSM.16.M88.4 R36, [R214+0x10080] ;  /* 0x01008000d624783b */ /* 0x000e620000000200 */
[----:B------:R-:W-:-:S02]  /*ceb0*/  SHF.R.S32.HI R198, RZ, 0x1f, R151 ;  /* 0x0000001fffc67819 */ /* 0x000fc40000011497 */
[--C-:B------:R-:W-:Y:S01]  /*cec0*/  IMAD.WIDE R14, R151, 0x2, R28.reuse ;  /* 0x00000002970e7825 */ /* 0x100fe200078e021c */
[----:B------:R-:W-:Y:S01]  /*ced0*/  @!PT LDS RZ, [RZ] ;  /* 0x00000000fffff984 */ /* 0x000fe20000000800 */
[----:B------:R-:W-:Y:S01]  /*cee0*/  @!PT LDS RZ, [RZ] ;  /* 0x00000000fffff984 */ /* 0x000fe20000000800 */
[----:B------:R-:W-:Y:S01]  /*cef0*/  @!PT LDS RZ, [RZ] ;  /* 0x00000000fffff984 */ /* 0x000fe20000000800 */
[----:B------:R2:W-:Y:S01]  /*cf00*/  LDGSTS.E.BYPASS.LTC128B.128 [R223+0x8080], [R22.64], !P6 ;  /* 0x0808000016df7fae */ /* 0x0005e2000f101d56 */
[----:B------:R-:W-:Y:S02]  /*cf10*/  ISETP.GE.OR P6, PT, R21, c[0x0][0x1d4], !P0 ;  /* 0x0000750015007a0c */ /* 0x000fe400047c6670 */
[----:B------:R-:W-:Y:S01]  /*cf20*/  IMAD.WIDE R30, R149, 0x2, R28 ;  /* 0x00000002951e7825 */ /* 0x000fe200078e021c */
[----:B------:R-:W-:Y:S02]  /*cf30*/  SHF.R.S32.HI R196, RZ, 0x1f, R149 ;  /* 0x0000001fffc47819 */ /* 0x000fe40000011495 */
[----:B------:R-:W-:Y:S01]  /*cf40*/  IADD3 R207, R216, 0x800, RZ ;  /* 0x00000800d8cf7810 */ /* 0x000fe20007ffe0ff */
[----:B------:R-:W-:Y:S01]  /*cf50*/  IMAD.WIDE R48, R224, 0x2, R28 ;  /* 0x00000002e0307825 */ /* 0x000fe200078e021c */
[C---:B------:R-:W-:Y:S02]  /*cf60*/  IADD3 R205, R216.reuse, 0x1000, RZ ;  /* 0x00001000d8cd7810 */ /* 0x040fe40007ffe0ff */
[----:B------:R-:W-:Y:S01]  /*cf70*/  IADD3 R204, R216, 0x1800, RZ ;  /* 0x00001800d8cc7810 */ /* 0x000fe20007ffe0ff */
[----:B------:R-:W-:Y:S01]  /*cf80*/  IMAD.IADD R206, R2, 0x1, R216 ;  /* 0x0000000102ce7824 */ /* 0x000fe200078e02d8 */
[----:B------:R-:W-:-:S02]  /*cf90*/  LOP3.LUT R2, R4, R7, RZ, 0xfc, !PT ;  /* 0x0000000704027212 */ /* 0x000fc400078efcff */
[----:B------:R3:W-:Y:S01]  /*cfa0*/  LDGSTS.E.BYPASS.LTC128B.128 [R223+0x9080], [R14.64], !P6 ;  /* 0x090800000edf7fae */ /* 0x0007e2000f101d56 */
[----:B------:R-:W-:Y:S02]  /*cfb0*/  ISETP.GE.OR P6, PT, R20, c[0x0][0x1d4], !P0 ;  /* 0x0000750014007a0c */ /* 0x000fe400047c6670 */
[----:B------:R-:W-:Y:S02]  /*cfc0*/  ISETP.GE.OR P0, PT, R6, c[0x0][0x1d4], !P0 ;  /* 0x0000750006007a0c */ /* 0x000fe40004706670 */
[----:B------:R-:W-:Y:S02]  /*cfd0*/  SHF.R.S32.HI R7, RZ, 0x1f, R224 ;  /* 0x0000001fff077819 */ /* 0x000fe400000114e0 */
[C---:B------:R-:W-:Y:S02]  /*cfe0*/  IADD3 R203, R216.reuse, 0x2000, RZ ;  /* 0x00002000d8cb7810 */ /* 0x040fe40007ffe0ff */
[C---:B------:R-:W-:Y:S02]  /*cff0*/  IADD3 R202, R216.reuse, 0x2800, RZ ;  /* 0x00002800d8ca7810 */ /* 0x040fe40007ffe0ff */
[C---:B------:R-:W-:Y:S01]  /*d000*/  IADD3 R201, R216.reuse, 0x3000, RZ ;  /* 0x00003000d8c97810 */ /* 0x040fe20007ffe0ff */
[----:B--2---:R-:W-:Y:S02]  /*d010*/  HMMA.16816.F32 R20, R8, R16, RZ ;  /* 0x000000100814723c */ /* 0x004fe400000018ff */
[----:B------:R2:W-:Y:S01]  /*d020*/  LDGSTS.E.BYPASS.LTC128B.128 [R223+0xa080], [R30.64], !P6 ;  /* 0x0a0800001edf7fae */ /* 0x0005e2000f101d56 */
[----:B------:R-:W-:-:S03]  /*d030*/  IADD3 R200, R216, 0x3800, RZ ;  /* 0x00003800d8c87810 */ /* 0x000fc60007ffe0ff */
[----:B------:R4:W-:Y:S01]  /*d040*/  LDGSTS.E.BYPASS.LTC128B.128 [R223+0xb080], [R48.64], !P0 ;  /* 0x0b08000030df7fae */ /* 0x0009e2000c101d56 */
[----:B------:R-:W-:Y:S01]  /*d050*/  PLOP3.LUT P0, PT, PT, PT, UP0, 0x40, 0x0 ;  /* 0x000000000000781c */ /* 0x000fe20003f0e808 */
[C---:B------:R-:W-:Y:S02]  /*d060*/  HMMA.16816.F32 R16, R8.reuse, R18, RZ ;  /* 0x000000120810723c */ /* 0x040fe400000018ff */
[----:B------:R-:W-:Y:S04]  /*d070*/  LDSM.16.M88.4 R32, [R213+0x10080] ;  /* 0x01008000d520783b */ /* 0x000fe80000000200 */
[----:B------:R-:W0:Y:S02]  /*d080*/  LDGDEPBAR ;  /* 0x00000000000079af */ /* 0x000e240000000000 */
[C---:B---3--:R-:W-:Y:S08]  /*d090*/  HMMA.16816.F32 R12, R8.reuse, R24, RZ ;  /* 0x00000018080c723c */ /* 0x048ff000000018ff */
[----:B------:R-:W-:Y:S01]  /*d0a0*/  HMMA.16816.F32 R8, R8, R26, RZ ;  /* 0x0000001a0808723c */ /* 0x000fe200000018ff */
[----:B------:R-:W-:Y:S04]  /*d0b0*/  LDSM.16.M88.4 R24, [R212+0xc880] ;  /* 0x00c88000d418783b */ /* 0x000fe80000000200 */
[----:B--2---:R-:W2:Y:S03]  /*d0c0*/  LDSM.16.M88.4 R28, [R212+0xc080] ;  /* 0x00c08000d41c783b */ /* 0x004ea60000000200 */
[C---:B-1----:R-:W-:Y:S08]  /*d0d0*/  HMMA.16816.F32 R20, R36.reuse, R44, R20 ;  /* 0x0000002c2414723c */ /* 0x042ff00000001814 */
[C---:B------:R-:W-:Y:S01]  /*d0e0*/  HMMA.16816.F32 R16, R36.reuse, R46, R16 ;  /* 0x0000002e2410723c */ /* 0x040fe20000001810 */
[----:B------:R-:W-:Y:S07]  /*d0f0*/  LDSM.16.M88.4 R44, [R211+0x10080] ;  /* 0x01008000d32c783b */ /* 0x000fee0000000200 */
[C---:B------:R-:W-:Y:S08]  /*d100*/  HMMA.16816.F32 R12, R36.reuse, R40, R12 ;  /* 0x00000028240c723c */ /* 0x040ff0000000180c */
[----:B------:R-:W-:Y:S01]  /*d110*/  HMMA.16816.F32 R8, R36, R42, R8 ;  /* 0x0000002a2408723c */ /* 0x000fe20000001808 */
[----:B------:R-:W1:Y:S04]  /*d120*/  LDSM.16.M88.4 R40, [R206] ;  /* 0x00000000ce28783b */ /* 0x000e680000000200 */
[----:B------:R-:W3:Y:S03]  /*d130*/  LDSM.16.M88.4 R36, [R206+0x800] ;  /* 0x00080000ce24783b */ /* 0x000ee60000000200 */
[C---:B--2---:R-:W-:Y:S08]  /*d140*/  HMMA.16816.F32 R20, R32.reuse, R28, R20 ;  /* 0x0000001c2014723c */ /* 0x044ff00000001814 */
[C---:B------:R-:W-:Y:S01]  /*d150*/  HMMA.16816.F32 R16, R32.reuse, R30, R16 ;  /* 0x0000001e2010723c */ /* 0x040fe20000001810 */
[----:B------:R-:W-:Y:S07]  /*d160*/  LDSM.16.M88.4 R28, [R218+0x14080] ;  /* 0x01408000da1c783b */ /* 0x000fee0000000200 */
[C---:B------:R-:W-:Y:S08]  /*d170*/  HMMA.16816.F32 R12, R32.reuse, R24, R12 ;  /* 0x00000018200c723c */ /* 0x040ff0000000180c */
[----:B------:R-:W-:Y:S01]  /*d180*/  HMMA.16816.F32 R32, R32, R26, R8 ;  /* 0x0000001a2020723c */ /* 0x000fe20000001808 */
[----:B------:R-:W2:Y:S04]  /*d190*/  LDSM.16.M88.4 R24, [R217+0xd080] ;  /* 0x00d08000d918783b */ /* 0x000ea80000000200 */
[----:B------:R-:W5:Y:S03]  /*d1a0*/  LDSM.16.M88.4 R8, [R217+0xd880] ;  /* 0x00d88000d908783b */ /* 0x000f660000000200 */
[C---:B-1----:R-:W-:Y:S08]  /*d1b0*/  HMMA.16816.F32 R20, R44.reuse, R40, R20 ;  /* 0x000000282c14723c */ /* 0x042ff00000001814 */
[C---:B------:R-:W-:Y:S01]  /*d1c0*/  HMMA.16816.F32 R16, R44.reuse, R42, R16 ;  /* 0x0000002a2c10723c */ /* 0x040fe20000001810 */
[----:B------:R-:W-:Y:S07]  /*d1d0*/  LDSM.16.M88.4 R40, [R214+0x14080] ;  /* 0x01408000d628783b */ /* 0x000fee0000000200 */
[C---:B---3--:R-:W-:Y:S08]  /*d1e0*/  HMMA.16816.F32 R12, R44.reuse, R36, R12 ;  /* 0x000000242c0c723c */ /* 0x048ff0000000180c */
[----:B------:R-:W-:Y:S01]  /*d1f0*/  HMMA.16816.F32 R44, R44, R38, R32 ;  /* 0x000000262c2c723c */ /* 0x000fe20000001820 */
[----:B------:R-:W1:Y:S04]  /*d200*/  LDSM.16.M88.4 R36, [R216+0x1000] ;  /* 0x00100000d824783b */ /* 0x000e680000000200 */
[----:B------:R-:W3:Y:S03]  /*d210*/  LDSM.16.M88.4 R32, [R216+0x1800] ;  /* 0x00180000d820783b */ /* 0x000ee60000000200 */
[C---:B--2---:R-:W-:Y:S08]  /*d220*/  HMMA.16816.F32 R20, R28.reuse, R24, R20 ;  /* 0x000000181c14723c */ /* 0x044ff00000001814 */
[C---:B------:R-:W-:Y:S01]  /*d230*/  HMMA.16816.F32 R16, R28.reuse, R26, R16 ;  /* 0x0000001a1c10723c */ /* 0x040fe20000001810 */
[----:B------:R-:W-:Y:S07]  /*d240*/  LDSM.16.M88.4 R24, [R212+0xd080] ;  /* 0x00d08000d418783b */ /* 0x000fee0000000200 */
[C---:B-----5:R-:W-:Y:S08]  /*d250*/  HMMA.16816.F32 R12, R28.reuse, R8, R12 ;  /* 0x000000081c0c723c */ /* 0x060ff0000000180c */
        /* <DEDUP_REMOVED lines=65> */
[----:B------:R-:W3:Y:S01]  /*d670*/  LDSM.16.M88.4 R32, [R206+0x3800] ;  /* 0x00380000ce20783b */ /* 0x000ee20000000200 */
[----:B------:R-:W-:-:S04]  /*d680*/  DEPBAR.LE SB0, 0x0 ;  /* 0x000080000000791a */ /* 0x000fc80000000000 */
[C---:B--2---:R-:W-:Y:S08]  /*d690*/  HMMA.16816.F32 R20, R28.reuse, R24, R20 ;  /* 0x000000181c14723c */ /* 0x044ff00000001814 */
[C---:B------:R-:W-:Y:S08]  /*d6a0*/  HMMA.16816.F32 R16, R28.reuse, R26, R16 ;  /* 0x0000001a1c10723c */ /* 0x040ff00000001810 */
[C---:B-----5:R-:W-:Y:S08]  /*d6b0*/  HMMA.16816.F32 R12, R28.reuse, R8, R12 ;  /* 0x000000081c0c723c */ /* 0x060ff0000000180c */
[----:B------:R-:W-:Y:S08]  /*d6c0*/  HMMA.16816.F32 R44, R28, R10, R44 ;  /* 0x0000000a1c2c723c */ /* 0x000ff0000000182c */
[C---:B-1----:R-:W-:Y:S08]  /*d6d0*/  HMMA.16816.F32 R20, R40.reuse, R36, R20 ;  /* 0x000000242814723c */ /* 0x042ff00000001814 */
[C---:B------:R-:W-:Y:S08]  /*d6e0*/  HMMA.16816.F32 R16, R40.reuse, R38, R16 ;  /* 0x000000262810723c */ /* 0x040ff00000001810 */
[C---:B---3--:R-:W-:Y:S08]  /*d6f0*/  HMMA.16816.F32 R12, R40.reuse, R32, R12 ;  /* 0x00000020280c723c */ /* 0x048ff0000000180c */
[----:B------:R-:W-:Y:S01]  /*d700*/  HMMA.16816.F32 R44, R40, R34, R44 ;  /* 0x00000022282c723c */ /* 0x000fe2000000182c */
[----:B------:R-:W-:Y:S06]  /*d710*/  BAR.SYNC.DEFER_BLOCKING 0x0 ;  /* 0x0000000000007b1d */ /* 0x000fec0000010000 */
[----:B------:R-:W-:Y:S05]  /*d720*/  @P0 BRA `(.L_x_140) ;  /* 0x000002b000000947 */ /* 0x000fea0003800000 */
[----:B----4-:R-:W-:Y:S01]  /*d730*/  IMAD.U32 R9, RZ, RZ, UR9 ;  /* 0x00000009ff097e24 */ /* 0x010fe2000f8e00ff */
[----:B------:R-:W-:Y:S01]  /*d740*/  ISETP.NE.AND P6, PT, R219, 0x1, PT ;  /* 0x00000001db00780c */ /* 0x000fe20003fc5270 */
[----:B------:R-:W-:-:S03]  /*d750*/  IMAD.MOV.U32 R221, RZ, RZ, RZ ;  /* 0x000000ffffdd7224 */ /* 0x000fc600078e00ff */
[----:B------:R-:W-:-:S04]  /*d760*/  IADD3 R9, R220, UR15, R9 ;  /* 0x0000000fdc097c10 */ /* 0x000fc8000fffe009 */
[----:B------:R-:W-:-:S05]  /*d770*/  IADD3 R222, R9, -0x40, RZ ;  /* 0xffffffc009de7810 */ /* 0x000fca0007ffe0ff */
[----:B------:R-:W-:-:S04]  /*d780*/  @P6 IMAD.HI.U32 R6, R222, c[0x0][0x2bc], RZ ;  /* 0x0000af00de066a27 */ /* 0x000fc800078e00ff */
[----:B------:R-:W-:Y:S01]  /*d790*/  IMAD.MOV.U32 R4, RZ, RZ, R222 ;  /* 0x000000ffff047224 */ /* 0x000fe200078e00de */
[----:B------:R-:W-:-:S04]  /*d7a0*/  @P6 SHF.R.U32.HI R4, RZ, c[0x0][0x2c0], R6 ;  /* 0x0000b000ff046a19 */ /* 0x000fc80000011606 */
[----:B------:R-:W-:-:S04]  /*d7b0*/  @!P1 IADD3 R9, P0, R4, UR16, RZ ;  /* 0x0000001004099c10 */ /* 0x000fc8000ff1e0ff */
[----:B------:R-:W-:Y:S02]  /*d7c0*/  @!P1 LEA.HI.X.SX32 R6, R4, UR7, 0x1, P0 ;  /* 0x0000000704069c11 */ /* 0x000fe400080f0eff */
[----:B------:R-:W-:-:S04]  /*d7d0*/  @!P1 LEA R8, P0, R9, c[0x0][0x2a0], 0x2 ;  /* 0x0000a80009089a11 */ /* 0x000fc800078010ff */
[----:B------:R-:W-:-:S05]  /*d7e0*/  @!P1 LEA.HI.X R9, R9, c[0x0][0x2a4], R6, 0x2, P0 ;  /* 0x0000a90009099a11 */ /* 0x000fca00000f1406 */
[----:B------:R-:W2:Y:S01]  /*d7f0*/  @!P1 LDG.E R221, [R8.64] ;  /* 0x0000001608dd9981 */ /* 0x000ea2000c1e1900 */
[----:B------:R-:W-:-:S04]  /*d800*/  IMAD.MOV R11, RZ, RZ, -R4 ;  /* 0x000000ffff0b7224 */ /* 0x000fc800078e0a04 */
[----:B------:R-:W-:-:S04]  /*d810*/  IMAD R222, R11, c[0x0][0x2b8], R222 ;  /* 0x0000ae000bde7a24 */ /* 0x000fc800078e02de */
[----:B------:R-:W-:Y:S01]  /*d820*/  IMAD.WIDE.U32 R10, R222, c[0x0][0x1e0], RZ ;  /* 0x00007800de0a7a25 */ /* 0x000fe200078e00ff */
[----:B------:R-:W-:-:S05]  /*d830*/  SHF.R.S32.HI R25, RZ, 0x1f, R222 ;  /* 0x0000001fff197819 */ /* 0x000fca00000114de */
[----:B------:R-:W-:-:S04]  /*d840*/  IMAD R25, R25, c[0x0][0x1e0], RZ ;  /* 0x0000780019197a24 */ /* 0x000fc800078e02ff */
[----:B------:R-:W-:-:S04]  /*d850*/  IMAD R25, R222, c[0x0][0x1e4], R25 ;  /* 0x00007900de197a24 */ /* 0x000fc800078e0219 */
[----:B------:R-:W-:Y:S01]  /*d860*/  IMAD.IADD R11, R11, 0x1, R25 ;  /* 0x000000010b0b7824 */ /* 0x000fe200078e0219 */
[----:B--2---:R-:W-:-:S03]  /*d870*/  SHF.R.S32.HI R4, RZ, 0x1f, R221 ;  /* 0x0000001fff047819 */ /* 0x004fc600000114dd */
[----:B------:R-:W-:-:S04]  /*d880*/  IMAD.WIDE.U32 R8, R221, c[0x0][0x1f0], R10 ;  /* 0x00007c00dd087a25 */ /* 0x000fc800078e000a */
[----:B------:R-:W-:Y:S01]  /*d890*/  IMAD R4, R4, c[0x0][0x1f0], RZ ;  /* 0x00007c0004047a24 */ /* 0x000fe200078e02ff */
[----:B------:R-:W-:-:S03]  /*d8a0*/  IADD3 R6, P0, R8, UR24, RZ ;  /* 0x0000001808067c10 */ /* 0x000fc6000ff1e0ff */
[----:B------:R-:W-:-:S05]  /*d8b0*/  IMAD R4, R221, c[0x0][0x1f4], R4 ;  /* 0x00007d00dd047a24 */ /* 0x000fca00078e0204 */
[----:B------:R-:W-:Y:S02]  /*d8c0*/  IADD3.X R9, R9, UR6, R4, P0, !PT ;  /* 0x0000000609097c10 */ /* 0x000fe400087fe404 */
[----:B------:R-:W-:-:S04]  /*d8d0*/  LEA R4, P0, R6, c[0x0][0x1c8], 0x1 ;  /* 0x0000720006047a11 */ /* 0x000fc800078008ff */
[----:B------:R-:W-:Y:S02]  /*d8e0*/  LEA.HI.X R6, R6, c[0x0][0x1cc], R9, 0x1, P0 ;  /* 0x0000730006067a11 */ /* 0x000fe400000f0c09 */
[----:B------:R-:W1:Y:S04]  /*d8f0*/  SHFL.IDX PT, R4, R4, RZ, 0x181f ;  /* 0x00181fff04047589 */ /* 0x000e6800000e0000 */
[----:B------:R-:W2:Y:S01]  /*d900*/  SHFL.IDX PT, R6, R6, RZ, 0x181f ;  /* 0x00181fff06067589 */ /* 0x000ea200000e0000 */
[----:B-1----:R-:W-:-:S04]  /*d910*/  LEA R24, P0, R150, R4, 0x1 ;  /* 0x0000000496187211 */ /* 0x002fc800078008ff */
[----:B--2---:R-:W-:Y:S02]  /*d920*/  LEA.HI.X R25, R150, R6, R197, 0x1, P0 ;  /* 0x0000000696197211 */ /* 0x004fe400000f0cc5 */
[----:B------:R-:W-:-:S03]  /*d930*/  LEA R10, P0, R151, R4, 0x1 ;  /* 0x00000004970a7211 */ /* 0x000fc600078008ff */
[----:B------:R-:W-:Y:S01]  /*d940*/  @!PT LDS RZ, [RZ] ;  /* 0x00000000fffff984 */ /* 0x000fe20000000800 */
[----:B------:R1:W-:Y:S01]  /*d950*/  LDGSTS.E.BYPASS.LTC128B.128 [R223+0xc080], [R24.64], !P4 ;  /* 0x0c08000018df7fae */ /* 0x0003e2000e101d56 */
[----:B------:R-:W-:Y:S02]  /*d960*/  LEA.HI.X R11, R151, R6, R198, 0x1, P0 ;  /* 0x00000006970b7211 */ /* 0x000fe400000f0cc6 */
[----:B------:R-:W-:-:S03]  /*d970*/  LEA R8, P0, R149, R4, 0x1 ;  /* 0x0000000495087211 */ /* 0x000fc600078008ff */
[----:B------:R1:W-:Y:S01]  /*d980*/  LDGSTS.E.BYPASS.LTC128B.128 [R223+0xd080], [R10.64], !P5 ;  /* 0x0d0800000adf7fae */ /* 0x0003e2000e901d56 */
[----:B------:R-:W-:Y:S02]  /*d990*/  LEA.HI.X R9, R149, R6, R196, 0x1, P0 ;  /* 0x0000000695097211 */ /* 0x000fe400000f0cc4 */
[----:B------:R-:W-:-:S03]  /*d9a0*/  LEA R26, P0, R224, R4, 0x1 ;  /* 0x00000004e01a7211 */ /* 0x000fc600078008ff */
[----:B------:R1:W-:Y:S01]  /*d9b0*/  LDGSTS.E.BYPASS.LTC128B.128 [R223+0xe080], [R8.64], !P3 ;  /* 0x0e08000008df7fae */ /* 0x0003e2000d901d56 */
[----:B------:R-:W-:-:S05]  /*d9c0*/  LEA.HI.X R27, R224, R6, R7, 0x1, P0 ;  /* 0x00000006e01b7211 */ /* 0x000fca00000f0c07 */
[----:B------:R1:W-:Y:S04]  /*d9d0*/  LDGSTS.E.BYPASS.LTC128B.128 [R223+0xf080], [R26.64], !P2 ;  /* 0x0f0800001adf7fae */ /* 0x0003e8000d101d56 */
.L_x_140:
[----:B----4-:R-:W-:Y:S01]  /*d9e0*/  LOP3.LUT R3, R3, 0xffffffe0, RZ, 0xc0, !PT ;  /* 0xffffffe003037812 */ /* 0x010fe200078ec0ff */
[----:B-1----:R-:W-:Y:S01]  /*d9f0*/  IMAD.U32 R8, RZ, RZ, UR8 ;  /* 0x00000008ff087e24 */ /* 0x002fe2000f8e00ff */
[----:B------:R-:W0:Y:S01]  /*da00*/  LDGDEPBAR ;  /* 0x00000000000079af */ /* 0x000e220000000000 */
[----:B------:R-:W-:Y:S02]  /*da10*/  IMAD.SHL.U32 R215, R2, 0x2, RZ ;  /* 0x0000000202d77824 */ /* 0x000fe400078e00ff */
[----:B------:R-:W-:Y:S02]  /*da20*/  IMAD.IADD R62, R62, 0x1, -R3 ;  /* 0x000000013e3e7824 */ /* 0x000fe400078e0a03 */
[--C-:B------:R-:W-:Y:S01]  /*da30*/  IMAD R210, R0, 0x2, R215.reuse ;  /* 0x0000000200d27824 */ /* 0x100fe200078e02d7 */
[----:B------:R-:W-:Y:S01]  /*da40*/  LDSM.16.MT88.4 R52, [R215+0x9080] ;  /* 0x00908000d734783b */ /* 0x000fe20000004200 */
[C---:B------:R-:W-:Y:S01]  /*da50*/  IMAD R209, R5.reuse, 0x2, R215 ;  /* 0x0000000205d17824 */ /* 0x040fe200078e02d7 */
[----:B------:R-:W-:Y:S01]  /*da60*/  SHF.R.S32.HI R3, RZ, 0x1f, R62 ;  /* 0x0000001fff037819 */ /* 0x000fe2000001143e */
[----:B------:R-:W-:Y:S01]  /*da70*/  IMAD R208, R5, 0x2, R210 ;  /* 0x0000000205d07824 */ /* 0x000fe200078e02d2 */
[----:B------:R-:W-:Y:S02]  /*da80*/  LDSM.16.MT88.4 R28, [R210+0x8080] ;  /* 0x00808000d21c783b */ /* 0x000fe40000004200 */
[----:B------:R-:W-:-:S02]  /*da90*/  LEA.HI R3, R3, R62, RZ, 0x2 ;  /* 0x0000003e03037211 */ /* 0x000fc400078f10ff */
[----:B------:R-:W-:Y:S02]  /*daa0*/  LDSM.16.MT88.4 R36, [R209+0x8080] ;  /* 0x00808000d124783b */ /* 0x000fe40000004200 */
[----:B------:R-:W-:Y:S02]  /*dab0*/  LOP3.LUT R3, R3, 0x7ffffffc, RZ, 0xc0, !PT ;  /* 0x7ffffffc03037812 */ /* 0x000fe400078ec0ff */
[----:B------:R-:W-:Y:S03]  /*dac0*/  LDSM.16.MT88.4 R68, [R209+0x9080] ;  /* 0x00908000d144783b */ /* 0x000fe60000004200 */
[----:B------:R-:W-:Y:S01]  /*dad0*/  IMAD.IADD R3, R62, 0x1, -R3 ;  /* 0x000000013e037824 */ /* 0x000fe200078e0a03 */
        /* <DEDUP_REMOVED lines=8> */
[C---:B------:R-:W-:Y:S01]  /*db60*/  ISETP.GT.AND P0, PT, R8.reuse, 0x1, PT ;  /* 0x000000010800780c */ /* 0x040fe20003f04270 */
[----:B------:R-:W-:Y:S03]  /*db70*/  LDSM.16.MT88.4 R100, [R209+0xa080] ;  /* 0x00a08000d164783b */ /* 0x000fe60000004200 */
[----:B------:R-:W-:Y:S01]  /*db80*/  FSEL R6, R23, -INF , P0 ;  /* 0xff80000017067808 */ /* 0x000fe20000000000 */
[----:B------:R-:W-:Y:S01]  /*db90*/  LDSM.16.MT88.4 R108, [R208+0xa080] ;  /* 0x00a08000d06c783b */ /* 0x000fe20000004200 */
[----:B------:R-:W-:Y:S02]  /*dba0*/  FSEL R21, R21, -INF , P0 ;  /* 0xff80000015157808 */ /* 0x000fe40000000000 */
[----:B------:R-:W-:Y:S01]  /*dbb0*/  ISETP.GT.AND P0, PT, R8, 0x8, PT ;  /* 0x000000080800780c */ /* 0x000fe20003f04270 */
[----:B------:R-:W-:Y:S01]  /*dbc0*/  LDSM.16.MT88.4 R116, [R215+0xb080] ;  /* 0x00b08000d774783b */ /* 0x000fe20000004200 */
[----:B------:R-:W-:-:S02]  /*dbd0*/  FMNMX.FTZ R10, R3, R21, !PT ;  /* 0x00000015030a7209 */ /* 0x000fc40007810000 */
[----:B------:R-:W-:Y:S01]  /*dbe0*/  FSEL R18, R18, -INF , P0 ;  /* 0xff80000012127808 */ /* 0x000fe20000000000 */
[----:B------:R-:W-:Y:S01]  /*dbf0*/  LDSM.16.MT88.4 R120, [R210+0xb080] ;  /* 0x00b08000d278783b */ /* 0x000fe20000004200 */
[----:B------:R-:W-:Y:S02]  /*dc00*/  FSEL R9, R16, -INF , P0 ;  /* 0xff80000010097808 */ /* 0x000fe40000000000 */
[----:B------:R-:W-:Y:S01]  /*dc10*/  ISETP.GT.AND P0, PT, R8, 0x9, PT ;  /* 0x000000090800780c */ /* 0x000fe20003f04270 */
[----:B------:R-:W-:Y:S01]  /*dc20*/  LDSM.16.MT88.4 R128, [R209+0xb080] ;  /* 0x00b08000d180783b */ /* 0x000fe20000004200 */
[----:B------:R-:W-:Y:S02]  /*dc30*/  FMNMX.FTZ R10, R9, R10, !PT ;  /* 0x0000000a090a7209 */ /* 0x000fe40007810000 */
[----:B------:R-:W-:Y:S01]  /*dc40*/  FSEL R4, R19, -INF , P0 ;  /* 0xff80000013047808 */ /* 0x000fe20000000000 */
[----:B------:R-:W-:Y:S01]  /*dc50*/  LDSM.16.MT88.4 R192, [R209+0x8880] ;  /* 0x00888000d1c0783b */ /* 0x000fe20000004200 */
[----:B------:R-:W-:-:S02]  /*dc60*/  FSEL R19, R17, -INF , P0 ;  /* 0xff80000011137808 */ /* 0x000fc40000000000 */
[----:B------:R-:W-:Y:S01]  /*dc70*/  ISETP.GT.AND P0, PT, R8, 0x10, PT ;  /* 0x000000100800780c */ /* 0x000fe20003f04270 */
[----:B------:R-:W-:Y:S01]  /*dc80*/  LDSM.16.MT88.4 R188, [R208+0x8880] ;  /* 0x00888000d0bc783b */ /* 0x000fe20000004200 */
[----:B------:R-:W-:Y:S02]  /*dc90*/  FMNMX.FTZ R10, R19, R10, !PT ;  /* 0x0000000a130a7209 */ /* 0x000fe40007810000 */
        /* <DEDUP_REMOVED lines=20> */
[----:B------:R-:W-:Y:S02]  /*dde0*/  FMNMX.FTZ R12, R7, R12, !PT ;  /* 0x0000000c070c7209 */ /* 0x000fe40007810000 */
[----:B------:R-:W-:Y:S01]  /*ddf0*/  FMNMX.FTZ R15, R18, R15, !PT ;  /* 0x0000000f120f7209 */ /* 0x000fe20007810000 */
[----:B------:R-:W-:Y:S01]  /*de00*/  LDSM.16.MT88.4 R156, [R208+0xa880] ;  /* 0x00a88000d09c783b */ /* 0x000fe20000004200 */
[----:B------:R-:W-:-:S02]  /*de10*/  FMNMX.FTZ R12, R11, R12, !PT ;  /* 0x0000000c0b0c7209 */ /* 0x000fc40007810000 */
[----:B------:R-:W-:Y:S01]  /*de20*/  FMNMX.FTZ R15, R4, R15, !PT ;  /* 0x0000000f040f7209 */ /* 0x000fe20007810000 */
[----:B------:R-:W-:Y:S01]  /*de30*/  LDSM.16.MT88.4 R152, [R215+0xb880] ;  /* 0x00b88000d798783b */ /* 0x000fe20000004200 */
[----:B------:R-:W-:Y:S02]  /*de40*/  FSEL R8, R47, -INF , P0 ;  /* 0xff8000002f087808 */ /* 0x000fe40000000000 */
[----:B------:R-:W-:Y:S01]  /*de50*/  FMNMX.FTZ R15, R14, R15, !PT ;  /* 0x0000000f0e0f7209 */ /* 0x000fe20007810000 */
[----:B------:R-:W1:Y:S03]  /*de60*/  SHFL.BFLY PT, R23, R12, 0x2, 0x1f ;  /* 0x0c401f000c177f89 */ /* 0x000e6600000e0000 */
[----:B------:R-:W-:Y:S01]  /*de70*/  FMNMX.FTZ R15, R16, R15, !PT ;  /* 0x0000000f100f7209 */ /* 0x000fe20007810000 */
[----:B------:R-:W-:Y:S03]  /*de80*/  LDSM.16.MT88.4 R44, [R208+0x8080] ;  /* 0x00808000d02c783b */ /* 0x000fe60000004200 */
[----:B------:R-:W-:-:S04]  /*de90*/  FMNMX.FTZ R15, R10, R15, !PT ;  /* 0x0000000f0a0f7209 */ /* 0x000fc80007810000 */
[----:B------:R-:W-:-:S05]  /*dea0*/  FMNMX.FTZ R24, R8, R15, !PT ;  /* 0x0000000f08187209 */ /* 0x000fca0007810000 */
[----:B------:R-:W2:Y:S01]  /*deb0*/  SHFL.BFLY PT, R15, R24, 0x2, 0x1f ;  /* 0x0c401f00180f7f89 */ /* 0x000ea200000e0000 */
[----:B-1----:R-:W-:-:S05]  /*dec0*/  FMNMX.FTZ R23, R12, R23, !PT ;  /* 0x000000170c177209 */ /* 0x002fca0007810000 */
[----:B------:R-:W1:Y:S01]  /*ded0*/  SHFL.BFLY PT, R148, R23, 0x1, 0x1f ;  /* 0x0c201f0017947f89 */ /* 0x000e6200000e0000 */
[----:B--2---:R-:W-:-:S05]  /*dee0*/  FMNMX.FTZ R20, R24, R15, !PT ;  /* 0x0000000f18147209 */ /* 0x004fca0007810000 */
[----:B------:R-:W2:Y:S01]  /*def0*/  SHFL.BFLY PT, R15, R20, 0x1, 0x1f ;  /* 0x0c201f00140f7f89 */ /* 0x000ea200000e0000 */
[----:B-1----:R-:W-:-:S04]  /*df00*/  FMNMX.FTZ R148, R23, R148, !PT ;  /* 0x0000009417947209 */ /* 0x002fc80007810000 */
[C---:B------:R-:W-:Y:S01]  /*df10*/  FSETP.NEU.FTZ.AND P0, PT, R148.reuse, -INF , PT ;  /* 0xff8000009400780b */ /* 0x040fe20003f1d000 */
[----:B------:R-:W-:-:S05]  /*df20*/  FMUL.FTZ R12, R148, c[0x0][0x2d0] ;  /* 0x0000b400940c7a20 */ /* 0x000fca0000410000 */
[----:B------:R-:W-:-:S05]  /*df30*/  FSEL R12, R12, RZ, P0 ;  /* 0x000000ff0c0c7208 */ /* 0x000fca0000000000 */
[--C-:B------:R-:W-:Y:S01]  /*df40*/  FFMA.FTZ R228, R3, c[0x0][0x2d0], -R12.reuse ;  /* 0x0000b40003e47a23 */ /* 0x100fe2000001080c */
[----:B--2---:R-:W-:Y:S01]  /*df50*/  FMNMX.FTZ R3, R15, R20, !PT ;  /* 0x000000140f037209 */ /* 0x004fe20007810000 */
[--C-:B------:R-:W-:Y:S02]  /*df60*/  FFMA.FTZ R226, R9, c[0x0][0x2d0], -R12.reuse ;  /* 0x0000b40009e27a23 */ /* 0x100fe4000001080c */
[--C-:B------:R-:W-:Y:S01]  /*df70*/  FFMA.FTZ R225, R21, c[0x0][0x2d0], -R12.reuse ;  /* 0x0000b40015e17a23 */ /* 0x100fe2000001080c */
[C---:B------:R-:W-:Y:S01]  /*df80*/  FSETP.NEU.FTZ.AND P0, PT, R3.reuse, -INF , PT ;  /* 0xff8000000300780b */ /* 0x040fe20003f1d000 */
[----:B------:R-:W-:Y:S01]  /*df90*/  FMUL.FTZ R9, R3, c[0x0][0x2d0] ;  /* 0x0000b40003097a20 */ /* 0x000fe20000410000 */
[----:B------:R-:W-:Y:S01]  /*dfa0*/  MUFU.EX2 R228, R228 ;  /* 0x000000e400e47308 */ /* 0x000fe20000000800 */
[--C-:B------:R-:W-:Y:S02]  /*dfb0*/  FFMA.FTZ R199, R19, c[0x0][0x2d0], -R12.reuse ;  /* 0x0000b40013c77a23 */ /* 0x100fe4000001080c */
[--C-:B------:R-:W-:Y:S01]  /*dfc0*/  FFMA.FTZ R232, R7, c[0x0][0x2d0], -R12.reuse ;  /* 0x0000b40007e87a23 */ /* 0x100fe2000001080c */
[----:B------:R-:W-:Y:S01]  /*dfd0*/  FSEL R9, R9, RZ, P0 ;  /* 0x000000ff09097208 */ /* 0x000fe20000000000 */
[--C-:B------:R-:W-:Y:S01]  /*dfe0*/  FFMA.FTZ R230, R17, c[0x0][0x2d0], -R12.reuse ;  /* 0x0000b40011e67a23 */ /* 0x100fe2000001080c */
[----:B------:R-:W-:Y:S01]  /*dff0*/  PLOP3.LUT P0, PT, PT, PT, UP0, 0x40, 0x0 ;  /* 0x000000000000781c */ /* 0x000fe20003f0e808 */
[----:B------:R-:W-:Y:S01]  /*e000*/  FFMA.FTZ R231, R13, c[0x0][0x2d0], -R12 ;  /* 0x0000b4000de77a23 */ /* 0x000fe2000001080c */
[----:B------:R-:W1:Y:S01]  /*e010*/  MUFU.EX2 R225, R225 ;  /* 0x000000e100e17308 */ /* 0x000e620000000800 */
[----:B------:R-:W-:-:S02]  /*e020*/  FFMA.FTZ R2, R22, c[0x0][0x2d0], -R9 ;  /* 0x0000b40016027a23 */ /* 0x000fc40000010809 */
[----:B------:R-:W2:Y:S01]  /*e030*/  LDSM.16.MT88.4 R20, [R215+0x8080] ;  /* 0x00808000d714783b */ /* 0x000ea20000004200 */
[--C-:B------:R-:W-:Y:S02]  /*e040*/  FFMA.FTZ R229, R6, c[0x0][0x2d0], -R9.reuse ;  /* 0x0000b40006e57a23 */ /* 0x100fe40000010809 */
[--C-:B------:R-:W-:Y:S02]  /*e050*/  FFMA.FTZ R227, R18, c[0x0][0x2d0], -R9.reuse ;  /* 0x0000b40012e37a23 */ /* 0x100fe40000010809 */
[--C-:B------:R-:W-:Y:S01]  /*e060*/  FFMA.FTZ R0, R4, c[0x0][0x2d0], -R9.reuse ;  /* 0x0000b40004007a23 */ /* 0x100fe20000010809 */
[----:B------:R-:W-:Y:S01]  /*e070*/  MUFU.EX2 R226, R226 ;  /* 0x000000e200e27308 */ /* 0x000fe20000000800 */
[----:B------:R-:W3:Y:S01]  /*e080*/  LDSM.16.MT88.4 R4, [R208+0xb080] ;  /* 0x00b08000d004783b */ /* 0x000ee20000004200 */
[----:B------:R-:W-:Y:S02]  /*e090*/  FFMA.FTZ R235, R11, c[0x0][0x2d0], -R12 ;  /* 0x0000b4000beb7a23 */ /* 0x000fe4000001080c */
[----:B------:R-:W-:-:S02]  /*e0a0*/  FFMA.FTZ R233, R14, c[0x0][0x2d0], -R9 ;  /* 0x0000b4000ee97a23 */ /* 0x000fc40000010809 */
[--C-:B------:R-:W-:Y:S01]  /*e0b0*/  FFMA.FTZ R234, R16, c[0x0][0x2d0], -R9.reuse ;  /* 0x0000b40010ea7a23 */ /* 0x100fe20000010809 */
[----:B------:R-:W4:Y:S01]  /*e0c0*/  LDSM.16.MT88.4 R12, [R215+0x8880] ;  /* 0x00888000d70c783b */ /* 0x000f220000004200 */
[----:B------:R-:W5:Y:S01]  /*e0d0*/  MUFU.EX2 R199, R199 ;  /* 0x000000c700c77308 */ /* 0x000f620000000800 */
[--C-:B------:R-:W-:Y:S01]  /*e0e0*/  FFMA.FTZ R236, R10, c[0x0][0x2d0], -R9.reuse ;  /* 0x0000b4000aec7a23 */ /* 0x100fe20000010809 */
[----:B-1----:R-:W-:Y:S01]  /*e0f0*/  F2FP.PACK_AB R132, R225, R228 ;  /* 0x000000e4e184723e */ /* 0x002fe200000000ff */
[----:B------:R-:W-:Y:S01]  /*e100*/  FFMA.FTZ R237, R8, c[0x0][0x2d0], -R9 ;  /* 0x0000b40008ed7a23 */ /* 0x000fe20000010809 */
[----:B------:R-:W-:Y:S01]  /*e110*/  LDSM.16.MT88.4 R16, [R210+0xb880] ;  /* 0x00b88000d210783b */ /* 0x000fe20000004200 */
[----:B------:R-:W-:-:S03]  /*e120*/  FADD.FTZ R225, R228, R225 ;  /* 0x000000e1e4e17221 */ /* 0x000fc60000010000 */
[----:B------:R-:W-:Y:S01]  /*e130*/  MUFU.EX2 R2, R2 ;  /* 0x0000000200027308 */ /* 0x000fe20000000800 */
[----:B------:R-:W1:Y:S07]  /*e140*/  LDSM.16.MT88.4 R8, [R210+0x8880] ;  /* 0x00888000d208783b */ /* 0x000e6e0000004200 */
[----:B------:R-:W2:Y:S01]  /*e150*/  MUFU.EX2 R229, R229 ;  /* 0x000000e500e57308 */ /* 0x000ea20000000800 */
[----:B-----5:R-:W-:Y:S01]  /*e160*/  F2FP.PACK_AB R134, R199, R226 ;  /* 0x000000e2c786723e */ /* 0x020fe200000000ff */
[----:B------:R-:W-:-:S04]  /*e170*/  FADD.FTZ R226, R226, R225 ;  /* 0x000000e1e2e27221 */ /* 0x000fc80000010000 */
[----:B------:R-:W-:Y:S02]  /*e180*/  FADD.FTZ R199, R199, R226 ;  /* 0x000000e2c7c77221 */ /* 0x000fe40000010000 */
[----:B------:R-:W-:Y:S08]  /*e190*/  MUFU.EX2 R227, R227 ;  /* 0x000000e300e37308 */ /* 0x000ff00000000800 */
[----:B------:R-:W5:Y:S01]  /*e1a0*/  MUFU.EX2 R0, R0 ;  /* 0x0000000000007308 */ /* 0x000f620000000800 */
[----:B--2---:R-:W-:Y:S01]  /*e1b0*/  F2FP.PACK_AB R133, R229, R2 ;  /* 0x00000002e585723e */ /* 0x004fe200000000ff */
[----:B------:R-:W-:-:S06]  /*e1c0*/  FADD.FTZ R2, R2, R229 ;  /* 0x000000e502027221 */ /* 0x000fcc0000010000 */
[----:B------:R-:W-:Y:S01]  /*e1d0*/  MUFU.EX2 R230, R230 ;  /* 0x000000e600e67308 */ /* 0x000fe20000000800 */
[----:B-----5:R-:W-:-:S07]  /*e1e0*/  F2FP.PACK_AB R135, R0, R227 ;  /* 0x000000e30087723e */ /* 0x020fce00000000ff */
[----:B------:R-:W2:Y:S01]  /*e1f0*/  MUFU.EX2 R231, R231 ;  /* 0x000000e700e77308 */ /* 0x000ea20000000800 */
[----:B------:R-:W-:-:S04]  /*e200*/  FADD.FTZ R227, R227, R2 ;  /* 0x00000002e3e37221 */ /* 0x000fc80000010000 */
[----:B------:R-:W-:Y:S01]  /*e210*/  FADD.FTZ R0, R0, R227 ;  /* 0x000000e300007221 */ /* 0x000fe20000010000 */
[C---:B------:R-:W-:Y:S02]  /*e220*/  HMMA.16816.F32 R144, R132.reuse, R20, RZ ;  /* 0x000000148490723c */ /* 0x040fe400000018ff */
[----:B------:R-:W-:Y:S06]  /*e230*/  MUFU.EX2 R232, R232 ;  /* 0x000000e800e87308 */ /* 0x000fec0000000800 */
[C---:B------:R-:W-:Y:S02]  /*e240*/  HMMA.16816.F32 R24, R132.reuse, R28, RZ ;  /* 0x0000001c8418723c */ /* 0x040fe400000018ff */
[----:B------:R-:W-:Y:S06]  /*e250*/  MUFU.EX2 R235, R235 ;  /* 0x000000eb00eb7308 */ /* 0x000fec0000000800 */
[C---:B------:R-:W-:Y:S02]  /*e260*/  HMMA.16816.F32 R20, R132.reuse, R22, RZ ;  /* 0x000000168414723c */ /* 0x040fe400000018ff */
[----:B------:R-:W-:Y:S06]  /*e270*/  MUFU.EX2 R233, R233 ;  /* 0x000000e900e97308 */ /* 0x000fec0000000800 */
[C---:B------:R-:W-:Y:S02]  /*e280*/  HMMA.16816.F32 R28, R132.reuse, R30, RZ ;  /* 0x0000001e841c723c */ /* 0x040fe400000018ff */
[----:B------:R-:W5:Y:S06]  /*e290*/  MUFU.EX2 R234, R234 ;  /* 0x000000ea00ea7308 */ /* 0x000f6c0000000800 */
[C---:B------:R-:W-:Y:S02]  /*e2a0*/  HMMA.16816.F32 R32, R132.reuse, R36, RZ ;  /* 0x000000248420723c */ /* 0x040fe400000018ff */
[----:B------:R-:W-:Y:S06]  /*e2b0*/  MUFU.EX2 R236, R236 ;  /* 0x000000ec00ec7308 */ /* 0x000fec0000000800 */
[C---:B------:R-:W-:Y:S02]  /*e2c0*/  HMMA.16816.F32 R40, R132.reuse, R44, RZ ;  /* 0x0000002c8428723c */ /* 0x040fe400000018ff */
[----:B------:R-:W1:Y:S06]  /*e2d0*/  MUFU.EX2 R237, R237 ;  /* 0x000000ed00ed7308 */ /* 0x000e6c0000000800 */
[C---:B------:R-:W-:Y:S08]  /*e2e0*/  HMMA.16816.F32 R48, R132.reuse, R52, RZ ;  /* 0x000000348430723c */ /* 0x040ff000000018ff */
        /* <DEDUP_REMOVED lines=23> */
[C---:B---3--:R-:W-:Y:S07]  /*e460*/  HMMA.16816.F32 R136, R132.reuse, R4, RZ ;  /* 0x000000048488723c */ /* 0x048fee00000018ff */
[----:B--2---:R-:W-:Y:S01]  /*e470*/  F2FP.PACK_AB R4, R231, R230 ;  /* 0x000000e6e704723e */ /* 0x004fe200000000ff */
[----:B------:R-:W-:Y:S01]  /*e480*/  HMMA.16816.F32 R132, R132, R6, RZ ;  /* 0x000000068484723c */ /* 0x000fe200000018ff */
[----:B-----5:R-:W-:Y:S01]  /*e490*/  F2FP.PACK_AB R5, R234, R233 ;  /* 0x000000e9ea05723e */ /* 0x020fe200000000ff */
[----:B------:R-:W-:-:S02]  /*e4a0*/  FADD.FTZ R230, R230, R199 ;  /* 0x000000c7e6e67221 */ /* 0x000fc40000010000 */
[----:B------:R-:W-:Y:S02]  /*e4b0*/  FADD.FTZ R233, R233, R0 ;  /* 0x00000000e9e97221 */ /* 0x000fe40000010000 */
[----:B------:R-:W-:Y:S01]  /*e4c0*/  FADD.FTZ R231, R231, R230 ;  /* 0x000000e6e7e77221 */ /* 0x000fe20000010000 */
[----:B------:R-:W-:Y:S01]  /*e4d0*/  F2FP.PACK_AB R6, R235, R232 ;  /* 0x000000e8eb06723e */ /* 0x000fe200000000ff */
[----:B------:R-:W-:Y:S01]  /*e4e0*/  FADD.FTZ R233, R234, R233 ;  /* 0x000000e9eae97221 */ /* 0x000fe20000010000 */
[----:B-1----:R-:W-:Y:S01]  /*e4f0*/  F2FP.PACK_AB R7, R237, R236 ;  /* 0x000000eced07723e */ /* 0x002fe200000000ff */
[----:B------:R-:W-:Y:S02]  /*e500*/  FADD.FTZ R232, R232, R231 ;  /* 0x000000e7e8e87221 */ /* 0x000fe40000010000 */
[----:B------:R-:W-:Y:S02]  /*e510*/  FADD.FTZ R236, R236, R233 ;  /* 0x000000e9ecec7221 */ /* 0x000fe40000010000 */
[----:B------:R-:W-:-:S02]  /*e520*/  FADD.FTZ R235, R235, R232 ;  /* 0x000000e8ebeb7221 */ /* 0x000fc40000010000 */
[----:B----4-:R-:W-:Y:S01]  /*e530*/  HMMA.16816.F32 R144, R4, R12, R144 ;  /* 0x0000000c0490723c */ /* 0x010fe20000001890 */
[----:B------:R-:W-:-:S07]  /*e540*/  FADD.FTZ R233, R237, R236 ;  /* 0x000000ecede97221 */ /* 0x000fce0000010000 */
[C---:B------:R-:W-:Y:S01]  /*e550*/  HMMA.16816.F32 R20, R4.reuse, R14, R20 ;  /* 0x0000000e0414723c */ /* 0x040fe20000001814 */
[----:B------:R-:W1:Y:S07]  /*e560*/  LDSM.16.MT88.4 R12, [R209+0xb880] ;  /* 0x00b88000d10c783b */ /* 0x000e6e0000004200 */
[C---:B------:R-:W-:Y:S08]  /*e570*/  HMMA.16816.F32 R24, R4.reuse, R8, R24 ;  /* 0x000000080418723c */ /* 0x040ff00000001818 */
[C---:B------:R-:W-:Y:S01]  /*e580*/  HMMA.16816.F32 R28, R4.reuse, R10, R28 ;  /* 0x0000000a041c723c */ /* 0x040fe2000000181c */
[----:B------:R-:W2:Y:S07]  /*e590*/  LDSM.16.MT88.4 R8, [R208+0xb880] ;  /* 0x00b88000d008783b */ /* 0x000eae0000004200 */
[C---:B------:R-:W-:Y:S08]  /*e5a0*/  HMMA.16816.F32 R32, R4.reuse, R192, R32 ;  /* 0x000000c00420723c */ /* 0x040ff00000001820 */
        /* <DEDUP_REMOVED lines=23> */
[C---:B-1----:R-:W-:Y:S08]  /*e720*/  HMMA.16816.F32 R124, R4.reuse, R12, R124 ;  /* 0x0000000c047c723c */ /* 0x042ff0000000187c */
[C---:B------:R-:W-:Y:S08]  /*e730*/  HMMA.16816.F32 R128, R4.reuse, R14, R128 ;  /* 0x0000000e0480723c */ /* 0x040ff00000001880 */
[C---:B--2---:R-:W-:Y:S08]  /*e740*/  HMMA.16816.F32 R136, R4.reuse, R8, R136 ;  /* 0x000000080488723c */ /* 0x044ff00000001888 */
[----:B------:R-:W-:Y:S01]  /*e750*/  HMMA.16816.F32 R132, R4, R10, R132 ;  /* 0x0000000a0484723c */ /* 0x000fe20000001884 */
[----:B------:R-:W-:Y:S07]  /*e760*/  @P0 BRA `(.L_x_141) ;  /* 0x0000210000000947 */ /* 0x000fee0003800000 */
[C---:B------:R-:W-:Y:S01]  /*e770*/  SHF.L.U64.HI R230, R149.reuse, 0x1, R196 ;  /* 0x0000000195e67819 */ /* 0x040fe200000102c4 */
[C---:B------:R-:W-:Y:S01]  /*e780*/  IMAD.SHL.U32 R227, R150.reuse, 0x2, RZ ;  /* 0x0000000296e37824 */ /* 0x040fe200078e00ff */
[----:B------:R-:W-:Y:S01]  /*e790*/  SHF.L.U32 R231, R149, 0x1, RZ ;  /* 0x0000000195e77819 */ /* 0x000fe200000006ff */
[C---:B------:R-:W-:Y:S01]  /*e7a0*/  IMAD.SHL.U32 R229, R151.reuse, 0x2, RZ ;  /* 0x0000000297e57824 */ /* 0x040fe200078e00ff */
[----:B------:R-:W-:Y:S01]  /*e7b0*/  SHF.L.U64.HI R226, R150, 0x1, R197 ;  /* 0x0000000196e27819 */ /* 0x000fe200000102c5 */
[----:B------:R-:W-:Y:S01]  /*e7c0*/  IMAD.MOV.U32 R0, RZ, RZ, R3 ;  /* 0x000000ffff007224 */ /* 0x000fe200078e0003 */
[----:B------:R-:W-:Y:S01]  /*e7d0*/  SHF.L.U64.HI R228, R151, 0x1, R198 ;  /* 0x0000000197e47819 */ /* 0x000fe200000102c6 */
[----:B------:R-:W-:Y:S01]  /*e7e0*/  ULDC UR8, c[0x0][0x210] ;  /* 0x0000840000087ab9 */ /* 0x000fe20000000800 */
[----:B------:R-:W-:Y:S01]  /*e7f0*/  MOV R149, R148 ;  /* 0x0000009400957202 */ /* 0x000fe20000000f00 */
[----:B------:R-:W-:Y:S01]  /*e800*/  ULDC UR4, c[0x0][0x1e8] ;  /* 0x00007a0000047ab9 */ /* 0x000fe20000000800 */
[----:B------:R-:W-:Y:S01]  /*e810*/  SHF.R.S32.HI R225, RZ, 0x1f, R224 ;  /* 0x0000001fffe17819 */ /* 0x000fe200000114e0 */
[----:B------:R-:W-:-:S02]  /*e820*/  ULEA.HI.SX32 UR10, UR10, 0xfffffffe, 0x1b ;  /* 0xfffffffe0a0a7891 */ /* 0x000fc4000f8fda3f */
[----:B------:R-:W-:Y:S02]  /*e830*/  UIMAD UR8, UR13, UR8, URZ ;  /* 0x000000080d0872a4 */ /* 0x000fe4000f8e023f */
[----:B------:R-:W-:Y:S02]  /*e840*/  UIMAD UR4, UR13, UR4, URZ ;  /* 0x000000040d0472a4 */ /* 0x000fe4000f8e023f */
[----:B------:R-:W-:Y:S01]  /*e850*/  ULDC.64 UR18, c[0x0][0x118] ;  /* 0x0000460000127ab9 */ /* 0x000fe20000000a00 */
[----:B------:R-:W-:Y:S05]  /*e860*/  BRA `(.L_x_142) ;  /* 0x000002c000007947 */ /* 0x000fea0003800000 */
.L_x_144:
[----:B------:R-:W-:Y:S01]  /*e870*/  IMAD.MOV.U32 R221, RZ, RZ, RZ ;  /* 0x000000ffffdd7224 */ /* 0x000fe200078e00ff */
[----:B------:R-:W-:Y:S01]  /*e880*/  ISETP.NE.AND P6, PT, R219, 0x1, PT ;  /* 0x00000001db00780c */ /* 0x000fe20003fc5270 */
[----:B------:R-:W-:Y:S06]  /*e890*/  ULEA UR9, UR10, UR15, 0x5 ;  /* 0x0000000f0a097291 */ /* 0x000fec000f8e283f */
[----:B------:R-:W-:Y:S05]  /*e8a0*/  IMAD.U32 R3, RZ, RZ, UR9 ;  /* 0x00000009ff037e24 */ /* 0x000fea000f8e00ff */
[----:B------:R-:W-:Y:S05]  /*e8b0*/  IADD3 R222, R3, -0x20, R220 ;  /* 0xffffffe003de7810 */ /* 0x000fea0007ffe0dc */
[----:B------:R-:W-:Y:S04]  /*e8c0*/  @P6 IMAD.HI.U32 R3, R222, c[0x0][0x2bc], RZ ;  /* 0x0000af00de036a27 */ /* 0x000fe800078e00ff */
[----:B------:R-:W-:Y:S01]  /*e8d0*/  IMAD.MOV.U32 R2, RZ, RZ, R222 ;  /* 0x000000ffff027224 */ /* 0x000fe200078e00de */
[----:B------:R-:W-:Y:S04]  /*e8e0*/  @P6 SHF.R.U32.HI R2, RZ, c[0x0][0x2c0], R3 ;  /* 0x0000b000ff026a19 */ /* 0x000fe80000011603 */
[C---:B------:R-:W-:Y:S04]  /*e8f0*/  @!P1 IADD3 R148, P0, R2.reuse, UR16, RZ ;  /* 0x0000001002949c10 */ /* 0x040fe8000ff1e0ff */
[----:B------:R-:W-:Y:S02]  /*e900*/  @!P1 LEA.HI.X.SX32 R3, R2, UR7, 0x1, P0 ;  /* 0x0000000702039c11 */ /* 0x000fe400080f0eff */
[C---:B------:R-:W-:Y:S04]  /*e910*/  @!P1 LEA R150, P0, R148.reuse, c[0x0][0x2a0], 0x2 ;  /* 0x0000a80094969a11 */ /* 0x040fe800078010ff */
[----:B------:R-:W-:Y:S01]  /*e920*/  @!P1 LEA.HI.X R151, R148, c[0x0][0x2a4], R3, 0x2, P0 ;  /* 0x0000a90094979a11 */ /* 0x000fe200000f1403 */
[----:B------:R-:W-:Y:S04]  /*e930*/  IMAD.MOV R3, RZ, RZ, -R2 ;  /* 0x000000ffff037224 */ /* 0x000fe800078e0a02 */
[----:B------:R1:W2:Y:S01]  /*e940*/  @!P1 LDG.E R221, [R150.64] ;  /* 0x0000001296dd9981 */ /* 0x0002a2000c1e1900 */
[----:B------:R-:W-:Y:S05]  /*e950*/  IMAD R222, R3, c[0x0][0x2b8], R222 ;  /* 0x0000ae0003de7a24 */ /* 0x000fea00078e02de */
[----:B------:R-:W-:Y:S05]  /*e960*/  SHF.R.S32.HI R3, RZ, 0x1f, R222 ;  /* 0x0000001fff037819 */ /* 0x000fea00000114de */
[----:B------:R-:W-:Y:S04]  /*e970*/  IMAD R3, R3, c[0x0][0x1e0], RZ ;  /* 0x0000780003037a24 */ /* 0x000fe800078e02ff */
[C---:B------:R-:W-:Y:S02]  /*e980*/  IMAD R3, R222.reuse, c[0x0][0x1e4], R3 ;  /* 0x00007900de037a24 */ /* 0x040fe400078e0203 */
[----:B-1----:R-:W-:Y:S04]  /*e990*/  IMAD.WIDE.U32 R150, R222, c[0x0][0x1e0], RZ ;  /* 0x00007800de967a25 */ /* 0x002fe800078e00ff */
[----:B------:R-:W-:Y:S01]  /*e9a0*/  IMAD.IADD R151, R151, 0x1, R3 ;  /* 0x0000000197977824 */ /* 0x000fe200078e0203 */
[----:B--2---:R-:W-:Y:S03]  /*e9b0*/  SHF.R.S32.HI R2, RZ, 0x1f, R221 ;  /* 0x0000001fff027819 */ /* 0x004fe600000114dd */
[C---:B------:R-:W-:Y:S04]  /*e9c0*/  IMAD.WIDE.U32 R150, R221.reuse, c[0x0][0x1f0], R150 ;  /* 0x00007c00dd967a25 */ /* 0x040fe800078e0096 */
[----:B------:R-:W-:Y:S01]  /*e9d0*/  IMAD R2, R2, c[0x0][0x1f0], RZ ;  /* 0x00007c0002027a24 */ /* 0x000fe200078e02ff */
[----:B------:R-:W-:Y:S03]  /*e9e0*/  IADD3 R3, P0, R150, UR4, RZ ;  /* 0x0000000496037c10 */ /* 0x000fe6000ff1e0ff */
[----:B------:R-:W-:Y:S05]  /*e9f0*/  IMAD R2, R221, c[0x0][0x1f4], R2 ;  /* 0x00007d00dd027a24 */ /* 0x000fea00078e0202 */
[----:B------:R-:W-:Y:S02]  /*ea00*/  IADD3.X R2, R151, UR6, R2, P0, !PT ;  /* 0x0000000697027c10 */ /* 0x000fe400087fe402 */
[C---:B------:R-:W-:Y:S04]  /*ea10*/  LEA R156, P0, R3.reuse, c[0x0][0x1c8], 0x1 ;  /* 0x00007200039c7a11 */ /* 0x040fe800078008ff */
[----:B------:R-:W-:Y:S02]  /*ea20*/  LEA.HI.X R148, R3, c[0x0][0x1cc], R2, 0x1, P0 ;  /* 0x0000730003947a11 */ /* 0x000fe400000f0c02 */
[----:B------:R-:W1:Y:S04]  /*ea30*/  SHFL.IDX PT, R2, R156, RZ, 0x181f ;  /* 0x00181fff9c027589 */ /* 0x000e6800000e0000 */
[----:B------:R-:W2:Y:S01]  /*ea40*/  SHFL.IDX PT, R3, R148, RZ, 0x181f ;  /* 0x00181fff94037589 */ /* 0x000ea200000e0000 */
[C---:B-1----:R-:W-:Y:S05]  /*ea50*/  IADD3 R154, P0, R2.reuse, R227, RZ ;  /* 0x000000e3029a7210 */ /* 0x042fea0007f1e0ff */
[C---:B--2---:R-:W-:Y:S01]  /*ea60*/  IMAD.X R155, R3.reuse, 0x1, R226, P0 ;  /* 0x00000001039b7824 */ /* 0x044fe200000e06e2 */
[C---:B------:R-:W-:Y:S04]  /*ea70*/  IADD3 R152, P0, R2.reuse, R229, RZ ;  /* 0x000000e502987210 */ /* 0x040fe80007f1e0ff */
[----:B------:R-:W-:Y:S01]  /*ea80*/  @!PT LDS RZ, [RZ] ;  /* 0x00000000fffff984 */ /* 0x000fe20000000800 */
[----:B------:R1:W-:Y:S01]  /*ea90*/  LDGSTS.E.BYPASS.LTC128B.128 [R223+0xc080], [R154.64], !P4 ;  /* 0x0c0800009adf7fae */ /* 0x0003e2000e101d52 */
[C---:B------:R-:W-:Y:S01]  /*eaa0*/  IMAD.X R153, R3.reuse, 0x1, R228, P0 ;  /* 0x0000000103997824 */ /* 0x040fe200000e06e4 */
[----:B------:R-:W-:Y:S04]  /*eab0*/  IADD3 R150, P0, R2, R231, RZ ;  /* 0x000000e702967210 */ /* 0x000fe80007f1e0ff */
[----:B------:R1:W-:Y:S01]  /*eac0*/  LDGSTS.E.BYPASS.LTC128B.128 [R223+0xd080], [R152.64], !P5 ;  /* 0x0d08000098df7fae */ /* 0x0003e2000e901d52 */
[----:B------:R-:W-:Y:S01]  /*ead0*/  IMAD.X R151, R3, 0x1, R230, P0 ;  /* 0x0000000103977824 */ /* 0x000fe200000e06e6 */
[C---:B------:R-:W-:Y:S04]  /*eae0*/  LEA R2, P0, R224.reuse, R2, 0x1 ;  /* 0x00000002e0027211 */ /* 0x040fe800078008ff */
[----:B------:R1:W-:Y:S01]  /*eaf0*/  LDGSTS.E.BYPASS.LTC128B.128 [R223+0xe080], [R150.64], !P3 ;  /* 0x0e08000096df7fae */ /* 0x0003e2000d901d52 */
[----:B------:R-:W-:Y:S05]  /*eb00*/  LEA.HI.X R3, R224, R3, R225, 0x1, P0 ;  /* 0x00000003e0037211 */ /* 0x000fea00000f0ce1 */
[----:B------:R1:W-:Y:S01]  /*eb10*/  LDGSTS.E.BYPASS.LTC128B.128 [R223+0xf080], [R2.64], !P2 ;  /* 0x0f08000002df7fae */ /* 0x0003e2000d101d52 */
[----:B------:R-:W-:-:S05]  /*eb20*/  BRA `(.L_x_143) ;  /* 0x0000096000007947 */ /* 0x000fca0003800000 */
.L_x_142:
[----:B------:R-:W-:Y:S04]  /*eb30*/  DEPBAR.LE SB0, 0x0 ;  /* 0x000080000000791a */ /* 0x000fe80000000000 */
[----:B------:R-:W-:Y:S01]  /*eb40*/  BAR.SYNC.DEFER_BLOCKING 0x0 ;  /* 0x0000000000007b1d */ /* 0x000fe20000010000 */
[----:B------:R-:W-:Y:S01]  /*eb50*/  SHF.R.S32.HI R3, RZ, 0x1f, R222 ;  /* 0x0000001fff037819 */ /* 0x000fe200000114de */
[----:B------:R-:W-:Y:S01]  /*eb60*/  IMAD.WIDE.U32 R176, R222, c[0x0][0x208], RZ ;  /* 0x00008200deb07a25 */ /* 0x000fe200078e00ff */
[----:B------:R-:W-:Y:S01]  /*eb70*/  SHF.R.S32.HI R150, RZ, 0x1f, R221 ;  /* 0x0000001fff967819 */ /* 0x000fe200000114dd */
[----:B------:R-:W-:Y:S02]  /*eb80*/  UISETP.GE.AND UP0, UPT, UR10, 0x1, UPT ;  /* 0x000000010a00788c */ /* 0x000fe4000bf06270 */
[----:B------:R-:W-:Y:S02]  /*eb90*/  IMAD R3, R3, c[0x0][0x208], RZ ;  /* 0x0000820003037a24 */ /* 0x000fe400078e02ff */
[----:B------:R-:W-:Y:S02]  /*eba0*/  IMAD R150, R150, c[0x0][0x218], RZ ;  /* 0x0000860096967a24 */ /* 0x000fe400078e02ff */
[----:B------:R-:W-:Y:S02]  /*ebb0*/  IMAD R3, R222, c[0x0][0x20c], R3 ;  /* 0x00008300de037a24 */ /* 0x000fe400078e0203 */
[----:B------:R-:W-:Y:S02]  /*ebc0*/  IMAD R150, R221, c[0x0][0x21c], R150 ;  /* 0x00008700dd967a24 */ /* 0x000fe400078e0296 */
[----:B------:R-:W-:Y:S04]  /*ebd0*/  IMAD.IADD R177, R177, 0x1, R3 ;  /* 0x00000001b1b17824 */ /* 0x000fe800078e0203 */
[----:B------:R-:W-:Y:S05]  /*ebe0*/  IMAD.WIDE.U32 R176, R221, c[0x0][0x218], R176 ;  /* 0x00008600ddb07a25 */ /* 0x000fea00078e00b0 */
[----:B------:R-:W-:Y:S01]  /*ebf0*/  IADD3 R148, P0, R176, UR8, RZ ;  /* 0x00000008b0947c10 */ /* 0x000fe2000ff1e0ff */
[----:B------:R-:W-:Y:S03]  /*ec00*/  LDSM.16.M88.4 R152, [R218+0x10080] ;  /* 0x01008000da98783b */ /* 0x000fe60000000200 */
[----:B------:R-:W-:Y:S01]  /*ec10*/  IADD3.X R177, R177, UR5, R150, P0, !PT ;  /* 0x00000005b1b17c10 */ /* 0x000fe200087fe496 */
[----:B------:R-:W1:Y:S01]  /*ec20*/  LDSM.16.M88.4 R156, [R217+0xc080] ;  /* 0x00c08000d99c783b */ /* 0x000e620000000200 */
[C---:B------:R-:W-:Y:S03]  /*ec30*/  LEA R2, P0, R148.reuse, c[0x0][0x1f8], 0x1 ;  /* 0x00007e0094027a11 */ /* 0x040fe600078008ff */
[----:B------:R-:W-:Y:S01]  /*ec40*/  LDSM.16.M88.4 R160, [R217+0xc880] ;  /* 0x00c88000d9a0783b */ /* 0x000fe20000000200 */
[----:B------:R-:W-:Y:S03]  /*ec50*/  LEA.HI.X R3, R148, c[0x0][0x1fc], R177, 0x1, P0 ;  /* 0x00007f0094037a11 */ /* 0x000fe600000f0cb1 */
[----:B------:R-:W2:Y:S04]  /*ec60*/  SHFL.IDX PT, R2, R2, RZ, 0x181f ;  /* 0x00181fff02027589 */ /* 0x000ea800000e0000 */
[----:B------:R-:W3:Y:S04]  /*ec70*/  SHFL.IDX PT, R3, R3, RZ, 0x181f ;  /* 0x00181fff03037589 */ /* 0x000ee800000e0000 */
[----:B------:R-:W-:Y:S04]  /*ec80*/  LDSM.16.M88.4 R164, [R216] ;  /* 0x00000000d8a4783b */ /* 0x000fe80000000200 */
[----:B------:R-:W-:Y:S01]  /*ec90*/  LDSM.16.M88.4 R168, [R207] ;  /* 0x00000000cfa8783b */ /* 0x000fe20000000200 */
[C---:B-1----:R-:W-:Y:S03]  /*eca0*/  HMMA.16816.F32 R4, R152.reuse, R156, RZ ;  /* 0x0000009c9804723c */ /* 0x042fe600000018ff */
[C---:B--2---:R-:W-:Y:S05]  /*ecb0*/  IADD3 R176, P0, R2.reuse, R227, RZ ;  /* 0x000000e302b07210 */ /* 0x044fea0007f1e0ff */
[C---:B------:R-:W-:Y:S01]  /*ecc0*/  HMMA.16816.F32 R8, R152.reuse, R158, RZ ;  /* 0x0000009e9808723c */ /* 0x040fe200000018ff */
[----:B------:R-:W1:Y:S03]  /*ecd0*/  LDSM.16.M88.4 R156, [R214+0x10080] ;  /* 0x01008000d69c783b */ /* 0x000e660000000200 */
[C---:B---3--:R-:W-:Y:S01]  /*ece0*/  IMAD.X R177, R3.reuse, 0x1, R226, P0 ;  /* 0x0000000103b17824 */ /* 0x048fe200000e06e2 */
[C---:B------:R-:W-:Y:S03]  /*ecf0*/  IADD3 R150, P0, R2.reuse, R229, RZ ;  /* 0x000000e502967210 */ /* 0x040fe60007f1e0ff */
[C---:B------:R-:W-:Y:S01]  /*ed00*/  HMMA.16816.F32 R12, R152.reuse, R160, RZ ;  /* 0x000000a0980c723c */ /* 0x040fe200000018ff */
[----:B------:R-:W-:Y:S01]  /*ed10*/  @!PT LDS RZ, [RZ] ;  /* 0x00000000fffff984 */ /* 0x000fe20000000800 */
[----:B------:R-:W-:Y:S01]  /*ed20*/  @!PT LDS RZ, [RZ] ;  /* 0x00000000fffff984 */ /* 0x000fe20000000800 */
[----:B------:R-:W-:Y:S01]  /*ed30*/  @!PT LDS RZ, [RZ] ;  /* 0x00000000fffff984 */ /* 0x000fe20000000800 */
[----:B------:R2:W-:Y:S03]  /*ed40*/  LDGSTS.E.BYPASS.LTC128B.128 [R223+0x8080], [R176.64], !P4 ;  /* 0x08080000b0df7fae */ /* 0x0005e6000e101d52 */
[C---:B------:R-:W-:Y:S01]  /*ed50*/  IMAD.X R151, R3.reuse, 0x1, R228, P0 ;  /* 0x0000000103977824 */ /* 0x040fe200000e06e4 */
[----:B------:R-:W-:Y:S03]  /*ed60*/  IADD3 R178, P0, R2, R231, RZ ;  /* 0x000000e702b27210 */ /* 0x000fe60007f1e0ff */
[----:B------:R-:W-:Y:S01]  /*ed70*/  HMMA.16816.F32 R16, R152, R162, RZ ;  /* 0x000000a29810723c */ /* 0x000fe200000018ff */
[----:B------:R2:W-:Y:S03]  /*ed80*/  LDGSTS.E.BYPASS.LTC128B.128 [R223+0x9080], [R150.64], !P5 ;  /* 0x0908000096df7fae */ /* 0x0005e6000e901d52 */
[----:B------:R-:W-:Y:S01]  /*ed90*/  IMAD.X R179, R3, 0x1, R230, P0 ;  /* 0x0000000103b37824 */ /* 0x000fe200000e06e6 */
[C---:B------:R-:W-:Y:S04]  /*eda0*/  LEA R2, P0, R224.reuse, R2, 0x1 ;  /* 0x00000002e0027211 */ /* 0x040fe800078008ff */
[----:B------:R-:W-:Y:S01]  /*edb0*/  LEA.HI.X R3, R224, R3, R225, 0x1, P0 ;  /* 0x00000003e0037211 */ /* 0x000fe200000f0ce1 */
[----:B------:R2:W-:Y:S01]  /*edc0*/  LDGSTS.E.BYPASS.LTC128B.128 [R223+0xa080], [R178.64], !P3 ;  /* 0x0a080000b2df7fae */ /* 0x0005e2000d901d52 */
[----:B------:R-:W-:Y:S03]  /*edd0*/  PLOP3.LUT P0, PT, PT, PT, UP0, 0x80, 0x0 ;  /* 0x000000000000781c */ /* 0x000fe60003f0f008 */
[----:B------:R2:W-:Y:S04]  /*ede0*/  LDGSTS.E.BYPASS.LTC128B.128 [R223+0xb080], [R2.64], !P2 ;  /* 0x0b08000002df7fae */ /* 0x0005e8000d101d52 */
[----:B------:R-:W-:Y:S04]  /*edf0*/  LDSM.16.M88.4 R152, [R213+0x10080] ;  /* 0x01008000d598783b */ /* 0x000fe80000000200 */
[----:B------:R-:W3:Y:S01]  /*ee00*/  LDSM.16.M88.4 R160, [R212+0xc080] ;  /* 0x00c08000d4a0783b */ /* 0x000ee20000000200 */
[C---:B-1----:R-:W-:Y:S03]  /*ee10*/  HMMA.16816.F32 R4, R156.reuse, R164, R4 ;  /* 0x000000a49c04723c */ /* 0x042fe60000001804 */
[----:B------:R-:W0:Y:S04]  /*ee20*/  LDGDEPBAR ;  /* 0x00000000000079af */ /* 0x000e280000000000 */
[----:B------:R-:W1:Y:S01]  /*ee30*/  LDSM.16.M88.4 R172, [R212+0xc880] ;  /* 0x00c88000d4ac783b */ /* 0x000e620000000200 */
[C---:B------:R-:W-:Y:S03]  /*ee40*/  HMMA.16816.F32 R8, R156.reuse, R166, R8 ;  /* 0x000000a69c08723c */ /* 0x040fe60000001808 */
[----:B------:R-:W-:Y:S05]  /*ee50*/  LDSM.16.M88.4 R164, [R206] ;  /* 0x00000000cea4783b */ /* 0x000fea0000000200 */
[C---:B------:R-:W-:Y:S08]  /*ee60*/  HMMA.16816.F32 R12, R156.reuse, R168, R12 ;  /* 0x000000a89c0c723c */ /* 0x040ff0000000180c */
[----:B------:R-:W-:Y:S01]  /*ee70*/  HMMA.16816.F32 R16, R156, R170, R16 ;  /* 0x000000aa9c10723c */ /* 0x000fe20000001810 */
[----:B------:R-:W4:Y:S04]  /*ee80*/  LDSM.16.M88.4 R156, [R211+0x10080] ;  /* 0x01008000d39c783b */ /* 0x000f280000000200 */
[----:B------:R-:W5:Y:S03]  /*ee90*/  LDSM.16.M88.4 R168, [R206+0x800] ;  /* 0x00080000cea8783b */ /* 0x000f660000000200 */
[C---:B---3--:R-:W-:Y:S08]  /*eea0*/  HMMA.16816.F32 R4, R152.reuse, R160, R4 ;  /* 0x000000a09804723c */ /* 0x048ff00000001804 */
[C---:B------:R-:W-:Y:S01]  /*eeb0*/  HMMA.16816.F32 R8, R152.reuse, R162, R8 ;  /* 0x000000a29808723c */ /* 0x040fe20000001808 */
[----:B------:R-:W-:Y:S07]  /*eec0*/  LDSM.16.M88.4 R160, [R217+0xd080] ;  /* 0x00d08000d9a0783b */ /* 0x000fee0000000200 */
[C---:B-1----:R-:W-:Y:S08]  /*eed0*/  HMMA.16816.F32 R12, R152.reuse, R172, R12 ;  /* 0x000000ac980c723c */ /* 0x042ff0000000180c */
[----:B------:R-:W-:Y:S01]  /*eee0*/  HMMA.16816.F32 R16, R152, R174, R16 ;  /* 0x000000ae9810723c */ /* 0x000fe20000001810 */
[----:B------:R-:W1:Y:S04]  /*eef0*/  LDSM.16.M88.4 R152, [R218+0x14080] ;  /* 0x01408000da98783b */ /* 0x000e680000000200 */
[----:B------:R-:W3:Y:S03]  /*ef00*/  LDSM.16.M88.4 R172, [R217+0xd880] ;  /* 0x00d88000d9ac783b */ /* 0x000ee60000000200 */
[C---:B----4-:R-:W-:Y:S08]  /*ef10*/  HMMA.16816.F32 R4, R156.reuse, R164, R4 ;  /* 0x000000a49c04723c */ /* 0x050ff00000001804 */
[C---:B------:R-:W-:Y:S01]  /*ef20*/  HMMA.16816.F32 R8, R156.reuse, R166, R8 ;  /* 0x000000a69c08723c */ /* 0x040fe20000001808 */
[----:B------:R-:W-:Y:S07]  /*ef30*/  LDSM.16.M88.4 R164, [R205] ;  /* 0x00000000cda4783b */ /* 0x000fee0000000200 */
[C---:B-----5:R-:W-:Y:S08]  /*ef40*/  HMMA.16816.F32 R12, R156.reuse, R168, R12 ;  /* 0x000000a89c0c723c */ /* 0x060ff0000000180c */
[----:B------:R-:W-:Y:S01]  /*ef50*/  HMMA.16816.F32 R16, R156, R170, R16 ;  /* 0x000000aa9c10723c */ /* 0x000fe20000001810 */
[----:B------:R-:W4:Y:S04]  /*ef60*/  LDSM.16.M88.4 R156, [R214+0x14080] ;  /* 0x01408000d69c783b */ /* 0x000f280000000200 */
[----:B------:R-:W5:Y:S03]  /*ef70*/  LDSM.16.M88.4 R168, [R204] ;  /* 0x00000000cca8783b */ /* 0x000f660000000200 */
[C---:B-1----:R-:W-:Y:S08]  /*ef80*/  HMMA.16816.F32 R4, R152.reuse, R160, R4 ;  /* 0x000000a09804723c */ /* 0x042ff00000001804 */
[C---:B------:R-:W-:Y:S01]  /*ef90*/  HMMA.16816.F32 R8, R152.reuse, R162, R8 ;  /* 0x000000a29808723c */ /* 0x040fe20000001808 */
[----:B------:R-:W-:Y:S07]  /*efa0*/  LDSM.16.M88.4 R160, [R212+0xd080] ;  /* 0x00d08000d4a0783b */ /* 0x000fee0000000200 */
[C---:B---3--:R-:W-:Y:S08]  /*efb0*/  HMMA.16816.F32 R12, R152.reuse, R172, R12 ;  /* 0x000000ac980c723c */ /* 0x048ff0000000180c */
[----:B------:R-:W-:Y:S01]  /*efc0*/  HMMA.16816.F32 R16, R152, R174, R16 ;  /* 0x000000ae9810723c */ /* 0x000fe20000001810 */
[----:B------:R-:W1:Y:S04]  /*efd0*/  LDSM.16.M88.4 R152, [R213+0x14080] ;  /* 0x01408000d598783b */ /* 0x000e680000000200 */
[----:B------:R-:W3:Y:S03]  /*efe0*/  LDSM.16.M88.4 R172, [R212+0xd880] ;  /* 0x00d88000d4ac783b */ /* 0x000ee60000000200 */
[C---:B----4-:R-:W-:Y:S08]  /*eff0*/  HMMA.16816.F32 R4, R156.reuse, R164, R4 ;  /* 0x000000a49c04723c */ /* 0x050ff00000001804 */
[C---:B------:R-:W-:Y:S01]  /*f000*/  HMMA.16816.F32 R8, R156.reuse, R166, R8 ;  /* 0x000000a69c08723c */ /* 0x040fe20000001808 */
[----:B------:R-:W-:Y:S07]  /*f010*/  LDSM.16.M88.4 R164, [R206+0x1000] ;  /* 0x00100000cea4783b */ /* 0x000fee0000000200 */
[C---:B-----5:R-:W-:Y:S08]  /*f020*/  HMMA.16816.F32 R12, R156.reuse, R168, R12 ;  /* 0x000000a89c0c723c */ /* 0x060ff0000000180c */
[----:B------:R-:W-:Y:S01]  /*f030*/  HMMA.16816.F32 R16, R156, R170, R16 ;  /* 0x000000aa9c10723c */ /* 0x000fe20000001810 */
[----:B------:R-:W4:Y:S04]  /*f040*/  LDSM.16.M88.4 R156, [R211+0x14080] ;  /* 0x01408000d39c783b */ /* 0x000f280000000200 */
        /* <DEDUP_REMOVED lines=57> */
[----:B------:R-:W-:Y:S04]  /*f3e0*/  DEPBAR.LE SB0, 0x0 ;  /* 0x000080000000791a */ /* 0x000fe80000000000 */
[C---:B-1----:R-:W-:Y:S01]  /*f3f0*/  HMMA.16816.F32 R4, R152.reuse, R160, R4 ;  /* 0x000000a09804723c */ /* 0x042fe20000001804 */
[----:B------:R-:W-:Y:S07]  /*f400*/  BAR.SYNC.DEFER_BLOCKING 0x0 ;  /* 0x0000000000007b1d */ /* 0x000fee0000010000 */
[C---:B------:R-:W-:Y:S08]  /*f410*/  HMMA.16816.F32 R8, R152.reuse, R162, R8 ;  /* 0x000000a29808723c */ /* 0x040ff00000001808 */
[C---:B---3--:R-:W-:Y:S08]  /*f420*/  HMMA.16816.F32 R12, R152.reuse, R172, R12 ;  /* 0x000000ac980c723c */ /* 0x048ff0000000180c */
[----:B------:R-:W-:Y:S08]  /*f430*/  HMMA.16816.F32 R16, R152, R174, R16 ;  /* 0x000000ae9810723c */ /* 0x000ff00000001810 */
[C---:B----4-:R-:W-:Y:S08]  /*f440*/  HMMA.16816.F32 R4, R156.reuse, R164, R4 ;  /* 0x000000a49c04723c */ /* 0x050ff00000001804 */
[C---:B------:R-:W-:Y:S08]  /*f450*/  HMMA.16816.F32 R8, R156.reuse, R166, R8 ;  /* 0x000000a69c08723c */ /* 0x040ff00000001808 */
[C---:B-----5:R-:W-:Y:S08]  /*f460*/  HMMA.16816.F32 R12, R156.reuse, R168, R12 ;  /* 0x000000a89c0c723c */ /* 0x060ff0000000180c */
[----:B------:R-:W-:Y:S01]  /*f470*/  HMMA.16816.F32 R16, R156, R170, R16 ;  /* 0x000000aa9c10723c */ /* 0x000fe20000001810 */
[----:B--2---:R-:W-:-:S07]  /*f480*/  @P0 BRA `(.L_x_144) ;  /* 0xfffff3e000000947 */ /* 0x004fce000383ffff */
.L_x_143:
[----:B-1----:R-:W-:Y:S01]  /*f490*/  FMNMX.FTZ R2, R4, R149, !PT ;  /* 0x0000009504027209 */ /* 0x002fe20007810000 */
[----:B------:R-:W-:Y:S01]  /*f4a0*/  LDSM.16.MT88.4 R156, [R210+0x8080] ;  /* 0x00808000d29c783b */ /* 0x000fe20000004200 */
[----:B------:R-:W-:Y:S02]  /*f4b0*/  FMNMX.FTZ R148, R6, R0, !PT ;  /* 0x0000000006947209 */ /* 0x000fe40007810000 */
[----:B------:R-:W-:Y:S02]  /*f4c0*/  FMNMX.FTZ R3, R5, R2, !PT ;  /* 0x0000000205037209 */ /* 0x000fe40007810000 */
[----:B------:R-:W-:Y:S02]  /*f4d0*/  FMNMX.FTZ R151, R7, R148, !PT ;  /* 0x0000009407977209 */ /* 0x000fe40007810000 */
[----:B------:R-:W-:Y:S01]  /*f4e0*/  FMNMX.FTZ R2, R8, R3, !PT ;  /* 0x0000000308027209 */ /* 0x000fe20007810000 */
        /* <DEDUP_REMOVED lines=8> */
[----:B------:R-:W-:Y:S01]  /*f570*/  ISETP.LT.AND P0, PT, RZ, UR10, PT ;  /* 0x0000000aff007c0c */ /* 0x000fe2000bf01270 */
[----:B------:R-:W-:Y:S01]  /*f580*/  UIADD3 UR10, UR10, -0x1, URZ ;  /* 0xffffffff0a0a7890 */ /* 0x000fe2000fffe03f */
[----:B------:R-:W-:Y:S01]  /*f590*/  FMNMX.FTZ R2, R16, R3, !PT ;  /* 0x0000000310027209 */ /* 0x000fe20007810000 */
[----:B------:R-:W-:Y:S01]  /*f5a0*/  LDSM.16.MT88.4 R172, [R215+0xa880] ;  /* 0x00a88000d7ac783b */ /* 0x000fe20000004200 */
[----:B------:R-:W-:Y:S02]  /*f5b0*/  FMNMX.FTZ R3, R15, R148, !PT ;  /* 0x000000940f037209 */ /* 0x000fe40007810000 */
[----:B------:R-:W-:Y:S02]  /*f5c0*/  FMNMX.FTZ R154, R17, R2, !PT ;  /* 0x00000002119a7209 */ /* 0x000fe40007810000 */
[----:B------:R-:W-:Y:S03]  /*f5d0*/  FMNMX.FTZ R2, R18, R3, !PT ;  /* 0x0000000312027209 */ /* 0x000fe60007810000 */
[----:B------:R-:W1:Y:S01]  /*f5e0*/  SHFL.BFLY PT, R151, R154, 0x2, 0x1f ;  /* 0x0c401f009a977f89 */ /* 0x000e6200000e0000 */
[----:B------:R-:W-:Y:S07]  /*f5f0*/  FMNMX.FTZ R152, R19, R2, !PT ;  /* 0x0000000213987209 */ /* 0x000fee0007810000 */
[----:B------:R-:W2:Y:S08]  /*f600*/  SHFL.BFLY PT, R3, R152, 0x2, 0x1f ;  /* 0x0c401f0098037f89 */ /* 0x000eb000000e0000 */
[----:B------:R-:W-:Y:S08]  /*f610*/  LDSM.16.MT88.4 R176, [R210+0xa880] ;  /* 0x00a88000d2b0783b */ /* 0x000ff00000004200 */
[----:B------:R-:W-:Y:S08]  /*f620*/  LDSM.16.MT88.4 R180, [R209+0xa880] ;  /* 0x00a88000d1b4783b */ /* 0x000ff00000004200 */
[----:B------:R-:W-:Y:S08]  /*f630*/  LDSM.16.MT88.4 R184, [R208+0xa880] ;  /* 0x00a88000d0b8783b */ /* 0x000ff00000004200 */
[----:B------:R-:W-:Y:S08]  /*f640*/  LDSM.16.MT88.4 R188, [R215+0xb880] ;  /* 0x00b88000d7bc783b */ /* 0x000ff00000004200 */
[----:B------:R-:W-:Y:S08]  /*f650*/  LDSM.16.MT88.4 R192, [R210+0xb880] ;  /* 0x00b88000d2c0783b */ /* 0x000ff00000004200 */
[----:B------:R-:W-:Y:S08]  /*f660*/  LDSM.16.MT88.4 R196, [R208+0xb880] ;  /* 0x00b88000d0c4783b */ /* 0x000ff00000004200 */
[----:B------:R-:W0:Y:S01]  /*f670*/  LDGDEPBAR ;  /* 0x00000000000079af */ /* 0x000e220000000000 */
[----:B-1----:R-:W-:Y:S02]  /*f680*/  FMNMX.FTZ R153, R154, R151, !PT ;  /* 0x000000979a997209 */ /* 0x002fe40007810000 */
[----:B--2---:R-:W-:Y:S05]  /*f690*/  FMNMX.FTZ R150, R152, R3, !PT ;  /* 0x0000000398967209 */ /* 0x004fea0007810000 */
[----:B------:R-:W1:Y:S08]  /*f6a0*/  SHFL.BFLY PT, R148, R153, 0x1, 0x1f ;  /* 0x0c201f0099947f89 */ /* 0x000e7000000e0000 */
[----:B------:R-:W2:Y:S01]  /*f6b0*/  SHFL.BFLY PT, R3, R150, 0x1, 0x1f ;  /* 0x0c201f0096037f89 */ /* 0x000ea200000e0000 */
[----:B-1----:R-:W-:Y:S05]  /*f6c0*/  FMNMX.FTZ R148, R153, R148, !PT ;  /* 0x0000009499947209 */ /* 0x002fea0007810000 */
[C---:B------:R-:W-:Y:S02]  /*f6d0*/  FMUL.FTZ R165, R148.reuse, c[0x0][0x2d0] ;  /* 0x0000b40094a57a20 */ /* 0x040fe40000410000 */
[----:B------:R-:W-:Y:S01]  /*f6e0*/  FADD.FTZ R2, -R148, R149 ;  /* 0x0000009594027221 */ /* 0x000fe20000010100 */
[----:B--2---:R-:W-:Y:S01]  /*f6f0*/  FMNMX.FTZ R3, R3, R150, !PT ;  /* 0x0000009603037209 */ /* 0x004fe20007810000 */
[--C-:B------:R-:W-:Y:S02]  /*f700*/  FFMA.FTZ R152, R4, c[0x0][0x2d0], -R165.reuse ;  /* 0x0000b40004987a23 */ /* 0x100fe400000108a5 */
[----:B------:R-:W-:Y:S02]  /*f710*/  FMUL.FTZ R151, R2, c[0x0][0x2d0] ;  /* 0x0000b40002977a20 */ /* 0x000fe40000410000 */
[----:B------:R1:W-:Y:S01]  /*f720*/  MUFU.EX2 R150, R152 ;  /* 0x0000009800967308 */ /* 0x0003e20000000800 */
[C---:B------:R-:W-:Y:S02]  /*f730*/  FMUL.FTZ R164, R3.reuse, c[0x0][0x2d0] ;  /* 0x0000b40003a47a20 */ /* 0x040fe40000410000 */
[----:B------:R-:W-:Y:S02]  /*f740*/  FADD.FTZ R149, -R3, R0 ;  /* 0x0000000003957221 */ /* 0x000fe40000010100 */
[--C-:B------:R-:W-:Y:S02]  /*f750*/  FFMA.FTZ R5, R5, c[0x0][0x2d0], -R165.reuse ;  /* 0x0000b40005057a23 */ /* 0x100fe400000108a5 */
[--C-:B------:R-:W-:Y:S02]  /*f760*/  FFMA.FTZ R232, R8, c[0x0][0x2d0], -R165.reuse ;  /* 0x0000b40008e87a23 */ /* 0x100fe400000108a5 */
[--C-:B------:R-:W-:Y:S01]  /*f770*/  FFMA.FTZ R6, R6, c[0x0][0x2d0], -R164.reuse ;  /* 0x0000b40006067a23 */ /* 0x100fe200000108a4 */
[----:B------:R2:W3:Y:S01]  /*f780*/  MUFU.EX2 R2, R151 ;  /* 0x0000009700027308 */ /* 0x0004e20000000800 */
[--C-:B------:R-:W-:Y:S02]  /*f790*/  FFMA.FTZ R7, R7, c[0x0][0x2d0], -R164.reuse ;  /* 0x0000b40007077a23 */ /* 0x100fe400000108a4 */
[--C-:B------:R-:W-:Y:S02]  /*f7a0*/  FFMA.FTZ R234, R10, c[0x0][0x2d0], -R164.reuse ;  /* 0x0000b4000aea7a23 */ /* 0x100fe400000108a4 */
[--C-:B------:R-:W-:Y:S02]  /*f7b0*/  FFMA.FTZ R237, R11, c[0x0][0x2d0], -R164.reuse ;  /* 0x0000b4000bed7a23 */ /* 0x100fe400000108a4 */
[----:B------:R-:W-:Y:S01]  /*f7c0*/  FMUL.FTZ R0, R149, c[0x0][0x2d0] ;  /* 0x0000b40095007a20 */ /* 0x000fe20000410000 */
[----:B------:R-:W-:Y:S01]  /*f7d0*/  MOV R149, R148 ;  /* 0x0000009400957202 */ /* 0x000fe20000000f00 */
[--C-:B------:R-:W-:Y:S01]  /*f7e0*/  FFMA.FTZ R236, R12, c[0x0][0x2d0], -R165.reuse ;  /* 0x0000b4000cec7a23 */ /* 0x100fe200000108a5 */
[----:B------:R-:W4:Y:S01]  /*f7f0*/  MUFU.EX2 R5, R5 ;  /* 0x0000000500057308 */ /* 0x000f220000000800 */
[--C-:B------:R-:W-:Y:S02]  /*f800*/  FFMA.FTZ R239, R13, c[0x0][0x2d0], -R165.reuse ;  /* 0x0000b4000def7a23 */ /* 0x100fe400000108a5 */
[--C-:B------:R-:W-:Y:S01]  /*f810*/  FFMA.FTZ R238, R14, c[0x0][0x2d0], -R164.reuse ;  /* 0x0000b4000eee7a23 */ /* 0x100fe200000108a4 */
[----:B-1----:R-:W1:Y:S01]  /*f820*/  LDSM.16.MT88.4 R152, [R215+0x8080] ;  /* 0x00808000d798783b */ /* 0x002e620000004200 */
[--C-:B------:R-:W-:Y:S02]  /*f830*/  FFMA.FTZ R241, R15, c[0x0][0x2d0], -R164.reuse ;  /* 0x0000b4000ff17a23 */ /* 0x100fe400000108a4 */
[--C-:B------:R-:W-:Y:S02]  /*f840*/  FFMA.FTZ R240, R16, c[0x0][0x2d0], -R165.reuse ;  /* 0x0000b40010f07a23 */ /* 0x100fe400000108a5 */
[--C-:B------:R-:W-:Y:S01]  /*f850*/  FFMA.FTZ R242, R18, c[0x0][0x2d0], -R164.reuse ;  /* 0x0000b40012f27a23 */ /* 0x100fe200000108a4 */
[----:B------:R-:W5:Y:S01]  /*f860*/  MUFU.EX2 R0, R0 ;  /* 0x0000000000007308 */ /* 0x000f620000000800 */
[----:B------:R-:W-:Y:S02]  /*f870*/  FFMA.FTZ R164, R19, c[0x0][0x2d0], -R164 ;  /* 0x0000b40013a47a23 */ /* 0x000fe400000108a4 */
[--C-:B--2---:R-:W-:Y:S02]  /*f880*/  FFMA.FTZ R151, R9, c[0x0][0x2d0], -R165.reuse ;  /* 0x0000b40009977a23 */ /* 0x104fe400000108a5 */
[C---:B---3--:R-:W-:Y:S02]  /*f890*/  FMUL.FTZ R8, R2.reuse, R144 ;  /* 0x0000009002087220 */ /* 0x048fe40000410000 */
[C---:B------:R-:W-:Y:S03]  /*f8a0*/  FMUL.FTZ R9, R2.reuse, R145 ;  /* 0x0000009102097220 */ /* 0x040fe60000410000 */
[----:B------:R-:W-:Y:S01]  /*f8b0*/  MUFU.EX2 R232, R232 ;  /* 0x000000e800e87308 */ /* 0x000fe20000000800 */
[C---:B------:R-:W-:Y:S02]  /*f8c0*/  FMUL.FTZ R20, R2.reuse, R20 ;  /* 0x0000001402147220 */ /* 0x040fe40000410000 */
[C---:B------:R-:W-:Y:S01]  /*f8d0*/  FMUL.FTZ R21, R2.reuse, R21 ;  /* 0x0000001502157220 */ /* 0x040fe20000410000 */
[----:B----4-:R-:W-:Y:S01]  /*f8e0*/  F2FP.PACK_AB R144, R5, R150 ;  /* 0x000000960590723e */ /* 0x010fe200000000ff */
[C---:B------:R-:W-:Y:S02]  /*f8f0*/  FMUL.FTZ R24, R2.reuse, R24 ;  /* 0x0000001802187220 */ /* 0x040fe40000410000 */
[C---:B------:R-:W-:Y:S02]  /*f900*/  FMUL.FTZ R25, R2.reuse, R25 ;  /* 0x0000001902197220 */ /* 0x040fe40000410000 */
[C---:B------:R-:W-:Y:S01]  /*f910*/  FMUL.FTZ R12, R2.reuse, R140 ;  /* 0x0000008c020c7220 */ /* 0x040fe20000410000 */
[----:B------:R-:W2:Y:S01]  /*f920*/  MUFU.EX2 R151, R151 ;  /* 0x0000009700977308 */ /* 0x000ea20000000800 */
[----:B------:R-:W-:Y:S02]  /*f930*/  FMUL.FTZ R13, R2, R141 ;  /* 0x0000008d020d7220 */ /* 0x000fe40000410000 */
[----:B------:R-:W-:Y:S02]  /*f940*/  FFMA.FTZ R165, R17, c[0x0][0x2d0], -R165 ;  /* 0x0000b40011a57a23 */ /* 0x000fe400000108a5 */
[C---:B-----5:R-:W-:Y:S02]  /*f950*/  FMUL.FTZ R10, R0.reuse, R146 ;  /* 0x00000092000a7220 */ /* 0x060fe40000410000 */
[C---:B------:R-:W-:Y:S02]  /*f960*/  FMUL.FTZ R11, R0.reuse, R147 ;  /* 0x00000093000b7220 */ /* 0x040fe40000410000 */
[C---:B------:R-:W-:Y:S01]  /*f970*/  FMUL.FTZ R22, R0.reuse, R22 ;  /* 0x0000001600167220 */ /* 0x040fe20000410000 */
[----:B------:R-:W-:Y:S01]  /*f980*/  MUFU.EX2 R6, R6 ;  /* 0x0000000600067308 */ /* 0x000fe20000000800 */
[C---:B------:R-:W-:Y:S02]  /*f990*/  FMUL.FTZ R23, R0.reuse, R23 ;  /* 0x0000001700177220 */ /* 0x040fe40000410000 */
[C---:B------:R-:W-:Y:S02]  /*f9a0*/  FMUL.FTZ R26, R0.reuse, R26 ;  /* 0x0000001a001a7220 */ /* 0x040fe40000410000 */
[C---:B------:R-:W-:Y:S02]  /*f9b0*/  FMUL.FTZ R27, R0.reuse, R27 ;  /* 0x0000001b001b7220 */ /* 0x040fe40000410000 */
[C---:B------:R-:W-:Y:S02]  /*f9c0*/  FMUL.FTZ R14, R0.reuse, R142 ;  /* 0x0000008e000e7220 */ /* 0x040fe40000410000 */
[----:B------:R-:W-:Y:S01]  /*f9d0*/  FMUL.FTZ R15, R0, R143 ;  /* 0x0000008f000f7220 */ /* 0x000fe20000410000 */
[----:B------:R-:W3:Y:S01]  /*f9e0*/  MUFU.EX2 R7, R7 ;  /* 0x0000000700077308 */ /* 0x000ee20000000800 */
[----:B------:R-:W-:Y:S01]  /*f9f0*/  LDSM.16.MT88.4 R140, [R208+0xb080] ;  /* 0x00b08000d08c783b */ /* 0x000fe20000004200 */
[C---:B------:R-:W-:Y:S01]  /*fa00*/  FMUL.FTZ R16, R2.reuse, R136 ;  /* 0x0000008802107220 */ /* 0x040fe20000410000 */
[----:B--2---:R-:W-:Y:S01]  /*fa10*/  F2FP.PACK_AB R146, R151, R232 ;  /* 0x000000e89792723e */ /* 0x004fe200000000ff */
[----:B------:R-:W-:Y:S02]  /*fa20*/  FMUL.FTZ R17, R2, R137 ;  /* 0x0000008902117220 */ /* 0x000fe40000410000 */
[C---:B------:R-:W-:Y:S02]  /*fa30*/  FMUL.FTZ R18, R0.reuse, R138 ;  /* 0x0000008a00127220 */ /* 0x040fe40000410000 */
[----:B------:R-:W-:Y:S02]  /*fa40*/  FMUL.FTZ R19, R0, R139 ;  /* 0x0000008b00137220 */ /* 0x000fe40000410000 */
[----:B------:R-:W-:Y:S01]  /*fa50*/  MUFU.EX2 R234, R234 ;  /* 0x000000ea00ea7308 */ /* 0x000fe20000000800 */
[----:B------:R-:W-:Y:S01]  /*fa60*/  LDSM.16.MT88.4 R136, [R210+0x8880] ;  /* 0x00888000d288783b */ /* 0x000fe20000004200 */
[C---:B------:R-:W-:Y:S02]  /*fa70*/  FMUL.FTZ R28, R2.reuse, R28 ;  /* 0x0000001c021c7220 */ /* 0x040fe40000410000 */
[----:B------:R-:W-:Y:S02]  /*fa80*/  FMUL.FTZ R29, R2, R29 ;  /* 0x0000001d021d7220 */ /* 0x000fe40000410000 */
[C---:B------:R-:W-:Y:S02]  /*fa90*/  FMUL.FTZ R30, R0.reuse, R30 ;  /* 0x0000001e001e7220 */ /* 0x040fe40000410000 */
[----:B------:R-:W-:Y:S02]  /*faa0*/  FMUL.FTZ R31, R0, R31 ;  /* 0x0000001f001f7220 */ /* 0x000fe40000410000 */
[----:B------:R-:W2:Y:S01]  /*fab0*/  MUFU.EX2 R237, R237 ;  /* 0x000000ed00ed7308 */ /* 0x000ea20000000800 */
[C---:B------:R-:W-:Y:S02]  /*fac0*/  FMUL.FTZ R32, R2.reuse, R32 ;  /* 0x0000002002207220 */ /* 0x040fe40000410000 */
[----:B------:R-:W-:Y:S01]  /*fad0*/  FMUL.FTZ R33, R2, R33 ;  /* 0x0000002102217220 */ /* 0x000fe20000410000 */
[----:B---3--:R-:W-:Y:S01]  /*fae0*/  F2FP.PACK_AB R145, R7, R6 ;  /* 0x000000060791723e */ /* 0x008fe200000000ff */
[C---:B------:R-:W-:Y:S02]  /*faf0*/  FMUL.FTZ R34, R0.reuse, R34 ;  /* 0x0000002200227220 */ /* 0x040fe40000410000 */
[----:B------:R-:W-:Y:S02]  /*fb00*/  FMUL.FTZ R35, R0, R35 ;  /* 0x0000002300237220 */ /* 0x000fe40000410000 */
[C---:B------:R-:W-:Y:S01]  /*fb10*/  FMUL.FTZ R36, R2.reuse, R36 ;  /* 0x0000002402247220 */ /* 0x040fe20000410000 */
[----:B------:R-:W-:Y:S01]  /*fb20*/  MUFU.EX2 R243, R165 ;  /* 0x000000a500f37308 */ /* 0x000fe20000000800 */
[----:B------:R-:W-:Y:S02]  /*fb30*/  FMUL.FTZ R37, R2, R37 ;  /* 0x0000002502257220 */ /* 0x000fe40000410000 */
[C---:B------:R-:W-:Y:S02]  /*fb40*/  FMUL.FTZ R38, R0.reuse, R38 ;  /* 0x0000002600267220 */ /* 0x040fe40000410000 */
[----:B------:R-:W-:Y:S02]  /*fb50*/  FMUL.FTZ R39, R0, R39 ;  /* 0x0000002700277220 */ /* 0x000fe40000410000 */
[C---:B------:R-:W-:Y:S02]  /*fb60*/  FMUL.FTZ R40, R2.reuse, R40 ;  /* 0x0000002802287220 */ /* 0x040fe40000410000 */
[----:B------:R-:W-:Y:S01]  /*fb70*/  FMUL.FTZ R41, R2, R41 ;  /* 0x0000002902297220 */ /* 0x000fe20000410000 */
[----:B------:R3:W-:Y:S01]  /*fb80*/  MUFU.EX2 R245, R164 ;  /* 0x000000a400f57308 */ /* 0x0007e20000000800 */
[C---:B------:R-:W-:Y:S02]  /*fb90*/  FMUL.FTZ R42, R0.reuse, R42 ;  /* 0x0000002a002a7220 */ /* 0x040fe40000410000 */
[----:B------:R-:W-:Y:S01]  /*fba0*/  FMUL.FTZ R43, R0, R43 ;  /* 0x0000002b002b7220 */ /* 0x000fe20000410000 */
[----:B--2---:R-:W-:Y:S01]  /*fbb0*/  F2FP.PACK_AB R147, R237, R234 ;  /* 0x000000eaed93723e */ /* 0x004fe200000000ff */
[C---:B------:R-:W-:Y:S02]  /*fbc0*/  FMUL.FTZ R44, R2.reuse, R44 ;  /* 0x0000002c022c7220 */ /* 0x040fe40000410000 */
[----:B------:R-:W-:Y:S02]  /*fbd0*/  FMUL.FTZ R45, R2, R45 ;  /* 0x0000002d022d7220 */ /* 0x000fe40000410000 */
[C---:B------:R-:W-:Y:S01]  /*fbe0*/  FMUL.FTZ R46, R0.reuse, R46 ;  /* 0x0000002e002e7220 */ /* 0x040fe20000410000 */
[----:B------:R-:W-:Y:S01]  /*fbf0*/  MUFU.EX2 R236, R236 ;  /* 0x000000ec00ec7308 */ /* 0x000fe20000000800 */
[C---:B-1----:R-:W-:Y:S05]  /*fc00*/  HMMA.16816.F32 R8, R144.reuse, R152, R8 ;  /* 0x000000989008723c */ /* 0x042fea0000001808 */
[----:B------:R-:W-:Y:S02]  /*fc10*/  FMUL.FTZ R47, R0, R47 ;  /* 0x0000002f002f7220 */ /* 0x000fe40000410000 */
[C---:B------:R-:W-:Y:S01]  /*fc20*/  FMUL.FTZ R48, R2.reuse, R48 ;  /* 0x0000003002307220 */ /* 0x040fe20000410000 */
[C---:B------:R-:W-:Y:S01]  /*fc30*/  HMMA.16816.F32 R20, R144.reuse, R154, R20 ;  /* 0x0000009a9014723c */ /* 0x040fe20000001814 */
[----:B------:R-:W1:Y:S01]  /*fc40*/  LDSM.16.MT88.4 R152, [R208+0x8080] ;  /* 0x00808000d098783b */ /* 0x000e620000004200 */
[----:B------:R-:W2:Y:S02]  /*fc50*/  MUFU.EX2 R239, R239 ;  /* 0x000000ef00ef7308 */ /* 0x000ea40000000800 */
[----:B------:R-:W-:Y:S02]  /*fc60*/  FMUL.FTZ R49, R2, R49 ;  /* 0x0000003102317220 */ /* 0x000fe40000410000 */
[C---:B------:R-:W-:Y:S02]  /*fc70*/  FMUL.FTZ R50, R0.reuse, R50 ;  /* 0x0000003200327220 */ /* 0x040fe40000410000 */
[C---:B------:R-:W-:Y:S01]  /*fc80*/  HMMA.16816.F32 R24, R144.reuse, R156, R24 ;  /* 0x0000009c9018723c */ /* 0x040fe20000001818 */
[----:B---3--:R-:W-:Y:S03]  /*fc90*/  LDSM.16.MT88.4 R164, [R210+0x9880] ;  /* 0x00988000d2a4783b */ /* 0x008fe60000004200 */
[----:B------:R-:W-:Y:S01]  /*fca0*/  FMUL.FTZ R51, R0, R51 ;  /* 0x0000003300337220 */ /* 0x000fe20000410000 */
[----:B------:R-:W-:Y:S01]  /*fcb0*/  MUFU.EX2 R238, R238 ;  /* 0x000000ee00ee7308 */ /* 0x000fe20000000800 */
[C---:B------:R-:W-:Y:S02]  /*fcc0*/  FMUL.FTZ R52, R2.reuse, R52 ;  /* 0x0000003402347220 */ /* 0x040fe40000410000 */
[C---:B------:R-:W-:Y:S01]  /*fcd0*/  HMMA.16816.F32 R28, R144.reuse, R158, R28 ;  /* 0x0000009e901c723c */ /* 0x040fe2000000181c */
[----:B------:R-:W3:Y:S03]  /*fce0*/  LDSM.16.MT88.4 R156, [R215+0x9080] ;  /* 0x00908000d79c783b */ /* 0x000ee60000004200 */
[----:B------:R-:W-:Y:S02]  /*fcf0*/  FMUL.FTZ R53, R2, R53 ;  /* 0x0000003502357220 */ /* 0x000fe40000410000 */
[C---:B------:R-:W-:Y:S01]  /*fd00*/  FMUL.FTZ R54, R0.reuse, R54 ;  /* 0x0000003600367220 */ /* 0x040fe20000410000 */
[----:B------:R-:W4:Y:S01]  /*fd10*/  MUFU.EX2 R241, R241 ;  /* 0x000000f100f17308 */ /* 0x000f220000000800 */
[C---:B------:R-:W-:Y:S04]  /*fd20*/  HMMA.16816.F32 R32, R144.reuse, R160, R32 ;  /* 0x000000a09020723c */ /* 0x040fe80000001820 */
[----:B------:R-:W-:Y:S02]  /*fd30*/  FMUL.FTZ R55, R0, R55 ;  /* 0x0000003700377220 */ /* 0x000fe40000410000 */
[C---:B------:R-:W-:Y:S02]  /*fd40*/  FMUL.FTZ R56, R2.reuse, R56 ;  /* 0x0000003802387220 */ /* 0x040fe40000410000 */
[C---:B------:R-:W-:Y:S01]  /*fd50*/  HMMA.16816.F32 R36, R144.reuse, R162, R36 ;  /* 0x000000a29024723c */ /* 0x040fe20000001824 */
[----:B------:R-:W5:Y:S01]  /*fd60*/  LDSM.16.MT88.4 R160, [R210+0x9080] ;  /* 0x00908000d2a0783b */ /* 0x000f620000004200 */
[----:B------:R-:W2:Y:S02]  /*fd70*/  MUFU.EX2 R240, R240 ;  /* 0x000000f000f07308 */ /* 0x000ea40000000800 */
[----:B------:R-:W-:Y:S02]  /*fd80*/  FMUL.FTZ R57, R2, R57 ;  /* 0x0000003902397220 */ /* 0x000fe40000410000 */
[C---:B------:R-:W-:Y:S02]  /*fd90*/  FMUL.FTZ R58, R0.reuse, R58 ;  /* 0x0000003a003a7220 */ /* 0x040fe40000410000 */
[----:B------:R-:W-:Y:S01]  /*fda0*/  FMUL.FTZ R59, R0, R59 ;  /* 0x0000003b003b7220 */ /* 0x000fe20000410000 */
[C---:B-1----:R-:W-:Y:S03]  /*fdb0*/  HMMA.16816.F32 R40, R144.reuse, R152, R40 ;  /* 0x000000989028723c */ /* 0x042fe60000001828 */
[C---:B------:R-:W-:Y:S01]  /*fdc0*/  FMUL.FTZ R60, R2.reuse, R60 ;  /* 0x0000003c023c7220 */ /* 0x040fe20000410000 */
[----:B------:R-:W1:Y:S01]  /*fdd0*/  MUFU.EX2 R242, R242 ;  /* 0x000000f200f27308 */ /* 0x000e620000000800 */
[----:B------:R-:W-:Y:S02]  /*fde0*/  FMUL.FTZ R61, R2, R61 ;  /* 0x0000003d023d7220 */ /* 0x000fe40000410000 */
[C---:B------:R-:W-:Y:S01]  /*fdf0*/  FMUL.FTZ R62, R0.reuse, R62 ;  /* 0x0000003e003e7220 */ /* 0x040fe20000410000 */
[C---:B------:R-:W-:Y:S01]  /*fe00*/  HMMA.16816.F32 R44, R144.reuse, R154, R44 ;  /* 0x0000009a902c723c */ /* 0x040fe2000000182c */
[----:B------:R-:W1:Y:S03]  /*fe10*/  LDSM.16.MT88.4 R152, [R209+0x9080] ;  /* 0x00908000d198783b */ /* 0x000e660000004200 */
[----:B------:R-:W-:Y:S02]  /*fe20*/  FMUL.FTZ R63, R0, R63 ;  /* 0x0000003f003f7220 */ /* 0x000fe40000410000 */
[C---:B------:R-:W-:Y:S02]  /*fe30*/  FMUL.FTZ R64, R2.reuse, R64 ;  /* 0x0000004002407220 */ /* 0x040fe40000410000 */
[C---:B---3--:R-:W-:Y:S04]  /*fe40*/  HMMA.16816.F32 R48, R144.reuse, R156, R48 ;  /* 0x0000009c9030723c */ /* 0x048fe80000001830 */
[----:B------:R-:W-:Y:S02]  /*fe50*/  FMUL.FTZ R65, R2, R65 ;  /* 0x0000004102417220 */ /* 0x000fe40000410000 */
[C---:B------:R-:W-:Y:S02]  /*fe60*/  FMUL.FTZ R66, R0.reuse, R66 ;  /* 0x0000004200427220 */ /* 0x040fe40000410000 */
[C---:B------:R-:W-:Y:S01]  /*fe70*/  HMMA.16816.F32 R52, R144.reuse, R158, R52 ;  /* 0x0000009e9034723c */ /* 0x040fe20000001834 */
[----:B------:R-:W3:Y:S03]  /*fe80*/  LDSM.16.MT88.4 R156, [R208+0x9080] ;  /* 0x00908000d09c783b */ /* 0x000ee60000004200 */
[----:B------:R-:W-:Y:S02]  /*fe90*/  FMUL.FTZ R67, R0, R67 ;  /* 0x0000004300437220 */ /* 0x000fe40000410000 */
[C---:B------:R-:W-:Y:S02]  /*fea0*/  FMUL.FTZ R68, R2.reuse, R68 ;  /* 0x0000004402447220 */ /* 0x040fe40000410000 */
[C---:B-----5:R-:W-:Y:S04]  /*feb0*/  HMMA.16816.F32 R56, R144.reuse, R160, R56 ;  /* 0x000000a09038723c */ /* 0x060fe80000001838 */
[----:B------:R-:W-:Y:S02]  /*fec0*/  FMUL.FTZ R69, R2, R69 ;  /* 0x0000004502457220 */ /* 0x000fe40000410000 */
[C---:B------:R-:W-:Y:S02]  /*fed0*/  FMUL.FTZ R70, R0.reuse, R70 ;  /* 0x0000004600467220 */ /* 0x040fe40000410000 */
[C---:B------:R-:W-:Y:S01]  /*fee0*/  HMMA.16816.F32 R60, R144.reuse, R162, R60 ;  /* 0x000000a2903c723c */ /* 0x040fe2000000183c */
[----:B------:R-:W5:Y:S03]  /*fef0*/  LDSM.16.MT88.4 R160, [R215+0xa080] ;  /* 0x00a08000d7a0783b */ /* 0x000f660000004200 */
[----:B------:R-:W-:Y:S02]  /*ff00*/  FMUL.FTZ R71, R0, R71 ;  /* 0x0000004700477220 */ /* 0x000fe40000410000 */
[C---:B------:R-:W-:Y:S02]  /*ff10*/  FMUL.FTZ R72, R2.reuse, R72 ;  /* 0x0000004802487220 */ /* 0x040fe40000410000 */
[----:B------:R-:W-:Y:S01]  /*ff20*/  FMUL.FTZ R73, R2, R73 ;  /* 0x0000004902497220 */ /* 0x000fe20000410000 */
[C---:B-1----:R-:W-:Y:S03]  /*ff30*/  HMMA.16816.F32 R64, R144.reuse, R152, R64 ;  /* 0x000000989040723c */ /* 0x042fe60000001840 */
[C---:B------:R-:W-:Y:S02]  /*ff40*/  FMUL.FTZ R74, R0.reuse, R74 ;  /* 0x0000004a004a7220 */ /* 0x040fe40000410000 */
        /* <DEDUP_REMOVED lines=9> */
[----:B------:R-:W-:Y:S03]  /*ffe0*/  FMUL.FTZ R81, R2, R81 ;  /* 0x0000005102517220 */ /* 0x000fe60000410000 */
[C---:B------:R-:W-:Y:S01]  /*fff0*/  HMMA.16816.F32 R76, R144.reuse, R158, R76 ;  /* 0x0000009e904c723c */ /* 0x040fe2000000184c */
[----:B------:R-:W3:Y:S02]  /*10000*/  LDSM.16.MT88.4 R156, [R209+0xa080] ;  /* 0x00a08000d19c783b */ /* 0x000ee40000004200 */
[C---:B------:R-:W-:Y:S02]  /*10010*/  FMUL.FTZ R82, R0.reuse, R82 ;  /* 0x0000005200527220 */ /* 0x040fe40000410000 */
[----:B------:R-:W-:Y:S02]  /*10020*/  FMUL.FTZ R83, R0, R83 ;  /* 0x0000005300537220 */ /* 0x000fe40000410000 */
[C---:B------:R-:W-:Y:S02]  /*10030*/  FMUL.FTZ R84, R2.reuse, R84 ;  /* 0x0000005402547220 */ /* 0x040fe40000410000 */
[----:B------:R-:W-:Y:S03]  /*10040*/  FMUL.FTZ R85, R2, R85 ;  /* 0x0000005502557220 */ /* 0x000fe60000410000 */
[C---:B-----5:R-:W-:Y:S03]  /*10050*/  HMMA.16816.F32 R80, R144.reuse, R160, R80 ;  /* 0x000000a09050723c */ /* 0x060fe60000001850 */
[C---:B------:R-:W-:Y:S02]  /*10060*/  FMUL.FTZ R86, R0.reuse, R86 ;  /* 0x0000005600567220 */ /* 0x040fe40000410000 */
[----:B------:R-:W-:Y:S02]  /*10070*/  FMUL.FTZ R87, R0, R87 ;  /* 0x0000005700577220 */ /* 0x000fe40000410000 */
[C---:B------:R-:W-:Y:S02]  /*10080*/  FMUL.FTZ R88, R2.reuse, R88 ;  /* 0x0000005802587220 */ /* 0x040fe40000410000 */
[----:B------:R-:W-:Y:S03]  /*10090*/  FMUL.FTZ R89, R2, R89 ;  /* 0x0000005902597220 */ /* 0x000fe60000410000 */
[C---:B------:R-:W-:Y:S01]  /*100a0*/  HMMA.16816.F32 R84, R144.reuse, R162, R84 ;  /* 0x000000a29054723c */ /* 0x040fe20000001854 */
[----:B------:R-:W5:Y:S02]  /*100b0*/  LDSM.16.MT88.4 R160, [R208+0xa080] ;  /* 0x00a08000d0a0783b */ /* 0x000f640000004200 */
[C---:B------:R-:W-:Y:S02]  /*100c0*/  FMUL.FTZ R90, R0.reuse, R90 ;  /* 0x0000005a005a7220 */ /* 0x040fe40000410000 */
[----:B------:R-:W-:Y:S02]  /*100d0*/  FMUL.FTZ R91, R0, R91 ;  /* 0x0000005b005b7220 */ /* 0x000fe40000410000 */
[C---:B------:R-:W-:Y:S02]  /*100e0*/  FMUL.FTZ R92, R2.reuse, R92 ;  /* 0x0000005c025c7220 */ /* 0x040fe40000410000 */
[----:B------:R-:W-:Y:S03]  /*100f0*/  FMUL.FTZ R93, R2, R93 ;  /* 0x0000005d025d7220 */ /* 0x000fe60000410000 */
[C---:B-1----:R-:W-:Y:S03]  /*10100*/  HMMA.16816.F32 R88, R144.reuse, R152, R88 ;  /* 0x000000989058723c */ /* 0x042fe60000001858 */
[C---:B------:R-:W-:Y:S02]  /*10110*/  FMUL.FTZ R94, R0.reuse, R94 ;  /* 0x0000005e005e7220 */ /* 0x040fe40000410000 */
[----:B------:R-:W-:Y:S02]  /*10120*/  FMUL.FTZ R95, R0, R95 ;  /* 0x0000005f005f7220 */ /* 0x000fe40000410000 */
[C---:B------:R-:W-:Y:S02]  /*10130*/  FMUL.FTZ R96, R2.reuse, R96 ;  /* 0x0000006002607220 */ /* 0x040fe40000410000 */
[----:B------:R-:W-:Y:S03]  /*10140*/  FMUL.FTZ R97, R2, R97 ;  /* 0x0000006102617220 */ /* 0x000fe60000410000 */
[C---:B------:R-:W-:Y:S01]  /*10150*/  HMMA.16816.F32 R92, R144.reuse, R154, R92 ;  /* 0x0000009a905c723c */ /* 0x040fe2000000185c */
[----:B------:R-:W1:Y:S02]  /*10160*/  LDSM.16.MT88.4 R152, [R215+0xb080] ;  /* 0x00b08000d798783b */ /* 0x000e640000004200 */
[C---:B------:R-:W-:Y:S02]  /*10170*/  FMUL.FTZ R98, R0.reuse, R98 ;  /* 0x0000006200627220 */ /* 0x040fe40000410000 */
[----:B------:R-:W-:Y:S02]  /*10180*/  FMUL.FTZ R99, R0, R99 ;  /* 0x0000006300637220 */ /* 0x000fe40000410000 */
[C---:B------:R-:W-:Y:S02]  /*10190*/  FMUL.FTZ R100, R2.reuse, R100 ;  /* 0x0000006402647220 */ /* 0x040fe40000410000 */
[----:B------:R-:W-:Y:S03]  /*101a0*/  FMUL.FTZ R101, R2, R101 ;  /* 0x0000006502657220 */ /* 0x000fe60000410000 */
[C---:B---3--:R-:W-:Y:S03]  /*101b0*/  HMMA.16816.F32 R96, R144.reuse, R156, R96 ;  /* 0x0000009c9060723c */ /* 0x048fe60000001860 */
[C---:B------:R-:W-:Y:S02]  /*101c0*/  FMUL.FTZ R102, R0.reuse, R102 ;  /* 0x0000006600667220 */ /* 0x040fe40000410000 */
        /* <DEDUP_REMOVED lines=13> */
[C---:B------:R-:W-:Y:S03]  /*102a0*/  FMUL.FTZ R121, R2.reuse, R121 ;  /* 0x0000007902797220 */ /* 0x040fe60000410000 */
[C---:B------:R-:W-:Y:S01]  /*102b0*/  HMMA.16816.F32 R108, R144.reuse, R162, R108 ;  /* 0x000000a2906c723c */ /* 0x040fe2000000186c */
[----:B------:R-:W5:Y:S02]  /*102c0*/  LDSM.16.MT88.4 R160, [R209+0xb080] ;  /* 0x00b08000d1a0783b */ /* 0x000f640000004200 */
[C---:B------:R-:W-:Y:S02]  /*102d0*/  FMUL.FTZ R112, R2.reuse, R112 ;  /* 0x0000007002707220 */ /* 0x040fe40000410000 */
[----:B------:R-:W-:Y:S02]  /*102e0*/  FMUL.FTZ R113, R2, R113 ;  /* 0x0000007102717220 */ /* 0x000fe40000410000 */
[C---:B------:R-:W-:Y:S02]  /*102f0*/  FMUL.FTZ R114, R0.reuse, R114 ;  /* 0x0000007200727220 */ /* 0x040fe40000410000 */
[C---:B------:R-:W-:Y:S03]  /*10300*/  FMUL.FTZ R115, R0.reuse, R115 ;  /* 0x0000007300737220 */ /* 0x040fe60000410000 */
[C---:B------:R-:W-:Y:S02]  /*10310*/  FMUL.FTZ R122, R0.reuse, R122 ;  /* 0x0000007a007a7220 */ /* 0x040fe40000410000 */
[----:B------:R-:W-:Y:S02]  /*10320*/  FMUL.FTZ R123, R0, R123 ;  /* 0x0000007b007b7220 */ /* 0x000fe40000410000 */
[C---:B-1----:R-:W-:Y:S03]  /*10330*/  HMMA.16816.F32 R112, R144.reuse, R152, R112 ;  /* 0x000000989070723c */ /* 0x042fe60000001870 */
[C---:B------:R-:W-:Y:S02]  /*10340*/  FMUL.FTZ R116, R2.reuse, R116 ;  /* 0x0000007402747220 */ /* 0x040fe40000410000 */
[----:B------:R-:W-:Y:S02]  /*10350*/  FMUL.FTZ R117, R2, R117 ;  /* 0x0000007502757220 */ /* 0x000fe40000410000 */
[C---:B------:R-:W-:Y:S01]  /*10360*/  FMUL.FTZ R118, R0.reuse, R118 ;  /* 0x0000007600767220 */ /* 0x040fe20000410000 */
[----:B--2---:R-:W-:Y:S01]  /*10370*/  F2FP.PACK_AB R152, R239, R236 ;  /* 0x000000ecef98723e */ /* 0x004fe200000000ff */
[----:B------:R-:W-:Y:S03]  /*10380*/  FMUL.FTZ R119, R0, R119 ;  /* 0x0000007700777220 */ /* 0x000fe60000410000 */
[C---:B------:R-:W-:Y:S01]  /*10390*/  FMUL.FTZ R124, R2.reuse, R124 ;  /* 0x0000007c027c7220 */ /* 0x040fe20000410000 */
[----:B----4-:R-:W-:Y:S01]  /*103a0*/  F2FP.PACK_AB R153, R241, R238 ;  /* 0x000000eef199723e */ /* 0x010fe200000000ff */
[----:B------:R-:W-:Y:S02]  /*103b0*/  FMUL.FTZ R125, R2, R125 ;  /* 0x0000007d027d7220 */ /* 0x000fe40000410000 */
[C---:B------:R-:W-:Y:S03]  /*103c0*/  HMMA.16816.F32 R116, R144.reuse, R154, R116 ;  /* 0x0000009a9074723c */ /* 0x040fe60000001874 */
[C---:B------:R-:W-:Y:S02]  /*103d0*/  FMUL.FTZ R126, R0.reuse, R126 ;  /* 0x0000007e007e7220 */ /* 0x040fe40000410000 */
[----:B------:R-:W-:Y:S02]  /*103e0*/  FMUL.FTZ R127, R0, R127 ;  /* 0x0000007f007f7220 */ /* 0x000fe40000410000 */
[C---:B------:R-:W-:Y:S01]  /*103f0*/  FMUL.FTZ R128, R2.reuse, R128 ;  /* 0x0000008002807220 */ /* 0x040fe20000410000 */
[C---:B---3--:R-:W-:Y:S04]  /*10400*/  HMMA.16816.F32 R12, R144.reuse, R156, R12 ;  /* 0x0000009c900c723c */ /* 0x048fe8000000180c */
[----:B------:R-:W-:Y:S01]  /*10410*/  FMUL.FTZ R129, R2, R129 ;  /* 0x0000008102817220 */ /* 0x000fe20000410000 */
[----:B------:R-:W-:Y:S01]  /*10420*/  F2FP.PACK_AB R154, R243, R240 ;  /* 0x000000f0f39a723e */ /* 0x000fe200000000ff */
[C---:B------:R-:W-:Y:S01]  /*10430*/  FMUL.FTZ R130, R0.reuse, R130 ;  /* 0x0000008200827220 */ /* 0x040fe20000410000 */
[----:B------:R-:W-:Y:S01]  /*10440*/  F2FP.PACK_AB R155, R245, R242 ;  /* 0x000000f2f59b723e */ /* 0x000fe200000000ff */
[C---:B------:R-:W-:Y:S01]  /*10450*/  HMMA.16816.F32 R120, R144.reuse, R158, R120 ;  /* 0x0000009e9078723c */ /* 0x040fe20000001878 */
[----:B------:R-:W1:Y:S03]  /*10460*/  LDSM.16.MT88.4 R156, [R215+0x8880] ;  /* 0x00888000d79c783b */ /* 0x000e660000004200 */
[----:B------:R-:W-:Y:S02]  /*10470*/  FMUL.FTZ R131, R0, R131 ;  /* 0x0000008300837220 */ /* 0x000fe40000410000 */
[C---:B------:R-:W-:Y:S02]  /*10480*/  FMUL.FTZ R132, R2.reuse, R132 ;  /* 0x0000008402847220 */ /* 0x040fe40000410000 */
[C---:B-----5:R-:W-:Y:S04]  /*10490*/  HMMA.16816.F32 R124, R144.reuse, R160, R124 ;  /* 0x000000a0907c723c */ /* 0x060fe8000000187c */
[----:B------:R-:W-:Y:S02]  /*104a0*/  FMUL.FTZ R133, R2, R133 ;  /* 0x0000008502857220 */ /* 0x000fe40000410000 */
[C---:B------:R-:W-:Y:S02]  /*104b0*/  FMUL.FTZ R134, R0.reuse, R134 ;  /* 0x0000008600867220 */ /* 0x040fe40000410000 */
[C---:B------:R-:W-:Y:S01]  /*104c0*/  HMMA.16816.F32 R128, R144.reuse, R162, R128 ;  /* 0x000000a29080723c */ /* 0x040fe20000001880 */
[----:B------:R-:W-:Y:S03]  /*104d0*/  LDSM.16.MT88.4 R160, [R215+0x9880] ;  /* 0x00988000d7a0783b */ /* 0x000fe60000004200 */
[----:B------:R-:W-:Y:S02]  /*104e0*/  FMUL.FTZ R135, R0, R135 ;  /* 0x0000008700877220 */ /* 0x000fe40000410000 */
[----:B------:R-:W-:Y:S02]  /*104f0*/  FFMA.FTZ R150, R2, R235, R150 ;  /* 0x000000eb02967223 */ /* 0x000fe40000010096 */
[C---:B------:R-:W-:Y:S04]  /*10500*/  HMMA.16816.F32 R16, R144.reuse, R140, R16 ;  /* 0x0000008c9010723c */ /* 0x040fe80000001810 */
[----:B------:R-:W-:Y:S01]  /*10510*/  FFMA.FTZ R6, R0, R233, R6 ;  /* 0x000000e900067223 */ /* 0x000fe20000010006 */
[----:B------:R-:W-:Y:S01]  /*10520*/  MOV R0, R3 ;  /* 0x0000000300007202 */ /* 0x000fe20000000f00 */
[----:B------:R-:W-:Y:S02]  /*10530*/  FADD.FTZ R5, R5, R150 ;  /* 0x0000009605057221 */ /* 0x000fe40000010000 */
[----:B------:R-:W-:Y:S01]  /*10540*/  HMMA.16816.F32 R132, R144, R142, R132 ;  /* 0x0000008e9084723c */ /* 0x000fe20000001884 */
[----:B------:R-:W2:Y:S03]  /*10550*/  LDSM.16.MT88.4 R140, [R209+0x8880] ;  /* 0x00888000d18c783b */ /* 0x000ea60000004200 */
[----:B------:R-:W-:Y:S02]  /*10560*/  FADD.FTZ R7, R7, R6 ;  /* 0x0000000607077221 */ /* 0x000fe40000010000 */
[----:B------:R-:W-:Y:S02]  /*10570*/  FADD.FTZ R232, R232, R5 ;  /* 0x00000005e8e87221 */ /* 0x000fe40000010000 */
[----:B------:R-:W-:Y:S01]  /*10580*/  FADD.FTZ R234, R234, R7 ;  /* 0x00000007eaea7221 */ /* 0x000fe20000010000 */
[C---:B-1----:R-:W-:Y:S01]  /*10590*/  HMMA.16816.F32 R144, R152.reuse, R156, R8 ;  /* 0x0000009c9890723c */ /* 0x042fe20000001808 */
[----:B------:R-:W1:Y:S04]  /*105a0*/  LDSM.16.MT88.4 R8, [R208+0x8880] ;  /* 0x00888000d008783b */ /* 0x000e680000004200 */
[----:B------:R-:W-:Y:S02]  /*105b0*/  FADD.FTZ R151, R151, R232 ;  /* 0x000000e897977221 */ /* 0x000fe40000010000 */
[----:B------:R-:W-:Y:S01]  /*105c0*/  FADD.FTZ R237, R237, R234 ;  /* 0x000000eaeded7221 */ /* 0x000fe20000010000 */
[C---:B------:R-:W-:Y:S01]  /*105d0*/  HMMA.16816.F32 R20, R152.reuse, R158, R20 ;  /* 0x0000009e9814723c */ /* 0x040fe20000001814 */
[----:B------:R-:W3:Y:S03]  /*105e0*/  LDSM.16.MT88.4 R156, [R209+0x9880] ;  /* 0x00988000d19c783b */ /* 0x000ee60000004200 */
[----:B------:R-:W-:Y:S02]  /*105f0*/  FADD.FTZ R236, R236, R151 ;  /* 0x00000097ecec7221 */ /* 0x000fe40000010000 */
[----:B------:R-:W-:Y:S02]  /*10600*/  FADD.FTZ R238, R238, R237 ;  /* 0x000000edeeee7221 */ /* 0x000fe40000010000 */
[C---:B------:R-:W-:Y:S04]  /*10610*/  HMMA.16816.F32 R24, R152.reuse, R136, R24 ;  /* 0x000000889818723c */ /* 0x040fe80000001818 */
[----:B------:R-:W-:Y:S02]  /*10620*/  FADD.FTZ R239, R239, R236 ;  /* 0x000000ecefef7221 */ /* 0x000fe40000010000 */
[----:B------:R-:W-:Y:S02]  /*10630*/  FADD.FTZ R241, R241, R238 ;  /* 0x000000eef1f17221 */ /* 0x000fe40000010000 */
[C---:B------:R-:W-:Y:S01]  /*10640*/  HMMA.16816.F32 R28, R152.reuse, R138, R28 ;  /* 0x0000008a981c723c */ /* 0x040fe2000000181c */
[----:B------:R-:W4:Y:S03]  /*10650*/  LDSM.16.MT88.4 R136, [R209+0xb880] ;  /* 0x00b88000d188783b */ /* 0x000f260000004200 */
[----:B------:R-:W-:Y:S02]  /*10660*/  FADD.FTZ R240, R240, R239 ;  /* 0x000000eff0f07221 */ /* 0x000fe40000010000 */
[----:B------:R-:W-:Y:S02]  /*10670*/  FADD.FTZ R242, R242, R241 ;  /* 0x000000f1f2f27221 */ /* 0x000fe40000010000 */
[C---:B--2---:R-:W-:Y:S04]  /*10680*/  HMMA.16816.F32 R32, R152.reuse, R140, R32 ;  /* 0x0000008c9820723c */ /* 0x044fe80000001820 */
[----:B------:R-:W-:Y:S02]  /*10690*/  FADD.FTZ R235, R243, R240 ;  /* 0x000000f0f3eb7221 */ /* 0x000fe40000010000 */
[----:B------:R-:W-:Y:S02]  /*106a0*/  FADD.FTZ R233, R245, R242 ;  /* 0x000000f2f5e97221 */ /* 0x000fe40000010000 */
[C---:B------:R-:W-:Y:S08]  /*106b0*/  HMMA.16816.F32 R36, R152.reuse, R142, R36 ;  /* 0x0000008e9824723c */ /* 0x040ff00000001824 */
[C---:B-1----:R-:W-:Y:S08]  /*106c0*/  HMMA.16816.F32 R40, R152.reuse, R8, R40 ;  /* 0x000000089828723c */ /* 0x042ff00000001828 */
[C---:B------:R-:W-:Y:S08]  /*106d0*/  HMMA.16816.F32 R44, R152.reuse, R10, R44 ;  /* 0x0000000a982c723c */ /* 0x040ff0000000182c */
[C---:B------:R-:W-:Y:S08]  /*106e0*/  HMMA.16816.F32 R48, R152.reuse, R160, R48 ;  /* 0x000000a09830723c */ /* 0x040ff00000001830 */
[C---:B------:R-:W-:Y:S08]  /*106f0*/  HMMA.16816.F32 R52, R152.reuse, R162, R52 ;  /* 0x000000a29834723c */ /* 0x040ff00000001834 */
[C---:B------:R-:W-:Y:S08]  /*10700*/  HMMA.16816.F32 R56, R152.reuse, R164, R56 ;  /* 0x000000a49838723c */ /* 0x040ff00000001838 */
[C---:B------:R-:W-:Y:S08]  /*10710*/  HMMA.16816.F32 R60, R152.reuse, R166, R60 ;  /* 0x000000a6983c723c */ /* 0x040ff0000000183c */
[C---:B---3--:R-:W-:Y:S08]  /*10720*/  HMMA.16816.F32 R64, R152.reuse, R156, R64 ;  /* 0x0000009c9840723c */ /* 0x048ff00000001840 */
        /* <DEDUP_REMOVED lines=15> */
[C---:B----4-:R-:W-:Y:S08]  /*10820*/  HMMA.16816.F32 R124, R152.reuse, R136, R124 ;  /* 0x00000088987c723c */ /* 0x050ff0000000187c */
[C---:B------:R-:W-:Y:S08]  /*10830*/  HMMA.16816.F32 R128, R152.reuse, R138, R128 ;  /* 0x0000008a9880723c */ /* 0x040ff00000001880 */
[C---:B------:R-:W-:Y:S08]  /*10840*/  HMMA.16816.F32 R136, R152.reuse, R196, R16 ;  /* 0x000000c49888723c */ /* 0x040ff00000001810 */
[----:B------:R-:W-:Y:S01]  /*10850*/  HMMA.16816.F32 R132, R152, R198, R132 ;  /* 0x000000c69884723c */ /* 0x000fe20000001884 */
[----:B------:R-:W-:-:S07]  /*10860*/  @P0 BRA `(.L_x_142) ;  /* 0xffffe2c000000947 */ /* 0x000fce000383ffff */
.L_x_141:
[----:B------:R-:W1:Y:S01]  /*10870*/  SHFL.BFLY PT, R6, R235, 0x2, 0x1f ;  /* 0x0c401f00eb067f89 */ /* 0x000e6200000e0000 */
[----:B------:R-:W-:-:S02]  /*10880*/  MOV R4, RZ ;  /* 0x000000ff00047202 */ /* 0x000fc40000000f00 */
[----:B------:R-:W-:Y:S01]  /*10890*/  MOV R2, RZ ;  /* 0x000000ff00027202 */ /* 0x000fe20000000f00 */
[----:B------:R-:W2:Y:S01]  /*108a0*/  SHFL.BFLY PT, R0, R233, 0x2, 0x1f ;  /* 0x0c401f00e9007f89 */ /* 0x000ea200000e0000 */
[----:B------:R-:W-:Y:S02]  /*108b0*/  MOV R8, 0xff800000 ;  /* 0xff80000000087802 */ /* 0x000fe40000000f00 */
[----:B------:R-:W-:Y:S01]  /*108c0*/  PLOP3.LUT P2, PT, PT, PT, PT, 0x8, 0x0 ;  /* 0x000000000000781c */ /* 0x000fe20003f4e170 */
[----:B-1----:R-:W-:Y:S02]  /*108d0*/  FADD.FTZ R6, R6, R235 ;  /* 0x000000eb06067221 */ /* 0x002fe40000010000 */
[----:B--2---:R-:W-:-:S03]  /*108e0*/  FADD.FTZ R7, R0, R233 ;  /* 0x000000e900077221 */ /* 0x004fc60000010000 */
[----:B------:R-:W1:Y:S04]  /*108f0*/  SHFL.BFLY PT, R5, R6, 0x1, 0x1f ;  /* 0x0c201f0006057f89 */ /* 0x000e6800000e0000 */
[----:B------:R-:W2:Y:S01]  /*10900*/  SHFL.BFLY PT, R0, R7, 0x1, 0x1f ;  /* 0x0c201f0007007f89 */ /* 0x000ea200000e0000 */
[----:B-1----:R-:W-:Y:S01]  /*10910*/  FADD.FTZ R5, R6, R5 ;  /* 0x0000000506057221 */ /* 0x002fe20000010000 */
[----:B------:R-:W-:Y:S01]  /*10920*/  MOV R6, 0xff800000 ;  /* 0xff80000000067802 */ /* 0x000fe20000000f00 */
[----:B--2---:R-:W-:-:S03]  /*10930*/  FADD.FTZ R0, R0, R7 ;  /* 0x0000000700007221 */ /* 0x004fc60000010000 */
[----:B------:R-:W-:Y:S02]  /*10940*/  FSETP.NE.FTZ.AND P1, PT, R5, RZ, PT ;  /* 0x000000ff0500720b */ /* 0x000fe40003f35000 */
[----:B------:R-:W-:-:S11]  /*10950*/  FSETP.NE.FTZ.AND P0, PT, R0, RZ, PT ;  /* 0x000000ff0000720b */ /* 0x000fd60003f15000 */
[----:B------:R-:W1:Y:S01]  /*10960*/  @P1 MUFU.RCP R4, R5 ;  /* 0x0000000500041308 */ /* 0x000e620000001000 */
[----:B------:R-:W-:Y:S02]  /*10970*/  @P1 MOV R10, 0x3f317218 ;  /* 0x3f317218000a1802 */ /* 0x000fe40000000f00 */
[----:B------:R-:W-:-:S03]  /*10980*/  @P0 MOV R9, 0x3f317218 ;  /* 0x3f31721800090802 */ /* 0x000fc60000000f00 */
[----:B------:R-:W-:Y:S02]  /*10990*/  @P1 FMUL.FTZ R10, R10, c[0x0][0x2d0] ;  /* 0x0000b4000a0a1a20 */ /* 0x000fe40000410000 */
[----:B------:R-:W-:Y:S01]  /*109a0*/  @P0 MUFU.RCP R2, R0 ;  /* 0x0000000000020308 */ /* 0x000fe20000001000 */
[----:B------:R-:W-:-:S07]  /*109b0*/  @P0 FMUL.FTZ R9, R9, c[0x0][0x2d0] ;  /* 0x0000b40009090a20 */ /* 0x000fce0000410000 */
[----:B------:R-:W2:Y:S01]  /*109c0*/  @P1 MUFU.LG2 R5, R5 ;  /* 0x0000000500051308 */ /* 0x000ea20000000c00 */
[C---:B-1----:R-:W-:Y:S02]  /*109d0*/  FMUL.FTZ R144, R4.reuse, R144 ;  /* 0x0000009004907220 */ /* 0x042fe40000410000 */
[C---:B------:R-:W-:Y:S02]  /*109e0*/  FMUL.FTZ R145, R4.reuse, R145 ;  /* 0x0000009104917220 */ /* 0x040fe40000410000 */
[C---:B------:R-:W-:Y:S02]  /*109f0*/  FMUL.FTZ R20, R4.reuse, R20 ;  /* 0x0000001404147220 */ /* 0x040fe40000410000 */
[C---:B------:R-:W-:Y:S01]  /*10a00*/  FMUL.FTZ R21, R4.reuse, R21 ;  /* 0x0000001504157220 */ /* 0x040fe20000410000 */
[----:B------:R-:W1:Y:S01]  /*10a10*/  @P0 MUFU.LG2 R0, R0 ;  /* 0x0000000000000308 */ /* 0x000e620000000c00 */
[C---:B------:R-:W-:Y:S02]  /*10a20*/  FMUL.FTZ R24, R4.reuse, R24 ;  /* 0x0000001804187220 */ /* 0x040fe40000410000 */
[----:B------:R-:W-:-:S02]  /*10a30*/  FMUL.FTZ R25, R4, R25 ;  /* 0x0000001904197220 */ /* 0x000fc40000410000 */
[C---:B------:R-:W-:Y:S02]  /*10a40*/  FMUL.FTZ R28, R4.reuse, R28 ;  /* 0x0000001c041c7220 */ /* 0x040fe40000410000 */
[C---:B------:R-:W-:Y:S02]  /*10a50*/  FMUL.FTZ R29, R4.reuse, R29 ;  /* 0x0000001d041d7220 */ /* 0x040fe40000410000 */
[----:B--2---:R-:W-:Y:S02]  /*10a60*/  @P1 FMUL.FTZ R5, R5, 0.69314718246459960938 ;  /* 0x3f31721805051820 */ /* 0x004fe40000410000 */
[C---:B------:R-:W-:Y:S02]  /*10a70*/  FMUL.FTZ R32, R4.reuse, R32 ;  /* 0x0000002004207220 */ /* 0x040fe40000410000 */
[C---:B------:R-:W-:Y:S02]  /*10a80*/  FMUL.FTZ R33, R4.reuse, R33 ;  /* 0x0000002104217220 */ /* 0x040fe40000410000 */
[----:B------:R-:W-:-:S02]  /*10a90*/  FMUL.FTZ R36, R4, R36 ;  /* 0x0000002404247220 */ /* 0x000fc40000410000 */
[----:B-1----:R-:W-:Y:S02]  /*10aa0*/  @P0 FMUL.FTZ R0, R0, 0.69314718246459960938 ;  /* 0x3f31721800000820 */ /* 0x002fe40000410000 */
        /* <DEDUP_REMOVED lines=116> */
[----:B------:R-:W-:Y:S02]  /*111f0*/  FMUL.FTZ R135, R2, R135 ;  /* 0x0000008702877220 */ /* 0x000fe40000410000 */
[----:B------:R-:W-:Y:S02]  /*11200*/  @P1 FFMA.FTZ R6, R10, R148, R5 ;  /* 0x000000940a061223 */ /* 0x000fe40000010005 */
[----:B------:R-:W-:-:S02]  /*11210*/  @P0 FFMA.FTZ R8, R9, R3, R0 ;  /* 0x0000000309080223 */ /* 0x000fc40000010000 */
.L_x_81:
[----:B------:R-:W-:Y:S02]  /*11220*/  USHF.R.S32.HI UR8, URZ, 0x1f, UR13 ;  /* 0x0000001f3f087899 */ /* 0x000fe4000801140d */
[----:B------:R-:W-:Y:S01]  /*11230*/  ULDC.64 UR10, c[0x0][0x118] ;  /* 0x00004600000a7ab9 */ /* 0x000fe20000000a00 */
        /* <DEDUP_REMOVED lines=22> */
[----:B------:R-:W-:Y:S02]  /*113a0*/  LEA.HI R2, R3, R0, RZ, 0x2 ;  /* 0x0000000003027211 */ /* 0x000fe400078f10ff */
[----:B------:R-:W-:Y:S02]  /*113b0*/  F2FP.PACK_AB R40, R41, R40 ;  /* 0x000000282928723e */ /* 0x000fe400000000ff */
[----:B------:R-:W-:-:S02]  /*113c0*/  SHF.R.S32.HI R10, RZ, 0x2, R2 ;  /* 0x00000002ff0a7819 */ /* 0x000fc40000011402 */
[----:B------:R-:W-:Y:S02]  /*113d0*/  SHF.R.S32.HI R5, RZ, 0x1f, R2 ;  /* 0x0000001fff057819 */ /* 0x000fe40000011402 */
[----:B------:R-:W-:Y:S02]  /*113e0*/  LOP3.LUT R7, R2, 0xfffffffc, RZ, 0xc0, !PT ;  /* 0xfffffffc02077812 */ /* 0x000fe400078ec0ff */
[----:B------:R-:W-:Y:S02]  /*113f0*/  LEA.HI R5, R5, R10, RZ, 0x3 ;  /* 0x0000000a05057211 */ /* 0x000fe400078f18ff */
[----:B------:R-:W-:Y:S01]  /*11400*/  F2FP.PACK_AB R42, R43, R42 ;  /* 0x0000002a2b2a723e */ /* 0x000fe200000000ff */
[----:B------:R-:W-:Y:S01]  /*11410*/  IMAD.IADD R7, R0, 0x1, -R7 ;  /* 0x0000000100077824 */ /* 0x000fe200078e0a07 */
[----:B------:R-:W-:Y:S02]  /*11420*/  LOP3.LUT R5, R5, 0xfffffff8, RZ, 0xc0, !PT ;  /* 0xfffffff805057812 */ /* 0x000fe400078ec0ff */
[----:B------:R-:W-:-:S02]  /*11430*/  F2FP.PACK_AB R44, R45, R44 ;  /* 0x0000002c2d2c723e */ /* 0x000fc400000000ff */
[----:B------:R-:W-:Y:S01]  /*11440*/  F2FP.PACK_AB R46, R47, R46 ;  /* 0x0000002e2f2e723e */ /* 0x000fe200000000ff */
[----:B------:R-:W-:Y:S01]  /*11450*/  IMAD.IADD R10, R10, 0x1, -R5 ;  /* 0x000000010a0a7824 */ /* 0x000fe200078e0a05 */
[----:B------:R-:W-:Y:S02]  /*11460*/  LEA.HI R5, R3, R0, RZ, 0x5 ;  /* 0x0000000003057211 */ /* 0x000fe400078f28ff */
[----:B------:R-:W-:Y:S01]  /*11470*/  F2FP.PACK_AB R48, R49, R48 ;  /* 0x000000303130723e */ /* 0x000fe200000000ff */
[C---:B------:R-:W-:Y:S01]  /*11480*/  IMAD.SHL.U32 R9, R10.reuse, 0x40, RZ ;  /* 0x000000400a097824 */ /* 0x040fe200078e00ff */
[----:B------:R-:W-:Y:S02]  /*11490*/  SHF.R.S32.HI R2, RZ, 0x5, R5 ;  /* 0x00000005ff027819 */ /* 0x000fe40000011405 */
[----:B------:R-:W-:Y:S02]  /*114a0*/  LOP3.LUT R12, R10, 0x1, RZ, 0xc0, !PT ;  /* 0x000000010a0c7812 */ /* 0x000fe400078ec0ff */
        /* <DEDUP_REMOVED lines=13> */
[C---:B----4-:R-:W-:Y:S01]  /*11580*/  IMAD.IADD R13, R11.reuse, 0x1, R10 ;  /* 0x000000010b0d7824 */ /* 0x050fe200078e020a */
[C---:B------:R-:W-:Y:S02]  /*11590*/  IADD3 R12, R11.reuse, 0x80, RZ ;  /* 0x000000800b0c7810 */ /* 0x040fe40007ffe0ff */
[----:B------:R-:W-:Y:S02]  /*115a0*/  IADD3 R9, R11, 0x70, RZ ;  /* 0x000000700b097810 */ /* 0x000fe40007ffe0ff */
[----:B------:R-:W-:Y:S01]  /*115b0*/  @P0 IADD3 R9, R12, 0x10, RZ ;  /* 0x000000100c090810 */ /* 0x000fe20007ffe0ff */
[----:B------:R-:W-:Y:S01]  /*115c0*/  IMAD.MOV.U32 R12, RZ, RZ, 0x40 ;  /* 0x00000040ff0c7424 */ /* 0x000fe200078e00ff */
[----:B------:R-:W-:Y:S02]  /*115d0*/  F2FP.PACK_AB R56, R57, R56 ;  /* 0x000000383938723e */ /* 0x000fe400000000ff */
[----:B------:R-:W-:Y:S01]  /*115e0*/  F2FP.PACK_AB R58, R59, R58 ;  /* 0x0000003a3b3a723e */ /* 0x000fe200000000ff */
[----:B------:R-:W-:Y:S01]  /*115f0*/  IMAD.IADD R15, R10, 0x1, R9 ;  /* 0x000000010a0f7824 */ /* 0x000fe200078e0209 */
[----:B------:R-:W-:Y:S01]  /*11600*/  SEL R12, R12, 0xffffffc0, !P2 ;  /* 0xffffffc00c0c7807 */ /* 0x000fe20005000000 */
[----:B------:R-:W-:Y:S01]  /*11610*/  IMAD.U32 R10, RZ, RZ, UR4 ;  /* 0x00000004ff0a7e24 */ /* 0x000fe2000f8e00ff */
[----:B------:R-:W-:-:S02]  /*11620*/  F2FP.PACK_AB R60, R61, R60 ;  /* 0x0000003c3d3c723e */ /* 0x000fc400000000ff */
[----:B------:R-:W-:Y:S01]  /*11630*/  F2FP.PACK_AB R64, R65, R64 ;  /* 0x000000404140723e */ /* 0x000fe200000000ff */
[--C-:B------:R-:W-:Y:S01]  /*11640*/  IMAD.IADD R17, R11, 0x1, R12.reuse ;  /* 0x000000010b117824 */ /* 0x100fe200078e020c */
[----:B------:R-:W-:Y:S01]  /*11650*/  F2FP.PACK_AB R66, R67, R66 ;  /* 0x000000424342723e */ /* 0x000fe200000000ff */
[C---:B------:R-:W-:Y:S01]  /*11660*/  IMAD.IADD R19, R12.reuse, 0x1, R9 ;  /* 0x000000010c137824 */ /* 0x040fe200078e0209 */
[----:B------:R-:W-:Y:S01]  /*11670*/  F2FP.PACK_AB R68, R69, R68 ;  /* 0x000000444544723e */ /* 0x000fe200000000ff */
[----:B------:R-:W-:Y:S01]  /*11680*/  IMAD.IADD R21, R12, 0x1, R13 ;  /* 0x000000010c157824 */ /* 0x000fe200078e020d */
[----:B------:R-:W-:Y:S01]  /*11690*/  STS [R11+0x80], R144 ;  /* 0x000080900b007388 */ /* 0x000fe20000000800 */
[----:B------:R-:W-:Y:S01]  /*116a0*/  IMAD.IADD R23, R15, 0x1, R12 ;  /* 0x000000010f177824 */ /* 0x000fe200078e020c */
[----:B------:R-:W-:Y:S02]  /*116b0*/  F2FP.PACK_AB R70, R71, R70 ;  /* 0x000000464746723e */ /* 0x000fe400000000ff */
[----:B------:R-:W-:Y:S01]  /*116c0*/  STS [R11+0x480], R146 ;  /* 0x000480920b007388 */ /* 0x000fe20000000800 */
[----:B------:R-:W-:-:S02]  /*116d0*/  F2FP.PACK_AB R72, R73, R72 ;  /* 0x000000484948723e */ /* 0x000fc400000000ff */
[----:B------:R-:W-:Y:S01]  /*116e0*/  F2FP.PACK_AB R74, R75, R74 ;  /* 0x0000004a4b4a723e */ /* 0x000fe200000000ff */
[----:B------:R-:W-:Y:S01]  /*116f0*/  STS [R9], R20 ;  /* 0x0000001409007388 */ /* 0x000fe20000000800 */
[----:B------:R-:W-:Y:S02]  /*11700*/  F2FP.PACK_AB R76, R77, R76 ;  /* 0x0000004c4d4c723e */ /* 0x000fe400000000ff */
[----:B------:R-:W-:Y:S01]  /*11710*/  F2FP.PACK_AB R78, R79, R78 ;  /* 0x0000004e4f4e723e */ /* 0x000fe200000000ff */
[----:B------:R-:W-:Y:S01]  /*11720*/  STS [R9+0x400], R22 ;  /* 0x0004001609007388 */ /* 0x000fe20000000800 */
[----:B------:R-:W-:Y:S02]  /*11730*/  F2FP.PACK_AB R80, R81, R80 ;  /* 0x000000505150723e */ /* 0x000fe400000000ff */
[----:B------:R-:W-:Y:S01]  /*11740*/  F2FP.PACK_AB R82, R83, R82 ;  /* 0x000000525352723e */ /* 0x000fe200000000ff */
[----:B------:R-:W-:Y:S01]  /*11750*/  STS [R13+0x80], R24 ;  /* 0x000080180d007388 */ /* 0x000fe20000000800 */
[----:B------:R-:W-:-:S02]  /*11760*/  F2FP.PACK_AB R84, R85, R84 ;  /* 0x000000545554723e */ /* 0x000fc400000000ff */
[----:B------:R-:W-:Y:S01]  /*11770*/  F2FP.PACK_AB R86, R87, R86 ;  /* 0x000000565756723e */ /* 0x000fe200000000ff */
[----:B------:R-:W-:Y:S01]  /*11780*/  STS [R13+0x480], R26 ;  /* 0x0004801a0d007388 */ /* 0x000fe20000000800 */
[----:B------:R-:W-:Y:S02]  /*11790*/  F2FP.PACK_AB R88, R89, R88 ;  /* 0x000000585958723e */ /* 0x000fe400000000ff */
[----:B------:R-:W-:Y:S01]  /*117a0*/  F2FP.PACK_AB R90, R91, R90 ;  /* 0x0000005a5b5a723e */ /* 0x000fe200000000ff */
[----:B------:R-:W-:Y:S01]  /*117b0*/  STS [R15], R28 ;  /* 0x0000001c0f007388 */ /* 0x000fe20000000800 */
        /* <DEDUP_REMOVED lines=71> */
[----:B------:R3:W-:Y:S04]  /*11c30*/  STS [R9+0xc400], R118 ;  /* 0x00c4007609007388 */ /* 0x0007e80000000800 */
[----:B------:R-:W-:Y:S04]  /*11c40*/  STS [R13+0xc080], R140 ;  /* 0x00c0808c0d007388 */ /* 0x000fe80000000800 */
[----:B------:R4:W-:Y:S04]  /*11c50*/  STS [R13+0xc480], R142 ;  /* 0x00c4808e0d007388 */ /* 0x0009e80000000800 */
[----:B------:R2:W-:Y:S04]  /*11c60*/  STS [R15+0xc000], R120 ;  /* 0x00c000780f007388 */ /* 0x0005e80000000800 */
[----:B------:R2:W-:Y:S01]  /*11c70*/  STS [R15+0xc400], R122 ;  /* 0x00c4007a0f007388 */ /* 0x0005e20000000800 */
[----:B-1----:R-:W-:Y:S01]  /*11c80*/  IMAD.U32 R11, RZ, RZ, UR5 ;  /* 0x00000005ff0b7e24 */ /* 0x002fe2000f8e00ff */
[----:B------:R-:W-:-:S02]  /*11c90*/  ULDC.64 UR4, c[0x0][0x508] ;  /* 0x0001420000047ab9 */ /* 0x000fc40000000a00 */
[----:B------:R2:W-:Y:S04]  /*11ca0*/  STS [R17+0xc080], R124 ;  /* 0x00c0807c11007388 */ /* 0x0005e80000000800 */
[----:B------:R2:W-:Y:S04]  /*11cb0*/  STS [R17+0xc480], R126 ;  /* 0x00c4807e11007388 */ /* 0x0005e80000000800 */
[----:B------:R2:W-:Y:S04]  /*11cc0*/  STS [R19+0xc000], R128 ;  /* 0x00c0008013007388 */ /* 0x0005e80000000800 */
[----:B------:R2:W-:Y:S04]  /*11cd0*/  STS [R19+0xc400], R130 ;  /* 0x00c4008213007388 */ /* 0x0005e80000000800 */
[----:B------:R2:W-:Y:S04]  /*11ce0*/  STS [R21+0xc080], R136 ;  /* 0x00c0808815007388 */ /* 0x0005e80000000800 */
[----:B------:R2:W-:Y:S04]  /*11cf0*/  STS [R21+0xc480], R138 ;  /* 0x00c4808a15007388 */ /* 0x0005e80000000800 */
[----:B------:R2:W-:Y:S04]  /*11d00*/  STS [R23+0xc000], R132 ;  /* 0x00c0008417007388 */ /* 0x0005e80000000800 */
[----:B------:R2:W-:Y:S04]  /*11d10*/  STS [R23+0xc400], R134 ;  /* 0x00c4008617007388 */ /* 0x0005e80000000800 */
[----:B------:R-:W-:Y:S01]  /*11d20*/  BAR.SYNC.DEFER_BLOCKING 0x1, 0x100 ;  /* 0x0044000000007b1d */ /* 0x000fe20000010000 */
[----:B------:R-:W-:-:S04]  /*11d30*/  UISETP.NE.U32.AND UP0, UPT, URZ, UR4, UPT ;  /* 0x000000043f00728c */ /* 0x000fc8000bf05070 */
[----:B------:R-:W-:Y:S01]  /*11d40*/  UISETP.NE.AND.EX UP0, UPT, URZ, UR5, UPT, UP0 ;  /* 0x000000053f00728c */ /* 0x000fe2000bf05300 */
[----:B---3--:R-:W3:Y:S02]  /*11d50*/  @P0 LDG.E R9, [R10.64] ;  /* 0x0000000a0a090981 */ /* 0x008ee4000c1e1900 */
[----:B------:R-:W-:-:S03]  /*11d60*/  ULDC.64 UR4, c[0x0][0x508] ;  /* 0x0001420000047ab9 */ /* 0x000fc60000000a00 */
[----:B------:R-:W-:-:S05]  /*11d70*/  PLOP3.LUT P1, PT, PT, PT, UP0, 0x80, 0x0 ;  /* 0x000000000000781c */ /* 0x000fca0003f2f008 */
[----:B------:R-:W-:Y:S01]  /*11d80*/  @UP0 UIMAD.WIDE UR4, UR20, UR6, UR4 ;  /* 0x00000006140402a5 */ /* 0x000fe2000f8e0204 */
[----:B------:R-:W-:-:S05]  /*11d90*/  IMAD.MOV.U32 R4, RZ, RZ, c[0x0][0x388] ;  /* 0x0000e200ff047624 */ /* 0x000fca00078e00ff */
[----:B------:R-:W-:Y:S02]  /*11da0*/  IMAD.U32 R12, RZ, RZ, UR4 ;  /* 0x00000004ff0c7e24 */ /* 0x000fe4000f8e00ff */
[----:B----4-:R-:W-:-:S05]  /*11db0*/  IMAD.U32 R13, RZ, RZ, UR5 ;  /* 0x00000005ff0d7e24 */ /* 0x010fca000f8e00ff */
[----:B------:R2:W5:Y:S01]  /*11dc0*/  @P1 LDG.E R4, [R12.64] ;  /* 0x0000000a0c041981 */ /* 0x000562000c1e1900 */
[----:B------:R-:W-:Y:S02]  /*11dd0*/  UMOV UR22, URZ ;  /* 0x0000003f00167c82 */ /* 0x000fe40008000000 */
[----:B------:R-:W-:Y:S01]  /*11de0*/  UMOV UR23, URZ ;  /* 0x0000003f00177c82 */ /* 0x000fe20008000000 */
[----:B---3--:R-:W1:Y:S02]  /*11df0*/  @P0 R2UR UR5, R9 ;  /* 0x00000000090503c2 */ /* 0x008e6400000e0000 */
[----:B-1----:R-:W-:Y:S02]  /*11e00*/  @UP1 USHF.R.S32.HI UR4, URZ, 0x1f, UR5 ;  /* 0x0000001f3f041899 */ /* 0x002fe40008011405 */
[----:B------:R-:W-:-:S05]  /*11e10*/  @UP1 UMOV UR22, UR5 ;  /* 0x0000000500161c82 */ /* 0x000fca0008000000 */
[----:B------:R-:W-:Y:S01]  /*11e20*/  @UP1 UMOV UR23, UR4 ;  /* 0x0000000400171c82 */ /* 0x000fe20008000000 */
[----:B------:R-:W-:Y:S05]  /*11e30*/  @P1 BRA `(.L_x_146) ;  /* 0x0000004000001947 */ /* 0x000fea0003800000 */
[----:B--2---:R-:W-:Y:S05]  /*11e40*/  @!P0 BRA `(.L_x_146) ;  /* 0x0000003000008947 */ /* 0x004fea0003800000 */
[----:B-----5:R-:W2:Y:S04]  /*11e50*/  LDG.E R4, [R10.64] ;  /* 0x0000000a0a047981 */ /* 0x020ea8000c1e1900 */
[----:B------:R-:W2:Y:S02]  /*11e60*/  LDG.E R9, [R10.64+0x4] ;  /* 0x0000040a0a097981 */ /* 0x000ea4000c1e1900 */
[----:B--2---:R-:W-:Y:S02]  /*11e70*/  IADD3 R4, -R4, R9, RZ ;  /* 0x0000000904047210 */ /* 0x004fe40007ffe1ff */
.L_x_146:
[----:B--2---:R-:W-:Y:S01]  /*11e80*/  SHF.R.S32.HI R11, RZ, 0x1f, R2 ;  /* 0x0000001fff0b7819 */ /* 0x004fe20000011402 */
[----:B------:R-:W1:Y:S01]  /*11e90*/  S2R R73, SR_CTAID.X ;  /* 0x0000000000497919 */ /* 0x000e620000002500 */
[----:B------:R-:W-:Y:S01]  /*11ea0*/  LOP3.LUT R5, R5, 0xffffffe0, RZ, 0xc0, !PT ;  /* 0xffffffe005057812 */ /* 0x000fe200078ec0ff */
[----:B------:R-:W-:Y:S01]  /*11eb0*/  IMAD.MOV.U32 R9, RZ, RZ, c[0x0][0x4e8] ;  /* 0x00013a00ff097624 */ /* 0x000fe200078e00ff */
[----:B------:R-:W-:Y:S01]  /*11ec0*/  LEA.HI R11, R11, R2, RZ, 0x3 ;  /* 0x000000020b0b7211 */ /* 0x000fe200078f18ff */
[----:B------:R-:W-:Y:S01]  /*11ed0*/  ULDC.64 UR6, c[0x0][0x490] ;  /* 0x0001240000067ab9 */ /* 0x000fe20000000a00 */
[-C--:B------:R-:W-:Y:S01]  /*11ee0*/  LEA.HI R16, R3, R0.reuse, RZ, 0x3 ;  /* 0x0000000003107211 */ /* 0x080fe200078f18ff */
[----:B------:R-:W-:Y:S01]  /*11ef0*/  IMAD.IADD R5, R0, 0x1, -R5 ;  /* 0x0000000100057824 */ /* 0x000fe200078e0a05 */
[----:B------:R-:W-:Y:S01]  /*11f00*/  LOP3.LUT R11, R11, 0xffffff8, RZ, 0xc0, !PT ;  /* 0x0ffffff80b0b7812 */ /* 0x000fe200078ec0ff */
[----:B------:R-:W-:Y:S01]  /*11f10*/  USHF.R.S32.HI UR12, URZ, 0x1f, UR20 ;  /* 0x0000001f3f0c7899 */ /* 0x000fe20008011414 */
[----:B------:R-:W-:Y:S01]  /*11f20*/  ISETP.NE.AND P1, PT, R9, 0x1, PT ;  /* 0x000000010900780c */ /* 0x000fe20003f25270 */
[----:B------:R-:W-:Y:S01]  /*11f30*/  UIMAD UR9, UR8, UR6, URZ ;  /* 0x00000006080972a4 */ /* 0x000fe2000f8e023f */
[----:B------:R-:W-:Y:S01]  /*11f40*/  LEA.HI R9, R7, R7, RZ, 0x1 ;  /* 0x0000000707097211 */ /* 0x000fe200078f08ff */
[----:B------:R-:W-:Y:S01]  /*11f50*/  IMAD.IADD R11, R2, 0x1, -R11 ;  /* 0x00000001020b7824 */ /* 0x000fe200078e0a0b */
[----:B------:R-:W-:Y:S01]  /*11f60*/  SHF.R.S32.HI R2, RZ, 0x1f, R5 ;  /* 0x0000001fff027819 */ /* 0x000fe20000011405 */
[----:B------:R-:W-:Y:S01]  /*11f70*/  UMOV UR14, UR22 ;  /* 0x00000016000e7c82 */ /* 0x000fe20008000000 */
[----:B------:R-:W-:Y:S01]  /*11f80*/  LOP3.LUT R10, R9, 0x1ffffffe, RZ, 0xc0, !PT ;  /* 0x1ffffffe090a7812 */ /* 0x000fe200078ec0ff */
[----:B------:R-:W-:Y:S01]  /*11f90*/  UMOV UR15, UR23 ;  /* 0x00000017000f7c82 */ /* 0x000fe20008000000 */
[----:B------:R-:W-:Y:S01]  /*11fa0*/  LEA.HI R2, R2, R5, RZ, 0x2 ;  /* 0x0000000502027211 */ /* 0x000fe200078f10ff */
[----:B------:R-:W-:Y:S01]  /*11fb0*/  USEL UR12, UR12, URZ, !UP1 ;  /* 0x0000003f0c0c7287 */ /* 0x000fe2000c800000 */
[----:B------:R-:W-:Y:S01]  /*11fc0*/  LOP3.LUT P2, RZ, R5, 0x3, RZ, 0xc0, !PT ;  /* 0x0000000305ff7812 */ /* 0x000fe2000784c0ff */
[----:B------:R-:W-:Y:S01]  /*11fd0*/  IMAD.IADD R7, R7, 0x1, -R10 ;  /* 0x0000000107077824 */ /* 0x000fe200078e0a0a */
[----:B------:R-:W-:Y:S01]  /*11fe0*/  SHF.R.S32.HI R2, RZ, 0x2, R2 ;  /* 0x00000002ff027819 */ /* 0x000fe20000011402 */
[----:B------:R-:W-:Y:S01]  /*11ff0*/  UIMAD.WIDE.U32 UR14, UR13, UR6, UR14 ;  /* 0x000000060d0e72a5 */ /* 0x000fe2000f8e000e */
[----:B------:R-:W-:Y:S01]  /*12000*/  LEA.HI R3, R3, R0, RZ, 0x6 ;  /* 0x0000000003037211 */ /* 0x000fe200078f30ff */
[----:B------:R-:W-:Y:S01]  /*12010*/  UIMAD UR9, UR13, UR7, UR9 ;  /* 0x000000070d0972a4 */ /* 0x000fe2000f8e0209 */
[----:B------:R-:W-:Y:S01]  /*12020*/  BSSY B0, `(.L_x_147) ;  /* 0x0000083000007945 */ /* 0x000fe20003800000 */
[----:B------:R-:W-:Y:S01]  /*12030*/  IMAD R2, R11, 0x10, R2 ;  /* 0x000000100b027824 */ /* 0x000fe200078e0202 */
[----:B------:R-:W-:-:S02]  /*12040*/  ULDC.64 UR6, c[0x0][0x498] ;  /* 0x0001260000067ab9 */ /* 0x000fc40000000a00 */
[----:B------:R-:W-:Y:S01]  /*12050*/  USEL UR20, UR20, URZ, !UP1 ;  /* 0x0000003f14147287 */ /* 0x000fe2000c800000 */
[----:B------:R-:W-:Y:S01]  /*12060*/  IMAD R10, R7, 0x8, R2 ;  /* 0x00000008070a7824 */ /* 0x000fe200078e0202 */
[----:B------:R-:W-:Y:S02]  /*12070*/  UIMAD UR17, UR12, UR6, URZ ;  /* 0x000000060c1172a4 */ /* 0x000fe4000f8e023f */
[----:B------:R-:W-:Y:S02]  /*12080*/  UIADD3 UR15, UR15, UR9, URZ ;  /* 0x000000090f0f7290 */ /* 0x000fe4000fffe03f */
[----:B-1----:R-:W-:Y:S01]  /*12090*/  LEA R7, R73, R10, 0x7 ;  /* 0x0000000a49077211 */ /* 0x002fe200078e38ff */
[----:B------:R-:W-:Y:S02]  /*120a0*/  UIMAD UR7, UR20, UR7, UR17 ;  /* 0x00000007140772a4 */ /* 0x000fe4000f8e0211 */
[----:B------:R-:W-:Y:S02]  /*120b0*/  UIMAD.WIDE.U32 UR14, UR20, UR6, UR14 ;  /* 0x00000006140e72a5 */ /* 0x000fe4000f8e000e */
[----:B------:R-:W-:Y:S01]  /*120c0*/  @P1 IMAD.HI.U32 R5, R7, c[0x0][0x4ec], RZ ;  /* 0x00013b0007051a27 */ /* 0x000fe200078e00ff */
[----:B------:R-:W-:-:S02]  /*120d0*/  ULDC.64 UR4, c[0x0][0x3a0] ;  /* 0x0000e80000047ab9 */ /* 0x000fc40000000a00 */
[----:B------:R-:W-:Y:S01]  /*120e0*/  UIMAD UR16, UR23, UR4, URZ ;  /* 0x00000004171072a4 */ /* 0x000fe2000f8e023f */
[----:B------:R-:W-:Y:S01]  /*120f0*/  IMAD.MOV.U32 R12, RZ, RZ, R7 ;  /* 0x000000ffff0c7224 */ /* 0x000fe200078e0007 */
[----:B------:R-:W-:Y:S01]  /*12100*/  @P1 SHF.R.U32.HI R12, RZ, c[0x0][0x4f0], R5 ;  /* 0x00013c00ff0c1a19 */ /* 0x000fe20000011605 */
[----:B------:R-:W-:Y:S01]  /*12110*/  UIMAD.WIDE.U32 UR18, UR22, UR4, URZ ;  /* 0x00000004161272a5 */ /* 0x000fe2000f8e003f */
[----:B------:R-:W-:Y:S01]  /*12120*/  LOP3.LUT R5, R16, 0xfffffff8, RZ, 0xc0, !PT ;  /* 0xfffffff810057812 */ /* 0x000fe200078ec0ff */
[----:B------:R-:W-:Y:S01]  /*12130*/  UIMAD UR16, UR22, UR5, UR16 ;  /* 0x00000005161072a4 */ /* 0x000fe2000f8e0210 */
[----:B------:R-:W-:Y:S01]  /*12140*/  SHF.R.S32.HI R16, RZ, 0x3, R16 ;  /* 0x00000003ff107819 */ /* 0x000fe20000011410 */
[--C-:B------:R-:W-:Y:S01]  /*12150*/  IMAD.MOV R10, RZ, RZ, -R12.reuse ;  /* 0x000000ffff0a7224 */ /* 0x100fe200078e0a0c */
[----:B------:R-:W-:Y:S01]  /*12160*/  ULDC.64 UR4, c[0x0][0x3e8] ;  /* 0x0000fa0000047ab9 */ /* 0x000fe20000000a00 */
[----:B------:R-:W-:Y:S01]  /*12170*/  IMAD.IADD R5, R0, 0x1, -R5 ;  /* 0x0000000100057824 */ /* 0x000fe200078e0a05 */
[----:B------:R-:W-:Y:S01]  /*12180*/  UIMAD UR8, UR8, UR4, URZ ;  /* 0x00000004080872a4 */ /* 0x000fe2000f8e023f */
[----:B------:R-:W-:Y:S01]  /*12190*/  IMAD R10, R10, c[0x0][0x4e8], R7 ;  /* 0x00013a000a0a7a24 */ /* 0x000fe200078e0207 */
[----:B------:R-:W-:Y:S01]  /*121a0*/  SHF.R.S32.HI R7, RZ, 0x1f, R12 ;  /* 0x0000001fff077819 */ /* 0x000fe2000001140c */
[----:B------:R-:W-:Y:S01]  /*121b0*/  IMAD.U32 R0, RZ, RZ, UR7 ;  /* 0x00000007ff007e24 */ /* 0x000fe2000f8e00ff */
[----:B------:R-:W-:Y:S01]  /*121c0*/  IADD3 R12, P0, R12, UR14, RZ ;  /* 0x0000000e0c0c7c10 */ /* 0x000fe2000ff1e0ff */
[----:B------:R-:W-:Y:S01]  /*121d0*/  IMAD.SHL.U32 R17, R16, 0x40, RZ ;  /* 0x0000004010117824 */ /* 0x000fe200078e00ff */
[----:B------:R-:W-:Y:S01]  /*121e0*/  SHF.R.S32.HI R15, RZ, 0x1f, R10 ;  /* 0x0000001fff0f7819 */ /* 0x000fe2000001140a */
[----:B------:R-:W-:Y:S01]  /*121f0*/  UIADD3 UR19, UR19, UR16, URZ ;  /* 0x0000001013137290 */ /* 0x000fe2000fffe03f */
[----:B------:R-:W-:Y:S01]  /*12200*/  IADD3.X R13, R7, UR15, R0, P0, !PT ;  /* 0x0000000f070d7c10 */ /* 0x000fe200087fe400 */
[----:B------:R-:W-:Y:S01]  /*12210*/  UIMAD UR5, UR13, UR5, UR8 ;  /* 0x000000050d0572a4 */ /* 0x000fe2000f8e0208 */
[----:B------:R-:W-:Y:S01]  /*12220*/  LEA R0, R5, R16, 0x5 ;  /* 0x0000001005007211 */ /* 0x000fe200078e28ff */
[----:B------:R-:W-:Y:S01]  /*12230*/  IMAD R15, R15, c[0x0][0x488], RZ ;  /* 0x000122000f0f7a24 */ /* 0x000fe200078e02ff */
[----:B------:R-:W-:Y:S01]  /*12240*/  LOP3.LUT R17, R17, 0x1c0, RZ, 0xc0, !PT ;  /* 0x000001c011117812 */ /* 0x000fe200078ec0ff */
[----:B------:R-:W-:Y:S01]  /*12250*/  IMAD.WIDE.U32 R12, R10, c[0x0][0x488], R12 ;  /* 0x000122000a0c7a25 */ /* 0x000fe200078e000c */
[----:B------:R-:W-:-:S02]  /*12260*/  UIMAD.WIDE.U32 UR18, UR13, UR4, UR18 ;  /* 0x000000040d1272a5 */ /* 0x000fc4000f8e0012 */
[----:B------:R-:W-:Y:S01]  /*12270*/  ULDC.64 UR6, c[0x0][0x3f0] ;  /* 0x0000fc0000067ab9 */ /* 0x000fe20000000a00 */
[----:B------:R-:W-:Y:S01]  /*12280*/  IMAD R9, R73, 0x80, R0 ;  /* 0x0000008049097824 */ /* 0x000fe200078e0200 */
[----:B------:R-:W-:Y:S01]  /*12290*/  UIMAD UR12, UR12, UR6, URZ ;  /* 0x000000060c0c72a4 */ /* 0x000fe2000f8e023f */
[----:B------:R-:W-:Y:S01]  /*122a0*/  IMAD.SHL.U32 R0, R5, 0x8, RZ ;  /* 0x0000000805007824 */ /* 0x000fe200078e00ff */
[----:B------:R-:W-:Y:S01]  /*122b0*/  SHF.R.U32.HI R5, RZ, 0x3, R17 ;  /* 0x00000003ff057819 */ /* 0x000fe20000011611 */
[----:B------:R-:W-:Y:S01]  /*122c0*/  IMAD R15, R10, c[0x0][0x48c], R15 ;  /* 0x000123000a0f7a24 */ /* 0x000fe200078e020f */
[----:B------:R-:W-:Y:S01]  /*122d0*/  UIADD3 UR19, UR19, UR5, URZ ;  /* 0x0000000513137290 */ /* 0x000fe2000fffe03f */
[----:B------:R-:W-:Y:S01]  /*122e0*/  @P1 IMAD.HI.U32 R11, R9, c[0x0][0x4ec], RZ ;  /* 0x00013b00090b1a27 */ /* 0x000fe200078e00ff */
[----:B------:R-:W-:Y:S01]  /*122f0*/  LOP3.LUT R10, R17, 0x38, R0, 0xf8, !PT ;  /* 0x00000038110a7812 */ /* 0x000fe200078ef800 */
[----:B------:R-:W-:Y:S01]  /*12300*/  UIMAD UR7, UR20, UR7, UR12 ;  /* 0x00000007140772a4 */ /* 0x000fe2000f8e020c */
[----:B------:R-:W-:Y:S01]  /*12310*/  LEA R17, P0, R12, c[0x0][0x450], 0x2 ;  /* 0x000114000c117a11 */ /* 0x000fe200078010ff */
[----:B------:R-:W-:Y:S01]  /*12320*/  IMAD.IADD R14, R13, 0x1, R15 ;  /* 0x000000010d0e7824 */ /* 0x000fe200078e020f */
[----:B------:R-:W-:Y:S01]  /*12330*/  LOP3.LUT R5, R10, R5, RZ, 0x3c, !PT ;  /* 0x000000050a057212 */ /* 0x000fe200078e3cff */
[----:B------:R-:W-:Y:S01]  /*12340*/  IMAD.MOV.U32 R7, RZ, RZ, R9 ;  /* 0x000000ffff077224 */ /* 0x000fe200078e0009 */
[----:B------:R-:W-:Y:S01]  /*12350*/  @P1 SHF.R.U32.HI R7, RZ, c[0x0][0x4f0], R11 ;  /* 0x00013c00ff071a19 */ /* 0x000fe2000001160b */
[----:B------:R-:W-:Y:S01]  /*12360*/  UIMAD.WIDE.U32 UR18, UR20, UR6, UR18 ;  /* 0x00000006141272a5 */ /* 0x000fe2000f8e0012 */
[----:B------:R-:W-:Y:S01]  /*12370*/  LEA.HI.X R14, R12, c[0x0][0x454], R14, 0x2, P0 ;  /* 0x000115000c0e7a11 */ /* 0x000fe200000f140e */
[----:B------:R-:W-:Y:S01]  /*12380*/  SHFL.IDX PT, R10, R17, 0x1, 0x1c1f ;  /* 0x003c1f00110a7f89 */ /* 0x000fe200000e0000 */
[--C-:B------:R-:W-:Y:S01]  /*12390*/  SHF.R.S32.HI R15, RZ, 0x1f, R7.reuse ;  /* 0x0000001fff0f7819 */ /* 0x100fe20000011407 */
[----:B------:R-:W-:Y:S01]  /*123a0*/  IMAD.MOV R18, RZ, RZ, -R7 ;  /* 0x000000ffff127224 */ /* 0x000fe200078e0a07 */
[----:B------:R-:W-:Y:S01]  /*123b0*/  UIADD3 UR7, UR19, UR7, URZ ;  /* 0x0000000713077290 */ /* 0x000fe2000fffe03f */
[----:B------:R-:W-:Y:S01]  /*123c0*/  SHFL.IDX PT, R12, R17, RZ, 0x1c1f ;  /* 0x001c1fff110c7589 */ /* 0x000fe200000e0000 */
[----:B------:R-:W-:Y:S01]  /*123d0*/  MOV R20, UR18 ;  /* 0x0000001200147c02 */ /* 0x000fe20008000f00 */
[----:B------:R-:W-:-:S02]  /*123e0*/  IMAD R18, R18, c[0x0][0x4e8], R9 ;  /* 0x00013a0012127a24 */ /* 0x000fc400078e0209 */
[----:B------:R-:W1:Y:S01]  /*123f0*/  SHFL.IDX PT, R13, R14, RZ, 0x1c1f ;  /* 0x001c1fff0e0d7589 */ /* 0x000e6200000e0000 */
[----:B------:R-:W-:Y:S02]  /*12400*/  IMAD R9, R73, 0x80, R2 ;  /* 0x0000008049097824 */ /* 0x000fe400078e0202 */
[----:B-----5:R-:W-:Y:S01]  /*12410*/  IMAD R2, R4, c[0x0][0x4e8], RZ ;  /* 0x00013a0004027a24 */ /* 0x020fe200078e02ff */
[----:B------:R2:W3:Y:S01]  /*12420*/  SHFL.IDX PT, R11, R14, 0x1, 0x1c1f ;  /* 0x003c1f000e0b7f89 */ /* 0x0004e200000e0000 */
[----:B------:R-:W-:Y:S01]  /*12430*/  IMAD R22, R15, c[0x0][0x3e0], RZ ;  /* 0x0000f8000f167a24 */ /* 0x000fe200078e02ff */
[C---:B------:R-:W-:Y:S01]  /*12440*/  IADD3 R15, R9.reuse, 0x8, RZ ;  /* 0x00000008090f7810 */ /* 0x040fe20007ffe0ff */
[----:B------:R-:W-:Y:S01]  /*12450*/  IMAD.U32 R21, RZ, RZ, UR19 ;  /* 0x00000013ff157e24 */ /* 0x000fe2000f8e00ff */
[-C--:B------:R-:W-:Y:S01]  /*12460*/  ISETP.GE.OR P1, PT, R9, R2.reuse, P2 ;  /* 0x000000020900720c */ /* 0x080fe20001726670 */
[----:B------:R-:W-:Y:S01]  /*12470*/  IMAD.U32 R21, RZ, RZ, UR7 ;  /* 0x00000007ff157e24 */ /* 0x000fe2000f8e00ff */
[----:B------:R-:W-:Y:S01]  /*12480*/  ISETP.GE.OR P0, PT, R15, R2, P2 ;  /* 0x000000020f00720c */ /* 0x000fe20001706670 */
[C---:B------:R-:W-:Y:S01]  /*12490*/  IMAD R22, R7.reuse, c[0x0][0x3e4], R22 ;  /* 0x0000f90007167a24 */ /* 0x040fe200078e0216 */
[----:B------:R-:W-:Y:S01]  /*124a0*/  SHF.R.S32.HI R4, RZ, 0x1f, R18 ;  /* 0x0000001fff047819 */ /* 0x000fe20000011412 */
[----:B------:R-:W-:-:S04]  /*124b0*/  IMAD.WIDE.U32 R20, R7, c[0x0][0x3e0], R20 ;  /* 0x0000f80007147a25 */ /* 0x000fc800078e0014 */
[----:B------:R-:W-:Y:S01]  /*124c0*/  IMAD R73, R73, 0x80, R16 ;  /* 0x0000008049497824 */ /* 0x000fe200078e0210 */
[----:B------:R-:W-:-:S05]  /*124d0*/  IADD3 R21, R21, R22, RZ ;  /* 0x0000001615157210 */ /* 0x000fca0007ffe0ff */
[----:B------:R-:W-:Y:S01]  /*124e0*/  IMAD.WIDE.U32 R74, R18, c[0x0][0x3d8], R20 ;  /* 0x0000f600124a7a25 */ /* 0x000fe200078e0014 */
[----:B-1----:R1:W-:Y:S03]  /*124f0*/  @!P1 ST.E [R12.64], R6 ;  /* 0x000000060c009985 */ /* 0x0023e6000c10190a */
[----:B--2---:R-:W-:Y:S01]  /*12500*/  IMAD.SHL.U32 R14, R3, 0x8, RZ ;  /* 0x00000008030e7824 */ /* 0x004fe200078e00ff */
[----:B---3--:R1:W-:Y:S01]  /*12510*/  @!P0 ST.E [R10.64], R8 ;  /* 0x000000080a008985 */ /* 0x0083e2000c10190a */
[----:B------:R-:W-:-:S03]  /*12520*/  IMAD R3, R4, c[0x0][0x3d8], RZ ;  /* 0x0000f60004037a24 */ /* 0x000fc600078e02ff */
[----:B------:R-:W-:Y:S01]  /*12530*/  LOP3.LUT R5, R5, 0x7ffffe00, R14, 0xf8, !PT ;  /* 0x7ffffe0005057812 */ /* 0x000fe200078ef80e */
[----:B------:R-:W-:-:S04]  /*12540*/  IMAD R3, R18, c[0x0][0x3dc], R3 ;  /* 0x0000f70012037a24 */ /* 0x000fc800078e0203 */
[----:B------:R-:W-:Y:S02]  /*12550*/  IMAD.SHL.U32 R76, R5, 0x2, RZ ;  /* 0x00000002054c7824 */ /* 0x000fe400078e00ff */
[----:B------:R-:W-:Y:S01]  /*12560*/  IMAD.IADD R3, R75, 0x1, R3 ;  /* 0x000000014b037824 */ /* 0x000fe200078e0203 */
[C---:B------:R-:W-:Y:S02]  /*12570*/  LEA R75, P0, R74.reuse, c[0x0][0x380], 0x1 ;  /* 0x0000e0004a4b7a11 */ /* 0x040fe400078008ff */
[----:B------:R1:W2:Y:S02]  /*12580*/  LDS.128 R60, [R76+0x1080] ;  /* 0x001080004c3c7984 */ /* 0x0002a40000000c00 */
[----:B------:R-:W-:Y:S02]  /*12590*/  LEA.HI.X R74, R74, c[0x0][0x384], R3, 0x1, P0 ;  /* 0x0000e1004a4a7a11 */ /* 0x000fe400000f0c03 */
[----:B------:R1:W3:Y:S01]  /*125a0*/  LDS.128 R56, [R76+0x2080] ;  /* 0x002080004c387984 */ /* 0x0002e20000000c00 */
[----:B------:R-:W-:-:S03]  /*125b0*/  ISETP.GE.AND P0, PT, R73, R2, PT ;  /* 0x000000024900720c */ /* 0x000fc60003f06270 */
        /* <DEDUP_REMOVED lines=22> */
[----:B------:R5:W1:Y:S01]  /*12720*/  LDS.128 R16, [R76+0xc080] ;  /* 0x00c080004c107984 */ /* 0x000a620000000c00 */
[----:B------:R-:W-:-:S07]  /*12730*/  ISETP.GE.AND P3, PT, R0, c[0x0][0x3c8], PT ;  /* 0x0000f20000007a0c */ /* 0x000fce0003f66270 */
[----:B------:R-:W-:Y:S02]  /*12740*/  @!P2 SHF.R.S32.HI R71, RZ, 0x1f, R72 ;  /* 0x0000001fff47a819 */ /* 0x000fe40000011448 */
[----:B------:R-:W-:Y:S02]  /*12750*/  @!P1 SHF.R.S32.HI R69, RZ, 0x1f, R70 ;  /* 0x0000001fff459819 */ /* 0x000fe40000011446 */
[----:B------:R-:W-:Y:S02]  /*12760*/  @!P0 SHF.R.S32.HI R3, RZ, 0x1f, R68 ;  /* 0x0000001fff038819 */ /* 0x000fe40000011444 */
[----:B------:R-:W-:Y:S02]  /*12770*/  @!P2 LEA.HI R71, R71, R72, RZ, 0x3 ;  /* 0x000000484747a211 */ /* 0x000fe400078f18ff */
[----:B------:R-:W-:Y:S02]  /*12780*/  @!P1 LEA.HI R69, R69, R70, RZ, 0x3 ;  /* 0x0000004645459211 */ /* 0x000fe400078f18ff */
[----:B------:R-:W-:-:S02]  /*12790*/  @!P0 LEA.HI R3, R3, R68, RZ, 0x3 ;  /* 0x0000004403038211 */ /* 0x000fc400078f18ff */
[----:B------:R-:W-:Y:S02]  /*127a0*/  @!P2 LOP3.LUT R71, R71, 0xfffffff8, RZ, 0xc0, !PT ;  /* 0xfffffff84747a812 */ /* 0x000fe400078ec0ff */
[----:B------:R-:W-:Y:S01]  /*127b0*/  @!P1 LOP3.LUT R69, R69, 0xfffffff8, RZ, 0xc0, !PT ;  /* 0xfffffff845459812 */ /* 0x000fe200078ec0ff */
[----:B-1---5:R-:W-:Y:S01]  /*127c0*/  @!P3 IMAD.WIDE R76, R0, 0x2, R78 ;  /* 0x00000002004cb825 */ /* 0x022fe200078e024e */
[----:B------:R-:W-:-:S03]  /*127d0*/  @!P0 LOP3.LUT R3, R3, 0xfffffff8, RZ, 0xc0, !PT ;  /* 0xfffffff803038812 */ /* 0x000fc600078ec0ff */
[--C-:B------:R-:W-:Y:S01]  /*127e0*/  @!P2 IMAD.WIDE R70, R71, 0x2, R78.reuse ;  /* 0x000000024746a825 */ /* 0x100fe200078e024e */
[----:B--2---:R1:W-:Y:S03]  /*127f0*/  @!P3 ST.E.128 [R76.64], R64 ;  /* 0x000000404c00b985 */ /* 0x0043e6000c101d0a */
[--C-:B------:R-:W-:Y:S01]  /*12800*/  @!P1 IMAD.WIDE R68, R69, 0x2, R78.reuse ;  /* 0x0000000245449825 */ /* 0x100fe200078e024e */
[----:B---3--:R1:W-:Y:S03]  /*12810*/  @!P2 ST.E.128 [R70.64], R48 ;  /* 0x000000304600a985 */ /* 0x0083e6000c101d0a */
[----:B------:R-:W-:Y:S01]  /*12820*/  @!P0 IMAD.WIDE R78, R3, 0x2, R78 ;  /* 0x00000002034e8825 */ /* 0x000fe200078e024e */
[----:B----4-:R1:W-:Y:S04]  /*12830*/  @!P1 ST.E.128 [R68.64], R32 ;  /* 0x0000002044009985 */ /* 0x0103e8000c101d0a */
[----:B------:R1:W-:Y:S02]  /*12840*/  @!P0 ST.E.128 [R78.64], R16 ;  /* 0x000000104e008985 */ /* 0x0003e4000c101d0a */
.L_x_148:
[----:B--234-:R-:W-:Y:S05]  /*12850*/  BSYNC B0 ;  /* 0x0000000000007941 */ /* 0x01cfea0003800000 */
.L_x_147:
[----:B------:R-:W-:Y:S01]  /*12860*/  IADD3 R3, R73, 0x20, RZ ;  /* 0x0000002049037810 */ /* 0x000fe20007ffe0ff */
[----:B-1----:R1:W2:Y:S01]  /*12870*/  SHFL.IDX PT, R35, R74, 0x1, 0x181f ;  /* 0x00381f004a237f89 */ /* 0x0022a200000e0000 */
        /* <DEDUP_REMOVED lines=28> */
.L_x_150:
[----:B------:R-:W-:Y:S05]  /*12a40*/  BSYNC B0 ;  /* 0x0000000000007941 */ /* 0x000fea0003800000 */
.L_x_149:
[----:B------:R-:W-:Y:S01]  /*12a50*/  IADD3 R3, R73, 0x40, RZ ;  /* 0x0000004049037810 */ /* 0x000fe20007ffe0ff */
[----:B--2---:R2:W4:Y:S01]  /*12a60*/  SHFL.IDX PT, R19, R74, 0x2, 0x181f ;  /* 0x00581f004a137f89 */ /* 0x00452200000e0000 */
[----:B------:R-:W-:Y:S02]  /*12a70*/  BSSY B0, `(.L_x_151) ;  /* 0x000001c000007945 */ /* 0x000fe40003800000 */
[----:B------:R-:W-:Y:S01]  /*12a80*/  ISETP.GE.AND P0, PT, R3, R2, PT ;  /* 0x000000020300720c */ /* 0x000fe20003f06270 */
[----:B------:R2:W1:-:S12]  /*12a90*/  SHFL.IDX PT, R18, R75, 0x2, 0x181f ;  /* 0x00581f004b127f89 */ /* 0x00045800000e0000 */
        /* <DEDUP_REMOVED lines=25> */
.L_x_152:
[----:B------:R-:W-:Y:S05]  /*12c30*/  BSYNC B0 ;  /* 0x0000000000007941 */ /* 0x000fea0003800000 */
.L_x_151:
[----:B------:R-:W-:Y:S01]  /*12c40*/  IADD3 R73, R73, 0x60, RZ ;  /* 0x0000006049497810 */ /* 0x000fe20007ffe0ff */
[----:B-1----:R1:W2:Y:S03]  /*12c50*/  SHFL.IDX PT, R11, R74, 0x3, 0x181f ;  /* 0x00781f004a0b7f89 */ /* 0x0022a600000e0000 */
[----:B------:R-:W-:Y:S01]  /*12c60*/  ISETP.GE.AND P0, PT, R73, R2, PT ;  /* 0x000000024900720c */ /* 0x000fe20003f06270 */
[----:B------:R1:W4:-:S12]  /*12c70*/  SHFL.IDX PT, R10, R75, 0x3, 0x181f ;  /* 0x00781f004b0a7f89 */ /* 0x00031800000e0000 */
[----:B------:R-:W-:Y:S05]  /*12c80*/  @P0 EXIT ;  /* 0x000000000000094d */ /* 0x000fea0003800000 */
[C---:B------:R-:W-:Y:S02]  /*12c90*/  IADD3 R9, R0.reuse, 0x40, RZ ;  /* 0x0000004000097810 */ /* 0x040fe40007ffe0ff */
[C---:B------:R-:W-:Y:S02]  /*12ca0*/  IADD3 R3, R0.reuse, 0x80, RZ ;  /* 0x0000008000037810 */ /* 0x040fe40007ffe0ff */
[----:B------:R-:W-:Y:S02]  /*12cb0*/  ISETP.GE.AND P1, PT, R9, c[0x0][0x3c8], PT ;  /* 0x0000f20009007a0c */ /* 0x000fe40003f26270 */
[----:B------:R-:W-:Y:S02]  /*12cc0*/  ISETP.GE.AND P0, PT, R3, c[0x0][0x3c8], PT ;  /* 0x0000f20003007a0c */ /* 0x000fe40003f06270 */
[C---:B------:R-:W-:Y:S02]  /*12cd0*/  ISETP.GE.AND P2, PT, R0.reuse, c[0x0][0x3c8], PT ;  /* 0x0000f20000007a0c */ /* 0x040fe40003f46270 */
[----:B------:R-:W-:-:S07]  /*12ce0*/  IADD3 R15, R0, 0xc0, RZ ;  /* 0x000000c0000f7810 */ /* 0x000fce0007ffe0ff */
[----:B------:R-:W-:Y:S02]  /*12cf0*/  @!P1 SHF.R.S32.HI R8, RZ, 0x1f, R9 ;  /* 0x0000001fff089819 */ /* 0x000fe40000011409 */
[----:B------:R-:W-:Y:S02]  /*12d00*/  @!P0 SHF.R.S32.HI R2, RZ, 0x1f, R3 ;  /* 0x0000001fff028819 */ /* 0x000fe40000011403 */
[----:B------:R-:W-:Y:S01]  /*12d10*/  @!P1 LEA.HI R8, R8, R9, RZ, 0x3 ;  /* 0x0000000908089211 */ /* 0x000fe200078f18ff */
[--C-:B--2-4-:R-:W-:Y:S01]  /*12d20*/  @!P2 IMAD.WIDE R12, R0, 0x2, R10.reuse ;  /* 0x00000002000ca825 */ /* 0x114fe200078e020a */
[----:B------:R-:W-:Y:S02]  /*12d30*/  @!P0 LEA.HI R2, R2, R3, RZ, 0x3 ;  /* 0x0000000302028211 */ /* 0x000fe400078f18ff */
[----:B------:R-:W-:Y:S02]  /*12d40*/  @!P1 LOP3.LUT R8, R8, 0xfffffff8, RZ, 0xc0, !PT ;  /* 0xfffffff808089812 */ /* 0x000fe400078ec0ff */
[----:B------:R-:W-:Y:S01]  /*12d50*/  @!P0 LOP3.LUT R2, R2, 0xfffffff8, RZ, 0xc0, !PT ;  /* 0xfffffff802028812 */ /* 0x000fe200078ec0ff */
[----:B------:R2:W-:Y:S02]  /*12d60*/  @!P2 ST.E.128 [R12.64], R52 ;  /* 0x000000340c00a985 */ /* 0x0005e4000c101d0a */
[----:B------:R-:W-:-:S04]  /*12d70*/  @!P1 IMAD.WIDE R8, R8, 0x2, R10 ;  /* 0x0000000208089825 */ /* 0x000fc800078e020a */
[----:B------:R-:W-:Y:S01]  /*12d80*/  @!P0 IMAD.WIDE R2, R2, 0x2, R10 ;  /* 0x0000000202028825 */ /* 0x000fe200078e020a */
[----:B------:R2:W-:Y:S04]  /*12d90*/  @!P1 ST.E.128 [R8.64], R36 ;  /* 0x0000002408009985 */ /* 0x0005e8000c101d0a */
[----:B------:R2:W-:Y:S01]  /*12da0*/  @!P0 ST.E.128 [R2.64], R20 ;  /* 0x0000001402008985 */ /* 0x0005e2000c101d0a */
[----:B------:R-:W-:-:S13]  /*12db0*/  ISETP.GE.AND P0, PT, R15, c[0x0][0x3c8], PT ;  /* 0x0000f2000f007a0c */ /* 0x000fda0003f06270 */
[----:B------:R-:W-:Y:S05]  /*12dc0*/  @P0 EXIT ;  /* 0x000000000000094d */ /* 0x000fea0003800000 */
[----:B------:R-:W-:-:S04]  /*12dd0*/  SHF.R.S32.HI R0, RZ, 0x1f, R15 ;  /* 0x0000001fff007819 */ /* 0x000fc8000001140f */
[----:B------:R-:W-:-:S04]  /*12de0*/  LEA.HI R0, R0, R15, RZ, 0x3 ;  /* 0x0000000f00007211 */ /* 0x000fc800078f18ff */
[----:B--2---:R-:W-:-:S05]  /*12df0*/  LOP3.LUT R3, R0, 0xfffffff8, RZ, 0xc0, !PT ;  /* 0xfffffff800037812 */ /* 0x004fca00078ec0ff */
[----:B------:R-:W-:-:S05]  /*12e00*/  IMAD.WIDE R10, R3, 0x2, R10 ;  /* 0x00000002030a7825 */ /* 0x000fca00078e020a */
[----:B------:R-:W-:Y:S01]  /*12e10*/  ST.E.128 [R10.64], R4 ;  /* 0x000000040a007985 */ /* 0x000fe2000c101d0a */
[----:B------:R-:W-:Y:S05]  /*12e20*/  EXIT ;  /* 0x000000000000794d */ /* 0x000fea0003800000 */
.L_x_145:
        /* <DEDUP_REMOVED lines=10> */
[----:B------:R-:W3:Y:S01]  /*12ed0*/  @P0 LDG.E R0, [R6.64] ;  /* 0x0000000a06000981 */ /* 0x000ee2000c1e1900 */
        /* <DEDUP_REMOVED lines=11> */
[----:B---3--:R-:W3:Y:S02]  /*12f90*/  @P0 R2UR UR5, R0 ;  /* 0x00000000000503c2 */ /* 0x008ee400000e0000 */
[----:B---3--:R-:W-:Y:S02]  /*12fa0*/  @UP1 USHF.R.S32.HI UR4, URZ, 0x1f, UR5 ;  /* 0x0000001f3f041899 */ /* 0x008fe40008011405 */
[----:B------:R-:W-:-:S05]  /*12fb0*/  @UP1 UMOV UR14, UR5 ;  /* 0x00000005000e1c82 */ /* 0x000fca0008000000 */
[----:B------:R-:W-:Y:S01]  /*12fc0*/  @UP1 UMOV UR15, UR4 ;  /* 0x00000004000f1c82 */ /* 0x000fe20008000000 */
[----:B------:R-:W-:Y:S05]  /*12fd0*/  @P1 BRA `(.L_x_153) ;  /* 0x0000004000001947 */ /* 0x000fea0003800000 */
[----:B-1----:R-:W-:Y:S05]  /*12fe0*/  @!P0 BRA `(.L_x_153) ;  /* 0x0000003000008947 */ /* 0x002fea0003800000 */
[----:B-----5:R-:W3:Y:S04]  /*12ff0*/  LDG.E R5, [R6.64] ;  /* 0x0000000a06057981 */ /* 0x020ee8000c1e1900 */
[----:B------:R-:W3:Y:S02]  /*13000*/  LDG.E R0, [R6.64+0x4] ;  /* 0x0000040a06007981 */ /* 0x000ee4000c1e1900 */
[----:B---3--:R-:W-:Y:S02]  /*13010*/  IADD3 R5, -R5, R0, RZ ;  /* 0x0000000005057210 */ /* 0x008fe40007ffe1ff */
.L_x_153:
        /* <DEDUP_REMOVED lines=37> */
[----:B------:R-:W-:Y:S01]  /*13270*/  IMAD R0, R4, c[0x0][0x48c], R3 ;  /* 0x0001230004007a24 */ /* 0x000fe200078e0203 */
[----:B------:R-:W-:-:S04]  /*13280*/  LEA R2, P0, R6, c[0x0][0x450], 0x2 ;  /* 0x0001140006027a11 */ /* 0x000fc800078010ff */
[----:B------:R-:W-:Y:S01]  /*13290*/  IADD3 R3, R7, R0, RZ ;  /* 0x0000000007037210 */ /* 0x000fe20007ffe0ff */
[----:B------:R-:W-:-:S03]  /*132a0*/  IMAD.MOV.U32 R7, RZ, RZ, -0x800000 ;  /* 0xff800000ff077424 */ /* 0x000fc600078e00ff */
[----:B------:R-:W-:-:S05]  /*132b0*/  LEA.HI.X R3, R6, c[0x0][0x454], R3, 0x2, P0 ;  /* 0x0001150006037a11 */ /* 0x000fca00000f1403 */
[----:B------:R1:W-:Y:S02]  /*132c0*/  STG.E [R2.64], R7 ;  /* 0x0000000702007986 */ /* 0x0003e4000c10190a */
.L_x_155:
[----:B------:R-:W-:Y:S05]  /*132d0*/  BSYNC B0 ;  /* 0x0000000000007941 */ /* 0x000fea0003800000 */
.L_x_154:
[----:B-1----:R-:W1:Y:S01]  /*132e0*/  S2R R3, SR_CTAID.X ;  /* 0x0000000000037919 */ /* 0x002e620000002500 */
[----:B------:R-:W-:Y:S01]  /*132f0*/  SHF.R.S32.HI R4, RZ, 0x1f, R9 ;  /* 0x0000001fff047819 */ /* 0x000fe20000011409 */
        /* <DEDUP_REMOVED lines=15> */
[C---:B------:R-:W-:Y:S01]  /*133f0*/  LEA R2, R9.reuse, R4, 0x5 ;  /* 0x0000000409027211 */ /* 0x040fe200078e28ff */
[----:B------:R-:W-:Y:S01]  /*13400*/  UIMAD.WIDE.U32 UR16, UR13, UR4, UR16 ;  /* 0x000000040d1072a5 */ /* 0x000fe2000f8e0010 */
[----:B------:R-:W-:Y:S01]  /*13410*/  SHF.L.U32 R9, R9, 0x3, RZ ;  /* 0x0000000309097819 */ /* 0x000fe200000006ff */
[----:B------:R-:W-:Y:S02]  /*13420*/  UIMAD UR7, UR13, UR5, UR7 ;  /* 0x000000050d0772a4 */ /* 0x000fe4000f8e0207 */
[C---:B-1----:R-:W-:Y:S01]  /*13430*/  IMAD R2, R3.reuse, 0x80, R2 ;  /* 0x0000008003027824 */ /* 0x042fe200078e0202 */
[----:B------:R-:W-:Y:S01]  /*13440*/  ULDC.64 UR4, c[0x0][0x3f0] ;  /* 0x0000fc0000047ab9 */ /* 0x000fe20000000a00 */
[----:B------:R-:W-:Y:S01]  /*13450*/  IMAD R4, R3, 0x80, R4 ;  /* 0x0000008003047824 */ /* 0x000fe200078e0204 */
[----:B------:R-:W-:Y:S01]  /*13460*/  UIMAD UR6, UR6, UR4, URZ ;  /* 0x00000004060672a4 */ /* 0x000fe2000f8e023f */
[----:B------:R-:W-:Y:S01]  /*13470*/  @P0 IMAD.HI.U32 R0, R2, c[0x0][0x4ec], RZ ;  /* 0x00013b0002000a27 */ /* 0x000fe200078e00ff */
[----:B------:R-:W-:Y:S01]  /*13480*/  UIADD3 UR17, UR7, UR17, URZ ;  /* 0x0000001107117290 */ /* 0x000fe2000fffe03f */
[----:B------:R-:W-:Y:S01]  /*13490*/  IADD3 R8, R9, 0x40, RZ ;  /* 0x0000004009087810 */ /* 0x000fe20007ffe0ff */
[----:B------:R-:W-:Y:S01]  /*134a0*/  UIMAD UR5, UR20, UR5, UR6 ;  /* 0x00000005140572a4 */ /* 0x000fe2000f8e0206 */
[----:B------:R-:W-:Y:S01]  /*134b0*/  IMAD.MOV.U32 R7, RZ, RZ, R2 ;  /* 0x000000ffff077224 */ /* 0x000fe200078e0002 */
[----:B------:R-:W-:Y:S01]  /*134c0*/  @P0 SHF.R.U32.HI R7, RZ, c[0x0][0x4f0], R0 ;  /* 0x00013c00ff070a19 */ /* 0x000fe20000011600 */
[----:B------:R-:W-:-:S03]  /*134d0*/  UIMAD.WIDE.U32 UR16, UR20, UR4, UR16 ;  /* 0x00000004141072a5 */ /* 0x000fc6000f8e0010 */
[----:B------:R-:W-:Y:S01]  /*134e0*/  IADD3 R11, -R7, RZ, RZ ;  /* 0x000000ff070b7210 */ /* 0x000fe20007ffe1ff */
[----:B------:R-:W-:Y:S01]  /*134f0*/  UIADD3 UR5, UR17, UR5, URZ ;  /* 0x0000000511057290 */ /* 0x000fe2000fffe03f */
[----:B------:R-:W-:Y:S01]  /*13500*/  SHF.R.S32.HI R0, RZ, 0x1f, R7 ;  /* 0x0000001fff007819 */ /* 0x000fe20000011407 */
[----:B------:R-:W-:Y:S02]  /*13510*/  IMAD.U32 R10, RZ, RZ, UR16 ;  /* 0x00000010ff0a7e24 */ /* 0x000fe4000f8e00ff */
[----:B------:R-:W-:Y:S02]  /*13520*/  IMAD R6, R11, c[0x0][0x4e8], R2 ;  /* 0x00013a000b067a24 */ /* 0x000fe400078e0202 */
[----:B------:R-:W-:Y:S01]  /*13530*/  IMAD.U32 R11, RZ, RZ, UR17 ;  /* 0x00000011ff0b7e24 */ /* 0x000fe2000f8e00ff */
[----:B------:R-:W-:Y:S01]  /*13540*/  MOV R11, UR5 ;  /* 0x00000005000b7c02 */ /* 0x000fe20008000f00 */
[----:B------:R-:W-:Y:S01]  /*13550*/  IMAD R0, R0, c[0x0][0x3e0], RZ ;  /* 0x0000f80000007a24 */ /* 0x000fe200078e02ff */
[----:B------:R-:W-:-:S03]  /*13560*/  SHF.R.S32.HI R2, RZ, 0x1f, R6 ;  /* 0x0000001fff027819 */ /* 0x000fc60000011406 */
[C---:B------:R-:W-:Y:S02]  /*13570*/  IMAD R0, R7.reuse, c[0x0][0x3e4], R0 ;  /* 0x0000f90007007a24 */ /* 0x040fe400078e0200 */
[----:B------:R-:W-:-:S04]  /*13580*/  IMAD.WIDE.U32 R10, R7, c[0x0][0x3e0], R10 ;  /* 0x0000f800070a7a25 */ /* 0x000fc800078e000a */
[----:B------:R-:W-:Y:S02]  /*13590*/  IMAD R7, R2, c[0x0][0x3d8], RZ ;  /* 0x0000f60002077a24 */ /* 0x000fe400078e02ff */
[----:B------:R-:W-:Y:S02]  /*135a0*/  IMAD.IADD R11, R11, 0x1, R0 ;  /* 0x000000010b0b7824 */ /* 0x000fe400078e0200 */
[C---:B------:R-:W-:Y:S02]  /*135b0*/  IMAD R7, R6.reuse, c[0x0][0x3dc], R7 ;  /* 0x0000f70006077a24 */ /* 0x040fe400078e0207 */
[----:B------:R-:W-:Y:S01]  /*135c0*/  IMAD.WIDE.U32 R10, R6, c[0x0][0x3d8], R10 ;  /* 0x0000f600060a7a25 */ /* 0x000fe200078e000a */
[----:B------:R-:W-:-:S04]  /*135d0*/  IADD3 R6, R9, 0xc0, RZ ;  /* 0x000000c009067810 */ /* 0x000fc80007ffe0ff */
[----:B------:R-:W-:Y:S02]  /*135e0*/  IADD3 R7, R11, R7, RZ ;  /* 0x000000070b077210 */ /* 0x000fe40007ffe0ff */
[----:B------:R-:W-:-:S04]  /*135f0*/  LEA R11, P0, R10, c[0x0][0x380], 0x1 ;  /* 0x0000e0000a0b7a11 */ /* 0x000fc800078008ff */
[----:B------:R-:W-:Y:S01]  /*13600*/  LEA.HI.X R10, R10, c[0x0][0x384], R7, 0x1, P0 ;  /* 0x0000e1000a0a7a11 */ /* 0x000fe200000f0c07 */
[----:B------:R1:W3:Y:S01]  /*13610*/  SHFL.IDX PT, R12, R11, RZ, 0x181f ;  /* 0x00181fff0b0c7589 */ /* 0x0002e200000e0000 */
[----:B------:R-:W-:Y:S02]  /*13620*/  ISETP.GE.AND P0, PT, R4, R5, PT ;  /* 0x000000050400720c */ /* 0x000fe40003f06270 */
[----:B------:R-:W-:Y:S01]  /*13630*/  IADD3 R7, R9, 0x80, RZ ;  /* 0x0000008009077810 */ /* 0x000fe20007ffe0ff */
[----:B----4-:R1:W4:Y:S10]  /*13640*/  SHFL.IDX PT, R13, R10, RZ, 0x181f ;  /* 0x00181fff0a0d7589 */ /* 0x01033400000e0000 */
[----:B------:R-:W-:Y:S05]  /*13650*/  @P0 BRA `(.L_x_157) ;  /* 0x0000015000000947 */ /* 0x000fea0003800000 */
[----:B------:R-:W-:Y:S02]  /*13660*/  ISETP.GE.AND P2, PT, R8, c[0x0][0x3c8], PT ;  /* 0x0000f20008007a0c */ /* 0x000fe40003f46270 */
[----:B------:R-:W-:-:S02]  /*13670*/  ISETP.GE.AND P1, PT, R7, c[0x0][0x3c8], PT ;  /* 0x0000f20007007a0c */ /* 0x000fc40003f26270 */
[----:B------:R-:W-:Y:S02]  /*13680*/  ISETP.GE.AND P0, PT, R6, c[0x0][0x3c8], PT ;  /* 0x0000f20006007a0c */ /* 0x000fe40003f06270 */
        /* <DEDUP_REMOVED lines=12> */
[----:B------:R3:W-:Y:S03]  /*13750*/  @!P3 ST.E.128 [R14.64], RZ ;  /* 0x000000ff0e00b985 */ /* 0x0007e6000c101d0a */
[--C-:B------:R-:W-:Y:S01]  /*13760*/  @!P1 IMAD.WIDE R2, R2, 0x2, R12.reuse ;  /* 0x0000000202029825 */ /* 0x100fe200078e020c */
[----:B------:R3:W-:Y:S03]  /*13770*/  @!P2 ST.E.128 [R16.64], RZ ;  /* 0x000000ff1000a985 */ /* 0x0007e6000c101d0a */
[----:B------:R-:W-:Y:S01]  /*13780*/  @!P0 IMAD.WIDE R12, R0, 0x2, R12 ;  /* 0x00000002000c8825 */ /* 0x000fe200078e020c */
[----:B------:R3:W-:Y:S04]  /*13790*/  @!P1 ST.E.128 [R2.64], RZ ;  /* 0x000000ff02009985 */ /* 0x0007e8000c101d0a */
[----:B------:R3:W-:Y:S02]  /*137a0*/  @!P0 ST.E.128 [R12.64], RZ ;  /* 0x000000ff0c008985 */ /* 0x0007e4000c101d0a */
.L_x_157:
[----:B------:R-:W-:Y:S05]  /*137b0*/  BSYNC B0 ;  /* 0x0000000000007941 */ /* 0x000fea0003800000 */
.L_x_156:
[----:B------:R-:W-:Y:S01]  /*137c0*/  IADD3 R0, R4, 0x20, RZ ;  /* 0x0000002004007810 */ /* 0x000fe20007ffe0ff */
[----:B---34-:R3:W4:Y:S01]  /*137d0*/  SHFL.IDX PT, R13, R10, 0x1, 0x181f ;  /* 0x00381f000a0d7f89 */ /* 0x01872200000e0000 */
[----:B------:R-:W-:Y:S02]  /*137e0*/  BSSY B0, `(.L_x_158) ;  /* 0x0000019000007945 */ /* 0x000fe40003800000 */
[----:B------:R-:W-:Y:S01]  /*137f0*/  ISETP.GE.AND P0, PT, R0, R5, PT ;  /* 0x000000050000720c */ /* 0x000fe20003f06270 */
[----:B------:R3:W1:-:S12]  /*13800*/  SHFL.IDX PT, R12, R11, 0x1, 0x181f ;  /* 0x00381f000b0c7f89 */ /* 0x00065800000e0000 */
        /* <DEDUP_REMOVED lines=11> */
[----:B-1--4-:R-:W-:Y:S01]  /*138c0*/  @!P3 IMAD.WIDE R14, R9, 0x2, R12 ;  /* 0x00000002090eb825 */ /* 0x012fe200078e020c */
        /* <DEDUP_REMOVED lines=10> */
.L_x_159:
[----:B------:R-:W-:Y:S05]  /*13970*/  BSYNC B0 ;  /* 0x0000000000007941 */ /* 0x000fea0003800000 */
.L_x_158:
[----:B------:R-:W-:Y:S01]  /*13980*/  IADD3 R0, R4, 0x40, RZ ;  /* 0x0000004004007810 */ /* 0x000fe20007ffe0ff */
[----:B-1--4-:R1:W4:Y:S01]  /*13990*/  SHFL.IDX PT, R13, R10, 0x2, 0x181f ;  /* 0x00581f000a0d7f89 */ /* 0x01232200000e0000 */
[----:B------:R-:W-:Y:S02]  /*139a0*/  BSSY B0, `(.L_x_160) ;  /* 0x0000019000007945 */ /* 0x000fe40003800000 */
[----:B------:R-:W-:Y:S01]  /*139b0*/  ISETP.GE.AND P0, PT, R0, R5, PT ;  /* 0x000000050000720c */ /* 0x000fe20003f06270 */
[----:B------:R1:W3:-:S12]  /*139c0*/  SHFL.IDX PT, R12, R11, 0x2, 0x181f ;  /* 0x00581f000b0c7f89 */ /* 0x0002d800000e0000 */
        /* <DEDUP_REMOVED lines=22> */
.L_x_161:
[----:B------:R-:W-:Y:S05]  /*13b30*/  BSYNC B0 ;  /* 0x0000000000007941 */ /* 0x000fea0003800000 */
.L_x_160:
[----:B------:R-:W-:Y:S01]  /*13b40*/  IADD3 R4, R4, 0x60, RZ ;  /* 0x0000006004047810 */ /* 0x000fe20007ffe0ff */
[----:B---3--:R3:W1:Y:S03]  /*13b50*/  SHFL.IDX PT, R3, R10, 0x3, 0x181f ;  /* 0x00781f000a037f89 */ /* 0x00866600000e0000 */
[----:B------:R-:W-:Y:S01]  /*13b60*/  ISETP.GE.AND P0, PT, R4, R5, PT ;  /* 0x000000050400720c */ /* 0x000fe20003f06270 */
[----:B------:R3:W4:-:S12]  /*13b70*/  SHFL.IDX PT, R2, R11, 0x3, 0x181f ;  /* 0x00781f000b027f89 */ /* 0x00071800000e0000 */
[----:B------:R-:W-:Y:S05]  /*13b80*/  @P0 EXIT ;  /* 0x000000000000094d */ /* 0x000fea0003800000 */
        /* <DEDUP_REMOVED lines=10> */
[----:B------:R1:W-:Y:S02]  /*13c30*/  @!P2 ST.E.128 [R8.64], RZ ;  /* 0x000000ff0800a985 */ /* 0x0003e4000c101d0a */
[----:B------:R-:W-:-:S04]  /*13c40*/  @!P1 IMAD.WIDE R4, R5, 0x2, R2 ;  /* 0x0000000205049825 */ /* 0x000fc800078e0202 */
[----:B---3--:R-:W-:Y:S01]  /*13c50*/  @!P0 IMAD.WIDE R10, R7, 0x2, R2 ;  /* 0x00000002070a8825 */ /* 0x008fe200078e0202 */
[----:B------:R1:W-:Y:S04]  /*13c60*/  @!P1 ST.E.128 [R4.64], RZ ;  /* 0x000000ff04009985 */ /* 0x0003e8000c101d0a */
[----:B------:R1:W-:Y:S01]  /*13c70*/  @!P0 ST.E.128 [R10.64], RZ ;  /* 0x000000ff0a008985 */ /* 0x0003e2000c101d0a */
[----:B------:R-:W-:-:S13]  /*13c80*/  ISETP.GE.AND P0, PT, R6, c[0x0][0x3c8], PT ;  /* 0x0000f20006007a0c */ /* 0x000fda0003f06270 */
[----:B------:R-:W-:Y:S05]  /*13c90*/  @P0 EXIT ;  /* 0x000000000000094d */ /* 0x000fea0003800000 */
[----:B-1----:R-:W-:-:S04]  /*13ca0*/  SHF.R.S32.HI R5, RZ, 0x1f, R6 ;  /* 0x0000001fff057819 */ /* 0x002fc80000011406 */
[----:B------:R-:W-:-:S04]  /*13cb0*/  LEA.HI R5, R5, R6, RZ, 0x3 ;  /* 0x0000000605057211 */ /* 0x000fc800078f18ff */
[----:B------:R-:W-:-:S05]  /*13cc0*/  LOP3.LUT R5, R5, 0xfffffff8, RZ, 0xc0, !PT ;  /* 0xfffffff805057812 */ /* 0x000fca00078ec0ff */
[----:B------:R-:W-:-:S05]  /*13cd0*/  IMAD.WIDE R2, R5, 0x2, R2 ;  /* 0x0000000205027825 */ /* 0x000fca00078e0202 */
[----:B------:R-:W-:Y:S01]  /*13ce0*/  ST.E.128 [R2.64], RZ ;  /* 0x000000ff02007985 */ /* 0x000fe2000c101d0a */
[----:B------:R-:W-:Y:S05]  /*13cf0*/  EXIT ;  /* 0x000000000000794d */ /* 0x000fea0003800000 */
.L_x_162:
        /* <DEDUP_REMOVED lines=16> */
.L_x_1768:


//--------------------- .text._ZN7cutlass13device_kernelIN5flash19enable_sm80_to_sm89INS1_16FlashAttnFwdSm80INS1_25CollectiveMainloopFwdSm80ILi8ELi1ELb1EN4cute5tupleIJNS5_1CILi128EEENS7_ILi48EEENS7_ILi256EEEEEELi256ENS_6half_tEfNS_4arch4Sm80ELb0ELb1ELb0ELb0ELb1ELb0ELb1ELb0EEENS1_21CollectiveEpilogueFwdINS6_IJS8_SA_S9_EEENS6_IJNS7_ILi1EEESI_SI_EEESC_SE_Li256ELb0ELb1ELb0ELb0EEENS1_19SingleTileSchedulerILb0ELb0ELb1ELi128EEEEEEEEEvNT_6ParamsE --------------------------
	.section	.text._ZN7cutlass13device_kernelIN5flash19enable_sm80_to_sm89INS1_16FlashAttnFwdSm80INS1_25CollectiveMainloopFwdSm80ILi8ELi1ELb1EN4cute5tupleIJNS5_1CILi128EEENS7_ILi48EEENS7_ILi256EEEEEELi256ENS_6half_tEfNS_4arch4Sm80ELb0ELb1ELb0ELb0ELb1ELb0ELb1ELb0EEENS1_21CollectiveEpilogueFwdINS6_IJS8_SA_S9_EEENS6_IJNS7_ILi1EEESI_SI_EEESC_SE_Li256ELb0ELb1ELb0ELb0EEENS1_19SingleTileSchedulerILb0ELb0ELb1ELi128EEEEEEEEEvNT_6ParamsE,"ax",@progbits
	.sectioninfo	@"SHI_REGISTERS=255"
	.align	128
.text._ZN7cutlass13device_kernelIN5flash19enable_sm80_to_sm89INS1_16FlashAttnFwdSm80INS1_25CollectiveMainloopFwdSm80ILi8ELi1ELb1EN4cute5tupleIJNS5_1CILi128EEENS7_ILi48EEENS7_ILi256EEEEEELi256ENS_6half_tEfNS_4arch4Sm80ELb0ELb1ELb0ELb0ELb1ELb0ELb1ELb0EEENS1_21CollectiveEpilogueFwdINS6_IJS8_SA_S9_EEENS6_IJNS7_ILi1EEESI_SI_EEESC_SE_Li256ELb0ELb1ELb0ELb0EEENS1_19SingleTileSchedulerILb0ELb0ELb1ELi128EEEEEEEEEvNT_6ParamsE:
        .type           _ZN7cutlass13device_kernelIN5flash19enable_sm80_to_sm89INS1_16FlashAttnFwdSm80INS1_25CollectiveMainloopFwdSm80ILi8ELi1ELb1EN4cute5tupleIJNS5_1CILi128EEENS7_ILi48EEENS7_ILi256EEEEEELi256ENS_6half_tEfNS_4arch4Sm80ELb0ELb1ELb0ELb0ELb1ELb0ELb1ELb0EEENS1_21CollectiveEpilogueFwdINS6_IJS8_SA_S9_EEENS6_IJNS7_ILi1EEESI_SI_EEESC_SE_Li256ELb0ELb1ELb0ELb0EEENS1_19SingleTileSchedulerILb0ELb0ELb1ELi128EEEEEEEEEvNT_6ParamsE,@function
        .size           _ZN7cutlass13device_kernelIN5flash19enable_sm80_to_sm89INS1_16FlashAttnFwdSm80INS1_25CollectiveMainloopFwdSm80ILi8ELi1ELb1EN4cute5tupleIJNS5_1CILi128EEENS7_ILi48EEENS7_ILi256EEEEEELi256ENS_6half_tEfNS_4arch4Sm80ELb0ELb1ELb0ELb0ELb1ELb0ELb1ELb0EEENS1_21CollectiveEpilogueFwdINS6_IJS8_SA_S9_EEENS6_IJNS7_ILi1EEESI_SI_EEESC_SE_Li256ELb0ELb1ELb0ELb0EEENS1_19SingleTileSchedulerILb0ELb0ELb1ELi128EEEEEEEEEvNT_6ParamsE,(.L_x_1769 - _ZN7cutlass13device_kernelIN5flash19enable_sm80_to_sm89INS1_16FlashAttnFwdSm80INS1_25CollectiveMainloopFwdSm80ILi8ELi1ELb1EN4cute5tupleIJNS5_1CILi128EEENS7_ILi48EEENS7_ILi256EEEEEELi256ENS_6half_tEfNS_4arch4Sm80ELb0ELb1ELb0ELb0ELb1ELb0ELb1ELb0EEENS1_21CollectiveEpilogueFwdINS6_IJS8_SA_S9_EEENS6_IJNS7_ILi1EEESI_SI_EEESC_SE_Li256ELb0ELb1ELb0ELb0EEENS1_19SingleTileSchedulerILb0ELb0ELb1ELi128EEEEEEEEEvNT_6ParamsE)
        .other          _ZN7cutlass13device_kernelIN5flash19enable_sm80_to_sm89INS1_16FlashAttnFwdSm80INS1_25CollectiveMainloopFwdSm80ILi8ELi1ELb1EN4cute5tupleIJNS5_1CILi128EEENS7_ILi48EEENS7_ILi256EEEEEELi256ENS_6half_tEfNS_4arch4Sm80ELb0ELb1ELb0ELb0ELb1ELb0ELb1ELb0EEENS1_21CollectiveEpilogueFwdINS6_IJS8_SA_S9_EEENS6_IJNS7_ILi1EEESI_SI_EEESC_SE_Li256ELb0ELb1ELb0ELb0EEENS1_19SingleTileSchedulerILb0ELb0ELb1ELi128EEEEEEEEEvNT_6ParamsE,@"STO_CUDA_ENTRY STV_DEFAULT"
_ZN7cutlass13device_kernelIN5flash19enable_sm80_to_sm89INS1_16FlashAttnFwdSm80INS1_25CollectiveMainloopFwdSm80ILi8ELi1ELb1EN4cute5tupleIJNS5_1CILi128EEENS7_ILi48EEENS7_ILi256EEEEEELi256ENS_6half_tEfNS_4arch4Sm80ELb0ELb1ELb0ELb0ELb1ELb0ELb1ELb0EEENS1_21CollectiveEpilogueFwdINS6_IJS8_SA_S9_EEENS6_IJNS7_ILi1EEESI_SI_EEESC_SE_Li256ELb0ELb1ELb0ELb0EEENS1_19SingleTileSchedulerILb0ELb0ELb1ELi128EEEEEEEEEvNT_6ParamsE:
        /* <DEDUP_REMOVED lines=9> */
[----:B------:R-:W-:-:S04]  /*0090*/  ULDC.64 UR18, c[0x0][0x118] ;  /* 0x0000460000127ab9 */ /* 0x000fc80000000a00 */
[----:B------:R-:W-:-:S05]  /*00a0*/  PLOP3.LUT P0, PT, PT, PT, UP0, 0x80, 0x0 ;  /* 0x000000000000781c */ /* 0x000fca0003f0f008 */
[----:B------:R-:W-:Y:S02]  /*00b0*/  @UP0 UMOV UR4, 0x4 ;  /* 0x0000000400040882 */ /* 0x000fe40000000000 */
[----:B------:R-:W-:-:S06]  /*00c0*/  @UP0 UIMAD.WIDE UR4, UR15, UR4, UR6 ;  /* 0x000000040f0402a5 */ /* 0x000fcc000f8e0206 */
[----:B------:R-:W-:Y:S02]  /*00d0*/  IMAD.U32 R2, RZ, RZ, UR4 ;  /* 0x00000004ff027e24 */ /* 0x000fe4000f8e00ff */
[----:B------:R-:W-:Y:S01]  /*00e0*/  IMAD.U32 R3, RZ, RZ, UR5 ;  /* 0x00000005ff037e24 */ /* 0x000fe2000f8e00ff */
[----:B------:R-:W1:Y:S01]  /*00f0*/  S2UR UR27, SR_CTAID.X ;  /* 0x00000000001b79c3 */ /* 0x000e620000002500 */
[----:B------:R-:W-:Y:S02]  /*0100*/  ULDC UR8, c[0x0][0x2c4] ;  /* 0x0000b10000087ab9 */ /* 0x000fe40000000800 */
[----:B------:R-:W-:Y:S01]  /*0110*/  ULDC.64 UR4, c[0x0][0x2c8] ;  /* 0x0000b20000047ab9 */ /* 0x000fe20000000a00 */
[----:B------:R-:W2:Y:S01]  /*0120*/  @P0 LDG.E R2, [R2.64] ;  /* 0x0000001202020981 */ /* 0x000ea2000c1e1900 */
[----:B------:R-:W-:Y:S02]  /*0130*/  UISETP.NE.AND UP1, UPT, UR8, 0x1, UPT ;  /* 0x000000010800788c */ /* 0x000fe4000bf25270 */
[----:B------:R-:W-:Y:S01]  /*0140*/  ULDC UR10, c[0x0][0x1d0] ;  /* 0x00007400000a7ab9 */ /* 0x000fe20000000800 */
[----:B------:R-:W3:Y:S01]  /*0150*/  S2UR UR11, SR_CTAID.Y ;  /* 0x00000000000b79c3 */ /* 0x000ee20000002600 */
[----:B------:R-:W4:Y:S01]  /*0160*/  S2R R44, SR_TID.X ;  /* 0x00000000002c7919 */ /* 0x000f220000002100 */
[----:B------:R-:W-:-:S02]  /*0170*/  ULDC UR9, c[0x0][0x168] ;  /* 0x00005a0000097ab9 */ /* 0x000fc40000000800 */
[----:B------:R-:W-:Y:S02]  /*0180*/  UP2UR UR14, UPR, URZ, 0x2 ;  /* 0x000000023f0e7883 */ /* 0x000fe40008000000 */
[----:B-1----:R-:W-:-:S04]  /*0190*/  USHF.L.U32 UR27, UR27, 0x7, URZ ;  /* 0x000000071b1b7899 */ /* 0x002fc8000800063f */
[----:B------:R-:W-:Y:S02]  /*01a0*/  @UP1 UIADD3 UR12, UR27, 0x7f, URZ ;  /* 0x0000007f1b0c1890 */ /* 0x000fe4000fffe03f */
[----:B------:R-:W-:Y:S02]  /*01b0*/  UIADD3 UR6, UR27, 0x7f, URZ ;  /* 0x0000007f1b067890 */ /* 0x000fe4000fffe03f */
[----:B------:R-:W-:-:S03]  /*01c0*/  UIMAD.WIDE.U32 UR12, UR12, UR4, URZ ;  /* 0x000000040c0c72a5 */ /* 0x000fc6000f8e003f */
[----:B------:R-:W-:Y:S02]  /*01d0*/  ULDC UR4, c[0x0][0x2ac] ;  /* 0x0000ab0000047ab9 */ /* 0x000fe40000000800 */
[----:B------:R-:W-:Y:S02]  /*01e0*/  UIMAD UR10, UR4, UR10, URZ ;  /* 0x0000000a040a72a4 */ /* 0x000fe4000f8e023f */
[----:B------:R-:W-:Y:S02]  /*01f0*/  @UP1 UMOV UR7, UR13 ;  /* 0x0000000d00071c82 */ /* 0x000fe40008000000 */
[----:B------:R-:W-:Y:S02]  /*0200*/  @UP1 USHF.R.U32.HI UR6, URZ, UR5, UR7 ;  /* 0x000000053f061299 */ /* 0x000fe40008011607 */
[----:B------:R-:W-:Y:S02]  /*0210*/  UMOV UR12, URZ ;  /* 0x0000003f000c7c82 */ /* 0x000fe40008000000 */
[----:B------:R-:W-:-:S02]  /*0220*/  UMOV UR7, 0x1 ;  /* 0x0000000100077882 */ /* 0x000fc40000000000 */
[----:B------:R-:W-:Y:S02]  /*0230*/  ULDC.64 UR4, c[0x0][0x328] ;  /* 0x0000ca0000047ab9 */ /* 0x000fe40000000a00 */
[----:B------:R-:W-:Y:S02]  /*0240*/  UISETP.LE.AND UP0, UPT, UR7, UR5, UPT ;  /* 0x000000050700728c */ /* 0x000fe4000bf03270 */
[----:B------:R-:W-:Y:S02]  /*0250*/  UIADD3 UR9, UR10, -UR9, UR7 ;  /* 0x800000090a097290 */ /* 0x000fe4000fffe007 */
[----:B------:R-:W-:Y:S02]  /*0260*/  UP2UR UR13, UPR, URZ, 0x1 ;  /* 0x000000013f0d7883 */ /* 0x000fe40008000000 */
[----:B------:R-:W-:Y:S02]  /*0270*/  UIADD3 UR5, UR9, UR6, URZ ;  /* 0x0000000609057290 */ /* 0x000fe4000fffe03f */
[----:B---3--:R-:W-:-:S02]  /*0280*/  USHF.R.S32.HI UR9, URZ, 0x1f, UR11 ;  /* 0x0000001f3f097899 */ /* 0x008fc4000801140b */
[----:B------:R-:W-:Y:S01]  /*0290*/  UIADD3 UR6, UR5, UR4, URZ ;  /* 0x0000000405067290 */ /* 0x000fe2000fffe03f */
[----:B--2---:R1:W2:Y:S01]  /*02a0*/  @P0 R2UR UR12, R2 ;  /* 0x00000000020c03c2 */ /* 0x0042a200000e0000 */
[----:B------:R-:W-:-:S13]  /*02b0*/  PLOP3.LUT P0, PT, PT, PT, UP0, 0x40, 0x0 ;  /* 0x000000000000781c */ /* 0x000fda0003f0e808 */
[----:B------:R-:W-:Y:S05]  /*02c0*/  @P0 BRA `(.L_x_163) ;  /* 0x0000016000000947 */ /* 0x000fea0003800000 */
[----:B----4-:R-:W-:Y:S01]  /*02d0*/  ISETP.LT.AND P0, PT, RZ, UR5, PT ;  /* 0x00000005ff007c0c */ /* 0x010fe2000bf01270 */
[----:B------:R-:W-:-:S12]  /*02e0*/  UIADD3 UR16, UR5, -0x1, URZ ;  /* 0xffffffff05107890 */ /* 0x000fd8000fffe03f */
[----:B------:R-:W-:Y:S05]  /*02f0*/  @P0 BRA `(.L_x_164) ;  /* 0x0000009000000947 */ /* 0x000fea0003800000 */
[----:B------:R-:W-:Y:S02]  /*0300*/  ULDC UR4, c[0x0][0x32c] ;  /* 0x0000cb0000047ab9 */ /* 0x000fe40000000800 */
[----:B------:R-:W-:Y:S02]  /*0310*/  UISETP.NE.AND UP0, UPT, UR7, UR4, UPT ;  /* 0x000000040700728c */ /* 0x000fe4000bf05270 */
[----:B------:R-:W-:-:S03]  /*0320*/  UIADD3 UR16, -UR5, URZ, URZ ;  /* 0x0000003f05107290 */ /* 0x000fc6000fffe13f */
[----:B------:R-:W-:Y:S02]  /*0330*/  ULDC.64 UR4, c[0x0][0x330] ;  /* 0x0000cc0000047ab9 */ /* 0x000fe40000000a00 */
[----:B------:R-:W-:-:S07]  /*0340*/  UIMAD.WIDE.U32 UR20, UR16, UR4, URZ ;  /* 0x00000004101472a5 */ /* 0x000fce000f8e003f */
[----:B------:R-:W-:Y:S02]  /*0350*/  @UP0 UMOV UR7, UR21 ;  /* 0x0000001500070c82 */ /* 0x000fe40008000000 */
[----:B------:R-:W-:-:S04]  /*0360*/  @UP0 USHF.R.U32.HI UR16, URZ, UR5, UR7 ;  /* 0x000000053f100299 */ /* 0x000fc80008011607 */
[----:B------:R-:W-:Y:S01]  /*0370*/  ULOP3.LUT UR16, URZ, UR16, URZ, 0x33, !UPT ;  /* 0x000000103f107292 */ /* 0x000fe2000f8e333f */
[----:B------:R-:W-:Y:S05]  /*0380*/  BRA `(.L_x_165) ;  /* 0x0000006000007947 */ /* 0x000fea0003800000 */
.L_x_164:
[----:B------:R-:W-:Y:S02]  /*0390*/  ULDC UR4, c[0x0][0x32c] ;  /* 0x0000cb0000047ab9 */ /* 0x000fe40000000800 */
[----:B------:R-:W-:-:S03]  /*03a0*/  UISETP.NE.AND UP0, UPT, UR7, UR4, UPT ;  /* 0x000000040700728c */ /* 0x000fc6000bf05270 */
[----:B------:R-:W-:Y:S02]  /*03b0*/  ULDC.64 UR4, c[0x0][0x330] ;  /* 0x0000cc0000047ab9 */ /* 0x000fe40000000a00 */
[----:B------:R-:W-:-:S07]  /*03c0*/  UIMAD.WIDE.U32 UR20, UR16, UR4, URZ ;  /* 0x00000004101472a5 */ /* 0x000fce000f8e003f */
[----:B------:R-:W-:Y:S02]  /*03d0*/  @UP0 UMOV UR7, UR21 ;  /* 0x0000001500070c82 */ /* 0x000fe40008000000 */
[----:B------:R-:W-:Y:S02]  /*03e0*/  @UP0 USHF.R.U32.HI UR16, URZ, UR5, UR7 ;  /* 0x000000053f100299 */ /* 0x000fe40008011607 */
.L_x_165:
[----:B------:R-:W-:Y:S02]  /*03f0*/  ULDC UR4, c[0x0][0x32c] ;  /* 0x0000cb0000047ab9 */ /* 0x000fe40000000800 */
[----:B------:R-:W-:-:S04]  /*0400*/  UIMAD UR4, UR16, UR4, UR4 ;  /* 0x00000004100472a4 */ /* 0x000fc8000f8e0204 */
[----:B------:R-:W-:-:S04]  /*0410*/  UISETP.LT.AND UP0, UPT, UR6, UR4, UPT ;  /* 0x000000040600728c */ /* 0x000fc8000bf01270 */
[----:B------:R-:W-:Y:S02]  /*0420*/  USEL UR6, UR6, UR4, UP0 ;  /* 0x0000000406067287 */ /* 0x000fe40008000000 */
.L_x_163:
[----:B----4-:R-:W-:Y:S02]  /*0430*/  UISETP.NE.AND UP0, UPT, UR8, 0x1, UPT ;  /* 0x000000010800788c */ /* 0x010fe4000bf05270 */
[----:B------:R-:W-:Y:S02]  /*0440*/  UIADD3 UR7, UR10, 0x2f, URZ ;  /* 0x0000002f0a077890 */ /* 0x000fe4000fffe03f */
[----:B------:R-:W-:Y:S02]  /*0450*/  ULDC.64 UR4, c[0x0][0x2c8] ;  /* 0x0000b20000047ab9 */ /* 0x000fe40000000a00 */
[----:B------:R-:W-:Y:S02]  /*0460*/  UIMAD.WIDE.U32 UR16, UR27, UR4, URZ ;  /* 0x000000041b1072a5 */ /* 0x000fe4000f8e003f */
[----:B------:R-:W-:Y:S02]  /*0470*/  UIMAD.WIDE UR20, UR7, 0x2aaaaaab, URZ ;  /* 0x2aaaaaab071478a5 */ /* 0x000fe4000f8e023f */
[----:B------:R-:W-:-:S02]  /*0480*/  UIADD3 UR6, UR6, 0x2f, URZ ;  /* 0x0000002f06067890 */ /* 0x000fc4000fffe03f */
[----:B------:R-:W-:Y:S02]  /*0490*/  UISETP.NE.AND UP1, UPT, UR13, URZ, UPT ;  /* 0x0000003f0d00728c */ /* 0x000fe4000bf25270 */
[----:B------:R-:W-:Y:S02]  /*04a0*/  UMOV UR4, UR27 ;  /* 0x0000001b00047c82 */ /* 0x000fe40008000000 */
[----:B------:R-:W-:Y:S02]  /*04b0*/  UIMAD.WIDE UR6, UR6, 0x2aaaaaab, URZ ;  /* 0x2aaaaaab060678a5 */ /* 0x000fe4000f8e023f */
[----:B------:R-:W-:Y:S01]  /*04c0*/  @UP0 USHF.R.U32.HI UR4, URZ, UR5, UR17 ;  /* 0x000000053f040299 */ /* 0x000fe20008011611 */
[----:B------:R-:W-:Y:S01]  /*04d0*/  PLOP3.LUT P0, PT, PT, PT, UP1, 0x40, 0x0 ;  /* 0x000000000000781c */ /* 0x000fe20003f0e818 */
[----:B------:R-:W-:Y:S02]  /*04e0*/  USHF.R.U32.HI UR6, URZ, 0x1f, UR7 ;  /* 0x0000001f3f067899 */ /* 0x000fe40008011607 */
[----:B------:R-:W-:-:S02]  /*04f0*/  UMOV UR17, UR21 ;  /* 0x0000001500117c82 */ /* 0x000fc40008000000 */
[----:B------:R-:W-:Y:S02]  /*0500*/  USHF.R.U32.HI UR16, URZ, 0x1f, UR17 ;  /* 0x0000001f3f107899 */ /* 0x000fe40008011611 */
[----:B------:R-:W-:Y:S02]  /*0510*/  ULDC UR26, c[0x0][0x168] ;  /* 0x00005a00001a7ab9 */ /* 0x000fe40000000800 */
[----:B------:R-:W-:Y:S02]  /*0520*/  UIADD3 UR26, UR10, -UR26, URZ ;  /* 0x8000001a0a1a7290 */ /* 0x000fe4000fffe03f */
[----:B------:R-:W-:Y:S02]  /*0530*/  ULEA.HI.SX32 UR16, UR17, UR16, 0x1d ;  /* 0x0000001011107291 */ /* 0x000fe4000f8fea3f */
[----:B------:R-:W-:Y:S02]  /*0540*/  ULEA.HI.SX32 UR7, UR7, UR6, 0x1d ;  /* 0x0000000607077291 */ /* 0x000fe4000f8fea3f */
[----:B------:R-:W-:-:S02]  /*0550*/  UIADD3 UR4, UR26, UR4, URZ ;  /* 0x000000041a047290 */ /* 0x000fc4000fffe03f */
[----:B------:R-:W-:Y:S02]  /*0560*/  UISETP.LT.AND UP0, UPT, UR16, UR7, UPT ;  /* 0x000000071000728c */ /* 0x000fe4000bf01270 */
[----:B------:R-:W-:Y:S02]  /*0570*/  ULDC UR5, c[0x0][0x324] ;  /* 0x0000c90000057ab9 */ /* 0x000fe40000000800 */
[----:B------:R-:W-:Y:S02]  /*0580*/  UIADD3 UR6, UR4, -UR5, URZ ;  /* 0x8000000504067290 */ /* 0x000fe4000fffe03f */
[----:B------:R-:W-:Y:S01]  /*0590*/  USEL UR23, UR16, UR7, UP0 ;  /* 0x0000000710177287 */ /* 0x000fe20008000000 */
[----:B------:R-:W-:Y:S05]  /*05a0*/  @P0 BRA `(.L_x_166) ;  /* 0x0000015000000947 */ /* 0x000fea0003800000 */
[----:B------:R-:W-:Y:S02]  /*05b0*/  UMOV UR7, UR4 ;  /* 0x0000000400077c82 */ /* 0x000fe40008000000 */
[----:B------:R-:W-:-:S06]  /*05c0*/  UISETP.GT.AND UP0, UPT, UR7, -0x1, UPT ;  /* 0xffffffff0700788c */ /* 0x000fcc000bf04270 */
[----:B------:R-:W-:-:S13]  /*05d0*/  PLOP3.LUT P0, PT, PT, PT, UP0, 0x80, 0x0 ;  /* 0x000000000000781c */ /* 0x000fda0003f0f008 */
[----:B------:R-:W-:Y:S05]  /*05e0*/  @P0 BRA `(.L_x_167) ;  /* 0x0000008000000947 */ /* 0x000fea0003800000 */
[----:B------:R-:W-:Y:S02]  /*05f0*/  ULDC UR4, c[0x0][0x32c] ;  /* 0x0000cb0000047ab9 */ /* 0x000fe40000000800 */
[----:B------:R-:W-:Y:S02]  /*0600*/  UISETP.NE.AND UP0, UPT, UR4, 0x1, UPT ;  /* 0x000000010400788c */ /* 0x000fe4000bf05270 */
[----:B------:R-:W-:Y:S02]  /*0610*/  ULOP3.LUT UR7, URZ, UR7, URZ, 0x33, !UPT ;  /* 0x000000073f077292 */ /* 0x000fe4000f8e333f */
[----:B------:R-:W-:Y:S02]  /*0620*/  ULDC.64 UR4, c[0x0][0x330] ;  /* 0x0000cc0000047ab9 */ /* 0x000fe40000000a00 */
[----:B------:R-:W-:-:S05]  /*0630*/  UIMAD.WIDE.U32 UR16, UR7, UR4, URZ ;  /* 0x00000004071072a5 */ /* 0x000fca000f8e003f */
[----:B------:R-:W-:-:S04]  /*0640*/  @UP0 USHF.R.U32.HI UR7, URZ, UR5, UR17 ;  /* 0x000000053f070299 */ /* 0x000fc80008011611 */
[----:B------:R-:W-:Y:S01]  /*0650*/  ULOP3.LUT UR7, URZ, UR7, URZ, 0x33, !UPT ;  /* 0x000000073f077292 */ /* 0x000fe2000f8e333f */
[----:B------:R-:W-:Y:S05]  /*0660*/  BRA `(.L_x_168) ;  /* 0x0000005000007947 */ /* 0x000fea0003800000 */
.L_x_167:
[----:B------:R-:W-:Y:S02]  /*0670*/  ULDC UR4, c[0x0][0x32c] ;  /* 0x0000cb0000047ab9 */ /* 0x000fe40000000800 */
[----:B------:R-:W-:-:S03]  /*0680*/  UISETP.NE.AND UP0, UPT, UR4, 0x1, UPT ;  /* 0x000000010400788c */ /* 0x000fc6000bf05270 */
[----:B------:R-:W-:Y:S02]  /*0690*/  ULDC.64 UR4, c[0x0][0x330] ;  /* 0x0000cc0000047ab9 */ /* 0x000fe40000000a00 */
[----:B------:R-:W-:-:S06]  /*06a0*/  UIMAD.WIDE.U32 UR16, UR7, UR4, URZ ;  /* 0x00000004071072a5 */ /* 0x000fcc000f8e003f */
[----:B------:R-:W-:Y:S02]  /*06b0*/  @UP0 USHF.R.U32.HI UR7, URZ, UR5, UR17 ;  /* 0x000000053f070299 */ /* 0x000fe40008011611 */
.L_x_168:
[----:B------:R-:W-:Y:S02]  /*06c0*/  ULDC UR4, c[0x0][0x32c] ;  /* 0x0000cb0000047ab9 */ /* 0x000fe40000000800 */
[----:B------:R-:W-:-:S04]  /*06d0*/  UIMAD UR4, UR7, UR4, URZ ;  /* 0x00000004070472a4 */ /* 0x000fc8000f8e023f */
[----:B------:R-:W-:-:S04]  /*06e0*/  UISETP.LT.AND UP0, UPT, UR6, UR4, UPT ;  /* 0x000000040600728c */ /* 0x000fc8000bf01270 */
[----:B------:R-:W-:-:S04]  /*06f0*/  USEL UR6, UR6, UR4, !UP0 ;  /* 0x0000000406067287 */ /* 0x000fc8000c000000 */
.L_x_166:
[----:B------:R-:W-:Y:S01]  /*0700*/  UIMAD.WIDE UR4, UR6, 0x2aaaaaab, URZ ;  /* 0x2aaaaaab060478a5 */ /* 0x000fe2000f8e023f */
[----:B------:R-:W-:Y:S01]  /*0710*/  PLOP3.LUT P2, PT, PT, PT, PT, 0x80, 0x0 ;  /* 0x000000000000781c */ /* 0x000fe20003f4f070 */
[----:B------:R-:W-:Y:S01]  /*0720*/  CS2R R130, SRZ ;  /* 0x0000000000827805 */ /* 0x000fe2000001ff00 */
[----:B------:R-:W-:Y:S01]  /*0730*/  IMAD.MOV.U32 R23, RZ, RZ, RZ ;  /* 0x000000ffff177224 */ /* 0x000fe200078e00ff */
[----:B------:R-:W-:Y:S01]  /*0740*/  USHF.R.U32.HI UR4, URZ, 0x1f, UR5 ;  /* 0x0000001f3f047899 */ /* 0x000fe20008011605 */
[----:B------:R-:W-:Y:S01]  /*0750*/  IMAD.MOV.U32 R128, RZ, RZ, RZ ;  /* 0x000000ffff807224 */ /* 0x000fe200078e00ff */
[----:B------:R-:W-:Y:S01]  /*0760*/  CS2R R126, SRZ ;  /* 0x00000000007e7805 */ /* 0x000fe2000001ff00 */
[----:B------:R-:W-:Y:S01]  /*0770*/  CS2R R24, SRZ ;  /* 0x0000000000187805 */ /* 0x000fe2000001ff00 */
[----:B------:R-:W-:Y:S01]  /*0780*/  ULEA.HI.SX32 UR4, UR5, UR4, 0x1d ;  /* 0x0000000405047291 */ /* 0x000fe2000f8fea3f */
[----:B------:R-:W-:Y:S01]  /*0790*/  MOV R124, RZ ;  /* 0x000000ff007c7202 */ /* 0x000fe20000000f00 */
[----:B------:R-:W-:Y:S01]  /*07a0*/  CS2R R122, SRZ ;  /* 0x00000000007a7805 */ /* 0x000fe2000001ff00 */
[----:B------:R-:W-:Y:S01]  /*07b0*/  IMAD.MOV.U32 R120, RZ, RZ, RZ ;  /* 0x000000ffff787224 */ /* 0x000fe200078e00ff */
[----:B------:R-:W-:Y:S01]  /*07c0*/  UISETP.LT.AND UP0, UPT, URZ, UR4, UPT ;  /* 0x000000043f00728c */ /* 0x000fe2000bf01270 */
[----:B------:R-:W-:Y:S01]  /*07d0*/  CS2R R118, SRZ ;  /* 0x0000000000767805 */ /* 0x000fe2000001ff00 */
[----:B------:R-:W-:Y:S01]  /*07e0*/  CS2R R26, SRZ ;  /* 0x00000000001a7805 */ /* 0x000fe2000001ff00 */
[----:B------:R-:W-:Y:S01]  /*07f0*/  MOV R116, RZ ;  /* 0x000000ff00747202 */ /* 0x000fe20000000f00 */
[----:B------:R-:W-:Y:S01]  /*0800*/  USEL UR7, URZ, UR4, !UP0 ;  /* 0x000000043f077287 */ /* 0x000fe2000c000000 */
[----:B------:R-:W-:Y:S01]  /*0810*/  CS2R R114, SRZ ;  /* 0x0000000000727805 */ /* 0x000fe2000001ff00 */
[----:B------:R-:W-:Y:S01]  /*0820*/  IMAD.MOV.U32 R112, RZ, RZ, RZ ;  /* 0x000000ffff707224 */ /* 0x000fe200078e00ff */
[----:B------:R-:W-:Y:S01]  /*0830*/  CS2R R110, SRZ ;  /* 0x00000000006e7805 */ /* 0x000fe2000001ff00 */
[----:B------:R-:W-:Y:S01]  /*0840*/  UISETP.GT.AND UP0, UPT, UR23, UR7, UPT ;  /* 0x000000071700728c */ /* 0x000fe2000bf04270 */
[----:B------:R-:W-:Y:S01]  /*0850*/  CS2R R28, SRZ ;  /* 0x00000000001c7805 */ /* 0x000fe2000001ff00 */
[----:B------:R-:W-:Y:S01]  /*0860*/  MOV R108, RZ ;  /* 0x000000ff006c7202 */ /* 0x000fe20000000f00 */
[----:B------:R-:W-:Y:S01]  /*0870*/  CS2R R106, SRZ ;  /* 0x00000000006a7805 */ /* 0x000fe2000001ff00 */
[----:B------:R-:W-:Y:S01]  /*0880*/  IMAD.MOV.U32 R104, RZ, RZ, RZ ;  /* 0x000000ffff687224 */ /* 0x000fe200078e00ff */
[----:B------:R-:W-:Y:S01]  /*0890*/  CS2R R102, SRZ ;  /* 0x0000000000667805 */ /* 0x000fe2000001ff00 */
[----:B------:R-:W-:Y:S01]  /*08a0*/  PLOP3.LUT P0, PT, PT, PT, UP0, 0x80, 0x0 ;  /* 0x000000000000781c */ /* 0x000fe20003f0f008 */
[----:B------:R-:W-:Y:S01]  /*08b0*/  CS2R R100, SRZ ;  /* 0x0000000000647805 */ /* 0x000fe2000001ff00 */
[----:B------:R-:W-:Y:S01]  /*08c0*/  CS2R R98, SRZ ;  /* 0x0000000000627805 */ /* 0x000fe2000001ff00 */
[----:B------:R-:W-:Y:S01]  /*08d0*/  CS2R R96, SRZ ;  /* 0x0000000000607805 */ /* 0x000fe2000001ff00 */
[----:B------:R-:W-:Y:S01]  /*08e0*/  CS2R R94, SRZ ;  /* 0x00000000005e7805 */ /* 0x000fe2000001ff00 */
[----:B------:R-:W-:Y:S01]  /*08f0*/  CS2R R32, SRZ ;  /* 0x0000000000207805 */ /* 0x000fe2000001ff00 */
[----:B------:R-:W-:Y:S01]  /*0900*/  MOV R92, RZ ;  /* 0x000000ff005c7202 */ /* 0x000fe20000000f00 */
        /* <DEDUP_REMOVED lines=47> */
[----:B------:R-:W-:Y:S05]  /*0c00*/  @!P0 BRA `(.L_x_169) ;  /* 0x000106c000008947 */ /* 0x000fea0003800000 */
[----:B------:R-:W-:Y:S02]  /*0c10*/  ULDC.64 UR4, c[0x0][0x340] ;  /* 0x0000d00000047ab9 */ /* 0x000fe40000000a00 */
[----:B------:R-:W-:-:S02]  /*0c20*/  UISETP.NE.U32.AND UP0, UPT, URZ, UR4, UPT ;  /* 0x000000043f00728c */ /* 0x000fc4000bf05070 */
[----:B------:R-:W-:Y:S02]  /*0c30*/  ULDC.64 UR16, c[0x0][0x340] ;  /* 0x0000d00000107ab9 */ /* 0x000fe40000000a00 */
[----:B------:R-:W-:Y:S02]  /*0c40*/  UISETP.NE.AND.EX UP0, UPT, URZ, UR5, UPT, UP0 ;  /* 0x000000053f00728c */ /* 0x000fe4000bf05300 */
[----:B------:R-:W-:-:S04]  /*0c50*/  UISETP.NE.AND UP1, UPT, UR14, URZ, UPT ;  /* 0x0000003f0e00728c */ /* 0x000fc8000bf25270 */
[----:B------:R-:W-:-:S05]  /*0c60*/  PLOP3.LUT P0, PT, PT, PT, UP0, 0x80, 0x0 ;  /* 0x000000000000781c */ /* 0x000fca0003f0f008 */
[----:B------:R-:W-:Y:S02]  /*0c70*/  @UP0 UMOV UR4, 0x4 ;  /* 0x0000000400040882 */ /* 0x000fe40000000000 */
[----:B------:R-:W-:-:S06]  /*0c80*/  @UP0 UIMAD.WIDE UR4, UR15, UR4, UR16 ;  /* 0x000000040f0402a5 */ /* 0x000fcc000f8e0210 */
[----:B-1----:R-:W-:Y:S02]  /*0c90*/  IMAD.U32 R2, RZ, RZ, UR4 ;  /* 0x00000004ff027e24 */ /* 0x002fe4000f8e00ff */
[----:B------:R-:W-:Y:S01]  /*0ca0*/  IMAD.U32 R3, RZ, RZ, UR5 ;  /* 0x00000005ff037e24 */ /* 0x000fe2000f8e00ff */
[----:B------:R-:W-:Y:S01]  /*0cb0*/  SHF.R.S32.HI R66, RZ, 0x1f, R44 ;  /* 0x0000001fff427819 */ /* 0x000fe2000001142c */
[----:B------:R-:W-:Y:S02]  /*0cc0*/  UMOV UR29, 0x30 ;  /* 0x00000030001d7882 */ /* 0x000fe40000000000 */
[----:B------:R-:W-:Y:S01]  /*0cd0*/  UIMAD UR22, UR23, UR29, -0x30 ;  /* 0xffffffd0171674a4 */ /* 0x000fe2000f8e021d */
[----:B------:R-:W3:Y:S01]  /*0ce0*/  @P0 LDG.E R2, [R2.64] ;  /* 0x0000001202020981 */ /* 0x000ee2000c1e1900 */
[----:B------:R-:W-:Y:S01]  /*0cf0*/  IMAD.MOV.U32 R4, RZ, RZ, c[0x0][0x2b8] ;  /* 0x0000ae00ff047624 */ /* 0x000fe200078e00ff */
[----:B------:R-:W-:Y:S01]  /*0d00*/  ULDC.64 UR4, c[0x0][0x2b0] ;  /* 0x0000ac0000047ab9 */ /* 0x000fe20000000a00 */
[----:B------:R-:W-:Y:S01]  /*0d10*/  IMAD.MOV.U32 R22, RZ, RZ, RZ ;  /* 0x000000ffff167224 */ /* 0x000fe200078e00ff */
[----:B------:R-:W-:Y:S02]  /*0d20*/  BAR.SYNC.DEFER_BLOCKING 0x0 ;  /* 0x0000000000007b1d */ /* 0x000fe40000010000 */
[----:B------:R-:W-:Y:S01]  /*0d30*/  ISETP.NE.AND P1, PT, R4, 0x1, PT ;  /* 0x000000010400780c */ /* 0x000fe20003f25270 */
[----:B------:R-:W-:-:S03]  /*0d40*/  USHF.R.S32.HI UR21, URZ, 0x1f, UR15 ;  /* 0x0000001f3f157899 */ /* 0x000fc6000801140f */
[----:B---3--:R1:W3:Y:S02]  /*0d50*/  @P0 R2UR UR20, R2 ;  /* 0x00000000021403c2 */ /* 0x0082e400000e0000 */
[----:B---3--:R-:W-:Y:S02]  /*0d60*/  @!UP0 UMOV UR20, UR15 ;  /* 0x0000000f00148c82 */ /* 0x008fe40008000000 */
[----:B------:R-:W-:Y:S02]  /*0d70*/  USHF.R.S32.HI UR6, URZ, 0x1f, UR20 ;  /* 0x0000001f3f067899 */ /* 0x000fe40008011414 */
[----:B------:R-:W-:Y:S02]  /*0d80*/  UIMAD.WIDE.U32 UR16, UR20, UR4, URZ ;  /* 0x00000004141072a5 */ /* 0x000fe4000f8e003f */
[----:B------:R-:W-:-:S04]  /*0d90*/  UIMAD UR6, UR6, UR4, URZ ;  /* 0x00000004060672a4 */ /* 0x000fc8000f8e023f */
[----:B------:R-:W-:-:S03]  /*0da0*/  UIMAD UR6, UR20, UR5, UR6 ;  /* 0x00000005140672a4 */ /* 0x000fc6000f8e0206 */
[----:B------:R-:W-:Y:S02]  /*0db0*/  ULDC.64 UR4, c[0x0][0x1b8] ;  /* 0x00006e0000047ab9 */ /* 0x000fe40000000a00 */
[----:B------:R-:W-:Y:S01]  /*0dc0*/  UIADD3 UR6, UR17, UR6, URZ ;  /* 0x0000000611067290 */ /* 0x000fe2000fffe03f */
[----:B-1----:R-:W-:-:S04]  /*0dd0*/  LEA.HI R2, R66, R44, RZ, 0x3 ;  /* 0x0000002c42027211 */ /* 0x002fc800078f18ff */
[----:B------:R-:W-:Y:S02]  /*0de0*/  LOP3.LUT R0, R2, 0xfffffff8, RZ, 0xc0, !PT ;  /* 0xfffffff802007812 */ /* 0x000fe400078ec0ff */
[----:B------:R-:W-:-:S03]  /*0df0*/  SHF.R.S32.HI R21, RZ, 0x3, R2 ;  /* 0x00000003ff157819 */ /* 0x000fc60000011402 */
[----:B------:R-:W-:-:S04]  /*0e00*/  IMAD.IADD R19, R44, 0x1, -R0 ;  /* 0x000000012c137824 */ /* 0x000fc800078e0a00 */
[----:B------:R-:W-:-:S05]  /*0e10*/  IMAD R31, R19, 0x20, R21 ;  /* 0x00000020131f7824 */ /* 0x000fca00078e0215 */
[C---:B------:R-:W-:Y:S01]  /*0e20*/  IADD3 R0, R31.reuse, UR22, RZ ;  /* 0x000000161f007c10 */ /* 0x040fe2000fffe0ff */
[----:B------:R-:W-:Y:S01]  /*0e30*/  UIMAD UR20, UR9, UR4, URZ ;  /* 0x00000004091472a4 */ /* 0x000fe2000f8e023f */
[----:B------:R-:W-:Y:S01]  /*0e40*/  IADD3 R5, R31, UR27, RZ ;  /* 0x0000001b1f057c10 */ /* 0x000fe2000fffe0ff */
[----:B------:R-:W-:Y:S01]  /*0e50*/  UIMAD.WIDE.U32 UR24, UR11, UR4, URZ ;  /* 0x000000040b1872a5 */ /* 0x000fe2000f8e003f */
[C---:B------:R-:W-:Y:S01]  /*0e60*/  ISETP.GE.AND P0, PT, R0.reuse, UR10, PT ;  /* 0x0000000a00007c0c */ /* 0x040fe2000bf06270 */
[----:B------:R-:W-:Y:S01]  /*0e70*/  IMAD.SHL.U32 R39, R19, 0x8, RZ ;  /* 0x0000000813277824 */ /* 0x000fe200078e00ff */
[----:B--2---:R-:W-:Y:S01]  /*0e80*/  IADD3 R10, R0, UR12, RZ ;  /* 0x0000000c000a7c10 */ /* 0x004fe2000fffe0ff */
[----:B------:R-:W-:Y:S01]  /*0e90*/  UIMAD UR29, UR23, -0x30, UR29 ;  /* 0xffffffd0171d78a4 */ /* 0x000fe2000f8e021d */
[----:B------:R-:W-:Y:S01]  /*0ea0*/  ISETP.GT.OR P0, PT, R31, 0x2f, P0 ;  /* 0x0000002f1f00780c */ /* 0x000fe20000704670 */
[----:B------:R-:W-:Y:S02]  /*0eb0*/  STL [R1+0x48], R31 ;  /* 0x0000481f01007387 */ /* 0x000fe40000100800 */
        /* <DEDUP_REMOVED lines=8> */
[----:B------:R-:W-:Y:S01]  /*0f40*/  PLOP3.LUT P1, PT, PT, PT, UP1, 0x80, 0x0 ;  /* 0x000000000000781c */ /* 0x000fe20003f2f018 */
[----:B------:R-:W-:Y:S01]  /*0f50*/  UIMAD UR20, UR11, UR5, UR20 ;  /* 0x000000050b1472a4 */ /* 0x000fe2000f8e0214 */
[----:B------:R-:W-:Y:S01]  /*0f60*/  PLOP3.LUT P0, PT, PT, PT, UP1, 0x80, 0x0 ;  /* 0x000000000000781c */ /* 0x000fe20003f0f018 */
[--C-:B------:R-:W-:Y:S01]  /*0f70*/  IMAD.MOV.U32 R4, RZ, RZ, R5.reuse ;  /* 0x000000ffff047224 */ /* 0x100fe200078e0005 */
[----:B------:R-:W-:Y:S01]  /*0f80*/  ULDC.64 UR4, c[0x0][0x1c0] ;  /* 0x0000700000047ab9 */ /* 0x000fe20000000a00 */
[----:B------:R-:W-:Y:S01]  /*0f90*/  IADD3 R29, R39, 0x80, RZ ;  /* 0x00000080271d7810 */ /* 0x000fe20007ffe0ff */
[----:B------:R-:W-:Y:S01]  /*0fa0*/  UIADD3 UR25, UR25, UR20, URZ ;  /* 0x0000001419197290 */ /* 0x000fe2000fffe03f */
[----:B------:R-:W-:Y:S01]  /*0fb0*/  IADD3 R17, R21, UR27, RZ ;  /* 0x0000001b15117c10 */ /* 0x000fe2000fffe0ff */
[----:B------:R-:W-:Y:S01]  /*0fc0*/  UIMAD UR21, UR21, UR4, URZ ;  /* 0x00000004151572a4 */ /* 0x000fe2000f8e023f */
[C---:B------:R-:W-:Y:S01]  /*0fd0*/  IADD3 R30, R39.reuse, 0x40, RZ ;  /* 0x00000040271e7810 */ /* 0x040fe20007ffe0ff */
[----:B------:R-:W-:Y:S01]  /*0fe0*/  UIMAD.WIDE.U32 UR24, UR15, UR4, UR24 ;  /* 0x000000040f1872a5 */ /* 0x000fe2000f8e0018 */
[----:B------:R-:W-:Y:S01]  /*0ff0*/  ISETP.GE.AND P3, PT, R39, c[0x0][0x198], PT ;  /* 0x0000660027007a0c */ /* 0x000fe20003f66270 */
[----:B------:R-:W-:Y:S01]  /*1000*/  UIMAD UR5, UR15, UR5, UR21 ;  /* 0x000000050f0572a4 */ /* 0x000fe2000f8e0215 */
[----:B------:R-:W-:Y:S01]  /*1010*/  @P1 IMAD.HI.U32 R0, R5, c[0x0][0x2c8], RZ ;  /* 0x0000b20005001a27 */ /* 0x000fe200078e00ff */
[----:B------:R-:W-:Y:S01]  /*1020*/  IADD3 R28, R39, 0xc0, RZ ;  /* 0x000000c0271c7810 */ /* 0x000fe20007ffe0ff */
[----:B------:R-:W-:Y:S01]  /*1030*/  ULDC UR15, c[0x0][0x168] ;  /* 0x00005a00000f7ab9 */ /* 0x000fe20000000800 */
[----:B------:R-:W-:Y:S01]  /*1040*/  ISETP.GE.AND P4, PT, R30, c[0x0][0x198], PT ;  /* 0x000066001e007a0c */ /* 0x000fe20003f86270 */
[----:B------:R-:W-:Y:S01]  /*1050*/  UIADD3 UR5, UR25, UR5, URZ ;  /* 0x0000000519057290 */ /* 0x000fe2000fffe03f */
[----:B------:R-:W-:Y:S01]  /*1060*/  @P0 SHF.R.U32.HI R4, RZ, c[0x0][0x2cc], R0 ;  /* 0x0000b300ff040a19 */ /* 0x000fe20000011600 */
[----:B------:R-:W-:Y:S01]  /*1070*/  UIMAD UR15, UR8, UR15, URZ ;  /* 0x0000000f080f72a4 */ /* 0x000fe2000f8e023f */
[----:B------:R-:W-:Y:S01]  /*1080*/  SHF.R.S32.HI R8, RZ, 0x1f, R28 ;  /* 0x0000001fff087819 */ /* 0x000fe2000001141c */
[----:B------:R-:W-:Y:S01]  /*1090*/  UIADD3 UR28, UR29, UR10, URZ ;  /* 0x0000000a1d1c7290 */ /* 0x000fe2000fffe03f */
[--C-:B------:R-:W-:Y:S01]  /*10a0*/  SHF.R.S32.HI R6, RZ, 0x1f, R4.reuse ;  /* 0x0000001fff067819 */ /* 0x100fe20000011404 */
[----:B------:R-:W-:Y:S01]  /*10b0*/  IMAD.MOV R0, RZ, RZ, -R4 ;  /* 0x000000ffff007224 */ /* 0x000fe200078e0a04 */
[----:B------:R-:W-:Y:S01]  /*10c0*/  ISETP.GE.AND P5, PT, R29, c[0x0][0x198], PT ;  /* 0x000066001d007a0c */ /* 0x000fe20003fa6270 */
[----:B-1----:R-:W-:Y:S01]  /*10d0*/  IMAD.U32 R3, RZ, RZ, UR25 ;  /* 0x00000019ff037e24 */ /* 0x002fe2000f8e00ff */
[----:B------:R-:W-:Y:S01]  /*10e0*/  LEA.HI R8, R8, R28, RZ, 0x3 ;  /* 0x0000001c08087211 */ /* 0x000fe200078f18ff */
[----:B------:R-:W-:Y:S01]  /*10f0*/  IMAD.U32 R2, RZ, RZ, UR24 ;  /* 0x00000018ff027e24 */ /* 0x000fe2000f8e00ff */
[----:B------:R-:W-:Y:S01]  /*1100*/  ISETP.GE.AND P6, PT, R28, c[0x0][0x198], PT ;  /* 0x000066001c007a0c */ /* 0x000fe20003fc6270 */
[----:B------:R-:W-:Y:S01]  /*1110*/  IMAD.U32 R3, RZ, RZ, UR5 ;  /* 0x00000005ff037e24 */ /* 0x000fe2000f8e00ff */
[----:B------:R-:W-:Y:S01]  /*1120*/  LOP3.LUT R36, R8, 0xfffffff8, RZ, 0xc0, !PT ;  /* 0xfffffff808247812 */ /* 0x000fe200078ec0ff */
[----:B------:R-:W-:Y:S01]  /*1130*/  IMAD R0, R0, c[0x0][0x2c4], R5 ;  /* 0x0000b10000007a24 */ /* 0x000fe200078e0205 */
[----:B------:R-:W-:Y:S01]  /*1140*/  ULDC.64 UR4, c[0x0][0x1e8] ;  /* 0x00007a0000047ab9 */ /* 0x000fe20000000a00 */
[----:B------:R-:W-:Y:S01]  /*1150*/  IMAD R6, R6, c[0x0][0x1b0], RZ ;  /* 0x00006c0006067a24 */ /* 0x000fe200078e02ff */
[----:B------:R-:W-:Y:S01]  /*1160*/  UIMAD UR8, UR9, UR4, URZ ;  /* 0x00000004090872a4 */ /* 0x000fe2000f8e023f */
[----:B------:R-:W-:Y:S01]  /*1170*/  IMAD.WIDE.U32 R2, R4, c[0x0][0x1b0], R2 ;  /* 0x00006c0004027a25 */ /* 0x000fe200078e0002 */
[----:B------:R-:W-:Y:S01]  /*1180*/  SHF.R.S32.HI R5, RZ, 0x1f, R0 ;  /* 0x0000001fff057819 */ /* 0x000fe20000011400 */
[----:B------:R-:W-:Y:S01]  /*1190*/  UIMAD.WIDE.U32 UR20, UR11, UR4, URZ ;  /* 0x000000040b1472a5 */ /* 0x000fe2000f8e003f */
[----:B------:R-:W-:Y:S01]  /*11a0*/  LEA.HI R65, R66, R44, RZ, 0x5 ;  /* 0x0000002c42417211 */ /* 0x000fe200078f28ff */
[----:B------:R-:W-:Y:S01]  /*11b0*/  IMAD R4, R4, c[0x0][0x1b4], R6 ;  /* 0x00006d0004047a24 */ /* 0x000fe200078e0206 */
[----:B------:R-:W-:Y:S01]  /*11c0*/  UIMAD UR8, UR11, UR5, UR8 ;  /* 0x000000050b0872a4 */ /* 0x000fe2000f8e0208 */
[----:B------:R-:W-:Y:S01]  /*11d0*/  BSSY B0, `(.L_x_170) ;  /* 0x0000121000007945 */ /* 0x000fe20003800000 */
[----:B------:R-:W-:Y:S01]  /*11e0*/  UISETP.LT.AND UP0, UPT, UR28, 0x30, UPT ;  /* 0x000000301c00788c */ /* 0x000fe2000bf01270 */
[----:B------:R-:W-:Y:S01]  /*11f0*/  IMAD.IADD R3, R3, 0x1, R4 ;  /* 0x0000000103037824 */ /* 0x000fe200078e0204 */
[----:B------:R-:W-:Y:S01]  /*1200*/  UIADD3 UR8, UR21, UR8, URZ ;  /* 0x0000000815087290 */ /* 0x000fe2000fffe03f */
[----:B------:R-:W-:Y:S01]  /*1210*/  IMAD R4, R5, c[0x0][0x1a8], RZ ;  /* 0x00006a0005047a24 */ /* 0x000fe200078e02ff */
[----:B------:R-:W-:Y:S01]  /*1220*/  USEL UR4, UR28, 0x30, UP0 ;  /* 0x000000301c047887 */ /* 0x000fe20008000000 */
[----:B------:R-:W-:Y:S01]  /*1230*/  IMAD.SHL.U32 R5, R21, 0x40, RZ ;  /* 0x0000004015057824 */ /* 0x000fe200078e00ff */
[----:B------:R-:W-:Y:S01]  /*1240*/  SHF.R.S32.HI R64, RZ, 0x5, R65 ;  /* 0x00000005ff407819 */ /* 0x000fe20000011441 */
[----:B------:R-:W-:-:S02]  /*1250*/  IMAD R4, R0, c[0x0][0x1ac], R4 ;  /* 0x00006b0000047a24 */ /* 0x000fc400078e0204 */
[----:B------:R-:W-:Y:S01]  /*1260*/  IMAD.WIDE.U32 R2, R0, c[0x0][0x1a8], R2 ;  /* 0x00006a0000027a25 */ /* 0x000fe200078e0002 */
[----:B------:R-:W-:-:S03]  /*1270*/  LOP3.LUT R0, R5, 0x1c0, RZ, 0xc0, !PT ;  /* 0x000001c005007812 */ /* 0x000fc600078ec0ff */
[----:B------:R-:W-:Y:S01]  /*1280*/  IMAD.IADD R3, R3, 0x1, R4 ;  /* 0x0000000103037824 */ /* 0x000fe200078e0204 */
[C---:B------:R-:W-:Y:S02]  /*1290*/  LEA R14, P0, R2.reuse, c[0x0][0x160], 0x1 ;  /* 0x00005800020e7a11 */ /* 0x040fe400078008ff */
[----:B------:R-:W-:Y:S02]  /*12a0*/  SHF.R.U32.HI R4, RZ, 0x3, R0 ;  /* 0x00000003ff047819 */ /* 0x000fe40000011600 */
[----:B------:R-:W-:Y:S01]  /*12b0*/  LEA.HI.X R15, R2, c[0x0][0x164], R3, 0x1, P0 ;  /* 0x00005900020f7a11 */ /* 0x000fe200000f0c03 */
[----:B------:R-:W-:Y:S01]  /*12c0*/  SHFL.IDX PT, R6, R14, 0x1, 0x181f ;  /* 0x00381f000e067f89 */ /* 0x000fe200000e0000 */
[----:B------:R-:W-:Y:S02]  /*12d0*/  LOP3.LUT R0, R0, 0x38, R39, 0xf8, !PT ;  /* 0x0000003800007812 */ /* 0x000fe400078ef827 */
[----:B------:R-:W-:Y:S01]  /*12e0*/  LEA.HI R2, R66, R44, RZ, 0x6 ;  /* 0x0000002c42027211 */ /* 0x000fe200078f30ff */
[----:B------:R-:W-:Y:S01]  /*12f0*/  SHFL.IDX PT, R3, R15, RZ, 0x181f ;  /* 0x00181fff0f037589 */ /* 0x000fe200000e0000 */
[----:B------:R-:W-:-:S02]  /*1300*/  LOP3.LUT R0, R0, R4, RZ, 0x3c, !PT ;  /* 0x0000000400007212 */ /* 0x000fc400078e3cff */
[----:B------:R-:W-:Y:S01]  /*1310*/  ISETP.GE.AND P0, PT, R17, UR15, PT ;  /* 0x0000000f11007c0c */ /* 0x000fe2000bf06270 */
[----:B------:R-:W-:Y:S02]  /*1320*/  IMAD.SHL.U32 R4, R2, 0x8, RZ ;  /* 0x0000000802047824 */ /* 0x000fe400078e00ff */
[----:B------:R-:W1:Y:S03]  /*1330*/  SHFL.IDX PT, R2, R14, RZ, 0x181f ;  /* 0x00181fff0e027589 */ /* 0x000e6600000e0000 */
[----:B------:R-:W-:Y:S02]  /*1340*/  LOP3.LUT R5, R0, 0xfffffe00, R4, 0xf8, !PT ;  /* 0xfffffe0000057812 */ /* 0x000fe400078ef804 */
[----:B------:R-:W-:Y:S02]  /*1350*/  SHF.R.S32.HI R0, RZ, 0x1f, R29 ;  /* 0x0000001fff007819 */ /* 0x000fe4000001141d */
[----:B------:R-:W-:Y:S01]  /*1360*/  SHF.R.S32.HI R4, RZ, 0x1f, R30 ;  /* 0x0000001fff047819 */ /* 0x000fe2000001141e */
[----:B------:R-:W-:Y:S01]  /*1370*/  IMAD.SHL.U32 R45, R5, 0x2, RZ ;  /* 0x00000002052d7824 */ /* 0x000fe200078e00ff */
[----:B------:R-:W-:-:S02]  /*1380*/  LEA.HI R0, R0, R29, RZ, 0x3 ;  /* 0x0000001d00007211 */ /* 0x000fc400078f18ff */
[----:B------:R-:W-:Y:S02]  /*1390*/  LEA.HI R4, R4, R30, RZ, 0x3 ;  /* 0x0000001e04047211 */ /* 0x000fe400078f18ff */
[----:B------:R-:W-:Y:S01]  /*13a0*/  LOP3.LUT R37, R0, 0xfffffff8, RZ, 0xc0, !PT ;  /* 0xfffffff800257812 */ /* 0x000fe200078ec0ff */
[----:B------:R-:W-:Y:S01]  /*13b0*/  IMAD.MOV R0, RZ, RZ, -R7 ;  /* 0x000000ffff007224 */ /* 0x000fe200078e0a07 */
[----:B------:R-:W-:Y:S01]  /*13c0*/  LOP3.LUT R38, R4, 0xfffffff8, RZ, 0xc0, !PT ;  /* 0xfffffff804267812 */ /* 0x000fe200078ec0ff */
[----:B------:R-:W3:Y:S02]  /*13d0*/  SHFL.IDX PT, R7, R15, 0x1, 0x181f ;  /* 0x00381f000f077f89 */ /* 0x000ee400000e0000 */
[----:B------:R-:W-:Y:S01]  /*13e0*/  IMAD R23, R0, c[0x0][0x2b8], R10 ;  /* 0x0000ae0000177a24 */ /* 0x000fe200078e020a */
[----:B------:R-:W-:-:S04]  /*13f0*/  IADD3 R0, R17, 0x20, RZ ;  /* 0x0000002011007810 */ /* 0x000fc80007ffe0ff */
[----:B------:R-:W-:Y:S01]  /*1400*/  ISETP.GE.AND P1, PT, R0, UR15, PT ;  /* 0x0000000f00007c0c */ /* 0x000fe2000bf26270 */
[----:B-1----:R-:W-:Y:S01]  /*1410*/  @!P0 IMAD.WIDE R4, R39, 0x2, R2 ;  /* 0x0000000227048825 */ /* 0x002fe200078e0202 */
[----:B------:R-:W-:Y:S02]  /*1420*/  SHF.R.S32.HI R18, RZ, 0x1f, R23 ;  /* 0x0000001fff127819 */ /* 0x000fe40000011417 */
[----:B------:R-:W-:Y:S01]  /*1430*/  IADD3 R0, R17, 0x40, RZ ;  /* 0x0000004011007810 */ /* 0x000fe20007ffe0ff */
[----:B------:R-:W-:Y:S01]  /*1440*/  @!P0 IMAD.WIDE R8, R38, 0x2, R2 ;  /* 0x0000000226088825 */ /* 0x000fe200078e0202 */
[----:B------:R1:W-:Y:S04]  /*1450*/  @!P0 LDGSTS.E.BYPASS.LTC128B.128 [R45+0x4080], [R4.64], !P3 ;  /* 0x04080000042d8fae */ /* 0x0003e8000d901d52 */
[----:B------:R4:W-:Y:S03]  /*1460*/  @!P0 LDGSTS.E.BYPASS.LTC128B.128 [R45+0x8080], [R8.64], !P4 ;  /* 0x08080000082d8fae */ /* 0x0009e6000e101d52 */
[----:B---3--:R-:W-:-:S04]  /*1470*/  @!P1 IMAD.WIDE R12, R39, 0x2, R6 ;  /* 0x00000002270c9825 */ /* 0x008fc800078e0206 */
[----:B------:R-:W-:-:S04]  /*1480*/  @!P1 IMAD.WIDE R10, R38, 0x2, R6 ;  /* 0x00000002260a9825 */ /* 0x000fc800078e0206 */
[----:B-1----:R-:W-:-:S04]  /*1490*/  @!P0 IMAD.WIDE R4, R37, 0x2, R2 ;  /* 0x0000000225048825 */ /* 0x002fc800078e0202 */
[----:B------:R-:W-:Y:S01]  /*14a0*/  @!P0 IMAD.WIDE R2, R36, 0x2, R2 ;  /* 0x0000000224028825 */ /* 0x000fe200078e0202 */
[----:B------:R1:W-:Y:S03]  /*14b0*/  @!P0 LDGSTS.E.BYPASS.LTC128B.128 [R45+0xc080], [R4.64], !P5 ;  /* 0x0c080000042d8fae */ /* 0x0003e6000e901d52 */
[----:B----4-:R-:W-:Y:S01]  /*14c0*/  @!P1 IMAD.WIDE R8, R37, 0x2, R6 ;  /* 0x0000000225089825 */ /* 0x010fe200078e0206 */
[----:B------:R3:W-:Y:S01]  /*14d0*/  @!P0 LDGSTS.E.BYPASS.LTC128B.128 [R45+0x10080], [R2.64], !P6 ;  /* 0x10080000022d8fae */ /* 0x0007e2000f101d52 */
[----:B------:R-:W-:-:S03]  /*14e0*/  ISETP.GE.AND P0, PT, R0, UR15, PT ;  /* 0x0000000f00007c0c */ /* 0x000fc6000bf06270 */
[----:B------:R4:W-:Y:S04]  /*14f0*/  @!P1 LDGSTS.E.BYPASS.LTC128B.128 [R45+0x5080], [R12.64], !P3 ;  /* 0x050800000c2d9fae */ /* 0x0009e8000d901d52 */
[----:B------:R5:W-:Y:S04]  /*1500*/  @!P1 LDGSTS.E.BYPASS.LTC128B.128 [R45+0x9080], [R10.64], !P4 ;  /* 0x090800000a2d9fae */ /* 0x000be8000e101d52 */
[----:B------:R4:W-:Y:S01]  /*1510*/  @!P1 LDGSTS.E.BYPASS.LTC128B.128 [R45+0xd080], [R8.64], !P5 ;  /* 0x0d080000082d9fae */ /* 0x0009e2000e901d52 */
[----:B-1----:R-:W-:Y:S02]  /*1520*/  IMAD R4, R18, c[0x0][0x1e0], RZ ;  /* 0x0000780012047a24 */ /* 0x002fe400078e02ff */
[----:B---3--:R-:W-:-:S04]  /*1530*/  IMAD.WIDE.U32 R2, R23, c[0x0][0x1e0], RZ ;  /* 0x0000780017027a25 */ /* 0x008fc800078e00ff */
[----:B------:R-:W-:-:S04]  /*1540*/  IMAD R4, R23, c[0x0][0x1e4], R4 ;  /* 0x0000790017047a24 */ /* 0x000fc800078e0204 */
[----:B------:R-:W-:Y:S02]  /*1550*/  IMAD.IADD R5, R3, 0x1, R4 ;  /* 0x0000000103057824 */ /* 0x000fe400078e0204 */
[----:B------:R-:W-:Y:S01]  /*1560*/  IMAD.MOV.U32 R4, RZ, RZ, R2 ;  /* 0x000000ffff047224 */ /* 0x000fe200078e0002 */
[----:B------:R-:W-:Y:S01]  /*1570*/  SHFL.IDX PT, R3, R15, 0x2, 0x181f ;  /* 0x00581f000f037f89 */ /* 0x000fe200000e0000 */
[----:B----4-:R-:W-:-:S03]  /*1580*/  @!P1 IMAD.WIDE R8, R36, 0x2, R6 ;  /* 0x0000000224089825 */ /* 0x010fc600078e0206 */
[----:B------:R-:W1:Y:S04]  /*1590*/  SHFL.IDX PT, R2, R14, 0x2, 0x181f ;  /* 0x00581f000e027f89 */ /* 0x000e6800000e0000 */
[----:B------:R-:W-:Y:S04]  /*15a0*/  SHFL.IDX PT, R6, R14, 0x3, 0x181f ;  /* 0x00781f000e067f89 */ /* 0x000fe800000e0000 */
[----:B------:R3:W4:Y:S04]  /*15b0*/  SHFL.IDX PT, R7, R15, 0x3, 0x181f ;  /* 0x00781f000f077f89 */ /* 0x00072800000e0000 */
[----:B------:R2:W-:Y:S01]  /*15c0*/  @!P1 LDGSTS.E.BYPASS.LTC128B.128 [R45+0x11080], [R8.64], !P6 ;  /* 0x11080000082d9fae */ /* 0x0005e2000f101d52 */
[----:B-1----:R-:W-:-:S04]  /*15d0*/  @!P0 IMAD.WIDE R12, R38, 0x2, R2 ;  /* 0x00000002260c8825 */ /* 0x002fc800078e0202 */
[----:B-----5:R-:W-:Y:S01]  /*15e0*/  @!P0 IMAD.WIDE R10, R37, 0x2, R2 ;  /* 0x00000002250a8825 */ /* 0x020fe200078e0202 */
[----:B--2---:R-:W-:-:S03]  /*15f0*/  SHF.R.S32.HI R20, RZ, 0x1f, R22 ;  /* 0x0000001fff147819 */ /* 0x004fc60000011416 */
[----:B------:R-:W-:Y:S01]  /*1600*/  IMAD.WIDE.U32 R4, R22, c[0x0][0x1f0], R4 ;  /* 0x00007c0016047a25 */ /* 0x000fe200078e0004 */
[----:B------:R-:W-:Y:S03]  /*1610*/  STL [R1+0x24], R22 ;  /* 0x0000241601007387 */ /* 0x000fe60000100800 */
[----:B------:R-:W-:Y:S01]  /*1620*/  IMAD R0, R20, c[0x0][0x1f0], RZ ;  /* 0x00007c0014007a24 */ /* 0x000fe200078e02ff */
[----:B------:R-:W-:Y:S03]  /*1630*/  STL [R1+0x30], R39 ;  /* 0x0000302701007387 */ /* 0x000fe60000100800 */
[----:B------:R-:W-:Y:S01]  /*1640*/  IMAD R8, R22, c[0x0][0x1f4], R0 ;  /* 0x00007d0016087a24 */ /* 0x000fe200078e0200 */
[----:B------:R-:W-:Y:S01]  /*1650*/  IADD3 R0, P1, R4, UR20, RZ ;  /* 0x0000001404007c10 */ /* 0x000fe2000ff3e0ff */
[----:B------:R-:W-:Y:S03]  /*1660*/  STL [R1+0x8], R45 ;  /* 0x0000082d01007387 */ /* 0x000fe60000100800 */
[----:B------:R-:W-:Y:S01]  /*1670*/  IADD3.X R4, R5, UR8, R8, P1, !PT ;  /* 0x0000000805047c10 */ /* 0x000fe20008ffe408 */
[----:B------:R-:W-:Y:S01]  /*1680*/  @!P0 IMAD.WIDE R8, R36, 0x2, R2 ;  /* 0x0000000224088825 */ /* 0x000fe200078e0202 */
[----:B------:R-:W-:Y:S01]  /*1690*/  IADD3 R5, R17, 0x60, RZ ;  /* 0x0000006011057810 */ /* 0x000fe20007ffe0ff */
[----:B------:R-:W-:Y:S01]  /*16a0*/  STL [R1+0x60], R38 ;  /* 0x0000602601007387 */ /* 0x000fe20000100800 */
[----:B---3--:R-:W-:-:S02]  /*16b0*/  LEA R15, P1, R0, c[0x0][0x1c8], 0x1 ;  /* 0x00007200000f7a11 */ /* 0x008fc400078208ff */
[----:B------:R-:W-:Y:S01]  /*16c0*/  ISETP.GE.AND P2, PT, R5, UR15, PT ;  /* 0x0000000f05007c0c */ /* 0x000fe2000bf46270 */
[----:B------:R-:W-:Y:S01]  /*16d0*/  STL [R1+0x5c], R37 ;  /* 0x00005c2501007387 */ /* 0x000fe20000100800 */
[----:B------:R-:W-:Y:S01]  /*16e0*/  LEA.HI.X R14, R0, c[0x0][0x1cc], R4, 0x1, P1 ;  /* 0x00007300000e7a11 */ /* 0x000fe200008f0c04 */
[----:B------:R-:W-:Y:S02]  /*16f0*/  @!P0 IMAD.WIDE R4, R39, 0x2, R2 ;  /* 0x0000000227048825 */ /* 0x000fe400078e0202 */
[----:B------:R-:W-:Y:S02]  /*1700*/  SHFL.IDX PT, R2, R15, RZ, 0x181f ;  /* 0x00181fff0f027589 */ /* 0x000fe400000e0000 */
[----:B------:R-:W-:Y:S02]  /*1710*/  IMAD R0, R18, c[0x0][0x208], RZ ;  /* 0x0000820012007a24 */ /* 0x000fe400078e02ff */
[----:B------:R-:W1:Y:S02]  /*1720*/  SHFL.IDX PT, R3, R14, RZ, 0x181f ;  /* 0x00181fff0e037589 */ /* 0x000e6400000e0000 */
[----:B------:R-:W-:-:S02]  /*1730*/  IMAD R0, R23, c[0x0][0x20c], R0 ;  /* 0x0000830017007a24 */ /* 0x000fc400078e0200 */
[----:B------:R4:W-:Y:S04]  /*1740*/  @!P0 LDGSTS.E.BYPASS.LTC128B.128 [R45+0x6080], [R4.64], !P3 ;  /* 0x06080000042d8fae */ /* 0x0009e8000d901d52 */
[----:B------:R2:W-:Y:S04]  /*1750*/  @!P0 LDGSTS.E.BYPASS.LTC128B.128 [R45+0xa080], [R12.64], !P4 ;  /* 0x0a0800000c2d8fae */ /* 0x0005e8000e101d52 */
[----:B------:R3:W-:Y:S04]  /*1760*/  @!P0 LDGSTS.E.BYPASS.LTC128B.128 [R45+0xe080], [R10.64], !P5 ;  /* 0x0e0800000a2d8fae */ /* 0x0007e8000e901d52 */
[----:B------:R5:W-:Y:S01]  /*1770*/  @!P0 LDGSTS.E.BYPASS.LTC128B.128 [R45+0x12080], [R8.64], !P6 ;  /* 0x12080000082d8fae */ /* 0x000be2000f101d52 */
[----:B------:R-:W-:-:S03]  /*1780*/  ISETP.GE.AND P6, PT, R30, c[0x0][0x1d4], PT ;  /* 0x000075001e007a0c */ /* 0x000fc60003fc6270 */
[----:B------:R-:W-:Y:S04]  /*1790*/  STL [R1+0x34], R36 ;  /* 0x0000342401007387 */ /* 0x000fe80000100800 */
[----:B------:R-:W-:Y:S01]  /*17a0*/  STL [R1+0x28], R23 ;  /* 0x0000281701007387 */ /* 0x000fe20000100800 */
[----:B----4-:R-:W-:Y:S01]  /*17b0*/  @!P2 IMAD.WIDE R4, R39, 0x2, R6 ;  /* 0x000000022704a825 */ /* 0x010fe200078e0206 */
[----:B--2---:R-:W-:-:S04]  /*17c0*/  IADD3 R12, -R21, UR4, RZ ;  /* 0x00000004150c7c10 */ /* 0x004fc8000fffe1ff */
[----:B------:R2:W-:Y:S01]  /*17d0*/  @!P2 LDGSTS.E.BYPASS.LTC128B.128 [R45+0x7080], [R4.64], !P3 ;  /* 0x07080000042dafae */ /* 0x0005e2000d901d52 */
[----:B------:R-:W-:Y:S01]  /*17e0*/  ISETP.GE.AND P3, PT, R39, c[0x0][0x1d4], PT ;  /* 0x0000750027007a0c */ /* 0x000fe20003f66270 */
[----:B------:R-:W-:Y:S01]  /*17f0*/  ULDC.64 UR4, c[0x0][0x210] ;  /* 0x0000840000047ab9 */ /* 0x000fe20000000a00 */
[C---:B------:R-:W-:Y:S01]  /*1800*/  ISETP.GE.AND P1, PT, R12.reuse, 0x1, PT ;  /* 0x000000010c00780c */ /* 0x040fe20003f26270 */
[--C-:B---3--:R-:W-:Y:S01]  /*1810*/  @!P2 IMAD.WIDE R10, R37, 0x2, R6.reuse ;  /* 0x00000002250aa825 */ /* 0x108fe200078e0206 */
[----:B------:R-:W-:Y:S01]  /*1820*/  UIMAD.WIDE.U32 UR24, UR11, UR4, URZ ;  /* 0x000000040b1872a5 */ /* 0x000fe2000f8e003f */
[----:B------:R-:W-:Y:S01]  /*1830*/  ISETP.GT.AND P0, PT, R12, 0x20, PT ;  /* 0x000000200c00780c */ /* 0x000fe20003f04270 */
[----:B------:R-:W-:Y:S01]  /*1840*/  UIMAD UR4, UR9, UR4, URZ ;  /* 0x00000004090472a4 */ /* 0x000fe2000f8e023f */
[----:B-----5:R-:W-:-:S03]  /*1850*/  @!P2 IMAD.WIDE R8, R38, 0x2, R6 ;  /* 0x000000022608a825 */ /* 0x020fc600078e0206 */
[----:B------:R-:W-:Y:S01]  /*1860*/  UIMAD UR4, UR11, UR5, UR4 ;  /* 0x000000050b0472a4 */ /* 0x000fe2000f8e0204 */
[----:B------:R-:W-:Y:S01]  /*1870*/  @!P2 IMAD.WIDE R6, R36, 0x2, R6 ;  /* 0x000000022406a825 */ /* 0x000fe200078e0206 */
[----:B------:R1:W-:Y:S01]  /*1880*/  @!P2 LDGSTS.E.BYPASS.LTC128B.128 [R45+0xb080], [R8.64], !P4 ;  /* 0x0b080000082dafae */ /* 0x0003e2000e101d52 */
[----:B------:R-:W-:Y:S01]  /*1890*/  ISETP.GE.AND P4, PT, R28, c[0x0][0x198], PT ;  /* 0x000066001c007a0c */ /* 0x000fe20003f86270 */
[----:B------:R-:W-:Y:S02]  /*18a0*/  UIADD3 UR15, UR25, UR4, URZ ;  /* 0x00000004190f7290 */ /* 0x000fe4000fffe03f */
[----:B------:R3:W-:Y:S01]  /*18b0*/  @!P2 LDGSTS.E.BYPASS.LTC128B.128 [R45+0xf080], [R10.64], !P5 ;  /* 0x0f0800000a2dafae */ /* 0x0007e2000e901d52 */
[----:B------:R-:W-:Y:S01]  /*18c0*/  ISETP.GE.AND P5, PT, R29, c[0x0][0x1d4], PT ;  /* 0x000075001d007a0c */ /* 0x000fe20003fa6270 */
[----:B------:R-:W-:-:S08]  /*18d0*/  UIADD3 UR4, UR23, -0x1, URZ ;  /* 0xffffffff17047890 */ /* 0x000fd0000fffe03f */
[----:B------:R4:W-:Y:S01]  /*18e0*/  @!P2 LDGSTS.E.BYPASS.LTC128B.128 [R45+0x13080], [R6.64], !P4 ;  /* 0x13080000062dafae */ /* 0x0009e2000e101d52 */
[----:B------:R-:W-:Y:S01]  /*18f0*/  ISETP.GE.AND P4, PT, R28, c[0x0][0x1d4], PT ;  /* 0x000075001c007a0c */ /* 0x000fe20003f86270 */
[----:B--2---:R-:W-:Y:S02]  /*1900*/  IMAD.WIDE.U32 R4, R23, c[0x0][0x208], RZ ;  /* 0x0000820017047a25 */ /* 0x004fe400078e00ff */
[----:B------:R-:W0:Y:S02]  /*1910*/  LDGDEPBAR ;  /* 0x00000000000079af */ /* 0x000e240000000000 */
[----:B------:R-:W-:-:S04]  /*1920*/  IMAD.IADD R5, R5, 0x1, R0 ;  /* 0x0000000105057824 */ /* 0x000fc800078e0200 */
[----:B------:R-:W-:-:S04]  /*1930*/  IMAD.WIDE.U32 R4, R22, c[0x0][0x218], R4 ;  /* 0x0000860016047a25 */ /* 0x000fc800078e0004 */
[----:B-1----:R-:W-:Y:S01]  /*1940*/  @P1 IMAD.WIDE R8, R39, 0x2, R2 ;  /* 0x0000000227081825 */ /* 0x002fe200078e0202 */
[----:B---3--:R-:W-:-:S03]  /*1950*/  LEA.HI R10, R66, R44, RZ, 0x4 ;  /* 0x0000002c420a7211 */ /* 0x008fc600078f20ff */
[----:B------:R-:W-:Y:S01]  /*1960*/  IMAD.SHL.U32 R11, R21, 0x8, RZ ;  /* 0x00000008150b7824 */ /* 0x000fe200078e00ff */
[----:B------:R1:W-:Y:S01]  /*1970*/  @P1 LDGSTS.E.BYPASS.LTC128B.128 [R45+0x14080], [R8.64], !P3 ;  /* 0x14080000082d1fae */ /* 0x0003e2000d901d52 */
[----:B------:R-:W-:-:S05]  /*1980*/  LOP3.LUT R0, R10, 0xfffffff0, RZ, 0xc0, !PT ;  /* 0xfffffff00a007812 */ /* 0x000fca00078ec0ff */
[----:B------:R-:W-:Y:S02]  /*1990*/  IMAD.IADD R0, R44, 0x1, -R0 ;  /* 0x000000012c007824 */ /* 0x000fe400078e0a00 */
[----:B----4-:R-:W-:-:S05]  /*19a0*/  @P1 IMAD.WIDE R6, R38, 0x2, R2 ;  /* 0x0000000226061825 */ /* 0x010fca00078e0202 */
[----:B------:R2:W-:Y:S01]  /*19b0*/  @P1 LDGSTS.E.BYPASS.LTC128B.128 [R45+0x15880], [R6.64], !P6 ;  /* 0x15880000062d1fae */ /* 0x0005e2000f101d52 */
[----:B-1----:R-:W-:-:S05]  /*19c0*/  @P1 IMAD.WIDE R8, R37, 0x2, R2 ;  /* 0x0000000225081825 */ /* 0x002fca00078e0202 */
[----:B------:R1:W-:Y:S01]  /*19d0*/  @P1 LDGSTS.E.BYPASS.LTC128B.128 [R45+0x17080], [R8.64], !P5 ;  /* 0x17080000082d1fae */ /* 0x0003e2000e901d52 */
[----:B--2---:R-:W-:-:S03]  /*19e0*/  @P1 IMAD.WIDE R6, R36, 0x2, R2 ;  /* 0x0000000224061825 */ /* 0x004fc600078e0202 */
[----:B------:R-:W-:Y:S04]  /*19f0*/  SHFL.IDX PT, R2, R15, 0x1, 0x181f ;  /* 0x00381f000f027f89 */ /* 0x000fe800000e0000 */
[----:B------:R2:W3:Y:S04]  /*1a00*/  SHFL.IDX PT, R3, R14, 0x1, 0x181f ;  /* 0x00381f000e037f89 */ /* 0x0004e800000e0000 */
[----:B------:R4:W-:Y:S01]  /*1a10*/  @P1 LDGSTS.E.BYPASS.LTC128B.128 [R45+0x18880], [R6.64], !P4 ;  /* 0x18880000062d1fae */ /* 0x0009e2000e101d52 */
[----:B-1----:R-:W-:-:S04]  /*1a20*/  SHF.R.S32.HI R9, RZ, 0x4, R10 ;  /* 0x00000004ff097819 */ /* 0x002fc8000001140a */
[----:B------:R-:W-:Y:S01]  /*1a30*/  LEA.HI R8, R10, R9, RZ, 0x1 ;  /* 0x000000090a087211 */ /* 0x000fe200078f08ff */
[----:B------:R-:W-:-:S03]  /*1a40*/  IMAD.SHL.U32 R10, R19, 0x40, RZ ;  /* 0x00000040130a7824 */ /* 0x000fc600078e00ff */
[----:B------:R-:W-:Y:S02]  /*1a50*/  LOP3.LUT R8, R8, 0xfffffffe, RZ, 0xc0, !PT ;  /* 0xfffffffe08087812 */ /* 0x000fe400078ec0ff */
[----:B--2---:R-:W-:-:S03]  /*1a60*/  SHF.R.S32.HI R14, RZ, 0x1f, R0 ;  /* 0x0000001fff0e7819 */ /* 0x004fc60000011400 */
[----:B------:R-:W-:Y:S01]  /*1a70*/  IMAD.IADD R8, R9, 0x1, -R8 ;  /* 0x0000000109087824 */ /* 0x000fe200078e0a08 */
[----:B------:R-:W-:Y:S01]  /*1a80*/  LEA.HI R14, R14, R0, RZ, 0x3 ;  /* 0x000000000e0e7211 */ /* 0x000fe200078f18ff */
[----:B----4-:R-:W-:Y:S01]  /*1a90*/  IMAD R6, R20, c[0x0][0x218], RZ ;  /* 0x0000860014067a24 */ /* 0x010fe200078e02ff */
[----:B------:R-:W-:Y:S02]  /*1aa0*/  IADD3 R7, P1, R4, UR24, RZ ;  /* 0x0000001804077c10 */ /* 0x000fe4000ff3e0ff */
[----:B------:R-:W-:Y:S01]  /*1ab0*/  LOP3.LUT R4, R10, 0x1c0, RZ, 0xc0, !PT ;  /* 0x000001c00a047812 */ /* 0x000fe200078ec0ff */
[----:B------:R-:W-:-:S03]  /*1ac0*/  IMAD R6, R22, c[0x0][0x21c], R6 ;  /* 0x0000870016067a24 */ /* 0x000fc600078e0206 */
[----:B------:R-:W-:Y:S02]  /*1ad0*/  LOP3.LUT R10, R4, 0x8, R11, 0xf8, !PT ;  /* 0x00000008040a7812 */ /* 0x000fe400078ef80b */
[----:B------:R-:W-:Y:S02]  /*1ae0*/  IADD3.X R12, R5, UR15, R6, P1, !PT ;  /* 0x0000000f050c7c10 */ /* 0x000fe40008ffe406 */
[----:B------:R-:W-:Y:S01]  /*1af0*/  SHF.R.U32.HI R6, RZ, 0x3, R4 ;  /* 0x00000003ff067819 */ /* 0x000fe20000011604 */
[----:B---3--:R-:W-:Y:S01]  /*1b00*/  @P0 IMAD.WIDE R4, R39, 0x2, R2 ;  /* 0x0000000227040825 */ /* 0x008fe200078e0202 */
[----:B------:R-:W-:Y:S02]  /*1b10*/  LOP3.LUT R11, R14, 0xfffffff8, RZ, 0xc0, !PT ;  /* 0xfffffff80e0b7812 */ /* 0x000fe400078ec0ff */
[----:B------:R-:W-:Y:S02]  /*1b20*/  LOP3.LUT R6, R10, R6, RZ, 0x3c, !PT ;  /* 0x000000060a067212 */ /* 0x000fe400078e3cff */
[C---:B------:R-:W-:Y:S01]  /*1b30*/  LEA R15, P1, R7.reuse, c[0x0][0x1f8], 0x1 ;  /* 0x00007e00070f7a11 */ /* 0x040fe200078208ff */
[----:B------:R-:W-:Y:S01]  /*1b40*/  IMAD.IADD R13, R0, 0x1, -R11 ;  /* 0x00000001000d7824 */ /* 0x000fe200078e0a0b */
[----:B------:R1:W-:Y:S01]  /*1b50*/  @P0 LDGSTS.E.BYPASS.LTC128B.128 [R45+0x15080], [R4.64], !P3 ;  /* 0x15080000042d0fae */ /* 0x0003e2000d901d52 */
[----:B------:R-:W-:Y:S01]  /*1b60*/  IMAD R0, R8, 0x200, R6 ;  /* 0x0000020008007824 */ /* 0x000fe200078e0206 */
[----:B------:R-:W-:Y:S01]  /*1b70*/  LEA.HI.X R12, R7, c[0x0][0x1fc], R12, 0x1, P1 ;  /* 0x00007f00070c7a11 */ /* 0x000fe200008f0c0c */
[----:B------:R-:W-:-:S04]  /*1b80*/  @P0 IMAD.WIDE R6, R38, 0x2, R2 ;  /* 0x0000000226060825 */ /* 0x000fc800078e0202 */
[----:B------:R-:W-:Y:S01]  /*1b90*/  IMAD.SHL.U32 R11, R8, 0x8, RZ ;  /* 0x00000008080b7824 */ /* 0x000fe200078e00ff */
[----:B------:R2:W-:Y:S01]  /*1ba0*/  @P0 LDGSTS.E.BYPASS.LTC128B.128 [R45+0x16880], [R6.64], !P6 ;  /* 0x16880000062d0fae */ /* 0x0005e2000f101d52 */
[----:B------:R-:W-:-:S04]  /*1bb0*/  @P0 IMAD.WIDE R8, R36, 0x2, R2 ;  /* 0x0000000224080825 */ /* 0x000fc800078e0202 */
[----:B------:R-:W-:Y:S02]  /*1bc0*/  IMAD.SHL.U32 R10, R13, 0x40, RZ ;  /* 0x000000400d0a7824 */ /* 0x000fe400078e00ff */
[----:B------:R-:W-:-:S03]  /*1bd0*/  IMAD.SHL.U32 R236, R0, 0x2, RZ ;  /* 0x0000000200ec7824 */ /* 0x000fc600078e00ff */
[----:B------:R-:W-:Y:S02]  /*1be0*/  LOP3.LUT R10, R10, 0x1c0, RZ, 0xc0, !PT ;  /* 0x000001c00a0a7812 */ /* 0x000fe400078ec0ff */
[C---:B------:R-:W-:Y:S02]  /*1bf0*/  IADD3 R0, R236.reuse, 0x14080, RZ ;  /* 0x00014080ec007810 */ /* 0x040fe40007ffe0ff */
[----:B------:R-:W-:Y:S01]  /*1c00*/  IADD3 R243, R236, 0x140a0, RZ ;  /* 0x000140a0ecf37810 */ /* 0x000fe20007ffe0ff */
[----:B-1----:R-:W-:Y:S01]  /*1c10*/  @P0 IMAD.WIDE R4, R37, 0x2, R2 ;  /* 0x0000000225040825 */ /* 0x002fe200078e0202 */
[----:B------:R-:W-:Y:S02]  /*1c20*/  LOP3.LUT R3, R10, 0x8, R11, 0xf8, !PT ;  /* 0x000000080a037812 */ /* 0x000fe400078ef80b */
[----:B------:R-:W-:Y:S02]  /*1c30*/  SHF.R.U32.HI R2, RZ, 0x3, R10 ;  /* 0x00000003ff027819 */ /* 0x000fe4000001160a */
[----:B------:R1:W-:Y:S02]  /*1c40*/  @P0 LDGSTS.E.BYPASS.LTC128B.128 [R45+0x18080], [R4.64], !P5 ;  /* 0x18080000042d0fae */ /* 0x0003e4000e901d52 */
[----:B------:R-:W-:-:S02]  /*1c50*/  LOP3.LUT R2, R3, R2, RZ, 0x3c, !PT ;  /* 0x0000000203027212 */ /* 0x000fc400078e3cff */
[----:B------:R3:W-:Y:S01]  /*1c60*/  @P0 LDGSTS.E.BYPASS.LTC128B.128 [R45+0x19880], [R8.64], !P4 ;  /* 0x19880000082d0fae */ /* 0x0007e2000e101d52 */
[----:B------:R-:W-:Y:S02]  /*1c70*/  LOP3.LUT P0, RZ, R19, 0x2, RZ, 0xc0, !PT ;  /* 0x0000000213ff7812 */ /* 0x000fe4000780c0ff */
[----:B--2---:R-:W-:Y:S01]  /*1c80*/  IADD3 R6, -R21, UR28, RZ ;  /* 0x0000001c15067c10 */ /* 0x004fe2000fffe1ff */
[----:B------:R-:W0:Y:S01]  /*1c90*/  LDGDEPBAR ;  /* 0x00000000000079af */ /* 0x000e220000000000 */
[----:B------:R-:W-:Y:S02]  /*1ca0*/  R2P PR, R13, 0x6 ;  /* 0x000000060d007804 */ /* 0x000fe40000000000 */
[----:B------:R-:W-:Y:S02]  /*1cb0*/  ISETP.GE.AND P3, PT, R39, c[0x0][0x1d4], PT ;  /* 0x0000750027007a0c */ /* 0x000fe40003f66270 */
[----:B------:R-:W-:-:S05]  /*1cc0*/  SHF.R.S32.HI R7, RZ, 0x1f, R39 ;  /* 0x0000001fff077819 */ /* 0x000fca0000011427 */
[----:B------:R-:W-:Y:S01]  /*1cd0*/  @P0 IADD3 R243, R0, -0x20, RZ ;  /* 0xffffffe000f30810 */ /* 0x000fe20007ffe0ff */
[----:B------:R-:W-:Y:S01]  /*1ce0*/  IMAD.MOV.U32 R0, RZ, RZ, 0x20 ;  /* 0x00000020ff007424 */ /* 0x000fe200078e00ff */
[----:B------:R-:W-:Y:S01]  /*1cf0*/  ISETP.LT.OR P0, PT, R6, 0x1, P3 ;  /* 0x000000010600780c */ /* 0x000fe20001f01670 */
[----:B------:R2:W-:Y:S01]  /*1d00*/  STL [R1+0x70], R7 ;  /* 0x0000700701007387 */ /* 0x0005e20000100800 */
[----:B------:R-:W-:Y:S02]  /*1d10*/  ISETP.GT.AND P3, PT, R31, 0x2f, PT ;  /* 0x0000002f1f00780c */ /* 0x000fe40003f64270 */
[----:B------:R-:W-:Y:S02]  /*1d20*/  SEL R0, R0, 0xffffffe0, !P2 ;  /* 0xffffffe000007807 */ /* 0x000fe40005000000 */
[----:B------:R-:W-:Y:S01]  /*1d30*/  ISETP.GE.AND P2, PT, R29, c[0x0][0x1d4], PT ;  /* 0x000075001d007a0c */ /* 0x000fe20003f46270 */
[----:B-1----:R-:W-:Y:S02]  /*1d40*/  IMAD.SHL.U32 R4, R14, 0x40, RZ ;  /* 0x000000400e047824 */ /* 0x002fe400078e00ff */
[----:B------:R-:W-:Y:S01]  /*1d50*/  IMAD.MOV.U32 R5, RZ, RZ, 0x10 ;  /* 0x00000010ff057424 */ /* 0x000fe200078e00ff */
[----:B---3--:R-:W-:Y:S01]  /*1d60*/  SHFL.IDX PT, R8, R15, RZ, 0x181f ;  /* 0x00181fff0f087589 */ /* 0x008fe200000e0000 */
[----:B------:R-:W-:-:S04]  /*1d70*/  DEPBAR.LE SB0, 0x1 ;  /* 0x000080400000791a */ /* 0x000fc80000000000 */
[----:B------:R-:W-:Y:S01]  /*1d80*/  LOP3.LUT R4, R2, 0xfffffe00, R4, 0xf8, !PT ;  /* 0xfffffe0002047812 */ /* 0x000fe200078ef804 */
[----:B------:R-:W1:Y:S01]  /*1d90*/  SHFL.IDX PT, R9, R12, RZ, 0x181f ;  /* 0x00181fff0c097589 */ /* 0x000e6200000e0000 */
[----:B------:R-:W-:-:S03]  /*1da0*/  SEL R5, R5, 0xfffffff0, !P1 ;  /* 0xfffffff005057807 */ /* 0x000fc60004800000 */
[----:B------:R-:W-:Y:S01]  /*1db0*/  BAR.SYNC.DEFER_BLOCKING 0x0 ;  /* 0x0000000000007b1d */ /* 0x000fe20000010000 */
[----:B------:R-:W-:Y:S01]  /*1dc0*/  IMAD R220, R64, 0x400, R4 ;  /* 0x0000040040dc7824 */ /* 0x000fe200078e0204 */
[----:B------:R-:W-:Y:S02]  /*1dd0*/  ISETP.GE.AND P1, PT, R30, c[0x0][0x1d4], PT ;  /* 0x000075001e007a0c */ /* 0x000fe40003f26270 */
[----:B--2---:R-:W-:Y:S02]  /*1de0*/  SHF.R.S32.HI R7, RZ, 0x1f, R36 ;  /* 0x0000001fff077819 */ /* 0x004fe40000011424 */
[C---:B------:R-:W-:Y:S01]  /*1df0*/  LEA R228, R220.reuse, 0x4080, 0x1 ;  /* 0x00004080dce47811 */ /* 0x040fe200078e08ff */
[----:B------:R-:W-:-:S04]  /*1e00*/  IMAD.SHL.U32 R220, R220, 0x2, RZ ;  /* 0x00000002dcdc7824 */ /* 0x000fc800078e00ff */
[--C-:B------:R-:W-:Y:S02]  /*1e10*/  IMAD R224, R5, 0x2, R228.reuse ;  /* 0x0000000205e07824 */ /* 0x100fe400078e02e4 */
[C---:B------:R-:W-:Y:S02]  /*1e20*/  IMAD R228, R0.reuse, 0x2, R228 ;  /* 0x0000000200e47824 */ /* 0x040fe400078e02e4 */
[----:B------:R-:W-:Y:S02]  /*1e30*/  IMAD R232, R0, 0x2, R224 ;  /* 0x0000000200e87824 */ /* 0x000fe400078e02e0 */
[----:B-1----:R-:W-:Y:S01]  /*1e40*/  IMAD.WIDE R2, R39, 0x2, R8 ;  /* 0x0000000227027825 */ /* 0x002fe200078e0208 */
[----:B------:R-:W1:Y:S04]  /*1e50*/  LDSM.16.M88.4 R160, [R220+0x4080] ;  /* 0x00408000dca0783b */ /* 0x000e680000000200 */
[----:B------:R-:W2:Y:S04]  /*1e60*/  LDSM.16.M88.4 R188, [R220+0x8080] ;  /* 0x00808000dcbc783b */ /* 0x000ea80000000200 */
[----:B------:R-:W3:Y:S04]  /*1e70*/  LDSM.16.M88.4 R204, [R220+0xc080] ;  /* 0x00c08000dccc783b */ /* 0x000ee80000000200 */
[----:B------:R-:W4:Y:S04]  /*1e80*/  LDSM.16.M88.4 R164, [R224] ;  /* 0x00000000e0a4783b */ /* 0x000f280000000200 */
[----:B------:R-:W1:Y:S04]  /*1e90*/  LDSM.16.M88.4 R192, [R224+0x4000] ;  /* 0x00400000e0c0783b */ /* 0x000e680000000200 */
[----:B------:R-:W1:Y:S04]  /*1ea0*/  LDSM.16.M88.4 R208, [R224+0x8000] ;  /* 0x00800000e0d0783b */ /* 0x000e680000000200 */
[----:B------:R-:W1:Y:S04]  /*1eb0*/  LDSM.16.M88.4 R180, [R228] ;  /* 0x00000000e4b4783b */ /* 0x000e680000000200 */
[----:B------:R-:W1:Y:S04]  /*1ec0*/  LDSM.16.M88.4 R196, [R228+0x4000] ;  /* 0x00400000e4c4783b */ /* 0x000e680000000200 */
[----:B------:R-:W1:Y:S04]  /*1ed0*/  LDSM.16.M88.4 R212, [R228+0x8000] ;  /* 0x00800000e4d4783b */ /* 0x000e680000000200 */
[----:B------:R-:W1:Y:S04]  /*1ee0*/  LDSM.16.M88.4 R184, [R232] ;  /* 0x00000000e8b8783b */ /* 0x000e680000000200 */
[----:B------:R-:W1:Y:S04]  /*1ef0*/  LDSM.16.M88.4 R200, [R232+0x4000] ;  /* 0x00400000e8c8783b */ /* 0x000e680000000200 */
[----:B------:R-:W1:Y:S04]  /*1f00*/  LDSM.16.M88.4 R216, [R232+0x8000] ;  /* 0x00800000e8d8783b */ /* 0x000e680000000200 */
[----:B------:R-:W1:Y:S04]  /*1f10*/  LDSM.16.M88.4 R220, [R220+0x10080] ;  /* 0x01008000dcdc783b */ /* 0x000e680000000200 */
[----:B------:R-:W1:Y:S04]  /*1f20*/  LDSM.16.M88.4 R224, [R224+0xc000] ;  /* 0x00c00000e0e0783b */ /* 0x000e680000000200 */
[----:B------:R-:W1:Y:S04]  /*1f30*/  LDSM.16.M88.4 R228, [R228+0xc000] ;  /* 0x00c00000e4e4783b */ /* 0x000e680000000200 */
[----:B------:R-:W1:Y:S04]  /*1f40*/  LDSM.16.M88.4 R232, [R232+0xc000] ;  /* 0x00c00000e8e8783b */ /* 0x000e680000000200 */
[----:B------:R-:W-:Y:S06]  /*1f50*/  BAR.SYNC.DEFER_BLOCKING 0x0 ;  /* 0x0000000000007b1d */ /* 0x000fec0000010000 */
[----:B------:R-:W-:-:S04]  /*1f60*/  DEPBAR.LE SB0, 0x0 ;  /* 0x000080000000791a */ /* 0x000fc80000000000 */
[----:B------:R-:W-:Y:S06]  /*1f70*/  BAR.SYNC.DEFER_BLOCKING 0x0 ;  /* 0x0000000000007b1d */ /* 0x000fec0000010000 */
[----:B------:R-:W1:Y:S04]  /*1f80*/  LDSM.16.M88.4 R20, [R236+0x14080] ;  /* 0x01408000ec14783b */ /* 0x000e680000000200 */
[----:B------:R-:W1:Y:S04]  /*1f90*/  LDSM.16.M88.4 R24, [R236+0x14880] ;  /* 0x01488000ec18783b */ /* 0x000e680000000200 */
[----:B------:R-:W1:Y:S04]  /*1fa0*/  LDSM.16.M88.4 R32, [R236+0x15080] ;  /* 0x01508000ec20783b */ /* 0x000e680000000200 */
[----:B------:R-:W1:Y:S04]  /*1fb0*/  LDSM.16.M88.4 R40, [R243] ;  /* 0x00000000f328783b */ /* 0x000e680000000200 */
[----:B------:R-:W1:Y:S04]  /*1fc0*/  LDSM.16.M88.4 R48, [R243+0x800] ;  /* 0x00080000f330783b */ /* 0x000e680000000200 */
[----:B------:R-:W1:Y:S04]  /*1fd0*/  LDSM.16.M88.4 R56, [R243+0x1000] ;  /* 0x00100000f338783b */ /* 0x000e680000000200 */
[----:B------:R-:W-:Y:S01]  /*1fe0*/  @!PT LDS RZ, [RZ] ;  /* 0x00000000fffff984 */ /* 0x000fe20000000800 */
[----:B------:R-:W-:Y:S01]  /*1ff0*/  @!PT LDS RZ, [RZ] ;  /* 0x00000000fffff984 */ /* 0x000fe20000000800 */
[----:B------:R-:W-:Y:S01]  /*2000*/  @!PT LDS RZ, [RZ] ;  /* 0x00000000fffff984 */ /* 0x000fe20000000800 */
[----:B------:R5:W-:Y:S01]  /*2010*/  LDGSTS.E.BYPASS.LTC128B.128 [R45+0x4080], [R2.64], !P0 ;  /* 0x04080000022d7fae */ /* 0x000be2000c101d52 */
[----:B------:R-:W-:-:S02]  /*2020*/  ISETP.LT.OR P0, PT, R6, 0x1, P1 ;  /* 0x000000010600780c */ /* 0x000fc40000f01670 */
[----:B------:R-:W-:Y:S01]  /*2030*/  ISETP.GE.AND P1, PT, R28, c[0x0][0x1d4], PT ;  /* 0x000075001c007a0c */ /* 0x000fe20003f26270 */
[----:B-----5:R-:W-:-:S10]  /*2040*/  IMAD.WIDE R2, R38, 0x2, R8 ;  /* 0x0000000226027825 */ /* 0x020fd400078e0208 */
[----:B------:R5:W-:Y:S01]  /*2050*/  LDGSTS.E.BYPASS.LTC128B.128 [R45+0x5880], [R2.64], !P0 ;  /* 0x05880000022d7fae */ /* 0x000be2000c101d52 */
[----:B------:R-:W-:Y:S01]  /*2060*/  ISETP.LT.OR P0, PT, R6, 0x1, P2 ;  /* 0x000000010600780c */ /* 0x000fe20001701670 */
[----:B-----5:R-:W-:-:S12]  /*2070*/  IMAD.WIDE R2, R37, 0x2, R8 ;  /* 0x0000000225027825 */ /* 0x020fd800078e0208 */
[----:B------:R5:W-:Y:S01]  /*2080*/  LDGSTS.E.BYPASS.LTC128B.128 [R45+0x7080], [R2.64], !P0 ;  /* 0x07080000022d7fae */ /* 0x000be2000c101d52 */
[----:B------:R-:W-:Y:S01]  /*2090*/  ISETP.LT.OR P0, PT, R6, 0x1, P1 ;  /* 0x000000010600780c */ /* 0x000fe20000f01670 */
[----:B-----5:R-:W-:-:S12]  /*20a0*/  IMAD.WIDE R2, R36, 0x2, R8 ;  /* 0x0000000224027825 */ /* 0x020fd800078e0208 */
[----:B------:R5:W-:Y:S01]  /*20b0*/  LDGSTS.E.BYPASS.LTC128B.128 [R45+0x8880], [R2.64], !P0 ;  /* 0x08880000022d7fae */ /* 0x000be2000c101d52 */
[----:B------:R-:W-:Y:S02]  /*20c0*/  ISETP.GT.AND P0, PT, R44, 0x7f, PT ;  /* 0x0000007f2c00780c */ /* 0x000fe40003f04270 */
[----:B-----5:R-:W-:Y:S02]  /*20d0*/  SHF.R.S32.HI R3, RZ, 0x1f, R38 ;  /* 0x0000001fff037819 */ /* 0x020fe40000011426 */
[----:B------:R-:W-:-:S03]  /*20e0*/  SHF.R.S32.HI R2, RZ, 0x1f, R37 ;  /* 0x0000001fff027819 */ /* 0x000fc60000011425 */
[----:B------:R5:W-:Y:S04]  /*20f0*/  STL [R1+0x68], R3 ;  /* 0x0000680301007387 */ /* 0x000be80000100800 */
[----:B------:R1:W-:Y:S04]  /*2100*/  STL [R1+0x64], R2 ;  /* 0x0000640201007387 */ /* 0x0003e80000100800 */
[----:B------:R2:W-:Y:S01]  /*2110*/  STL [R1+0x50], R7 ;  /* 0x0000500701007387 */ /* 0x0005e20000100800 */
[C---:B-----5:R-:W-:Y:S02]  /*2120*/  IADD3 R3, R243.reuse, 0x800, RZ ;  /* 0x00000800f3037810 */ /* 0x060fe40007ffe0ff */
[----:B-1----:R-:W-:-:S03]  /*2130*/  IADD3 R2, R243, 0x1000, RZ ;  /* 0x00001000f3027810 */ /* 0x002fc60007ffe0ff */
[----:B------:R1:W-:Y:S04]  /*2140*/  STL [R1+0x4], R3 ;  /* 0x0000040301007387 */ /* 0x0003e80000100800 */
[----:B------:R1:W-:Y:S01]  /*2150*/  STL [R1], R2 ;  /* 0x0000000201007387 */ /* 0x0003e20000100800 */
[----:B------:R-:W-:Y:S05]  /*2160*/  @P0 BRA `(.L_x_171) ;  /* 0x0000027000000947 */ /* 0x000fea0003800000 */
[----:B--234-:R-:W-:Y:S05]  /*2170*/  BRA.DIV ~URZ, `(.L_x_172) ;  /* 0x000117627f007947 */ /* 0x01cfea000b800000 */
[----:B------:R2:W3:Y:S04]  /*2180*/  SHFL.IDX PT, R7, R12, 0x1, 0x181f ;  /* 0x00381f000c077f89 */ /* 0x0004e800000e0000 */
[----:B-1----:R2:W1:Y:S02]  /*2190*/  SHFL.IDX PT, R2, R15, 0x1, 0x181f ;  /* 0x00381f000f027f89 */ /* 0x00246400000e0000 */
.L_x_237:
[----:B------:R-:W4:Y:S04]  /*21a0*/  LDL R8, [R1+0x5c] ;  /* 0x00005c0001087983 */ /* 0x000f280000100800 */
[----:B------:R-:W5:Y:S04]  /*21b0*/  LDL R9, [R1+0x64] ;  /* 0x0000640001097983 */ /* 0x000f680000100800 */
[----:B--2---:R-:W2:Y:S04]  /*21c0*/  LDL R14, [R1+0x8] ;  /* 0x00000800010e7983 */ /* 0x004ea80000100800 */
[----:B---3--:R-:W3:Y:S04]  /*21d0*/  LDL R15, [R1+0x34] ;  /* 0x00003400010f7983 */ /* 0x008ee80000100800 */
[----:B------:R-:W2:Y:S01]  /*21e0*/  LDL R16, [R1+0x50] ;  /* 0x0000500001107983 */ /* 0x000ea20000100800 */
[----:B------:R-:W-:-:S02]  /*21f0*/  SHF.R.S32.HI R10, RZ, 0x1f, R30 ;  /* 0x0000001fff0a7819 */ /* 0x000fc4000001141e */
[----:B------:R-:W-:Y:S02]  /*2200*/  SHF.R.S32.HI R11, RZ, 0x1f, R30 ;  /* 0x0000001fff0b7819 */ /* 0x000fe4000001141e */
[-C--:B------:R-:W-:Y:S02]  /*2210*/  LEA.HI R10, R10, R30.reuse, RZ, 0x3 ;  /* 0x0000001e0a0a7211 */ /* 0x080fe400078f18ff */
[----:B------:R-:W-:Y:S02]  /*2220*/  LEA.HI R11, R11, R30, RZ, 0x3 ;  /* 0x0000001e0b0b7211 */ /* 0x000fe400078f18ff */
[----:B------:R-:W-:Y:S02]  /*2230*/  LOP3.LUT R10, R10, 0xfffffff8, RZ, 0xc0, !PT ;  /* 0xfffffff80a0a7812 */ /* 0x000fe400078ec0ff */
[----:B------:R-:W-:Y:S02]  /*2240*/  LOP3.LUT R11, R11, 0xfffffff8, RZ, 0xc0, !PT ;  /* 0xfffffff80b0b7812 */ /* 0x000fe400078ec0ff */
[----:B-1----:R-:W-:-:S02]  /*2250*/  LEA R12, P0, R10, R2, 0x1 ;  /* 0x000000020a0c7211 */ /* 0x002fc400078008ff */
[----:B------:R-:W-:Y:S01]  /*2260*/  SHF.R.S32.HI R11, RZ, 0x1f, R11 ;  /* 0x0000001fff0b7819 */ /* 0x000fe2000001140b */
[C---:B------:R-:W-:Y:S02]  /*2270*/  IMAD.SHL.U32 R3, R19.reuse, 0x8, RZ ;  /* 0x0000000813037824 */ /* 0x040fe400078e00ff */
[----:B------:R-:W-:Y:S01]  /*2280*/  IMAD.SHL.U32 R17, R19, 0x8, RZ ;  /* 0x0000000813117824 */ /* 0x000fe200078e00ff */
[----:B------:R-:W-:-:S04]  /*2290*/  LEA.HI.X R13, R10, R7, R11, 0x1, P0 ;  /* 0x000000070a0d7211 */ /* 0x000fc800000f0c0b */
[----:B------:R-:W-:Y:S02]  /*22a0*/  SHF.R.S32.HI R17, RZ, 0x1f, R17 ;  /* 0x0000001fff117819 */ /* 0x000fe40000011411 */
[----:B----4-:R-:W-:-:S04]  /*22b0*/  LEA R10, P0, R8, R2, 0x1 ;  /* 0x00000002080a7211 */ /* 0x010fc800078008ff */
[----:B-----5:R-:W-:Y:S02]  /*22c0*/  LEA.HI.X R11, R8, R7, R9, 0x1, P0 ;  /* 0x00000007080b7211 */ /* 0x020fe400000f0c09 */
[----:B------:R-:W-:-:S04]  /*22d0*/  LEA R8, P0, R3, R2, 0x1 ;  /* 0x0000000203087211 */ /* 0x000fc800078008ff */
[C---:B------:R-:W-:Y:S02]  /*22e0*/  LEA.HI.X R9, R3.reuse, R7, R17, 0x1, P0 ;  /* 0x0000000703097211 */ /* 0x040fe400000f0c11 */
[----:B------:R-:W-:-:S04]  /*22f0*/  ISETP.GE.AND P0, PT, R3, c[0x0][0x1d4], PT ;  /* 0x0000750003007a0c */ /* 0x000fc80003f06270 */
[----:B------:R-:W-:-:S13]  /*2300*/  ISETP.LT.OR P0, PT, R6, 0x21, P0 ;  /* 0x000000210600780c */ /* 0x000fda0000701670 */
[----:B------:R-:W-:Y:S01]  /*2310*/  @!PT LDS RZ, [RZ] ;  /* 0x00000000fffff984 */ /* 0x000fe20000000800 */
[----:B------:R-:W-:Y:S01]  /*2320*/  @!PT LDS RZ, [RZ] ;  /* 0x00000000fffff984 */ /* 0x000fe20000000800 */
[----:B------:R-:W-:Y:S01]  /*2330*/  @!PT LDS RZ, [RZ] ;  /* 0x00000000fffff984 */ /* 0x000fe20000000800 */
[----:B--2---:R1:W-:Y:S01]  /*2340*/  LDGSTS.E.BYPASS.LTC128B.128 [R14+0x5080], [R8.64], !P0 ;  /* 0x05080000080e7fae */ /* 0x0043e2000c101d52 */
[----:B---3--:R-:W-:-:S04]  /*2350*/  LEA R2, P0, R15, R2, 0x1 ;  /* 0x000000020f027211 */ /* 0x008fc800078008ff */
[----:B------:R-:W-:Y:S02]  /*2360*/  LEA.HI.X R3, R15, R7, R16, 0x1, P0 ;  /* 0x000000070f037211 */ /* 0x000fe400000f0c10 */
[----:B------:R-:W-:-:S04]  /*2370*/  ISETP.GE.AND P0, PT, R30, c[0x0][0x1d4], PT ;  /* 0x000075001e007a0c */ /* 0x000fc80003f06270 */
[----:B------:R-:W-:-:S13]  /*2380*/  ISETP.LT.OR P0, PT, R6, 0x21, P0 ;  /* 0x000000210600780c */ /* 0x000fda0000701670 */
[----:B------:R1:W-:Y:S01]  /*2390*/  LDGSTS.E.BYPASS.LTC128B.128 [R14+0x6880], [R12.64], !P0 ;  /* 0x068800000c0e7fae */ /* 0x0003e2000c101d52 */
[----:B------:R-:W-:-:S13]  /*23a0*/  ISETP.LT.OR P0, PT, R6, 0x21, P2 ;  /* 0x000000210600780c */ /* 0x000fda0001701670 */
[----:B------:R1:W-:Y:S01]  /*23b0*/  LDGSTS.E.BYPASS.LTC128B.128 [R14+0x8080], [R10.64], !P0 ;  /* 0x080800000a0e7fae */ /* 0x0003e2000c101d52 */
[----:B------:R-:W-:-:S13]  /*23c0*/  ISETP.LT.OR P0, PT, R6, 0x21, P1 ;  /* 0x000000210600780c */ /* 0x000fda0000f01670 */
[----:B------:R1:W-:Y:S02]  /*23d0*/  LDGSTS.E.BYPASS.LTC128B.128 [R14+0x9880], [R2.64], !P0 ;  /* 0x09880000020e7fae */ /* 0x0003e4000c101d52 */
.L_x_171:
[----:B--234-:R-:W-:Y:S05]  /*23e0*/  BSYNC B0 ;  /* 0x0000000000007941 */ /* 0x01cfea0003800000 */
.L_x_170:
[----:B-1----:R-:W-:Y:S01]  /*23f0*/  IMAD.MOV.U32 R2, RZ, RZ, 0x40 ;  /* 0x00000040ff027424 */ /* 0x002fe200078e00ff */
[----:B------:R-:W-:Y:S01]  /*2400*/  LOP3.LUT P0, RZ, R19, 0x4, RZ, 0xc0, !PT ;  /* 0x0000000413ff7812 */ /* 0x000fe2000780c0ff */
[----:B------:R-:W0:Y:S01]  /*2410*/  LDGDEPBAR ;  /* 0x00000000000079af */ /* 0x000e220000000000 */
[----:B------:R-:W-:Y:S01]  /*2420*/  WARPSYNC 0xffffffff ;  /* 0xffffffff00007948 */ /* 0x000fe20003800000 */
[C---:B------:R-:W-:Y:S01]  /*2430*/  HMMA.16816.F32 R8, R160.reuse, R22, RZ ;  /* 0x00000016a008723c */ /* 0x040fe200000018ff */
[----:B------:R-:W-:Y:S01]  /*2440*/  SEL R2, R2, 0xffffffc0, !P0 ;  /* 0xffffffc002027807 */ /* 0x000fe20004000000 */
[----:B------:R-:W-:Y:S01]  /*2450*/  LDSM.16.M88.4 R60, [R243+0x5800] ;  /* 0x00580000f33c783b */ /* 0x000fe20000000200 */
[----:B------:R-:W-:Y:S01]  /*2460*/  UISETP.GT.AND UP0, UPT, UR4, UR7, UPT ;  /* 0x000000070400728c */ /* 0x000fe2000bf04270 */
[C---:B------:R-:W-:Y:S02]  /*2470*/  IADD3 R252, R243.reuse, 0x1800, RZ ;  /* 0x00001800f3fc7810 */ /* 0x040fe40007ffe0ff */
[--C-:B------:R-:W-:Y:S01]  /*2480*/  IMAD.IADD R242, R236, 0x1, R2.reuse ;  /* 0x00000001ecf27824 */ /* 0x100fe200078e0202 */
[C---:B------:R-:W-:Y:S01]  /*2490*/  IADD3 R251, R243.reuse, 0x2000, RZ ;  /* 0x00002000f3fb7810 */ /* 0x040fe20007ffe0ff */
[----:B------:R-:W-:Y:S01]  /*24a0*/  HMMA.16816.F32 R12, R160, R20, RZ ;  /* 0x00000014a00c723c */ /* 0x000fe200000018ff */
[C---:B------:R-:W-:Y:S01]  /*24b0*/  IMAD.IADD R239, R243.reuse, 0x1, R2 ;  /* 0x00000001f3ef7824 */ /* 0x040fe200078e0202 */
[----:B------:R-:W-:Y:S01]  /*24c0*/  PLOP3.LUT P0, PT, PT, PT, UP0, 0x40, 0x0 ;  /* 0x000000000000781c */ /* 0x000fe20003f0e808 */
[----:B------:R-:W1:Y:S01]  /*24d0*/  LDSM.16.M88.4 R36, [R242+0x14080] ;  /* 0x01408000f224783b */ /* 0x000e620000000200 */
[----:B------:R-:W-:-:S02]  /*24e0*/  IADD3 R250, R243, 0x2800, RZ ;  /* 0x00002800f3fa7810 */ /* 0x000fc40007ffe0ff */
[C---:B------:R-:W-:Y:S01]  /*24f0*/  IADD3 R249, R243.reuse, 0x3000, RZ ;  /* 0x00003000f3f97810 */ /* 0x040fe20007ffe0ff */
[----:B------:R-:W2:Y:S01]  /*2500*/  LDSM.16.M88.4 R44, [R242+0x14880] ;  /* 0x01488000f22c783b */ /* 0x000ea20000000200 */
[C---:B------:R-:W-:Y:S01]  /*2510*/  HMMA.16816.F32 R16, R160.reuse, R24, RZ ;  /* 0x00000018a010723c */ /* 0x040fe200000018ff */
[C---:B------:R-:W-:Y:S02]  /*2520*/  IADD3 R248, R243.reuse, 0x3800, RZ ;  /* 0x00003800f3f87810 */ /* 0x040fe40007ffe0ff */
[----:B------:R-:W3:Y:S01]  /*2530*/  LDSM.16.M88.4 R52, [R242+0x15080] ;  /* 0x01508000f234783b */ /* 0x000ee20000000200 */
[C---:B------:R-:W-:Y:S02]  /*2540*/  IADD3 R247, R243.reuse, 0x4000, RZ ;  /* 0x00004000f3f77810 */ /* 0x040fe40007ffe0ff */
[C---:B------:R-:W-:Y:S02]  /*2550*/  IADD3 R246, R243.reuse, 0x4800, RZ ;  /* 0x00004800f3f67810 */ /* 0x040fe40007ffe0ff */
[----:B------:R-:W-:Y:S01]  /*2560*/  HMMA.16816.F32 R20, R160, R26, RZ ;  /* 0x0000001aa014723c */ /* 0x000fe200000018ff */
[----:B------:R-:W-:-:S02]  /*2570*/  IADD3 R245, R243, 0x5000, RZ ;  /* 0x00005000f3f57810 */ /* 0x000fc40007ffe0ff */
[----:B------:R-:W-:-:S05]  /*2580*/  IADD3 R244, R243, 0x5800, RZ ;  /* 0x00005800f3f47810 */ /* 0x000fca0007ffe0ff */
[C---:B------:R-:W-:Y:S08]  /*2590*/  HMMA.16816.F32 R24, R160.reuse, R32, RZ ;  /* 0x00000020a018723c */ /* 0x040ff000000018ff */
[----:B------:R-:W-:Y:S08]  /*25a0*/  HMMA.16816.F32 R32, R160, R34, RZ ;  /* 0x00000022a020723c */ /* 0x000ff000000018ff */
[C---:B------:R-:W-:Y:S08]  /*25b0*/  HMMA.16816.F32 R8, R164.reuse, R42, R8 ;  /* 0x0000002aa408723c */ /* 0x040ff00000001808 */
[C---:B------:R-:W-:Y:S01]  /*25c0*/  HMMA.16816.F32 R12, R164.reuse, R40, R12 ;  /* 0x00000028a40c723c */ /* 0x040fe2000000180c */
[----:B------:R-:W4:Y:S07]  /*25d0*/  LDSM.16.M88.4 R40, [R239] ;  /* 0x00000000ef28783b */ /* 0x000f2e0000000200 */
[C---:B------:R-:W-:Y:S08]  /*25e0*/  HMMA.16816.F32 R16, R164.reuse, R48, R16 ;  /* 0x00000030a410723c */ /* 0x040ff00000001810 */
[C---:B------:R-:W-:Y:S01]  /*25f0*/  HMMA.16816.F32 R20, R164.reuse, R50, R20 ;  /* 0x00000032a414723c */ /* 0x040fe20000001814 */
[----:B------:R-:W5:Y:S07]  /*2600*/  LDSM.16.M88.4 R48, [R239+0x800] ;  /* 0x00080000ef30783b */ /* 0x000f6e0000000200 */
[C---:B------:R-:W-:Y:S08]  /*2610*/  HMMA.16816.F32 R24, R164.reuse, R56, R24 ;  /* 0x00000038a418723c */ /* 0x040ff00000001818 */
[----:B------:R-:W-:Y:S01]  /*2620*/  HMMA.16816.F32 R32, R164, R58, R32 ;  /* 0x0000003aa420723c */ /* 0x000fe20000001820 */
[----:B------:R-:W4:Y:S07]  /*2630*/  LDSM.16.M88.4 R56, [R239+0x1000] ;  /* 0x00100000ef38783b */ /* 0x000f2e0000000200 */
[C---:B-1----:R-:W-:Y:S08]  /*2640*/  HMMA.16816.F32 R8, R180.reuse, R38, R8 ;  /* 0x00000026b408723c */ /* 0x042ff00000001808 */
[C---:B------:R-:W-:Y:S01]  /*2650*/  HMMA.16816.F32 R28, R180.reuse, R36, R12 ;  /* 0x00000024b41c723c */ /* 0x040fe2000000180c */
[----:B------:R-:W1:Y:S04]  /*2660*/  LDSM.16.M88.4 R12, [R236+0x15880] ;  /* 0x01588000ec0c783b */ /* 0x000e680000000200 */
[----:B------:R-:W-:Y:S03]  /*2670*/  LDSM.16.M88.4 R36, [R243+0x1800] ;  /* 0x00180000f324783b */ /* 0x000fe60000000200 */
[C---:B--2---:R-:W-:Y:S08]  /*2680*/  HMMA.16816.F32 R16, R180.reuse, R44, R16 ;  /* 0x0000002cb410723c */ /* 0x044ff00000001810 */
[C---:B------:R-:W-:Y:S01]  /*2690*/  HMMA.16816.F32 R20, R180.reuse, R46, R20 ;  /* 0x0000002eb414723c */ /* 0x040fe20000001814 */
[----:B------:R-:W2:Y:S07]  /*26a0*/  LDSM.16.M88.4 R44, [R236+0x16080] ;  /* 0x01608000ec2c783b */ /* 0x000eae0000000200 */
[C---:B---3--:R-:W-:Y:S08]  /*26b0*/  HMMA.16816.F32 R24, R180.reuse, R52, R24 ;  /* 0x00000034b418723c */ /* 0x048ff00000001818 */
[----:B------:R-:W-:Y:S01]  /*26c0*/  HMMA.16816.F32 R32, R180, R54, R32 ;  /* 0x00000036b420723c */ /* 0x000fe20000001820 */
[----:B------:R-:W3:Y:S07]  /*26d0*/  LDSM.16.M88.4 R52, [R236+0x16880] ;  /* 0x01688000ec34783b */ /* 0x000eee0000000200 */
[C---:B----4-:R-:W-:Y:S08]  /*26e0*/  HMMA.16816.F32 R8, R184.reuse, R42, R8 ;  /* 0x0000002ab808723c */ /* 0x050ff00000001808 */
[C---:B------:R-:W-:Y:S01]  /*26f0*/  HMMA.16816.F32 R28, R184.reuse, R40, R28 ;  /* 0x00000028b81c723c */ /* 0x040fe2000000181c */
[----:B------:R-:W-:Y:S07]  /*2700*/  LDSM.16.M88.4 R40, [R242+0x16080] ;  /* 0x01608000f228783b */ /* 0x000fee0000000200 */
[C---:B-----5:R-:W-:Y:S08]  /*2710*/  HMMA.16816.F32 R16, R184.reuse, R48, R16 ;  /* 0x00000030b810723c */ /* 0x060ff00000001810 */
[C---:B------:R-:W-:Y:S01]  /*2720*/  HMMA.16816.F32 R20, R184.reuse, R50, R20 ;  /* 0x00000032b814723c */ /* 0x040fe20000001814 */
[----:B------:R-:W4:Y:S07]  /*2730*/  LDSM.16.M88.4 R48, [R243+0x2000] ;  /* 0x00200000f330783b */ /* 0x000f2e0000000200 */
[C---:B------:R-:W-:Y:S08]  /*2740*/  HMMA.16816.F32 R24, R184.reuse, R56, R24 ;  /* 0x00000038b818723c */ /* 0x040ff00000001818 */
[----:B------:R-:W-:Y:S01]  /*2750*/  HMMA.16816.F32 R32, R184, R58, R32 ;  /* 0x0000003ab820723c */ /* 0x000fe20000001820 */
[----:B------:R-:W5:Y:S07]  /*2760*/  LDSM.16.M88.4 R56, [R243+0x2800] ;  /* 0x00280000f338783b */ /* 0x000f6e0000000200 */
[C---:B-1----:R-:W-:Y:S08]  /*2770*/  HMMA.16816.F32 R8, R188.reuse, R14, R8 ;  /* 0x0000000ebc08723c */ /* 0x042ff00000001808 */
[C---:B------:R-:W-:Y:S01]  /*2780*/  HMMA.16816.F32 R28, R188.reuse, R12, R28 ;  /* 0x0000000cbc1c723c */ /* 0x040fe2000000181c */
[----:B------:R-:W1:Y:S07]  /*2790*/  LDSM.16.M88.4 R12, [R242+0x15880] ;  /* 0x01588000f20c783b */ /* 0x000e6e0000000200 */
[C---:B--2---:R-:W-:Y:S08]  /*27a0*/  HMMA.16816.F32 R16, R188.reuse, R44, R16 ;  /* 0x0000002cbc10723c */ /* 0x044ff00000001810 */
[C---:B------:R-:W-:Y:S01]  /*27b0*/  HMMA.16816.F32 R20, R188.reuse, R46, R20 ;  /* 0x0000002ebc14723c */ /* 0x040fe20000001814 */
[----:B------:R-:W-:Y:S07]  /*27c0*/  LDSM.16.M88.4 R44, [R239+0x2000] ;  /* 0x00200000ef2c783b */ /* 0x000fee0000000200 */
[C---:B---3--:R-:W-:Y:S08]  /*27d0*/  HMMA.16816.F32 R24, R188.reuse, R52, R24 ;  /* 0x00000034bc18723c */ /* 0x048ff00000001818 */
[----:B------:R-:W-:Y:S01]  /*27e0*/  HMMA.16816.F32 R32, R188, R54, R32 ;  /* 0x00000036bc20723c */ /* 0x000fe20000001820 */
[----:B------:R-:W2:Y:S07]  /*27f0*/  LDSM.16.M88.4 R52, [R242+0x16880] ;  /* 0x01688000f234783b */ /* 0x000eae0000000200 */
[C---:B------:R-:W-:Y:S08]  /*2800*/  HMMA.16816.F32 R8, R192.reuse, R38, R8 ;  /* 0x00000026c008723c */ /* 0x040ff00000001808 */
[C---:B------:R-:W-:Y:S01]  /*2810*/  HMMA.16816.F32 R28, R192.reuse, R36, R28 ;  /* 0x00000024c01c723c */ /* 0x040fe2000000181c */
[----:B------:R-:W3:Y:S07]  /*2820*/  LDSM.16.M88.4 R36, [R239+0x1800] ;  /* 0x00180000ef24783b */ /* 0x000eee0000000200 */
[C---:B----4-:R-:W-:Y:S08]  /*2830*/  HMMA.16816.F32 R16, R192.reuse, R48, R16 ;  /* 0x00000030c010723c */ /* 0x050ff00000001810 */
[C---:B------:R-:W-:Y:S01]  /*2840*/  HMMA.16816.F32 R20, R192.reuse, R50, R20 ;  /* 0x00000032c014723c */ /* 0x040fe20000001814 */
[----:B------:R-:W-:Y:S07]  /*2850*/  LDSM.16.M88.4 R48, [R236+0x18080] ;  /* 0x01808000ec30783b */ /* 0x000fee0000000200 */
[C---:B-----5:R-:W-:Y:S08]  /*2860*/  HMMA.16816.F32 R24, R192.reuse, R56, R24 ;  /* 0x00000038c018723c */ /* 0x060ff00000001818 */
[----:B------:R-:W-:Y:S01]  /*2870*/  HMMA.16816.F32 R32, R192, R58, R32 ;  /* 0x0000003ac020723c */ /* 0x000fe20000001820 */
[----:B------:R-:W4:Y:S07]  /*2880*/  LDSM.16.M88.4 R56, [R239+0x2800] ;  /* 0x00280000ef38783b */ /* 0x000f2e0000000200 */
[C---:B-1----:R-:W-:Y:S08]  /*2890*/  HMMA.16816.F32 R8, R196.reuse, R14, R8 ;  /* 0x0000000ec408723c */ /* 0x042ff00000001808 */
[C---:B------:R-:W-:Y:S01]  /*28a0*/  HMMA.16816.F32 R28, R196.reuse, R12, R28 ;  /* 0x0000000cc41c723c */ /* 0x040fe2000000181c */
[----:B------:R-:W1:Y:S07]  /*28b0*/  LDSM.16.M88.4 R12, [R236+0x17080] ;  /* 0x01708000ec0c783b */ /* 0x000e6e0000000200 */
[C---:B------:R-:W-:Y:S08]  /*28c0*/  HMMA.16816.F32 R16, R196.reuse, R40, R16 ;  /* 0x00000028c410723c */ /* 0x040ff00000001810 */
[C---:B------:R-:W-:Y:S01]  /*28d0*/  HMMA.16816.F32 R20, R196.reuse, R42, R20 ;  /* 0x0000002ac414723c */ /* 0x040fe20000001814 */
[----:B------:R-:W5:Y:S07]  /*28e0*/  LDSM.16.M88.4 R40, [R236+0x17880] ;  /* 0x01788000ec28783b */ /* 0x000f6e0000000200 */
[C---:B--2---:R-:W-:Y:S08]  /*28f0*/  HMMA.16816.F32 R24, R196.reuse, R52, R24 ;  /* 0x00000034c418723c */ /* 0x044ff00000001818 */
[----:B------:R-:W-:Y:S01]  /*2900*/  HMMA.16816.F32 R32, R196, R54, R32 ;  /* 0x00000036c420723c */ /* 0x000fe20000001820 */
[----:B------:R-:W-:Y:S07]  /*2910*/  LDSM.16.M88.4 R52, [R243+0x4000] ;  /* 0x00400000f334783b */ /* 0x000fee0000000200 */
[C---:B---3--:R-:W-:Y:S08]  /*2920*/  HMMA.16816.F32 R8, R200.reuse, R38, R8 ;  /* 0x00000026c808723c */ /* 0x048ff00000001808 */
[C---:B------:R-:W-:Y:S01]  /*2930*/  HMMA.16816.F32 R28, R200.reuse, R36, R28 ;  /* 0x00000024c81c723c */ /* 0x040fe2000000181c */
[----:B------:R-:W2:Y:S07]  /*2940*/  LDSM.16.M88.4 R36, [R243+0x3000] ;  /* 0x00300000f324783b */ /* 0x000eae0000000200 */
[C---:B------:R-:W-:Y:S08]  /*2950*/  HMMA.16816.F32 R16, R200.reuse, R44, R16 ;  /* 0x0000002cc810723c */ /* 0x040ff00000001810 */
[C---:B------:R-:W-:Y:S01]  /*2960*/  HMMA.16816.F32 R20, R200.reuse, R46, R20 ;  /* 0x0000002ec814723c */ /* 0x040fe20000001814 */
[----:B------:R-:W3:Y:S07]  /*2970*/  LDSM.16.M88.4 R44, [R243+0x3800] ;  /* 0x00380000f32c783b */ /* 0x000eee0000000200 */
[C---:B----4-:R-:W-:Y:S08]  /*2980*/  HMMA.16816.F32 R24, R200.reuse, R56, R24 ;  /* 0x00000038c818723c */ /* 0x050ff00000001818 */
[----:B------:R-:W-:Y:S01]  /*2990*/  HMMA.16816.F32 R32, R200, R58, R32 ;  /* 0x0000003ac820723c */ /* 0x000fe20000001820 */
[----:B------:R-:W-:Y:S07]  /*29a0*/  LDSM.16.M88.4 R56, [R239+0x4000] ;  /* 0x00400000ef38783b */ /* 0x000fee0000000200 */
[C---:B-1----:R-:W-:Y:S08]  /*29b0*/  HMMA.16816.F32 R8, R204.reuse, R14, R8 ;  /* 0x0000000ecc08723c */ /* 0x042ff00000001808 */
[C---:B------:R-:W-:Y:S01]  /*29c0*/  HMMA.16816.F32 R28, R204.reuse, R12, R28 ;  /* 0x0000000ccc1c723c */ /* 0x040fe2000000181c */
[----:B------:R-:W1:Y:S07]  /*29d0*/  LDSM.16.M88.4 R12, [R242+0x17080] ;  /* 0x01708000f20c783b */ /* 0x000e6e0000000200 */
[C---:B-----5:R-:W-:Y:S08]  /*29e0*/  HMMA.16816.F32 R16, R204.reuse, R40, R16 ;  /* 0x00000028cc10723c */ /* 0x060ff00000001810 */
[C---:B------:R-:W-:Y:S01]  /*29f0*/  HMMA.16816.F32 R20, R204.reuse, R42, R20 ;  /* 0x0000002acc14723c */ /* 0x040fe20000001814 */
[----:B------:R-:W4:Y:S07]  /*2a00*/  LDSM.16.M88.4 R40, [R242+0x17880] ;  /* 0x01788000f228783b */ /* 0x000f2e0000000200 */
[C---:B------:R-:W-:Y:S08]  /*2a10*/  HMMA.16816.F32 R24, R204.reuse, R48, R24 ;  /* 0x00000030cc18723c */ /* 0x040ff00000001818 */
[----:B------:R-:W-:Y:S01]  /*2a20*/  HMMA.16816.F32 R32, R204, R50, R32 ;  /* 0x00000032cc20723c */ /* 0x000fe20000001820 */
[----:B------:R-:W5:Y:S07]  /*2a30*/  LDSM.16.M88.4 R48, [R242+0x18080] ;  /* 0x01808000f230783b */ /* 0x000f6e0000000200 */
[C---:B--2---:R-:W-:Y:S08]  /*2a40*/  HMMA.16816.F32 R8, R208.reuse, R38, R8 ;  /* 0x00000026d008723c */ /* 0x044ff00000001808 */
[C---:B------:R-:W-:Y:S01]  /*2a50*/  HMMA.16816.F32 R28, R208.reuse, R36, R28 ;  /* 0x00000024d01c723c */ /* 0x040fe2000000181c */
[----:B------:R-:W2:Y:S07]  /*2a60*/  LDSM.16.M88.4 R36, [R239+0x3000] ;  /* 0x00300000ef24783b */ /* 0x000eae0000000200 */
[C---:B---3--:R-:W-:Y:S08]  /*2a70*/  HMMA.16816.F32 R16, R208.reuse, R44, R16 ;  /* 0x0000002cd010723c */ /* 0x048ff00000001810 */
[C---:B------:R-:W-:Y:S01]  /*2a80*/  HMMA.16816.F32 R20, R208.reuse, R46, R20 ;  /* 0x0000002ed014723c */ /* 0x040fe20000001814 */
[----:B------:R-:W3:Y:S07]  /*2a90*/  LDSM.16.M88.4 R44, [R239+0x3800] ;  /* 0x00380000ef2c783b */ /* 0x000eee0000000200 */
[C---:B------:R-:W-:Y:S08]  /*2aa0*/  HMMA.16816.F32 R24, R208.reuse, R52, R24 ;  /* 0x00000034d018723c */ /* 0x040ff00000001818 */
[----:B------:R-:W-:Y:S01]  /*2ab0*/  HMMA.16816.F32 R32, R208, R54, R32 ;  /* 0x00000036d020723c */ /* 0x000fe20000001820 */
[----:B------:R-:W-:Y:S07]  /*2ac0*/  LDSM.16.M88.4 R52, [R236+0x19880] ;  /* 0x01988000ec34783b */ /* 0x000fee0000000200 */
[C---:B-1----:R-:W-:Y:S08]  /*2ad0*/  HMMA.16816.F32 R8, R212.reuse, R14, R8 ;  /* 0x0000000ed408723c */ /* 0x042ff00000001808 */
[C---:B------:R-:W-:Y:S08]  /*2ae0*/  HMMA.16816.F32 R28, R212.reuse, R12, R28 ;  /* 0x0000000cd41c723c */ /* 0x040ff0000000181c */
[C---:B----4-:R-:W-:Y:S08]  /*2af0*/  HMMA.16816.F32 R16, R212.reuse, R40, R16 ;  /* 0x00000028d410723c */ /* 0x050ff00000001810 */
[C---:B------:R-:W-:Y:S01]  /*2b00*/  HMMA.16816.F32 R20, R212.reuse, R42, R20 ;  /* 0x0000002ad414723c */ /* 0x040fe20000001814 */
[----:B------:R-:W1:Y:S07]  /*2b10*/  LDSM.16.M88.4 R40, [R236+0x18880] ;  /* 0x01888000ec28783b */ /* 0x000e6e0000000200 */
[C---:B-----5:R-:W-:Y:S08]  /*2b20*/  HMMA.16816.F32 R24, R212.reuse, R48, R24 ;  /* 0x00000030d418723c */ /* 0x060ff00000001818 */
[----:B------:R-:W-:Y:S01]  /*2b30*/  HMMA.16816.F32 R32, R212, R50, R32 ;  /* 0x00000032d420723c */ /* 0x000fe20000001820 */
[----:B------:R-:W4:Y:S07]  /*2b40*/  LDSM.16.M88.4 R48, [R236+0x19080] ;  /* 0x01908000ec30783b */ /* 0x000f2e0000000200 */
        /* <DEDUP_REMOVED lines=10> */
[C---:B------:R-:W-:Y:S01]  /*2bf0*/  HMMA.16816.F32 R28, R220.reuse, R40, R28 ;  /* 0x00000028dc1c723c */ /* 0x040fe2000000181c */
[----:B------:R-:W-:Y:S07]  /*2c00*/  LDSM.16.M88.4 R40, [R239+0x5000] ;  /* 0x00500000ef28783b */ /* 0x000fee0000000200 */
[C---:B----4-:R-:W-:Y:S08]  /*2c10*/  HMMA.16816.F32 R12, R220.reuse, R48, R8 ;  /* 0x00000030dc0c723c */ /* 0x050ff00000001808 */
[C---:B------:R-:W-:Y:S01]  /*2c20*/  HMMA.16816.F32 R8, R220.reuse, R50, R20 ;  /* 0x00000032dc08723c */ /* 0x040fe20000001814 */
[----:B------:R-:W1:Y:S07]  /*2c30*/  LDSM.16.M88.4 R48, [R242+0x18880] ;  /* 0x01888000f230783b */ /* 0x000e6e0000000200 */
[C---:B------:R-:W-:Y:S08]  /*2c40*/  HMMA.16816.F32 R24, R220.reuse, R52, R24 ;  /* 0x00000034dc18723c */ /* 0x040ff00000001818 */
[----:B------:R-:W-:Y:S01]  /*2c50*/  HMMA.16816.F32 R32, R220, R54, R32 ;  /* 0x00000036dc20723c */ /* 0x000fe20000001820 */
[----:B------:R-:W4:Y:S07]  /*2c60*/  LDSM.16.M88.4 R52, [R242+0x19080] ;  /* 0x01908000f234783b */ /* 0x000f2e0000000200 */
[C---:B--2---:R-:W-:Y:S08]  /*2c70*/  HMMA.16816.F32 R20, R224.reuse, R38, R16 ;  /* 0x00000026e014723c */ /* 0x044ff00000001810 */
[C---:B------:R-:W-:Y:S01]  /*2c80*/  HMMA.16816.F32 R28, R224.reuse, R36, R28 ;  /* 0x00000024e01c723c */ /* 0x040fe2000000181c */
[----:B------:R-:W-:Y:S07]  /*2c90*/  LDSM.16.M88.4 R36, [R239+0x5800] ;  /* 0x00580000ef24783b */ /* 0x000fee0000000200 */
[C---:B---3--:R-:W-:Y:S08]  /*2ca0*/  HMMA.16816.F32 R16, R224.reuse, R44, R12 ;  /* 0x0000002ce010723c */ /* 0x048ff0000000180c */
[----:B------:R-:W-:Y:S01]  /*2cb0*/  HMMA.16816.F32 R12, R224, R46, R8 ;  /* 0x0000002ee00c723c */ /* 0x000fe20000001808 */
[----:B------:R-:W2:Y:S01]  /*2cc0*/  LDSM.16.M88.4 R44, [R239+0x4800] ;  /* 0x00480000ef2c783b */ /* 0x000ea20000000200 */
[----:B------:R-:W-:-:S06]  /*2cd0*/  DEPBAR.LE SB0, 0x0 ;  /* 0x000080000000791a */ /* 0x000fcc0000000000 */
[C---:B------:R-:W-:Y:S08]  /*2ce0*/  HMMA.16816.F32 R8, R224.reuse, R60, R24 ;  /* 0x0000003ce008723c */ /* 0x040ff00000001818 */
[----:B------:R-:W-:Y:S08]  /*2cf0*/  HMMA.16816.F32 R32, R224, R62, R32 ;  /* 0x0000003ee020723c */ /* 0x000ff00000001820 */
[C---:B-1----:R-:W-:Y:S08]  /*2d00*/  HMMA.16816.F32 R24, R228.reuse, R50, R20 ;  /* 0x00000032e418723c */ /* 0x042ff00000001814 */
[C---:B------:R-:W-:Y:S08]  /*2d10*/  HMMA.16816.F32 R28, R228.reuse, R48, R28 ;  /* 0x00000030e41c723c */ /* 0x040ff0000000181c */
[C---:B----4-:R-:W-:Y:S08]  /*2d20*/  HMMA.16816.F32 R20, R228.reuse, R52, R16 ;  /* 0x00000034e414723c */ /* 0x050ff00000001810 */
[C---:B------:R-:W-:Y:S08]  /*2d30*/  HMMA.16816.F32 R16, R228.reuse, R54, R12 ;  /* 0x00000036e410723c */ /* 0x040ff0000000180c */
[C---:B------:R-:W-:Y:S08]  /*2d40*/  HMMA.16816.F32 R12, R228.reuse, R56, R8 ;  /* 0x00000038e40c723c */ /* 0x040ff00000001808 */
[----:B------:R-:W-:Y:S08]  /*2d50*/  HMMA.16816.F32 R8, R228, R58, R32 ;  /* 0x0000003ae408723c */ /* 0x000ff00000001820 */
[C---:B--2---:R-:W-:Y:S08]  /*2d60*/  HMMA.16816.F32 R32, R232.reuse, R44, R28 ;  /* 0x0000002ce820723c */ /* 0x044ff0000000181c */
[C---:B------:R-:W-:Y:S08]  /*2d70*/  HMMA.16816.F32 R44, R232.reuse, R46, R24 ;  /* 0x0000002ee82c723c */ /* 0x040ff00000001818 */
[C---:B------:R-:W-:Y:S08]  /*2d80*/  HMMA.16816.F32 R28, R232.reuse, R40, R20 ;  /* 0x00000028e81c723c */ /* 0x040ff00000001814 */
[C---:B------:R-:W-:Y:S08]  /*2d90*/  HMMA.16816.F32 R24, R232.reuse, R36, R12 ;  /* 0x00000024e818723c */ /* 0x040ff0000000180c */
[C---:B------:R-:W-:Y:S08]  /*2da0*/  HMMA.16816.F32 R40, R232.reuse, R42, R16 ;  /* 0x0000002ae828723c */ /* 0x040ff00000001810 */
[----:B------:R-:W-:Y:S01]  /*2db0*/  HMMA.16816.F32 R36, R232, R38, R8 ;  /* 0x00000026e824723c */ /* 0x000fe20000001808 */
[----:B------:R-:W-:Y:S06]  /*2dc0*/  BAR.SYNC.DEFER_BLOCKING 0x0 ;  /* 0x0000000000007b1d */ /* 0x000fec0000010000 */
[----:B------:R-:W-:Y:S05]  /*2dd0*/  @P0 BRA `(.L_x_173) ;  /* 0x0000058000000947 */ /* 0x000fea0003800000 */
[----:B------:R-:W2:Y:S04]  /*2de0*/  LDL R3, [R1+0x70] ;  /* 0x0000700001037983 */ /* 0x000ea80000100800 */
[----:B------:R-:W3:Y:S04]  /*2df0*/  LDL R6, [R1+0x68] ;  /* 0x0000680001067983 */ /* 0x000ee80000100800 */
[----:B------:R-:W4:Y:S04]  /*2e00*/  LDL R7, [R1+0x60] ;  /* 0x0000600001077983 */ /* 0x000f280000100800 */
[----:B------:R-:W1:Y:S01]  /*2e10*/  S2R R75, SR_TID.X ;  /* 0x00000000004b7919 */ /* 0x000e620000002100 */
[----:B------:R-:W-:-:S02]  /*2e20*/  IMAD.MOV.U32 R74, RZ, RZ, c[0x0][0x2b8] ;  /* 0x0000ae00ff4a7624 */ /* 0x000fc400078e00ff */
[----:B------:R-:W-:Y:S01]  /*2e30*/  IMAD.U32 R2, RZ, RZ, UR12 ;  /* 0x0000000cff027e24 */ /* 0x000fe2000f8e00ff */
[----:B------:R-:W5:Y:S02]  /*2e40*/  LDL R70, [R1+0x5c] ;  /* 0x00005c0001467983 */ /* 0x000f640000100800 */
[----:B------:R-:W-:Y:S02]  /*2e50*/  ISETP.NE.AND P1, PT, R74, 0x1, PT ;  /* 0x000000014a00780c */ /* 0x000fe40003f25270 */
[----:B------:R-:W5:Y:S04]  /*2e60*/  LDL R71, [R1+0x64] ;  /* 0x0000640001477983 */ /* 0x000f680000100800 */
[----:B------:R-:W5:Y:S04]  /*2e70*/  LDL R68, [R1+0x34] ;  /* 0x0000340001447983 */ /* 0x000f680000100800 */
[----:B------:R-:W5:Y:S04]  /*2e80*/  LDL R69, [R1+0x50] ;  /* 0x0000500001457983 */ /* 0x000f680000100800 */
[----:B------:R-:W5:Y:S01]  /*2e90*/  LDL R67, [R1+0x8] ;  /* 0x0000080001437983 */ /* 0x000f620000100800 */
[----:B-1----:R-:W-:-:S02]  /*2ea0*/  LEA.HI R72, R66, R75, RZ, 0x3 ;  /* 0x0000004b42487211 */ /* 0x002fc400078f18ff */
[----:B------:R-:W-:Y:S02]  /*2eb0*/  LEA.HI R73, R66, R75, RZ, 0x3 ;  /* 0x0000004b42497211 */ /* 0x000fe400078f18ff */
[----:B------:R-:W-:Y:S02]  /*2ec0*/  LOP3.LUT R72, R72, 0xfffffff8, RZ, 0xc0, !PT ;  /* 0xfffffff848487812 */ /* 0x000fe400078ec0ff */
[----:B------:R-:W-:-:S03]  /*2ed0*/  SHF.R.S32.HI R73, RZ, 0x3, R73 ;  /* 0x00000003ff497819 */ /* 0x000fc60000011449 */
[----:B------:R-:W-:-:S04]  /*2ee0*/  IMAD.IADD R72, R75, 0x1, -R72 ;  /* 0x000000014b487824 */ /* 0x000fc800078e0a48 */
[----:B------:R-:W-:-:S05]  /*2ef0*/  IMAD R72, R72, 0x20, R73 ;  /* 0x0000002048487824 */ /* 0x000fca00078e0249 */
[----:B------:R-:W-:Y:S01]  /*2f00*/  IADD3 R2, R72, UR22, R2 ;  /* 0x0000001648027c10 */ /* 0x000fe2000fffe002 */
[----:B------:R-:W-:Y:S02]  /*2f10*/  IMAD.MOV.U32 R9, RZ, RZ, RZ ;  /* 0x000000ffff097224 */ /* 0x000fe400078e00ff */
[----:B--2---:R-:W-:Y:S01]  /*2f20*/  IMAD.MOV.U32 R75, RZ, RZ, R3 ;  /* 0x000000ffff4b7224 */ /* 0x004fe200078e0003 */
[----:B------:R-:W-:Y:S01]  /*2f30*/  IADD3 R3, R2, -0x30, RZ ;  /* 0xffffffd002037810 */ /* 0x000fe20007ffe0ff */
[----:B---3--:R-:W-:-:S04]  /*2f40*/  IMAD.MOV.U32 R74, RZ, RZ, R6 ;  /* 0x000000ffff4a7224 */ /* 0x008fc800078e0006 */
[----:B------:R-:W-:-:S04]  /*2f50*/  @P1 IMAD.HI.U32 R6, R3, c[0x0][0x2bc], RZ ;  /* 0x0000af0003061a27 */ /* 0x000fc800078e00ff */
[----:B------:R-:W-:Y:S01]  /*2f60*/  IMAD.MOV.U32 R2, RZ, RZ, R3 ;  /* 0x000000ffff027224 */ /* 0x000fe200078e0003 */
[----:B------:R-:W-:Y:S01]  /*2f70*/  @P1 SHF.R.U32.HI R2, RZ, c[0x0][0x2c0], R6 ;  /* 0x0000b000ff021a19 */ /* 0x000fe20000011606 */
[----:B----4-:R-:W-:-:S03]  /*2f80*/  IMAD.MOV.U32 R73, RZ, RZ, R7 ;  /* 0x000000ffff497224 */ /* 0x010fc600078e0007 */
[----:B------:R-:W-:-:S04]  /*2f90*/  @!P3 IADD3 R7, P0, R2, UR16, RZ ;  /* 0x000000100207bc10 */ /* 0x000fc8000ff1e0ff */
[----:B------:R-:W-:Y:S02]  /*2fa0*/  @!P3 LEA.HI.X.SX32 R8, R2, UR6, 0x1, P0 ;  /* 0x000000060208bc11 */ /* 0x000fe400080f0eff */
[----:B------:R-:W-:-:S04]  /*2fb0*/  @!P3 LEA R6, P0, R7, c[0x0][0x2a0], 0x2 ;  /* 0x0000a8000706ba11 */ /* 0x000fc800078010ff */
[----:B------:R-:W-:-:S05]  /*2fc0*/  @!P3 LEA.HI.X R7, R7, c[0x0][0x2a4], R8, 0x2, P0 ;  /* 0x0000a9000707ba11 */ /* 0x000fca00000f1408 */
[----:B------:R1:W2:Y:S01]  /*2fd0*/  @!P3 LDG.E R9, [R6.64] ;  /* 0x000000120609b981 */ /* 0x0002a2000c1e1900 */
[----:B------:R-:W-:-:S04]  /*2fe0*/  IMAD.MOV R2, RZ, RZ, -R2 ;  /* 0x000000ffff027224 */ /* 0x000fc800078e0a02 */
[----:B------:R-:W-:-:S05]  /*2ff0*/  IMAD R10, R2, c[0x0][0x2b8], R3 ;  /* 0x0000ae00020a7a24 */ /* 0x000fca00078e0203 */
[----:B------:R-:W-:Y:S01]  /*3000*/  SHF.R.S32.HI R2, RZ, 0x1f, R10 ;  /* 0x0000001fff027819 */ /* 0x000fe2000001140a */
[----:B------:R-:W3:Y:S04]  /*3010*/  S2R R76, SR_TID.X ;  /* 0x00000000004c7919 */ /* 0x000ee80000002100 */
[----:B-1----:R-:W-:Y:S02]  /*3020*/  IMAD R6, R2, c[0x0][0x1e0], RZ ;  /* 0x0000780002067a24 */ /* 0x002fe400078e02ff */
[----:B------:R-:W-:-:S04]  /*3030*/  IMAD.WIDE.U32 R2, R10, c[0x0][0x1e0], RZ ;  /* 0x000078000a027a25 */ /* 0x000fc800078e00ff */
[----:B------:R-:W-:-:S04]  /*3040*/  IMAD R6, R10, c[0x0][0x1e4], R6 ;  /* 0x000079000a067a24 */ /* 0x000fc800078e0206 */
[----:B------:R-:W-:Y:S01]  /*3050*/  IMAD.IADD R3, R3, 0x1, R6 ;  /* 0x0000000103037824 */ /* 0x000fe200078e0206 */
[----:B------:R1:W-:Y:S01]  /*3060*/  STL [R1+0x28], R10 ;  /* 0x0000280a01007387 */ /* 0x0003e20000100800 */
[----:B---3--:R-:W-:-:S04]  /*3070*/  LEA.HI R72, R66, R76, RZ, 0x3 ;  /* 0x0000004c42487211 */ /* 0x008fc800078f18ff */
[----:B------:R-:W-:Y:S02]  /*3080*/  LOP3.LUT R72, R72, 0xfffffff8, RZ, 0xc0, !PT ;  /* 0xfffffff848487812 */ /* 0x000fe400078ec0ff */
[----:B-1----:R-:W-:-:S04]  /*3090*/  LEA.HI R10, R66, R76, RZ, 0x3 ;  /* 0x0000004c420a7211 */ /* 0x002fc800078f18ff */
[----:B------:R-:W-:-:S04]  /*30a0*/  SHF.R.S32.HI R10, RZ, 0x3, R10 ;  /* 0x00000003ff0a7819 */ /* 0x000fc8000001140a */
[----:B------:R-:W-:-:S04]  /*30b0*/  IADD3 R10, -R10, 0x30, RZ ;  /* 0x000000300a0a7810 */ /* 0x000fc80007ffe1ff */
[----:B------:R-:W-:Y:S01]  /*30c0*/  ISETP.GE.AND P1, PT, R10, 0x1, PT ;  /* 0x000000010a00780c */ /* 0x000fe20003f26270 */
[----:B------:R-:W-:-:S04]  /*30d0*/  IMAD.IADD R72, R76, 0x1, -R72 ;  /* 0x000000014c487824 */ /* 0x000fc800078e0a48 */
[----:B------:R-:W-:Y:S01]  /*30e0*/  IMAD.SHL.U32 R72, R72, 0x8, RZ ;  /* 0x0000000848487824 */ /* 0x000fe200078e00ff */
[----:B--2---:R-:W-:Y:S01]  /*30f0*/  SHF.R.S32.HI R6, RZ, 0x1f, R9 ;  /* 0x0000001fff067819 */ /* 0x004fe20000011409 */
[----:B------:R-:W-:-:S04]  /*3100*/  IMAD.WIDE.U32 R2, R9, c[0x0][0x1f0], R2 ;  /* 0x00007c0009027a25 */ /* 0x000fc800078e0002 */
[----:B------:R-:W-:Y:S01]  /*3110*/  IMAD R6, R6, c[0x0][0x1f0], RZ ;  /* 0x00007c0006067a24 */ /* 0x000fe200078e02ff */
[----:B------:R-:W-:-:S03]  /*3120*/  IADD3 R2, P0, R2, UR20, RZ ;  /* 0x0000001402027c10 */ /* 0x000fc6000ff1e0ff */
[----:B------:R-:W-:Y:S01]  /*3130*/  IMAD R6, R9, c[0x0][0x1f4], R6 ;  /* 0x00007d0009067a24 */ /* 0x000fe200078e0206 */
[----:B------:R1:W-:Y:S04]  /*3140*/  STL [R1+0x24], R9 ;  /* 0x0000240901007387 */ /* 0x0003e80000100800 */
[----:B------:R-:W-:Y:S02]  /*3150*/  IADD3.X R3, R3, UR8, R6, P0, !PT ;  /* 0x0000000803037c10 */ /* 0x000fe400087fe406 */
[----:B-1----:R-:W-:-:S04]  /*3160*/  LEA R9, P0, R2, c[0x0][0x1c8], 0x1 ;  /* 0x0000720002097a11 */ /* 0x002fc800078008ff */
[----:B------:R-:W-:Y:S02]  /*3170*/  LEA.HI.X R8, R2, c[0x0][0x1cc], R3, 0x1, P0 ;  /* 0x0000730002087a11 */ /* 0x000fe400000f0c03 */
[----:B------:R-:W1:Y:S04]  /*3180*/  SHFL.IDX PT, R2, R9, RZ, 0x181f ;  /* 0x00181fff09027589 */ /* 0x000e6800000e0000 */
[----:B------:R-:W2:Y:S01]  /*3190*/  SHFL.IDX PT, R3, R8, RZ, 0x181f ;  /* 0x00181fff08037589 */ /* 0x000ea200000e0000 */
[----:B-1----:R-:W-:-:S04]  /*31a0*/  @P1 LEA R16, P0, R72, R2, 0x1 ;  /* 0x0000000248101211 */ /* 0x002fc800078008ff */
[----:B--2---:R-:W-:Y:S02]  /*31b0*/  @P1 LEA.HI.X R17, R72, R3, R75, 0x1, P0 ;  /* 0x0000000348111211 */ /* 0x004fe400000f0c4b */
[----:B------:R-:W-:-:S04]  /*31c0*/  @P1 LEA R14, P0, R73, R2, 0x1 ;  /* 0x00000002490e1211 */ /* 0x000fc800078008ff */
[----:B------:R-:W-:Y:S02]  /*31d0*/  @P1 LEA.HI.X R15, R73, R3, R74, 0x1, P0 ;  /* 0x00000003490f1211 */ /* 0x000fe400000f0c4a */
[----:B-----5:R-:W-:-:S04]  /*31e0*/  @P1 LEA R12, P0, R70, R2, 0x1 ;  /* 0x00000002460c1211 */ /* 0x020fc800078008ff */
[-C--:B------:R-:W-:Y:S02]  /*31f0*/  @P1 LEA.HI.X R13, R70, R3.reuse, R71, 0x1, P0 ;  /* 0x00000003460d1211 */ /* 0x080fe400000f0c47 */
[C---:B------:R-:W-:Y:S02]  /*3200*/  @P1 LEA R6, P0, R68.reuse, R2, 0x1 ;  /* 0x0000000244061211 */ /* 0x040fe400078008ff */
[----:B------:R-:W1:Y:S02]  /*3210*/  SHFL.IDX PT, R2, R9, 0x1, 0x181f ;  /* 0x00381f0009027f89 */ /* 0x000e6400000e0000 */
[----:B------:R-:W-:Y:S02]  /*3220*/  @P1 LEA.HI.X R7, R68, R3, R69, 0x1, P0 ;  /* 0x0000000344071211 */ /* 0x000fe400000f0c45 */
[----:B------:R-:W2:Y:S01]  /*3230*/  SHFL.IDX PT, R3, R8, 0x1, 0x181f ;  /* 0x00381f0008037f89 */ /* 0x000ea200000e0000 */
[----:B------:R-:W-:-:S13]  /*3240*/  ISETP.GE.AND P0, PT, R10, 0x21, PT ;  /* 0x000000210a00780c */ /* 0x000fda0003f06270 */
[----:B-1----:R-:W-:-:S04]  /*3250*/  @P0 LEA R10, P2, R72, R2, 0x1 ;  /* 0x00000002480a0211 */ /* 0x002fc800078408ff */
[----:B--2---:R-:W-:Y:S02]  /*3260*/  @P0 LEA.HI.X R11, R72, R3, R75, 0x1, P2 ;  /* 0x00000003480b0211 */ /* 0x004fe400010f0c4b */
[----:B------:R-:W-:-:S04]  /*3270*/  @P0 LEA R8, P2, R73, R2, 0x1 ;  /* 0x0000000249080211 */ /* 0x000fc800078408ff */
[----:B------:R-:W-:Y:S02]  /*3280*/  @P0 LEA.HI.X R9, R73, R3, R74, 0x1, P2 ;  /* 0x0000000349090211 */ /* 0x000fe400010f0c4a */
[----:B------:R-:W-:-:S13]  /*3290*/  ISETP.GE.AND P2, PT, R72, c[0x0][0x1d4], PT ;  /* 0x0000750048007a0c */ /* 0x000fda0003f46270 */
[----:B------:R1:W-:Y:S04]  /*32a0*/  @P1 LDGSTS.E.BYPASS.LTC128B.128 [R67+0x14080], [R16.64], !P2 ;  /* 0x1408000010431fae */ /* 0x0003e8000d101d52 */
[----:B------:R1:W-:Y:S04]  /*32b0*/  @P1 LDGSTS.E.BYPASS.LTC128B.128 [R67+0x15880], [R14.64], !P6 ;  /* 0x158800000e431fae */ /* 0x0003e8000f101d52 */
[----:B------:R1:W-:Y:S04]  /*32c0*/  @P1 LDGSTS.E.BYPASS.LTC128B.128 [R67+0x17080], [R12.64], !P5 ;  /* 0x170800000c431fae */ /* 0x0003e8000e901d52 */
[----:B------:R2:W-:Y:S04]  /*32d0*/  @P1 LDGSTS.E.BYPASS.LTC128B.128 [R67+0x18880], [R6.64], !P4 ;  /* 0x1888000006431fae */ /* 0x0005e8000e101d52 */
[----:B------:R1:W-:Y:S04]  /*32e0*/  @P0 LDGSTS.E.BYPASS.LTC128B.128 [R67+0x15080], [R10.64], !P2 ;  /* 0x150800000a430fae */ /* 0x0003e8000d101d52 */
[----:B------:R1:W-:Y:S01]  /*32f0*/  @P0 LDGSTS.E.BYPASS.LTC128B.128 [R67+0x16880], [R8.64], !P6 ;  /* 0x1688000008430fae */ /* 0x0003e2000f101d52 */
[----:B--2---:R-:W-:-:S04]  /*3300*/  @P0 LEA R6, P1, R70, R2, 0x1 ;  /* 0x0000000246060211 */ /* 0x004fc800078208ff */
[----:B------:R-:W-:Y:S02]  /*3310*/  @P0 LEA.HI.X R7, R70, R3, R71, 0x1, P1 ;  /* 0x0000000346070211 */ /* 0x000fe400008f0c47 */
[----:B------:R-:W-:-:S03]  /*3320*/  @P0 LEA R2, P1, R68, R2, 0x1 ;  /* 0x0000000244020211 */ /* 0x000fc600078208ff */
[----:B------:R1:W-:Y:S01]  /*3330*/  @P0 LDGSTS.E.BYPASS.LTC128B.128 [R67+0x18080], [R6.64], !P5 ;  /* 0x1808000006430fae */ /* 0x0003e2000e901d52 */
[----:B------:R-:W-:-:S05]  /*3340*/  @P0 LEA.HI.X R3, R68, R3, R69, 0x1, P1 ;  /* 0x0000000344030211 */ /* 0x000fca00008f0c45 */
[----:B------:R1:W-:Y:S04]  /*3350*/  @P0 LDGSTS.E.BYPASS.LTC128B.128 [R67+0x19880], [R2.64], !P4 ;  /* 0x1988000002430fae */ /* 0x0003e8000e101d52 */
.L_x_173:
[----:B-1----:R-:W1:Y:S01]  /*3360*/  S2R R8, SR_TID.X ;  /* 0x0000000000087919 */ /* 0x002e620000002100 */
[----:B------:R-:W-:Y:S01]  /*3370*/  LOP3.LUT R2, R65, 0xffffffe0, RZ, 0xc0, !PT ;  /* 0xffffffe041027812 */ /* 0x000fe200078ec0ff */
[----:B------:R-:W-:Y:S01]  /*3380*/  UISETP.NE.AND UP1, UPT, UR14, URZ, UPT ;  /* 0x0000003f0e00728c */ /* 0x000fe2000bf25270 */
[----:B------:R-:W-:Y:S01]  /*3390*/  SHF.R.S32.HI R7, RZ, 0x1f, R64 ;  /* 0x0000001fff077819 */ /* 0x000fe20000011440 */
[----:B------:R-:W-:Y:S01]  /*33a0*/  UISETP.NE.AND UP0, UPT, UR13, URZ, UPT ;  /* 0x0000003f0d00728c */ /* 0x000fe2000bf05270 */
[----:B------:R-:W0:Y:S01]  /*33b0*/  LDGDEPBAR ;  /* 0x00000000000079af */ /* 0x000e220000000000 */
[----:B------:R-:W-:Y:S01]  /*33c0*/  ULDC UR22, c[0x0][0x324] ;  /* 0x0000c90000167ab9 */ /* 0x000fe20000000800 */
[----:B------:R-:W-:Y:S01]  /*33d0*/  LEA.HI R7, R7, R64, RZ, 0x3 ;  /* 0x0000004007077211 */ /* 0x000fe200078f18ff */
[----:B------:R-:W-:Y:S01]  /*33e0*/  ULDC UR4, c[0x0][0x1d0] ;  /* 0x0000740000047ab9 */ /* 0x000fe20000000800 */
[----:B------:R-:W-:Y:S01]  /*33f0*/  PLOP3.LUT P0, PT, PT, PT, UP1, 0x80, 0x0 ;  /* 0x000000000000781c */ /* 0x000fe20003f0f018 */
[----:B------:R-:W-:Y:S01]  /*3400*/  ULOP3.LUT UR22, URZ, UR22, URZ, 0x33, !UPT ;  /* 0x000000163f167292 */ /* 0x000fe2000f8e333f */
[----:B------:R-:W-:-:S05]  /*3410*/  LOP3.LUT R7, R7, 0xffffff8, RZ, 0xc0, !PT ;  /* 0x0ffffff807077812 */ /* 0x000fca00078ec0ff */
[----:B------:R-:W-:Y:S01]  /*3420*/  IMAD.IADD R9, R64, 0x1, -R7 ;  /* 0x0000000140097824 */ /* 0x000fe200078e0a07 */
[----:B-1----:R-:W-:Y:S01]  /*3430*/  LEA.HI R3, R66, R8, RZ, 0x2 ;  /* 0x0000000842037211 */ /* 0x002fe200078f10ff */
[----:B------:R-:W-:-:S03]  /*3440*/  IMAD.IADD R2, R8, 0x1, -R2 ;  /* 0x0000000108027824 */ /* 0x000fc600078e0a02 */
[----:B------:R-:W-:Y:S02]  /*3450*/  LOP3.LUT R3, R3, 0xfffffffc, RZ, 0xc0, !PT ;  /* 0xfffffffc03037812 */ /* 0x000fe400078ec0ff */
[----:B------:R-:W-:-:S03]  /*3460*/  SHF.R.S32.HI R6, RZ, 0x1f, R2 ;  /* 0x0000001fff067819 */ /* 0x000fc60000011402 */
[----:B------:R-:W-:Y:S01]  /*3470*/  IMAD.IADD R3, R8, 0x1, -R3 ;  /* 0x0000000108037824 */ /* 0x000fe200078e0a03 */
[----:B------:R-:W-:-:S04]  /*3480*/  LEA.HI R6, R6, R2, RZ, 0x2 ;  /* 0x0000000206067211 */ /* 0x000fc800078f10ff */
[----:B------:R-:W-:Y:S02]  /*3490*/  LEA.HI R8, R3, R3, RZ, 0x1 ;  /* 0x0000000303087211 */ /* 0x000fe400078f08ff */
[----:B------:R-:W-:Y:S02]  /*34a0*/  LEA.HI.SX32 R7, R6, UR27, 0x1e ;  /* 0x0000001b06077c11 */ /* 0x000fe4000f8ff2ff */
[----:B------:R-:W-:-:S03]  /*34b0*/  LOP3.LUT R8, R8, 0x1ffffffe, RZ, 0xc0, !PT ;  /* 0x1ffffffe08087812 */ /* 0x000fc600078ec0ff */
[----:B------:R-:W-:Y:S02]  /*34c0*/  IMAD R7, R9, 0x10, R7 ;  /* 0x0000001009077824 */ /* 0x000fe400078e0207 */
[----:B------:R-:W-:-:S04]  /*34d0*/  IMAD.IADD R3, R3, 0x1, -R8 ;  /* 0x0000000103037824 */ /* 0x000fc800078e0a08 */
[----:B------:R-:W-:-:S04]  /*34e0*/  IMAD R10, R3, 0x8, R7 ;  /* 0x00000008030a7824 */ /* 0x000fc800078e0207 */
[----:B------:R-:W-:Y:S01]  /*34f0*/  @P0 IMAD.HI.U32 R3, R10, c[0x0][0x2c8], RZ ;  /* 0x0000b2000a030a27 */ /* 0x000fe200078e00ff */
[----:B------:R-:W-:Y:S01]  /*3500*/  PLOP3.LUT P0, PT, PT, PT, UP1, 0x80, 0x0 ;  /* 0x000000000000781c */ /* 0x000fe20003f0f018 */
[----:B------:R1:W-:Y:S02]  /*3510*/  STL [R1+0x58], R10 ;  /* 0x0000580a01007387 */ /* 0x0003e40000100800 */
[----:B------:R-:W-:-:S10]  /*3520*/  IMAD.MOV.U32 R7, RZ, RZ, R10 ;  /* 0x000000ffff077224 */ /* 0x000fd400078e000a */
[----:B------:R-:W-:Y:S02]  /*3530*/  @P0 SHF.R.U32.HI R7, RZ, c[0x0][0x2cc], R3 ;  /* 0x0000b300ff070a19 */ /* 0x000fe40000011603 */
[----:B------:R-:W-:Y:S02]  /*3540*/  LOP3.LUT R3, R6, 0x7ffffffc, RZ, 0xc0, !PT ;  /* 0x7ffffffc06037812 */ /* 0x000fe400078ec0ff */
[----:B------:R-:W-:Y:S01]  /*3550*/  PLOP3.LUT P0, PT, PT, PT, UP0, 0x40, 0x0 ;  /* 0x000000000000781c */ /* 0x000fe20003f0e808 */
[----:B------:R-:W2:Y:S02]  /*3560*/  SHFL.IDX PT, R6, R7, RZ, 0x1c1f ;  /* 0x001c1fff07067589 */ /* 0x000ea400000e0000 */
[----:B------:R-:W-:Y:S02]  /*3570*/  IMAD.IADD R3, R2, 0x1, -R3 ;  /* 0x0000000102037824 */ /* 0x000fe400078e0a03 */
[----:B------:R-:W-:Y:S01]  /*3580*/  IMAD.U32 R2, RZ, RZ, UR28 ;  /* 0x0000001cff027e24 */ /* 0x000fe2000f8e00ff */
[----:B------:R-:W-:Y:S01]  /*3590*/  ULDC UR28, c[0x0][0x2ac] ;  /* 0x0000ab00001c7ab9 */ /* 0x000fe20000000800 */
[----:B------:R-:W-:Y:S01]  /*35a0*/  IMAD.SHL.U32 R11, R3, 0x2, RZ ;  /* 0x00000002030b7824 */ /* 0x000fe200078e00ff */
[----:B------:R-:W-:-:S04]  /*35b0*/  UIMAD UR4, UR28, UR4, UR29 ;  /* 0x000000041c0472a4 */ /* 0x000fc8000f8e021d */
[C---:B------:R-:W-:Y:S01]  /*35c0*/  IADD3 R2, -R11.reuse, 0x1, R2 ;  /* 0x000000010b027810 */ /* 0x040fe20007ffe102 */
[----:B------:R3:W-:Y:S01]  /*35d0*/  STL [R1+0x54], R11 ;  /* 0x0000540b01007387 */ /* 0x0007e20000100800 */
[----:B------:R-:W-:Y:S02]  /*35e0*/  IADD3 R9, -R11, UR4, RZ ;  /* 0x000000040b097c10 */ /* 0x000fe4000fffe1ff */
[----:B------:R-:W-:-:S04]  /*35f0*/  IADD3 R2, R2, -c[0x0][0x168], RZ ;  /* 0x80005a0002027a10 */ /* 0x000fc80007ffe0ff */
[C---:B------:R-:W-:Y:S02]  /*3600*/  IADD3 R8, R2.reuse, c[0x0][0x328], RZ ;  /* 0x0000ca0002087a10 */ /* 0x040fe40007ffe0ff */
[----:B-1----:R-:W-:-:S03]  /*3610*/  IADD3 R10, R2, UR22, RZ ;  /* 0x00000016020a7c10 */ /* 0x002fc6000fffe0ff */
[--C-:B--2---:R-:W-:Y:S02]  /*3620*/  IMAD.IADD R3, R8, 0x1, R6.reuse ;  /* 0x0000000108037824 */ /* 0x104fe400078e0206 */
[----:B------:R-:W-:-:S03]  /*3630*/  IMAD.IADD R2, R10, 0x1, R6 ;  /* 0x000000010a027824 */ /* 0x000fc600078e0206 */
[----:B------:R-:W-:Y:S02]  /*3640*/  IMNMX R3, R3, R9, PT ;  /* 0x0000000903037217 */ /* 0x000fe40003800200 */
[----:B---3--:R-:W-:Y:S01]  /*3650*/  IADD3 R11, -R11, UR29, RZ ;  /* 0x0000001d0b0b7c10 */ /* 0x008fe2000fffe1ff */
[----:B------:R-:W-:Y:S05]  /*3660*/  @P0 BRA `(.L_x_174) ;  /* 0x0000015000000947 */ /* 0x000fea0003800000 */
[----:B------:R-:W-:Y:S01]  /*3670*/  IMAD.U32 R12, RZ, RZ, UR10 ;  /* 0x0000000aff0c7e24 */ /* 0x000fe2000f8e00ff */
[----:B------:R-:W-:Y:S04]  /*3680*/  BSSY B0, `(.L_x_175) ;  /* 0x000000f000007945 */ /* 0x000fe80003800000 */
[----:B------:R-:W-:-:S04]  /*3690*/  IADD3 R6, R12, -c[0x0][0x168], R6 ;  /* 0x80005a000c067a10 */ /* 0x000fc80007ffe006 */
[----:B------:R-:W-:-:S13]  /*36a0*/  ISETP.GT.AND P0, PT, R6, -0x1, PT ;  /* 0xffffffff0600780c */ /* 0x000fda0003f04270 */
[----:B------:R-:W-:Y:S05]  /*36b0*/  @P0 BRA `(.L_x_176) ;  /* 0x0000007000000947 */ /* 0x000fea0003800000 */
[----:B------:R-:W-:Y:S01]  /*36c0*/  IMAD.MOV.U32 R12, RZ, RZ, c[0x0][0x32c] ;  /* 0x0000cb00ff0c7624 */ /* 0x000fe200078e00ff */
[----:B------:R-:W-:-:S04]  /*36d0*/  LOP3.LUT R6, RZ, R6, RZ, 0x33, !PT ;  /* 0x00000006ff067212 */ /* 0x000fc800078e33ff */
[----:B------:R-:W-:-:S13]  /*36e0*/  ISETP.NE.AND P0, PT, R12, 0x1, PT ;  /* 0x000000010c00780c */ /* 0x000fda0003f05270 */
[----:B------:R-:W-:-:S05]  /*36f0*/  @P0 IMAD.HI.U32 R12, R6, c[0x0][0x330], RZ ;  /* 0x0000cc00060c0a27 */ /* 0x000fca00078e00ff */
[----:B------:R-:W-:-:S04]  /*3700*/  @P0 SHF.R.U32.HI R6, RZ, c[0x0][0x334], R12 ;  /* 0x0000cd00ff060a19 */ /* 0x000fc8000001160c */
[----:B------:R-:W-:Y:S01]  /*3710*/  LOP3.LUT R6, RZ, R6, RZ, 0x33, !PT ;  /* 0x00000006ff067212 */ /* 0x000fe200078e33ff */
[----:B------:R-:W-:Y:S05]  /*3720*/  BRA `(.L_x_177) ;  /* 0x0000004000007947 */ /* 0x000fea0003800000 */
.L_x_176:
[----:B------:R-:W-:-:S04]  /*3730*/  MOV R12, c[0x0][0x32c] ;  /* 0x0000cb00000c7a02 */ /* 0x000fc80000000f00 */
[----:B------:R-:W-:-:S13]  /*3740*/  ISETP.NE.AND P0, PT, R12, 0x1, PT ;  /* 0x000000010c00780c */ /* 0x000fda0003f05270 */
[----:B------:R-:W-:-:S05]  /*3750*/  @P0 IMAD.HI.U32 R12, R6, c[0x0][0x330], RZ ;  /* 0x0000cc00060c0a27 */ /* 0x000fca00078e00ff */
[----:B------:R-:W-:Y:S02]  /*3760*/  @P0 SHF.R.U32.HI R6, RZ, c[0x0][0x334], R12 ;  /* 0x0000cd00ff060a19 */ /* 0x000fe4000001160c */
.L_x_177:
[----:B------:R-:W-:Y:S05]  /*3770*/  BSYNC B0 ;  /* 0x0000000000007941 */ /* 0x000fea0003800000 */
.L_x_175:
[----:B------:R-:W-:-:S05]  /*3780*/  IMAD R6, R6, c[0x0][0x32c], R11 ;  /* 0x0000cb0006067a24 */ /* 0x000fca00078e020b */
[----:B------:R-:W-:Y:S02]  /*3790*/  IADD3 R12, R6, c[0x0][0x32c], RZ ;  /* 0x0000cb00060c7a10 */ /* 0x000fe40007ffe0ff */
[----:B------:R-:W-:Y:S02]  /*37a0*/  IMNMX R2, R2, R6, !PT ;  /* 0x0000000602027217 */ /* 0x000fe40007800200 */
[----:B------:R-:W-:Y:S02]  /*37b0*/  IMNMX R3, R3, R12, PT ;  /* 0x0000000c03037217 */ /* 0x000fe40003800200 */
.L_x_174:
[----:B------:R-:W-:Y:S01]  /*37c0*/  UISETP.GE.AND UP0, UPT, UR29, 0x1, UPT ;  /* 0x000000011d00788c */ /* 0x000fe2000bf06270 */
[----:B------:R-:W1:Y:S01]  /*37d0*/  SHFL.IDX PT, R6, R7, 0x1, 0x1c1f ;  /* 0x003c1f0007067f89 */ /* 0x000e6200000e0000 */
[----:B------:R-:W-:Y:S02]  /*37e0*/  UISETP.GE.AND UP6, UPT, UR29, 0x12, UPT ;  /* 0x000000121d00788c */ /* 0x000fe4000bfc6270 */
[----:B------:R-:W-:Y:S02]  /*37f0*/  UP2UR UR32, UPR, URZ, 0x1 ;  /* 0x000000013f207883 */ /* 0x000fe40008000000 */
[----:B------:R-:W-:Y:S01]  /*3800*/  PLOP3.LUT P0, PT, PT, PT, UP0, 0x40, 0x0 ;  /* 0x000000000000781c */ /* 0x000fe20003f0e808 */
[----:B------:R-:W-:-:S02]  /*3810*/  UISETP.GE.AND UP0, UPT, UR29, 0x2, UPT ;  /* 0x000000021d00788c */ /* 0x000fc4000bf06270 */
[----:B------:R-:W-:Y:S01]  /*3820*/  UISETP.GE.AND UP5, UPT, UR29, 0x19, UPT ;  /* 0x000000191d00788c */ /* 0x000fe2000bfa6270 */
[----:B------:R-:W-:Y:S01]  /*3830*/  ISETP.GT.AND P0, PT, R2, RZ, P0 ;  /* 0x000000ff0200720c */ /* 0x000fe20000704270 */
[----:B------:R-:W-:Y:S02]  /*3840*/  UP2UR UR31, UPR, URZ, 0x1 ;  /* 0x000000013f1f7883 */ /* 0x000fe40008000000 */
[----:B------:R-:W-:Y:S01]  /*3850*/  UISETP.GE.AND UP4, UPT, UR29, 0x1a, UPT ;  /* 0x0000001a1d00788c */ /* 0x000fe2000bf86270 */
[----:B------:R-:W-:Y:S01]  /*3860*/  ISETP.LT.OR P0, PT, R3, 0x1, P0 ;  /* 0x000000010300780c */ /* 0x000fe20000701670 */
[----:B------:R-:W-:Y:S02]  /*3870*/  UISETP.GE.AND UP3, UPT, UR29, 0x21, UPT ;  /* 0x000000211d00788c */ /* 0x000fe4000bf66270 */
[----:B------:R-:W-:Y:S01]  /*3880*/  UISETP.GE.AND UP2, UPT, UR29, 0x22, UPT ;  /* 0x000000221d00788c */ /* 0x000fe2000bf46270 */
[----:B------:R-:W-:Y:S01]  /*3890*/  FSEL R15, R32, -INF , !P0 ;  /* 0xff800000200f7808 */ /* 0x000fe20004000000 */
[----:B------:R-:W-:Y:S01]  /*38a0*/  UISETP.GE.AND UP1, UPT, UR29, 0x29, UPT ;  /* 0x000000291d00788c */ /* 0x000fe2000bf26270 */
[----:B------:R-:W-:Y:S01]  /*38b0*/  PLOP3.LUT P0, PT, PT, PT, UP0, 0x40, 0x0 ;  /* 0x000000000000781c */ /* 0x000fe20003f0e808 */
[----:B------:R-:W-:-:S02]  /*38c0*/  UISETP.GE.AND UP0, UPT, UR29, 0x9, UPT ;  /* 0x000000091d00788c */ /* 0x000fc4000bf06270 */
[----:B------:R-:W-:Y:S01]  /*38d0*/  UP2UR UR33, UPR, URZ, 0x40 ;  /* 0x000000403f217883 */ /* 0x000fe20008000000 */
[----:B------:R-:W-:Y:S01]  /*38e0*/  ISETP.GT.AND P0, PT, R2, 0x1, P0 ;  /* 0x000000010200780c */ /* 0x000fe20000704270 */
[----:B------:R-:W-:-:S03]  /*38f0*/  UP2UR UR30, UPR, URZ, 0x1 ;  /* 0x000000013f1e7883 */ /* 0x000fc60008000000 */
[----:B------:R-:W-:-:S04]  /*3900*/  ISETP.LT.OR P0, PT, R3, 0x2, P0 ;  /* 0x000000020300780c */ /* 0x000fc80000701670 */
[----:B------:R-:W-:Y:S02]  /*3910*/  FSEL R14, R33, -INF , !P0 ;  /* 0xff800000210e7808 */ /* 0x000fe40004000000 */
[----:B------:R-:W-:Y:S01]  /*3920*/  PLOP3.LUT P0, PT, PT, PT, UP0, 0x40, 0x0 ;  /* 0x000000000000781c */ /* 0x000fe20003f0e808 */
[----:B------:R-:W-:-:S03]  /*3930*/  UISETP.GE.AND UP0, UPT, UR29, 0xa, UPT ;  /* 0x0000000a1d00788c */ /* 0x000fc6000bf06270 */
        /* <DEDUP_REMOVED lines=12> */
[----:B------:R-:W-:-:S04]  /*3a00*/  ISETP.GT.AND P0, PT, R2, 0x10, P0 ;  /* 0x000000100200780c */ /* 0x000fc80000704270 */
[----:B------:R-:W-:-:S04]  /*3a10*/  ISETP.LT.OR P0, PT, R3, 0x11, P0 ;  /* 0x000000110300780c */ /* 0x000fc80000701670 */
[----:B------:R-:W-:Y:S02]  /*3a20*/  FSEL R19, R28, -INF , !P0 ;  /* 0xff8000001c137808 */ /* 0x000fe40004000000 */
[----:B------:R-:W-:Y:S01]  /*3a30*/  PLOP3.LUT P0, PT, PT, PT, UP6, 0x40, 0x0 ;  /* 0x000000000000781c */ /* 0x000fe20003f0e868 */
[----:B------:R-:W-:-:S03]  /*3a40*/  UISETP.NE.AND UP6, UPT, UR13, URZ, UPT ;  /* 0x0000003f0d00728c */ /* 0x000fc6000bfc5270 */
[----:B------:R-:W-:-:S04]  /*3a50*/  ISETP.GT.AND P0, PT, R2, 0x11, P0 ;  /* 0x000000110200780c */ /* 0x000fc80000704270 */
[----:B------:R-:W-:-:S04]  /*3a60*/  ISETP.LT.OR P0, PT, R3, 0x12, P0 ;  /* 0x000000120300780c */ /* 0x000fc80000701670 */
[----:B------:R-:W-:Y:S02]  /*3a70*/  FSEL R18, R29, -INF , !P0 ;  /* 0xff8000001d127808 */ /* 0x000fe40004000000 */
[----:B------:R-:W-:-:S04]  /*3a80*/  PLOP3.LUT P0, PT, PT, PT, UP5, 0x40, 0x0 ;  /* 0x000000000000781c */ /* 0x000fc80003f0e858 */
        /* <DEDUP_REMOVED lines=20> */
[----:B------:R-:W-:Y:S01]  /*3bd0*/  ISETP.GT.AND P0, PT, R2, 0x29, P0 ;  /* 0x000000290200780c */ /* 0x000fe20000704270 */
[----:B-1----:R-:W-:-:S03]  /*3be0*/  IMAD.IADD R2, R10, 0x1, R6 ;  /* 0x000000010a027824 */ /* 0x002fc600078e0206 */
[----:B------:R-:W-:Y:S01]  /*3bf0*/  ISETP.LT.OR P0, PT, R3, 0x2a, P0 ;  /* 0x0000002a0300780c */ /* 0x000fe20000701670 */
[----:B------:R-:W-:-:S03]  /*3c00*/  IMAD.IADD R3, R8, 0x1, R6 ;  /* 0x0000000108037824 */ /* 0x000fc600078e0206 */
[----:B------:R-:W-:Y:S02]  /*3c10*/  FSEL R93, R37, -INF , !P0 ;  /* 0xff800000255d7808 */ /* 0x000fe40004000000 */
[----:B------:R-:W-:Y:S01]  /*3c20*/  PLOP3.LUT P0, PT, PT, PT, UP6, 0x40, 0x0 ;  /* 0x000000000000781c */ /* 0x000fe20003f0e868 */
[----:B------:R-:W-:Y:S01]  /*3c30*/  UISETP.NE.AND UP6, UPT, UR33, URZ, UPT ;  /* 0x0000003f2100728c */ /* 0x000fe2000bfc5270 */
[----:B------:R-:W-:-:S11]  /*3c40*/  IMNMX R3, R3, R9, PT ;  /* 0x0000000903037217 */ /* 0x000fd60003800200 */
        /* <DEDUP_REMOVED lines=13> */
.L_x_180:
[----:B------:R-:W-:-:S04]  /*3d20*/  MOV R7, c[0x0][0x32c] ;  /* 0x0000cb0000077a02 */ /* 0x000fc80000000f00 */
[----:B------:R-:W-:-:S13]  /*3d30*/  ISETP.NE.AND P0, PT, R7, 0x1, PT ;  /* 0x000000010700780c */ /* 0x000fda0003f05270 */
[----:B------:R-:W-:-:S05]  /*3d40*/  @P0 IMAD.HI.U32 R7, R6, c[0x0][0x330], RZ ;  /* 0x0000cc0006070a27 */ /* 0x000fca00078e00ff */
[----:B------:R-:W-:Y:S02]  /*3d50*/  @P0 SHF.R.U32.HI R6, RZ, c[0x0][0x334], R7 ;  /* 0x0000cd00ff060a19 */ /* 0x000fe40000011607 */
.L_x_181:
[----:B------:R-:W-:Y:S05]  /*3d60*/  BSYNC B0 ;  /* 0x0000000000007941 */ /* 0x000fea0003800000 */
.L_x_179:
[----:B------:R-:W-:-:S05]  /*3d70*/  IMAD R6, R6, c[0x0][0x32c], R11 ;  /* 0x0000cb0006067a24 */ /* 0x000fca00078e020b */
[----:B------:R-:W-:Y:S02]  /*3d80*/  IADD3 R7, R6, c[0x0][0x32c], RZ ;  /* 0x0000cb0006077a10 */ /* 0x000fe40007ffe0ff */
[----:B------:R-:W-:Y:S02]  /*3d90*/  IMNMX R2, R2, R6, !PT ;  /* 0x0000000602027217 */ /* 0x000fe40007800200 */
[----:B------:R-:W-:Y:S02]  /*3da0*/  IMNMX R3, R3, R7, PT ;  /* 0x0000000703037217 */ /* 0x000fe40003800200 */
.L_x_178:
[----:B------:R-:W-:Y:S01]  /*3db0*/  UP2UR UR29, UPR, URZ, 0x10 ;  /* 0x000000103f1d7883 */ /* 0x000fe20008000000 */
[----:B------:R-:W-:Y:S01]  /*3dc0*/  FMNMX.FTZ R133, R15, R14, !PT ;  /* 0x0000000e0f857209 */ /* 0x000fe20007810000 */
[----:B------:R-:W-:Y:S01]  /*3dd0*/  UISETP.NE.AND UP4, UPT, UR32, URZ, UPT ;  /* 0x0000003f2000728c */ /* 0x000fe2000bf85270 */
[----:B------:R-:W-:Y:S01]  /*3de0*/  IMAD.SHL.U32 R237, R4, 0x2, RZ ;  /* 0x0000000204ed7824 */ /* 0x000fe200078e00ff */
[----:B------:R-:W-:Y:S01]  /*3df0*/  UP2UR UR32, UPR, URZ, 0x8 ;  /* 0x000000083f207883 */ /* 0x000fe20008000000 */
[----:B------:R-:W-:Y:S01]  /*3e00*/  FMNMX.FTZ R133, R21, R133, !PT ;  /* 0x0000008515857209 */ /* 0x000fe20007810000 */
[----:B------:R-:W-:Y:S01]  /*3e10*/  UISETP.NE.AND UP3, UPT, UR31, URZ, UPT ;  /* 0x0000003f1f00728c */ /* 0x000fe2000bf65270 */
[----:B------:R-:W-:Y:S01]  /*3e20*/  IMAD R238, R5, 0x2, R237 ;  /* 0x0000000205ee7824 */ /* 0x000fe200078e02ed */
[----:B------:R-:W-:Y:S01]  /*3e30*/  PLOP3.LUT P0, PT, PT, PT, UP4, 0x40, 0x0 ;  /* 0x000000000000781c */ /* 0x000fe20003f0e848 */
[----:B------:R-:W-:Y:S01]  /*3e40*/  UP2UR UR31, UPR, URZ, 0x4 ;  /* 0x000000043f1f7883 */ /* 0x000fe20008000000 */
[----:B------:R-:W-:Y:S01]  /*3e50*/  FMNMX.FTZ R133, R20, R133, !PT ;  /* 0x0000008514857209 */ /* 0x000fe20007810000 */
[----:B------:R-:W-:Y:S01]  /*3e60*/  UISETP.NE.AND UP2, UPT, UR30, URZ, UPT ;  /* 0x0000003f1e00728c */ /* 0x000fe2000bf45270 */
[----:B------:R-:W-:Y:S01]  /*3e70*/  ISETP.GT.AND P0, PT, R2, RZ, P0 ;  /* 0x000000ff0200720c */ /* 0x000fe20000704270 */
[----:B------:R-:W-:Y:S01]  /*3e80*/  UP2UR UR30, UPR, URZ, 0x2 ;  /* 0x000000023f1e7883 */ /* 0x000fe20008000000 */
[----:B------:R-:W-:Y:S01]  /*3e90*/  FMNMX.FTZ R133, R19, R133, !PT ;  /* 0x0000008513857209 */ /* 0x000fe20007810000 */
[----:B------:R-:W-:Y:S01]  /*3ea0*/  UISETP.NE.AND UP1, UPT, UR5, URZ, UPT ;  /* 0x0000003f0500728c */ /* 0x000fe2000bf25270 */
[----:B------:R-:W-:Y:S01]  /*3eb0*/  ISETP.LT.OR P0, PT, R3, 0x1, P0 ;  /* 0x000000010300780c */ /* 0x000fe20000701670 */
[----:B------:R-:W-:Y:S01]  /*3ec0*/  UP2UR UR5, UPR, URZ, 0x1 ;  /* 0x000000013f057883 */ /* 0x000fe20008000000 */
[----:B------:R-:W-:Y:S01]  /*3ed0*/  FMNMX.FTZ R133, R18, R133, !PT ;  /* 0x0000008512857209 */ /* 0x000fe20007810000 */
[----:B------:R-:W-:Y:S01]  /*3ee0*/  UISETP.NE.AND UP0, UPT, UR4, URZ, UPT ;  /* 0x0000003f0400728c */ /* 0x000fe2000bf05270 */
[----:B------:R-:W-:Y:S01]  /*3ef0*/  FSEL R6, R34, -INF , !P0 ;  /* 0xff80000022067808 */ /* 0x000fe20004000000 */
[----:B------:R-:W-:Y:S01]  /*3f00*/  UISETP.NE.AND UP4, UPT, UR29, URZ, UPT ;  /* 0x0000003f1d00728c */ /* 0x000fe2000bf85270 */
[----:B------:R-:W-:Y:S01]  /*3f10*/  PLOP3.LUT P0, PT, PT, PT, UP3, 0x40, 0x0 ;  /* 0x000000000000781c */ /* 0x000fe20003f0e838 */
[----:B------:R-:W-:Y:S01]  /*3f20*/  UISETP.NE.AND UP3, UPT, UR32, URZ, UPT ;  /* 0x0000003f2000728c */ /* 0x000fe2000bf65270 */
[----:B------:R-:W-:Y:S01]  /*3f30*/  FMNMX.FTZ R133, R17, R133, !PT ;  /* 0x0000008511857209 */ /* 0x000fe20007810000 */
[----:B------:R-:W-:Y:S01]  /*3f40*/  IMAD R240, R0, 0x2, R238 ;  /* 0x0000000200f07824 */ /* 0x000fe200078e02ee */
[----:B------:R-:W-:Y:S01]  /*3f50*/  ISETP.GT.AND P0, PT, R2, 0x1, P0 ;  /* 0x000000010200780c */ /* 0x000fe20000704270 */
[----:B------:R-:W-:Y:S01]  /*3f60*/  LDSM.16.MT88.4 R64, [R237+0x5880] ;  /* 0x00588000ed40783b */ /* 0x000fe20000004200 */
[----:B------:R-:W-:-:S02]  /*3f70*/  FMNMX.FTZ R133, R16, R133, !PT ;  /* 0x0000008510857209 */ /* 0x000fc40007810000 */
[----:B------:R-:W-:Y:S01]  /*3f80*/  ISETP.LT.OR P0, PT, R3, 0x2, P0 ;  /* 0x000000020300780c */ /* 0x000fe20000701670 */
[----:B------:R-:W-:Y:S01]  /*3f90*/  LDSM.16.MT88.4 R60, [R240+0x4880] ;  /* 0x00488000f03c783b */ /* 0x000fe20000004200 */
[----:B------:R-:W-:Y:S02]  /*3fa0*/  FMNMX.FTZ R133, R98, R133, !PT ;  /* 0x0000008562857209 */ /* 0x000fe40007810000 */
[----:B------:R-:W-:Y:S01]  /*3fb0*/  FSEL R9, R35, -INF , !P0 ;  /* 0xff80000023097808 */ /* 0x000fe20004000000 */
[----:B------:R-:W-:Y:S01]  /*3fc0*/  LDSM.16.MT88.4 R68, [R238+0x5880] ;  /* 0x00588000ee44783b */ /* 0x000fe20000004200 */
[----:B------:R-:W-:Y:S01]  /*3fd0*/  PLOP3.LUT P0, PT, PT, PT, UP2, 0x40, 0x0 ;  /* 0x000000000000781c */ /* 0x000fe20003f0e828 */
[----:B------:R-:W-:Y:S01]  /*3fe0*/  UISETP.NE.AND UP2, UPT, UR31, URZ, UPT ;  /* 0x0000003f1f00728c */ /* 0x000fe2000bf45270 */
[----:B------:R-:W-:Y:S01]  /*3ff0*/  FMNMX.FTZ R133, R97, R133, !PT ;  /* 0x0000008561857209 */ /* 0x000fe20007810000 */
[----:B------:R-:W-:Y:S01]  /*4000*/  LDSM.16.MT88.4 R32, [R238+0x4080] ;  /* 0x00408000ee20783b */ /* 0x000fe20000004200 */
[----:B------:R-:W-:-:S02]  /*4010*/  ISETP.GT.AND P0, PT, R2, 0x8, P0 ;  /* 0x000000080200780c */ /* 0x000fc40000704270 */
[----:B------:R-:W-:Y:S01]  /*4020*/  FMNMX.FTZ R133, R96, R133, !PT ;  /* 0x0000008560857209 */ /* 0x000fe20007810000 */
[----:B------:R-:W-:Y:S01]  /*4030*/  LDSM.16.MT88.4 R56, [R237+0x6080] ;  /* 0x00608000ed38783b */ /* 0x000fe20000004200 */
[----:B------:R-:W-:Y:S02]  /*4040*/  ISETP.LT.OR P0, PT, R3, 0x9, P0 ;  /* 0x000000090300780c */ /* 0x000fe40000701670 */
[----:B------:R-:W-:Y:S01]  /*4050*/  FMNMX.FTZ R133, R93, R133, !PT ;  /* 0x000000855d857209 */ /* 0x000fe20007810000 */
[----:B------:R-:W-:Y:S01]  /*4060*/  LDSM.16.MT88.4 R52, [R238+0x6080] ;  /* 0x00608000ee34783b */ /* 0x000fe20000004200 */
[----:B------:R-:W-:Y:S02]  /*4070*/  FSEL R8, R46, -INF , !P0 ;  /* 0xff8000002e087808 */ /* 0x000fe40004000000 */
[----:B------:R-:W-:Y:S01]  /*4080*/  PLOP3.LUT P0, PT, PT, PT, UP1, 0x40, 0x0 ;  /* 0x000000000000781c */ /* 0x000fe20003f0e818 */
[----:B------:R-:W-:Y:S01]  /*4090*/  UISETP.NE.AND UP1, UPT, UR30, URZ, UPT ;  /* 0x0000003f1e00728c */ /* 0x000fe2000bf25270 */
[----:B------:R-:W-:Y:S01]  /*40a0*/  FMNMX.FTZ R132, R6, R9, !PT ;  /* 0x0000000906847209 */ /* 0x000fe20007810000 */
[----:B------:R-:W-:Y:S01]  /*40b0*/  STL [R1+0x74], R160 ;  /* 0x000074a001007387 */ /* 0x000fe20000100800 */
[----:B------:R-:W-:-:S02]  /*40c0*/  ISETP.GT.AND P0, PT, R2, 0x9, P0 ;  /* 0x000000090200780c */ /* 0x000fc40000704270 */
[----:B------:R-:W-:Y:S02]  /*40d0*/  FMNMX.FTZ R132, R8, R132, !PT ;  /* 0x0000008408847209 */ /* 0x000fe40007810000 */
[----:B------:R-:W-:Y:S02]  /*40e0*/  ISETP.LT.OR P0, PT, R3, 0xa, P0 ;  /* 0x0000000a0300780c */ /* 0x000fe40000701670 */
[----:B------:R-:W-:Y:S02]  /*40f0*/  LEA R241, R0, R237, 0x1 ;  /* 0x000000ed00f17211 */ /* 0x000fe400078e08ff */
[----:B------:R-:W-:Y:S02]  /*4100*/  FSEL R7, R47, -INF , !P0 ;  /* 0xff8000002f077808 */ /* 0x000fe40004000000 */
[----:B------:R-:W-:Y:S01]  /*4110*/  PLOP3.LUT P0, PT, PT, PT, UP0, 0x40, 0x0 ;  /* 0x000000000000781c */ /* 0x000fe20003f0e808 */
[----:B------:R-:W-:Y:S01]  /*4120*/  UISETP.NE.AND UP0, UPT, UR5, URZ, UPT ;  /* 0x0000003f0500728c */ /* 0x000fe2000bf05270 */
[----:B------:R-:W-:Y:S01]  /*4130*/  FMNMX.FTZ R132, R7, R132, !PT ;  /* 0x0000008407847209 */ /* 0x000fe20007810000 */
[----:B------:R-:W-:Y:S01]  /*4140*/  LDSM.16.MT88.4 R44, [R240+0x4080] ;  /* 0x00408000f02c783b */ /* 0x000fe20000004200 */
[----:B------:R-:W-:Y:S01]  /*4150*/  ISETP.GT.AND P0, PT, R2, 0x10, P0 ;  /* 0x000000100200780c */ /* 0x000fe20000704270 */
[----:B------:R-:W-:-:S02]  /*4160*/  ULDC.64 UR4, c[0x0][0x2c8] ;  /* 0x0000b20000047ab9 */ /* 0x000fc40000000a00 */
[----:B------:R-:W-:Y:S01]  /*4170*/  LDSM.16.MT88.4 R76, [R241+0x5880] ;  /* 0x00588000f14c783b */ /* 0x000fe20000004200 */
[----:B------:R-:W-:-:S03]  /*4180*/  ISETP.LT.OR P0, PT, R3, 0x11, P0 ;  /* 0x000000110300780c */ /* 0x000fc60000701670 */
[----:B------:R-:W-:Y:S01]  /*4190*/  LDSM.16.MT88.4 R72, [R241+0x4880] ;  /* 0x00488000f148783b */ /* 0x000fe20000004200 */
[----:B------:R-:W-:Y:S02]  /*41a0*/  FSEL R12, R30, -INF , !P0 ;  /* 0xff8000001e0c7808 */ /* 0x000fe40004000000 */
[----:B------:R-:W-:Y:S01]  /*41b0*/  PLOP3.LUT P0, PT, PT, PT, UP6, 0x40, 0x0 ;  /* 0x000000000000781c */ /* 0x000fe20003f0e868 */
[----:B------:R-:W-:Y:S01]  /*41c0*/  LDSM.16.MT88.4 R80, [R241+0x6080] ;  /* 0x00608000f150783b */ /* 0x000fe20000004200 */
[----:B------:R-:W-:Y:S01]  /*41d0*/  FMNMX.FTZ R132, R12, R132, !PT ;  /* 0x000000840c847209 */ /* 0x000fe20007810000 */
[----:B------:R-:W-:Y:S01]  /*41e0*/  UISETP.NE.AND UP6, UPT, UR13, URZ, UPT ;  /* 0x0000003f0d00728c */ /* 0x000fe2000bfc5270 */
[----:B------:R-:W-:-:S04]  /*41f0*/  ISETP.GT.AND P0, PT, R2, 0x11, P0 ;  /* 0x000000110200780c */ /* 0x000fc80000704270 */
[----:B------:R-:W-:-:S04]  /*4200*/  ISETP.LT.OR P0, PT, R3, 0x12, P0 ;  /* 0x000000120300780c */ /* 0x000fc80000701670 */
        /* <DEDUP_REMOVED lines=8> */
[----:B------:R-:W-:Y:S02]  /*4290*/  PLOP3.LUT P0, PT, PT, PT, UP4, 0x40, 0x0 ;  /* 0x000000000000781c */ /* 0x000fe40003f0e848 */
[----:B------:R-:W-:Y:S02]  /*42a0*/  FMNMX.FTZ R132, R10, R132, !PT ;  /* 0x000000840a847209 */ /* 0x000fe40007810000 */
        /* <DEDUP_REMOVED lines=13> */
[----:B------:R-:W-:Y:S01]  /*4380*/  PLOP3.LUT P0, PT, PT, PT, UP1, 0x40, 0x0 ;  /* 0x000000000000781c */ /* 0x000fe20003f0e818 */
[----:B------:R-:W-:Y:S01]  /*4390*/  LDSM.16.MT88.4 R24, [R241+0x4080] ;  /* 0x00408000f118783b */ /* 0x000fe20000004200 */
[----:B------:R-:W-:Y:S02]  /*43a0*/  FMNMX.FTZ R132, R95, R132, !PT ;  /* 0x000000845f847209 */ /* 0x000fe40007810000 */
[----:B------:R-:W-:-:S04]  /*43b0*/  ISETP.GT.AND P0, PT, R2, 0x28, P0 ;  /* 0x000000280200780c */ /* 0x000fc80000704270 */
[----:B------:R-:W-:-:S04]  /*43c0*/  ISETP.LT.OR P0, PT, R3, 0x29, P0 ;  /* 0x000000290300780c */ /* 0x000fc80000701670 */
[----:B------:R-:W-:Y:S02]  /*43d0*/  FSEL R99, R38, -INF , !P0 ;  /* 0xff80000026637808 */ /* 0x000fe40004000000 */
[----:B------:R-:W-:Y:S02]  /*43e0*/  PLOP3.LUT P0, PT, PT, PT, UP0, 0x40, 0x0 ;  /* 0x000000000000781c */ /* 0x000fe40003f0e808 */
[----:B------:R-:W-:Y:S02]  /*43f0*/  FMNMX.FTZ R132, R99, R132, !PT ;  /* 0x0000008463847209 */ /* 0x000fe40007810000 */
[----:B------:R-:W-:Y:S02]  /*4400*/  ISETP.GT.AND P0, PT, R2, 0x29, P0 ;  /* 0x000000290200780c */ /* 0x000fe40000704270 */
[----:B------:R-:W1:Y:S02]  /*4410*/  SHFL.BFLY PT, R2, R133, 0x2, 0x1f ;  /* 0x0c401f0085027f89 */ /* 0x000e6400000e0000 */
[----:B------:R-:W-:-:S04]  /*4420*/  ISETP.LT.OR P0, PT, R3, 0x2a, P0 ;  /* 0x0000002a0300780c */ /* 0x000fc80000701670 */
[----:B------:R-:W-:Y:S02]  /*4430*/  FSEL R94, R39, -INF , !P0 ;  /* 0xff800000275e7808 */ /* 0x000fe40004000000 */
[----:B------:R-:W-:Y:S02]  /*4440*/  LDSM.16.MT88.4 R36, [R237+0x4880] ;  /* 0x00488000ed24783b */ /* 0x000fe40000004200 */
[----:B------:R-:W-:Y:S02]  /*4450*/  FMNMX.FTZ R132, R94, R132, !PT ;  /* 0x000000845e847209 */ /* 0x000fe40007810000 */
[----:B-1----:R-:W-:-:S05]  /*4460*/  FMNMX.FTZ R133, R133, R2, !PT ;  /* 0x0000000285857209 */ /* 0x002fca0007810000 */
[----:B------:R-:W1:Y:S02]  /*4470*/  SHFL.BFLY PT, R2, R133, 0x1, 0x1f ;  /* 0x0c201f0085027f89 */ /* 0x000e6400000e0000 */
[----:B-1----:R-:W-:Y:S02]  /*4480*/  FMNMX.FTZ R133, R133, R2, !PT ;  /* 0x0000000285857209 */ /* 0x002fe40007810000 */
[----:B------:R-:W1:Y:S02]  /*4490*/  SHFL.BFLY PT, R2, R132, 0x2, 0x1f ;  /* 0x0c401f0084027f89 */ /* 0x000e6400000e0000 */
[C---:B------:R-:W-:Y:S01]  /*44a0*/  FSETP.NEU.FTZ.AND P0, PT, R133.reuse, -INF , PT ;  /* 0xff8000008500780b */ /* 0x040fe20003f1d000 */
[----:B------:R-:W-:-:S05]  /*44b0*/  FMUL.FTZ R3, R133, c[0x0][0x2d0] ;  /* 0x0000b40085037a20 */ /* 0x000fca0000410000 */
[----:B------:R-:W-:-:S05]  /*44c0*/  FSEL R3, R3, RZ, P0 ;  /* 0x000000ff03037208 */ /* 0x000fca0000000000 */
[--C-:B------:R-:W-:Y:S02]  /*44d0*/  FFMA.FTZ R19, R19, c[0x0][0x2d0], -R3.reuse ;  /* 0x0000b40013137a23 */ /* 0x100fe40000010803 */
[--C-:B------:R-:W-:Y:S02]  /*44e0*/  FFMA.FTZ R18, R18, c[0x0][0x2d0], -R3.reuse ;  /* 0x0000b40012127a23 */ /* 0x100fe40000010803 */
[--C-:B------:R-:W-:Y:S01]  /*44f0*/  FFMA.FTZ R17, R17, c[0x0][0x2d0], -R3.reuse ;  /* 0x0000b40011117a23 */ /* 0x100fe20000010803 */
[----:B------:R-:W-:Y:S01]  /*4500*/  MUFU.EX2 R116, R19 ;  /* 0x0000001300747308 */ /* 0x000fe20000000800 */
[--C-:B------:R-:W-:Y:S02]  /*4510*/  FFMA.FTZ R16, R16, c[0x0][0x2d0], -R3.reuse ;  /* 0x0000b40010107a23 */ /* 0x100fe40000010803 */
[--C-:B------:R-:W-:Y:S02]  /*4520*/  FFMA.FTZ R15, R15, c[0x0][0x2d0], -R3.reuse ;  /* 0x0000b4000f0f7a23 */ /* 0x100fe40000010803 */
[--C-:B------:R-:W-:Y:S01]  /*4530*/  FFMA.FTZ R14, R14, c[0x0][0x2d0], -R3.reuse ;  /* 0x0000b4000e0e7a23 */ /* 0x100fe20000010803 */
[----:B-1----:R-:W-:Y:S01]  /*4540*/  FMNMX.FTZ R132, R132, R2, !PT ;  /* 0x0000000284847209 */ /* 0x002fe20007810000 */
[--C-:B------:R-:W-:Y:S01]  /*4550*/  FFMA.FTZ R21, R21, c[0x0][0x2d0], -R3.reuse ;  /* 0x0000b40015157a23 */ /* 0x100fe20000010803 */
[----:B------:R-:W-:Y:S01]  /*4560*/  MUFU.EX2 R124, R18 ;  /* 0x00000012007c7308 */ /* 0x000fe20000000800 */
[----:B------:R-:W-:-:S02]  /*4570*/  FFMA.FTZ R20, R20, c[0x0][0x2d0], -R3 ;  /* 0x0000b40014147a23 */ /* 0x000fc40000010803 */
[----:B------:R-:W1:Y:S05]  /*4580*/  SHFL.BFLY PT, R2, R132, 0x1, 0x1f ;  /* 0x0c201f0084027f89 */ /* 0x000e6a00000e0000 */
[----:B------:R-:W-:Y:S08]  /*4590*/  MUFU.EX2 R125, R17 ;  /* 0x00000011007d7308 */ /* 0x000ff00000000800 */
[----:B------:R2:W-:Y:S08]  /*45a0*/  MUFU.EX2 R128, R16 ;  /* 0x0000001000807308 */ /* 0x0005f00000000800 */
[----:B------:R-:W-:Y:S01]  /*45b0*/  MUFU.EX2 R110, R15 ;  /* 0x0000000f006e7308 */ /* 0x000fe20000000800 */
[----:B-1----:R-:W-:-:S04]  /*45c0*/  FMNMX.FTZ R132, R132, R2, !PT ;  /* 0x0000000284847209 */ /* 0x002fc80007810000 */
[C---:B------:R-:W-:Y:S01]  /*45d0*/  FSETP.NEU.FTZ.AND P0, PT, R132.reuse, -INF , PT ;  /* 0xff8000008400780b */ /* 0x040fe20003f1d000 */
[----:B--2---:R-:W1:Y:S01]  /*45e0*/  LDSM.16.MT88.4 R16, [R237+0x4080] ;  /* 0x00408000ed10783b */ /* 0x004e620000004200 */
[----:B------:R-:W-:Y:S01]  /*45f0*/  FMUL.FTZ R2, R132, c[0x0][0x2d0] ;  /* 0x0000b40084027a20 */ /* 0x000fe20000410000 */
[----:B------:R-:W2:Y:S04]  /*4600*/  MUFU.EX2 R109, R14 ;  /* 0x0000000e006d7308 */ /* 0x000ea80000000800 */
[----:B------:R-:W-:-:S04]  /*4610*/  FSEL R2, R2, RZ, P0 ;  /* 0x000000ff02027208 */ /* 0x000fc80000000000 */
[----:B------:R-:W-:Y:S01]  /*4620*/  MUFU.EX2 R108, R21 ;  /* 0x00000015006c7308 */ /* 0x000fe20000000800 */
[--C-:B------:R-:W-:Y:S02]  /*4630*/  FFMA.FTZ R6, R6, c[0x0][0x2d0], -R2.reuse ;  /* 0x0000b40006067a23 */ /* 0x100fe40000010802 */
[--C-:B------:R-:W-:Y:S02]  /*4640*/  FFMA.FTZ R9, R9, c[0x0][0x2d0], -R2.reuse ;  /* 0x0000b40009097a23 */ /* 0x100fe40000010802 */
[--C-:B------:R-:W-:Y:S02]  /*4650*/  FFMA.FTZ R4, R8, c[0x0][0x2d0], -R2.reuse ;  /* 0x0000b40008047a23 */ /* 0x100fe40000010802 */
[----:B------:R-:W-:Y:S01]  /*4660*/  FFMA.FTZ R7, R7, c[0x0][0x2d0], -R2 ;  /* 0x0000b40007077a23 */ /* 0x000fe20000010802 */
[----:B------:R-:W-:Y:S01]  /*4670*/  MUFU.EX2 R117, R20 ;  /* 0x0000001400757308 */ /* 0x000fe20000000800 */
[----:B--2---:R-:W-:-:S07]  /*4680*/  F2FP.PACK_AB R8, R109, R110 ;  /* 0x0000006e6d08723e */ /* 0x004fce00000000ff */
[----:B------:R2:W-:Y:S08]  /*4690*/  MUFU.EX2 R86, R6 ;  /* 0x0000000600567308 */ /* 0x0005f00000000800 */
[----:B------:R-:W3:Y:S08]  /*46a0*/  MUFU.EX2 R85, R9 ;  /* 0x0000000900557308 */ /* 0x000ef00000000800 */
[----:B------:R4:W-:Y:S01]  /*46b0*/  MUFU.EX2 R84, R4 ;  /* 0x0000000400547308 */ /* 0x0009e20000000800 */
[----:B--2---:R-:W-:-:S07]  /*46c0*/  F2FP.PACK_AB R6, R128, R125 ;  /* 0x0000007d8006723e */ /* 0x004fce00000000ff */
[----:B------:R-:W2:Y:S01]  /*46d0*/  MUFU.EX2 R87, R7 ;  /* 0x0000000700577308 */ /* 0x000ea20000000800 */
[----:B---3--:R-:W-:Y:S01]  /*46e0*/  F2FP.PACK_AB R9, R85, R86 ;  /* 0x000000565509723e */ /* 0x008fe200000000ff */
[----:B----4-:R-:W-:-:S06]  /*46f0*/  FFMA.FTZ R4, R12, c[0x0][0x2d0], -R2 ;  /* 0x0000b4000c047a23 */ /* 0x010fcc0000010802 */
[----:B------:R3:W-:Y:S02]  /*4700*/  MUFU.EX2 R88, R4 ;  /* 0x0000000400587308 */ /* 0x0007e40000000800 */
[----:B---3--:R-:W-:Y:S01]  /*4710*/  FFMA.FTZ R4, R11, c[0x0][0x2d0], -R2 ;  /* 0x0000b4000b047a23 */ /* 0x008fe20000010802 */
[----:B--2---:R-:W-:-:S05]  /*4720*/  F2FP.PACK_AB R11, R87, R84 ;  /* 0x00000054570b723e */ /* 0x004fca00000000ff */
[----:B------:R2:W3:Y:S02]  /*4730*/  MUFU.EX2 R89, R4 ;  /* 0x0000000400597308 */ /* 0x0004e40000000800 */
[----:B--2---:R-:W-:Y:S01]  /*4740*/  FFMA.FTZ R4, R10, c[0x0][0x2d0], -R2 ;  /* 0x0000b4000a047a23 */ /* 0x004fe20000010802 */
[----:B------:R-:W-:Y:S02]  /*4750*/  F2FP.PACK_AB R10, R117, R108 ;  /* 0x0000006c750a723e */ /* 0x000fe400000000ff */
[----:B---3--:R-:W-:-:S03]  /*4760*/  F2FP.PACK_AB R5, R89, R88 ;  /* 0x000000585905723e */ /* 0x008fc600000000ff */
[----:B------:R2:W-:Y:S02]  /*4770*/  MUFU.EX2 R91, R4 ;  /* 0x00000004005b7308 */ /* 0x0005e40000000800 */
[C---:B-1----:R-:W-:Y:S08]  /*4780*/  HMMA.16816.F32 R20, R8.reuse, R18, RZ ;  /* 0x000000120814723c */ /* 0x042ff000000018ff */
[----:B------:R-:W-:Y:S01]  /*4790*/  HMMA.16816.F32 R40, R8, R26, RZ ;  /* 0x0000001a0828723c */ /* 0x000fe200000018ff */
[----:B--2---:R-:W-:-:S07]  /*47a0*/  FFMA.FTZ R4, R13, c[0x0][0x2d0], -R2 ;  /* 0x0000b4000d047a23 */ /* 0x004fce0000010802 */
[C---:B------:R-:W-:Y:S01]  /*47b0*/  HMMA.16816.F32 R12, R8.reuse, R16, RZ ;  /* 0x00000010080c723c */ /* 0x040fe200000018ff */
[----:B------:R1:W2:Y:S07]  /*47c0*/  MUFU.EX2 R90, R4 ;  /* 0x00000004005a7308 */ /* 0x0002ae0000000800 */
[----:B------:R-:W-:Y:S01]  /*47d0*/  HMMA.16816.F32 R16, R8, R32, RZ ;  /* 0x000000200810723c */ /* 0x000fe200000018ff */
[----:B-1----:R-:W-:Y:S02]  /*47e0*/  F2FP.PACK_AB R4, R124, R116 ;  /* 0x000000747c04723e */ /* 0x002fe400000000ff */
[----:B--2---:R-:W-:Y:S11]  /*47f0*/  F2FP.PACK_AB R7, R90, R91 ;  /* 0x0000005b5a07723e */ /* 0x004ff600000000ff */
[----:B------:R-:W-:Y:S02]  /*4800*/  @!UPT UIADD3 URZ, URZ, URZ, URZ ;  /* 0x0000003f3f3ff290 */ /* 0x000fe4000fffe03f */
[----:B------:R-:W-:Y:S08]  /*4810*/  HMMA.16816.F32 R156, R4, R36, R12 ;  /* 0x00000024049c723c */ /* 0x000ff0000000180c */
[----:B------:R-:W-:Y:S08]  /*4820*/  HMMA.16816.F32 R12, R8, R34, RZ ;  /* 0x00000022080c723c */ /* 0x000ff000000018ff */
[----:B------:R-:W-:Y:S08]  /*4830*/  HMMA.16816.F32 R48, R4, R38, R20 ;  /* 0x000000260430723c */ /* 0x000ff00000001814 */
[----:B------:R-:W-:Y:S08]  /*4840*/  HMMA.16816.F32 R36, R8, R44, RZ ;  /* 0x0000002c0824723c */ /* 0x000ff000000018ff */
[C---:B------:R-:W-:Y:S08]  /*4850*/  HMMA.16816.F32 R148, R4.reuse, R28, R16 ;  /* 0x0000001c0494723c */ /* 0x040ff00000001810 */
[----:B------:R-:W-:Y:S01]  /*4860*/  HMMA.16816.F32 R136, R4, R30, R12 ;  /* 0x0000001e0488723c */ /* 0x000fe2000000180c */
[----:B------:R-:W-:Y:S01]  /*4870*/  IMAD.MOV.U32 R178, RZ, RZ, R49 ;  /* 0x000000ffffb27224 */ /* 0x000fe200078e0031 */
[----:B------:R-:W-:Y:S01]  /*4880*/  MOV R177, R50 ;  /* 0x0000003200b17202 */ /* 0x000fe20000000f00 */
[----:B------:R-:W-:-:S02]  /*4890*/  IMAD.MOV.U32 R176, RZ, RZ, R51 ;  /* 0x000000ffffb07224 */ /* 0x000fc400078e0033 */
[----:B------:R-:W-:-:S03]  /*48a0*/  IMAD.MOV.U32 R175, RZ, RZ, R48 ;  /* 0x000000ffffaf7224 */ /* 0x000fc600078e0030 */
[C---:B------:R-:W-:Y:S08]  /*48b0*/  HMMA.16816.F32 R28, R8.reuse, R64, RZ ;  /* 0x00000040081c723c */ /* 0x040ff000000018ff */
[C---:B------:R-:W-:Y:S08]  /*48c0*/  HMMA.16816.F32 R48, R8.reuse, R24, RZ ;  /* 0x000000180830723c */ /* 0x040ff000000018ff */
[----:B------:R-:W-:Y:S01]  /*48d0*/  HMMA.16816.F32 R24, R8, R66, RZ ;  /* 0x000000420818723c */ /* 0x000fe200000018ff */
[----:B------:R-:W1:Y:S07]  /*48e0*/  LDSM.16.MT88.4 R64, [R237+0x7080] ;  /* 0x00708000ed40783b */ /* 0x000e6e0000004200 */
[----:B------:R-:W-:Y:S08]  /*48f0*/  HMMA.16816.F32 R36, R4, R60, R36 ;  /* 0x0000003c0424723c */ /* 0x000ff00000001824 */
[----:B------:R-:W-:Y:S08]  /*4900*/  HMMA.16816.F32 R20, R8, R68, RZ ;  /* 0x000000440814723c */ /* 0x000ff000000018ff */
[----:B------:R-:W-:Y:S08]  /*4910*/  HMMA.16816.F32 R28, R4, R56, R28 ;  /* 0x00000038041c723c */ /* 0x000ff0000000181c */
[----:B------:R-:W-:Y:S01]  /*4920*/  HMMA.16816.F32 R32, R8, R46, RZ ;  /* 0x0000002e0820723c */ /* 0x000fe200000018ff */
[----:B------:R-:W-:Y:S01]  /*4930*/  IMAD.MOV.U32 R154, RZ, RZ, R36 ;  /* 0x000000ffff9a7224 */ /* 0x000fe200078e0024 */
[----:B------:R-:W-:Y:S01]  /*4940*/  MOV R152, R38 ;  /* 0x0000002600987202 */ /* 0x000fe20000000f00 */
[----:B------:R-:W-:Y:S01]  /*4950*/  IMAD.MOV.U32 R153, RZ, RZ, R37 ;  /* 0x000000ffff997224 */ /* 0x000fe200078e0025 */
[----:B------:R-:W-:Y:S01]  /*4960*/  LDSM.16.MT88.4 R44, [R240+0x5880] ;  /* 0x00588000f02c783b */ /* 0x000fe20000004200 */
[----:B------:R-:W-:-:S03]  /*4970*/  IMAD.MOV.U32 R147, RZ, RZ, R39 ;  /* 0x000000ffff937224 */ /* 0x000fc600078e0027 */
[----:B------:R-:W-:Y:S01]  /*4980*/  HMMA.16816.F32 R12, R8, R76, RZ ;  /* 0x0000004c080c723c */ /* 0x000fe200000018ff */
[----:B------:R-:W2:Y:S07]  /*4990*/  LDSM.16.MT88.4 R36, [R237+0x7880] ;  /* 0x00788000ed24783b */ /* 0x000eae0000004200 */
[C---:B------:R-:W-:Y:S01]  /*49a0*/  HMMA.16816.F32 R100, R4.reuse, R74, R40 ;  /* 0x0000004a0464723c */ /* 0x040fe20000001828 */
[----:B------:R-:W-:Y:S01]  /*49b0*/  MOV R146, R28 ;  /* 0x0000001c00927202 */ /* 0x000fe20000000f00 */
[----:B------:R-:W-:Y:S01]  /*49c0*/  IMAD.MOV.U32 R145, RZ, RZ, R29 ;  /* 0x000000ffff917224 */ /* 0x000fe200078e001d */
[----:B------:R-:W-:Y:S01]  /*49d0*/  MOV R135, R31 ;  /* 0x0000001f00877202 */ /* 0x000fe20000000f00 */
[----:B------:R-:W-:Y:S01]  /*49e0*/  IMAD.MOV.U32 R144, RZ, RZ, R30 ;  /* 0x000000ffff907224 */ /* 0x000fe200078e001e */
[----:B------:R-:W-:Y:S03]  /*49f0*/  LDSM.16.MT88.4 R40, [R238+0x7080] ;  /* 0x00708000ee28783b */ /* 0x000fe60000004200 */
[C---:B------:R-:W-:Y:S08]  /*4a00*/  HMMA.16816.F32 R20, R4.reuse, R52, R20 ;  /* 0x000000340414723c */ /* 0x040ff00000001814 */
[C---:B------:R-:W-:Y:S08]  /*4a10*/  HMMA.16816.F32 R32, R4.reuse, R62, R32 ;  /* 0x0000003e0420723c */ /* 0x040ff00000001820 */
[----:B------:R-:W-:Y:S01]  /*4a20*/  HMMA.16816.F32 R12, R4, R80, R12 ;  /* 0x00000050040c723c */ /* 0x000fe2000000180c */
[----:B------:R-:W-:Y:S01]  /*4a30*/  IMAD.MOV.U32 R0, RZ, RZ, R102 ;  /* 0x000000ffff007224 */ /* 0x000fe200078e0066 */
[----:B------:R-:W-:Y:S01]  /*4a40*/  MOV R155, R103 ;  /* 0x00000067009b7202 */ /* 0x000fe20000000f00 */
[----:B------:R-:W-:-:S05]  /*4a50*/  IMAD.MOV.U32 R179, RZ, RZ, R101 ;  /* 0x000000ffffb37224 */ /* 0x000fca00078e0065 */
[----:B-1----:R-:W-:Y:S01]  /*4a60*/  HMMA.16816.F32 R28, R8, R64, RZ ;  /* 0x00000040081c723c */ /* 0x002fe200000018ff */
[----:B------:R-:W-:Y:S01]  /*4a70*/  IMAD.MOV.U32 R126, RZ, RZ, R21 ;  /* 0x000000ffff7e7224 */ /* 0x000fe200078e0015 */
[----:B------:R-:W-:Y:S01]  /*4a80*/  MOV R123, R22 ;  /* 0x00000016007b7202 */ /* 0x000fe20000000f00 */
[----:B------:R-:W-:Y:S02]  /*4a90*/  IMAD.MOV.U32 R122, RZ, RZ, R23 ;  /* 0x000000ffff7a7224 */ /* 0x000fe400078e0017 */
[----:B------:R-:W-:Y:S02]  /*4aa0*/  IMAD.MOV.U32 R121, RZ, RZ, R20 ;  /* 0x000000ffff797224 */ /* 0x000fe400078e0014 */
[----:B------:R-:W1:Y:S01]  /*4ab0*/  LDSM.16.MT88.4 R20, [R240+0x6080] ;  /* 0x00608000f014783b */ /* 0x000e620000004200 */
[----:B------:R-:W-:Y:S01]  /*4ac0*/  HMMA.16816.F32 R140, R4, R72, R48 ;  /* 0x00000048048c723c */ /* 0x000fe20000001830 */
[----:B------:R-:W-:Y:S01]  /*4ad0*/  IMAD.MOV.U32 R174, RZ, RZ, R33 ;  /* 0x000000ffffae7224 */ /* 0x000fe200078e0021 */
[----:B------:R-:W-:Y:S01]  /*4ae0*/  MOV R173, R34 ;  /* 0x0000002200ad7202 */ /* 0x000fe20000000f00 */
[----:B------:R-:W-:-:S02]  /*4af0*/  IMAD.MOV.U32 R172, RZ, RZ, R35 ;  /* 0x000000ffffac7224 */ /* 0x000fc400078e0023 */
[----:B------:R-:W-:Y:S02]  /*4b00*/  IMAD.MOV.U32 R171, RZ, RZ, R32 ;  /* 0x000000ffffab7224 */ /* 0x000fe400078e0020 */
[----:B------:R-:W-:Y:S01]  /*4b10*/  MOV R48, R100 ;  /* 0x0000006400307202 */ /* 0x000fe20000000f00 */
[----:B------:R-:W-:Y:S01]  /*4b20*/  HMMA.16816.F32 R16, R8, R70, RZ ;  /* 0x000000460810723c */ /* 0x000fe200000018ff */
[----:B------:R-:W-:Y:S01]  /*4b30*/  MOV R134, R12 ;  /* 0x0000000c00867202 */ /* 0x000fe20000000f00 */
[----:B------:R-:W-:Y:S01]  /*4b40*/  IMAD.MOV.U32 R131, RZ, RZ, R13 ;  /* 0x000000ffff837224 */ /* 0x000fe200078e000d */
[----:B------:R-:W-:Y:S01]  /*4b50*/  MOV R129, R15 ;  /* 0x0000000f00817202 */ /* 0x000fe20000000f00 */
[----:B------:R-:W-:Y:S02]  /*4b60*/  IMAD.MOV.U32 R65, RZ, RZ, R48 ;  /* 0x000000ffff417224 */ /* 0x000fe400078e0030 */
[----:B------:R-:W3:Y:S01]  /*4b70*/  LDSM.16.MT88.4 R48, [R241+0x7080] ;  /* 0x00708000f130783b */ /* 0x000ee20000004200 */
[----:B------:R-:W-:Y:S01]  /*4b80*/  IMAD.MOV.U32 R130, RZ, RZ, R14 ;  /* 0x000000ffff827224 */ /* 0x000fe200078e000e */
[C---:B------:R-:W-:Y:S01]  /*4b90*/  HMMA.16816.F32 R24, R4.reuse, R58, R24 ;  /* 0x0000003a0418723c */ /* 0x040fe20000001818 */
[----:B------:R-:W-:Y:S01]  /*4ba0*/  IMAD.MOV.U32 R64, RZ, RZ, R0 ;  /* 0x000000ffff407224 */ /* 0x000fe200078e0000 */
[----:B------:R-:W-:Y:S06]  /*4bb0*/  LDSM.16.MT88.4 R56, [R240+0x7080] ;  /* 0x00708000f038783b */ /* 0x000fec0000004200 */
[----:B--2---:R-:W-:Y:S08]  /*4bc0*/  HMMA.16816.F32 R28, R4, R36, R28 ;  /* 0x00000024041c723c */ /* 0x004ff0000000181c */
[C---:B------:R-:W-:Y:S08]  /*4bd0*/  HMMA.16816.F32 R12, R8.reuse, R44, RZ ;  /* 0x0000002c080c723c */ /* 0x040ff000000018ff */
[----:B------:R-:W-:Y:S01]  /*4be0*/  HMMA.16816.F32 R32, R8, R46, RZ ;  /* 0x0000002e0820723c */ /* 0x000fe200000018ff */
[----:B------:R-:W-:Y:S01]  /*4bf0*/  LDSM.16.MT88.4 R44, [R241+0x7880] ;  /* 0x00788000f12c783b */ /* 0x000fe20000004200 */
[----:B------:R-:W-:Y:S01]  /*4c00*/  IMAD.MOV.U32 R170, RZ, RZ, R25 ;  /* 0x000000ffffaa7224 */ /* 0x000fe200078e0019 */
[----:B------:R-:W-:Y:S01]  /*4c10*/  MOV R168, R27 ;  /* 0x0000001b00a87202 */ /* 0x000fe20000000f00 */
[----:B------:R-:W-:-:S02]  /*4c20*/  IMAD.MOV.U32 R169, RZ, RZ, R26 ;  /* 0x000000ffffa97224 */ /* 0x000fc400078e001a */
[----:B------:R-:W-:Y:S02]  /*4c30*/  IMAD.MOV.U32 R127, RZ, RZ, R24 ;  /* 0x000000ffff7f7224 */ /* 0x000fe400078e0018 */
[----:B------:R-:W-:Y:S01]  /*4c40*/  HMMA.16816.F32 R72, R4, R54, R16 ;  /* 0x000000360448723c */ /* 0x000fe20000001810 */
[----:B------:R-:W2:Y:S01]  /*4c50*/  LDSM.16.MT88.4 R52, [R238+0x7880] ;  /* 0x00788000ee34783b */ /* 0x000ea20000004200 */
[----:B------:R-:W-:Y:S01]  /*4c60*/  MOV R120, R29 ;  /* 0x0000001d00787202 */ /* 0x000fe20000000f00 */
[----:B------:R-:W-:Y:S01]  /*4c70*/  IMAD.MOV.U32 R119, RZ, RZ, R30 ;  /* 0x000000ffff777224 */ /* 0x000fe200078e001e */
[----:B------:R-:W-:Y:S01]  /*4c80*/  MOV R111, R28 ;  /* 0x0000001c006f7202 */ /* 0x000fe20000000f00 */
[----:B------:R-:W-:-:S03]  /*4c90*/  IMAD.MOV.U32 R118, RZ, RZ, R31 ;  /* 0x000000ffff767224 */ /* 0x000fc600078e001f */
[C---:B------:R-:W-:Y:S08]  /*4ca0*/  HMMA.16816.F32 R16, R8.reuse, R78, RZ ;  /* 0x0000004e0810723c */ /* 0x040ff000000018ff */
[----:B------:R-:W-:Y:S07]  /*4cb0*/  HMMA.16816.F32 R24, R8, R66, RZ ;  /* 0x000000420818723c */ /* 0x000fee00000018ff */
[----:B------:R-:W-:Y:S01]  /*4cc0*/  IMAD.MOV.U32 R66, RZ, RZ, R123 ;  /* 0x000000ffff427224 */ /* 0x000fe200078e007b */
[----:B-1----:R-:W-:Y:S01]  /*4cd0*/  HMMA.16816.F32 R60, R4, R20, R12 ;  /* 0x00000014043c723c */ /* 0x002fe2000000180c */
[----:B------:R-:W-:-:S07]  /*4ce0*/  MOV R67, R122 ;  /* 0x0000007a00437202 */ /* 0x000fce0000000f00 */
[----:B------:R-:W-:Y:S01]  /*4cf0*/  HMMA.16816.F32 R68, R4, R22, R32 ;  /* 0x000000160444723c */ /* 0x000fe20000001820 */
[----:B------:R-:W1:Y:S07]  /*4d00*/  LDSM.16.MT88.4 R32, [R240+0x7880] ;  /* 0x00788000f020783b */ /* 0x000e6e0000004200 */
[C---:B------:R-:W-:Y:S07]  /*4d10*/  HMMA.16816.F32 R28, R8.reuse, R42, RZ ;  /* 0x0000002a081c723c */ /* 0x040fee00000018ff */
[----:B------:R-:W-:Y:S01]  /*4d20*/  MOV R42, R173 ;  /* 0x000000ad002a7202 */ /* 0x000fe20000000f00 */
[----:B---3--:R-:W-:Y:S01]  /*4d30*/  HMMA.16816.F32 R20, R8, R50, RZ ;  /* 0x000000320814723c */ /* 0x008fe200000018ff */
[----:B------:R-:W-:-:S06]  /*4d40*/  IMAD.MOV.U32 R43, RZ, RZ, R172 ;  /* 0x000000ffff2b7224 */ /* 0x000fcc00078e00ac */
[----:B------:R-:W-:Y:S01]  /*4d50*/  IMAD.MOV.U32 R50, RZ, RZ, R178 ;  /* 0x000000ffff327224 */ /* 0x000fe200078e00b2 */
[----:B------:R-:W-:Y:S01]  /*4d60*/  HMMA.16816.F32 R12, R8, R40, RZ ;  /* 0x00000028080c723c */ /* 0x000fe200000018ff */
[----:B------:R-:W-:-:S06]  /*4d70*/  IMAD.MOV.U32 R51, RZ, RZ, R177 ;  /* 0x000000ffff337224 */ /* 0x000fcc00078e00b1 */
[----:B------:R-:W-:Y:S01]  /*4d80*/  IMAD.MOV.U32 R41, RZ, RZ, R174 ;  /* 0x000000ffff297224 */ /* 0x000fe200078e00ae */
[----:B------:R-:W-:Y:S01]  /*4d90*/  HMMA.16816.F32 R80, R4, R82, R16 ;  /* 0x000000520450723c */ /* 0x000fe20000001810 */
[----:B------:R-:W-:-:S07]  /*4da0*/  IMAD.MOV.U32 R40, RZ, RZ, R171 ;  /* 0x000000ffff287224 */ /* 0x000fce00078e00ab */
[----:B------:R-:W-:Y:S01]  /*4db0*/  HMMA.16816.F32 R16, R4, R38, R24 ;  /* 0x000000260410723c */ /* 0x000fe20000001818 */
[----:B------:R-:W3:Y:S07]  /*4dc0*/  LDSM.16.MT88.4 R36, [R237+0x8880] ;  /* 0x00888000ed24783b */ /* 0x000eee0000004200 */
[----:B------:R-:W-:Y:S07]  /*4dd0*/  HMMA.16816.F32 R24, R8, R48, RZ ;  /* 0x000000300818723c */ /* 0x000fee00000018ff */
[----:B------:R-:W-:Y:S01]  /*4de0*/  MOV R48, R176 ;  /* 0x000000b000307202 */ /* 0x000fe20000000f00 */
[----:B--2---:R-:W-:Y:S01]  /*4df0*/  HMMA.16816.F32 R104, R4, R54, R28 ;  /* 0x000000360468723c */ /* 0x004fe2000000181c */
[----:B------:R-:W-:-:S02]  /*4e00*/  IMAD.MOV.U32 R49, RZ, RZ, R65 ;  /* 0x000000ffff317224 */ /* 0x000fc400078e0041 */
[----:B------:R-:W-:-:S04]  /*4e10*/  IMAD.MOV.U32 R65, RZ, RZ, R126 ;  /* 0x000000ffff417224 */ /* 0x000fc800078e007e */
[----:B------:R-:W-:Y:S01]  /*4e20*/  IMAD.MOV.U32 R55, RZ, RZ, R111 ;  /* 0x000000ffff377224 */ /* 0x000fe200078e006f */
[C---:B------:R-:W-:Y:S01]  /*4e30*/  HMMA.16816.F32 R28, R4.reuse, R46, R20 ;  /* 0x0000002e041c723c */ /* 0x040fe20000001814 */
[----:B------:R-:W-:Y:S01]  /*4e40*/  IMAD.MOV.U32 R103, RZ, RZ, R17 ;  /* 0x000000ffff677224 */ /* 0x000fe200078e0011 */
[----:B------:R-:W-:Y:S01]  /*4e50*/  MOV R101, R19 ;  /* 0x0000001300657202 */ /* 0x000fe20000000f00 */
[----:B------:R-:W-:Y:S02]  /*4e60*/  IMAD.MOV.U32 R102, RZ, RZ, R18 ;  /* 0x000000ffff667224 */ /* 0x000fe400078e0012 */
[----:B------:R-:W-:Y:S02]  /*4e70*/  IMAD.MOV.U32 R100, RZ, RZ, R16 ;  /* 0x000000ffff647224 */ /* 0x000fe400078e0010 */
[----:B------:R-:W-:Y:S01]  /*4e80*/  IMAD.MOV.U32 R54, RZ, RZ, R101 ;  /* 0x000000ffff367224 */ /* 0x000fe200078e0065 */
[----:B------:R-:W-:Y:S02]  /*4e90*/  HMMA.16816.F32 R76, R4, R52, R12 ;  /* 0x00000034044c723c */ /* 0x000fe4000000180c */
[----:B------:R-:W-:-:S05]  /*4ea0*/  MOV R47, R100 ;  /* 0x00000064002f7202 */ /* 0x000fca0000000f00 */
[----:B------:R-:W-:Y:S01]  /*4eb0*/  MOV R52, R179 ;  /* 0x000000b300347202 */ /* 0x000fe20000000f00 */
[----:B------:R-:W-:Y:S01]  /*4ec0*/  HMMA.16816.F32 R12, R8, R58, RZ ;  /* 0x0000003a080c723c */ /* 0x000fe200000018ff */
[----:B------:R-:W-:Y:S02]  /*4ed0*/  IMAD.MOV.U32 R53, RZ, RZ, R64 ;  /* 0x000000ffff357224 */ /* 0x000fe400078e0040 */
[----:B------:R-:W-:-:S04]  /*4ee0*/  IMAD.MOV.U32 R64, RZ, RZ, R121 ;  /* 0x000000ffff407224 */ /* 0x000fc800078e0079 */
[----:B------:R-:W-:Y:S01]  /*4ef0*/  IMAD.MOV.U32 R58, RZ, RZ, R169 ;  /* 0x000000ffff3a7224 */ /* 0x000fe200078e00a9 */
[----:B------:R-:W-:Y:S01]  /*4f00*/  HMMA.16816.F32 R112, R4, R44, R24 ;  /* 0x0000002c0470723c */ /* 0x000fe20000001818 */
[----:B------:R-:W-:Y:S01]  /*4f10*/  MOV R21, R30 ;  /* 0x0000001e00157202 */ /* 0x000fe20000000f00 */
[----:B------:R-:W-:Y:S01]  /*4f20*/  IMAD.MOV.U32 R20, RZ, RZ, R31 ;  /* 0x000000ffff147224 */ /* 0x000fe200078e001f */
[----:B------:R-:W-:Y:S01]  /*4f30*/  MOV R0, R28 ;  /* 0x0000001c00007202 */ /* 0x000fe20000000f00 */
[----:B------:R-:W-:Y:S02]  /*4f40*/  IMAD.MOV.U32 R28, RZ, RZ, R120 ;  /* 0x000000ffff1c7224 */ /* 0x000fe400078e0078 */
[----:B------:R-:W-:Y:S01]  /*4f50*/  IMAD.MOV.U32 R30, RZ, RZ, R118 ;  /* 0x000000ffff1e7224 */ /* 0x000fe200078e0076 */
[----:B------:R-:W-:Y:S01]  /*4f60*/  MOV R44, R103 ;  /* 0x00000067002c7202 */ /* 0x000fe20000000f00 */
[----:B------:R-:W-:Y:S01]  /*4f70*/  HMMA.16816.F32 R16, R8, R56, RZ ;  /* 0x000000380810723c */ /* 0x000fe200000018ff */
[----:B------:R-:W-:-:S02]  /*4f80*/  IMAD.MOV.U32 R45, RZ, RZ, R102 ;  /* 0x000000ffff2d7224 */ /* 0x000fc400078e0066 */
[----:B------:R-:W-:Y:S01]  /*4f90*/  IMAD.MOV.U32 R24, RZ, RZ, R29 ;  /* 0x000000ffff187224 */ /* 0x000fe200078e001d */
[----:B------:R-:W-:Y:S01]  /*4fa0*/  MOV R29, R119 ;  /* 0x00000077001d7202 */ /* 0x000fe20000000f00 */
[----:B------:R-:W-:Y:S02]  /*4fb0*/  IMAD.MOV.U32 R31, RZ, RZ, R175 ;  /* 0x000000ffff1f7224 */ /* 0x000fe400078e00af */
[----:B------:R-:W-:Y:S01]  /*4fc0*/  MOV R57, R170 ;  /* 0x000000aa00397202 */ /* 0x000fe20000000f00 */
[----:B-1----:R-:W-:Y:S01]  /*4fd0*/  HMMA.16816.F32 R100, R4, R34, R12 ;  /* 0x000000220464723c */ /* 0x002fe2000000180c */
[----:B------:R-:W-:Y:S01]  /*4fe0*/  IMAD.MOV.U32 R59, RZ, RZ, R168 ;  /* 0x000000ffff3b7224 */ /* 0x000fe200078e00a8 */
[----:B------:R-:W-:-:S05]  /*4ff0*/  MOV R56, R127 ;  /* 0x0000007f00387202 */ /* 0x000fca0000000f00 */
[----:B------:R-:W-:Y:S01]  /*5000*/  IMAD.MOV.U32 R34, RZ, RZ, R21 ;  /* 0x000000ffff227224 */ /* 0x000fe200078e0015 */
[----:B------:R-:W-:Y:S01]  /*5010*/  MOV R26, R113 ;  /* 0x00000071001a7202 */ /* 0x000fe20000000f00 */
[----:B------:R-:W-:Y:S01]  /*5020*/  IMAD.MOV.U32 R35, RZ, RZ, R20 ;  /* 0x000000ffff237224 */ /* 0x000fe200078e0014 */
[----:B---3--:R-:W-:Y:S01]  /*5030*/  HMMA.16816.F32 R12, R8, R38, RZ ;  /* 0x00000026080c723c */ /* 0x008fe200000018ff */
[----:B------:R-:W1:Y:S01]  /*5040*/  LDSM.16.MT88.4 R20, [R237+0x9080] ;  /* 0x00908000ed14783b */ /* 0x000e620000004200 */
[----:B------:R-:W-:Y:S02]  /*5050*/  IMAD.MOV.U32 R27, RZ, RZ, R114 ;  /* 0x000000ffff1b7224 */ /* 0x000fe400078e0072 */
[----:B------:R-:W-:Y:S02]  /*5060*/  IMAD.MOV.U32 R25, RZ, RZ, R112 ;  /* 0x000000ffff197224 */ /* 0x000fe400078e0070 */
[----:B------:R-:W-:Y:S02]  /*5070*/  IMAD.MOV.U32 R160, RZ, RZ, R115 ;  /* 0x000000ffffa07224 */ /* 0x000fe400078e0073 */
[----:B------:R-:W-:Y:S01]  /*5080*/  HMMA.16816.F32 R112, R4, R32, R16 ;  /* 0x000000200470723c */ /* 0x000fe20000001810 */
[----:B------:R-:W-:-:S06]  /*5090*/  IMAD.MOV.U32 R46, RZ, RZ, R27 ;  /* 0x000000ffff2e7224 */ /* 0x000fcc00078e001b */
[----:B------:R-:W-:Y:S01]  /*50a0*/  IMAD.MOV.U32 R33, RZ, RZ, R26 ;  /* 0x000000ffff217224 */ /* 0x000fe200078e001a */
[----:B------:R-:W-:Y:S01]  /*50b0*/  HMMA.16816.F32 R16, R8, R36, RZ ;  /* 0x000000240810723c */ /* 0x000fe200000018ff */
[----:B------:R-:W-:-:S06]  /*50c0*/  MOV R32, R25 ;  /* 0x0000001900207202 */ /* 0x000fcc0000000f00 */
[----:B------:R-:W-:Y:S01]  /*50d0*/  MOV R37, R24 ;  /* 0x0000001800257202 */ /* 0x000fe20000000f00 */
[----:B------:R-:W-:Y:S01]  /*50e0*/  IMAD.MOV.U32 R36, RZ, RZ, R0 ;  /* 0x000000ffff247224 */ /* 0x000fe200078e0000 */
[----:B------:R-:W2:Y:S01]  /*50f0*/  LDSM.16.MT88.4 R24, [R238+0x8880] ;  /* 0x00888000ee18783b */ /* 0x000ea20000004200 */
[----:B------:R-:W-:-:S04]  /*5100*/  FADD.FTZ R0, R110, R109 ;  /* 0x0000006d6e007221 */ /* 0x000fc80000010000 */
[----:B------:R-:W-:-:S10]  /*5110*/  FADD.FTZ R0, R108, R0 ;  /* 0x000000006c007221 */ /* 0x000fd40000010000 */
[C---:B-1----:R-:W-:Y:S01]  /*5120*/  HMMA.16816.F32 R176, R4.reuse, R20, R16 ;  /* 0x0000001404b0723c */ /* 0x042fe20000001810 */
[----:B------:R-:W1:Y:S07]  /*5130*/  LDSM.16.MT88.4 R16, [R238+0x9080] ;  /* 0x00908000ee10783b */ /* 0x000e6e0000004200 */
[----:B------:R-:W-:Y:S01]  /*5140*/  HMMA.16816.F32 R120, R4, R22, R12 ;  /* 0x000000160478723c */ /* 0x000fe2000000180c */
[----:B------:R-:W3:Y:S07]  /*5150*/  LDSM.16.MT88.4 R20, [R241+0x8880] ;  /* 0x00888000f114783b */ /* 0x000eee0000004200 */
[----:B--2---:R-:W-:Y:S11]  /*5160*/  HMMA.16816.F32 R12, R8, R24, RZ ;  /* 0x00000018080c723c */ /* 0x004ff600000018ff */
[----:B------:R-:W-:Y:S11]  /*5170*/  @!UPT UIADD3 URZ, URZ, URZ, URZ ;  /* 0x0000003f3f3ff290 */ /* 0x000ff6000fffe03f */
[----:B------:R-:W-:Y:S02]  /*5180*/  @!UPT UIADD3 URZ, URZ, URZ, URZ ;  /* 0x0000003f3f3ff290 */ /* 0x000fe4000fffe03f */
[----:B-1----:R-:W-:Y:S07]  /*5190*/  HMMA.16816.F32 R108, R4, R16, R12 ;  /* 0x00000010046c723c */ /* 0x002fee000000180c */
[----:B------:R-:W-:Y:S02]  /*51a0*/  FADD.FTZ R12, R117, R0 ;  /* 0x00000000750c7221 */ /* 0x000fe40000010000 */
[----:B------:R-:W-:Y:S02]  /*51b0*/  FADD.FTZ R0, R86, R85 ;  /* 0x0000005556007221 */ /* 0x000fe40000010000 */
[----:B------:R-:W-:-:S02]  /*51c0*/  FADD.FTZ R16, R116, R12 ;  /* 0x0000000c74107221 */ /* 0x000fc40000010000 */
[----:B------:R-:W-:Y:S01]  /*51d0*/  HMMA.16816.F32 R12, R8, R26, RZ ;  /* 0x0000001a080c723c */ /* 0x000fe200000018ff */
[----:B------:R-:W-:Y:S01]  /*51e0*/  FADD.FTZ R0, R84, R0 ;  /* 0x0000000054007221 */ /* 0x000fe20000010000 */
[----:B------:R-:W-:Y:S01]  /*51f0*/  MOV R84, R32 ;  /* 0x0000002000547202 */ /* 0x000fe20000000f00 */
[----:B------:R-:W-:Y:S02]  /*5200*/  FADD.FTZ R24, R124, R16 ;  /* 0x000000107c187221 */ /* 0x000fe40000010000 */
[----:B------:R-:W-:Y:S02]  /*5210*/  FADD.FTZ R0, R87, R0 ;  /* 0x0000000057007221 */ /* 0x000fe40000010000 */
[----:B------:R-:W-:Y:S02]  /*5220*/  IMAD.MOV.U32 R86, RZ, RZ, R46 ;  /* 0x000000ffff567224 */ /* 0x000fe400078e002e */
[----:B------:R-:W-:Y:S11]  /*5230*/  IMAD.MOV.U32 R85, RZ, RZ, R33 ;  /* 0x000000ffff557224 */ /* 0x000ff600078e0021 */
[----:B------:R-:W-:Y:S04]  /*5240*/  @!UPT UIADD3 URZ, URZ, URZ, URZ ;  /* 0x0000003f3f3ff290 */ /* 0x000fe8000fffe03f */
[----:B------:R-:W-:Y:S01]  /*5250*/  HMMA.16816.F32 R116, R4, R18, R12 ;  /* 0x000000120474723c */ /* 0x000fe2000000180c */
[----:B------:R-:W1:Y:S01]  /*5260*/  LDSM.16.MT88.4 R16, [R241+0x9080] ;  /* 0x00908000f110783b */ /* 0x000e620000004200 */
[----:B------:R-:W-:Y:S01]  /*5270*/  FADD.FTZ R0, R88, R0 ;  /* 0x0000000058007221 */ /* 0x000fe20000010000 */
[----:B------:R-:W-:Y:S01]  /*5280*/  MOV R32, R31 ;  /* 0x0000001f00207202 */ /* 0x000fe20000000f00 */
[----:B------:R-:W-:Y:S01]  /*5290*/  FADD.FTZ R24, R125, R24 ;  /* 0x000000187d187221 */ /* 0x000fe20000010000 */
[----:B------:R-:W-:-:S03]  /*52a0*/  MOV R87, R160 ;  /* 0x000000a000577202 */ /* 0x000fc60000000f00 */
[----:B---3--:R-:W-:Y:S01]  /*52b0*/  HMMA.16816.F32 R12, R8, R20, RZ ;  /* 0x00000014080c723c */ /* 0x008fe200000018ff */
[----:B------:R-:W-:Y:S01]  /*52c0*/  IMAD.MOV.U32 R46, RZ, RZ, R144 ;  /* 0x000000ffff2e7224 */ /* 0x000fe200078e0090 */
[----:B------:R2:W5:Y:S01]  /*52d0*/  LDL.LU R160, [R1+0x74] ;  /* 0x0000740001a07983 */ /* 0x0005620000300800 */
[----:B------:R-:W-:-:S04]  /*52e0*/  IMAD.MOV.U32 R33, RZ, RZ, R50 ;  /* 0x000000ffff217224 */ /* 0x000fc800078e0032 */
[--C-:B------:R-:W-:Y:S02]  /*52f0*/  FFMA.FTZ R21, R97, c[0x0][0x2d0], -R3.reuse ;  /* 0x0000b40061157a23 */ /* 0x100fe40000010803 */
[----:B------:R-:W-:Y:S11]  /*5300*/  FFMA.FTZ R20, R96, c[0x0][0x2d0], -R3 ;  /* 0x0000b40060147a23 */ /* 0x000ff60000010803 */
[----:B------:R-:W-:Y:S04]  /*5310*/  @!UPT UIADD3 URZ, URZ, URZ, URZ ;  /* 0x0000003f3f3ff290 */ /* 0x000fe8000fffe03f */
[----:B-1----:R-:W-:Y:S08]  /*5320*/  HMMA.16816.F32 R172, R4, R16, R12 ;  /* 0x0000001004ac723c */ /* 0x002ff0000000180c */
[----:B------:R-:W-:Y:S01]  /*5330*/  HMMA.16816.F32 R12, R8, R22, RZ ;  /* 0x00000016080c723c */ /* 0x000fe200000018ff */
[----:B------:R-:W-:-:S06]  /*5340*/  IMAD.MOV.U32 R97, RZ, RZ, R44 ;  /* 0x000000ffff617224 */ /* 0x000fcc00078e002c */
[--C-:B------:R-:W-:Y:S02]  /*5350*/  FFMA.FTZ R22, R98, c[0x0][0x2d0], -R3.reuse ;  /* 0x0000b40062167a23 */ /* 0x100fe40000010803 */
[----:B------:R-:W-:Y:S11]  /*5360*/  FADD.FTZ R23, R89, R0 ;  /* 0x0000000059177221 */ /* 0x000ff60000010000 */
[----:B------:R-:W-:Y:S04]  /*5370*/  @!UPT UIADD3 URZ, URZ, URZ, URZ ;  /* 0x0000003f3f3ff290 */ /* 0x000fe8000fffe03f */
[----:B------:R-:W-:Y:S01]  /*5380*/  HMMA.16816.F32 R168, R4, R18, R12 ;  /* 0x0000001204a8723c */ /* 0x000fe2000000180c */
[----:B------:R-:W1:Y:S01]  /*5390*/  LDSM.16.MT88.4 R12, [R240+0x8880] ;  /* 0x00888000f00c783b */ /* 0x000e620000004200 */
[----:B------:R-:W-:Y:S01]  /*53a0*/  FFMA.FTZ R3, R93, c[0x0][0x2d0], -R3 ;  /* 0x0000b4005d037a23 */ /* 0x000fe20000010803 */
[----:B------:R-:W-:Y:S01]  /*53b0*/  MOV R98, R45 ;  /* 0x0000002d00627202 */ /* 0x000fe20000000f00 */
[----:B------:R-:W-:Y:S01]  /*53c0*/  IMAD.MOV.U32 R31, RZ, RZ, R155 ;  /* 0x000000ffff1f7224 */ /* 0x000fe200078e009b */
[----:B------:R-:W-:Y:S01]  /*53d0*/  MOV R44, R146 ;  /* 0x00000092002c7202 */ /* 0x000fe20000000f00 */
[----:B------:R-:W-:Y:S02]  /*53e0*/  IMAD.MOV.U32 R50, RZ, RZ, R152 ;  /* 0x000000ffff327224 */ /* 0x000fe400078e0098 */
[----:B------:R-:W-:Y:S01]  /*53f0*/  FFMA.FTZ R0, R92, c[0x0][0x2d0], -R2 ;  /* 0x0000b4005c007a23 */ /* 0x000fe20000010802 */
[----:B-1----:R-:W-:Y:S01]  /*5400*/  HMMA.16816.F32 R16, R8, R12, RZ ;  /* 0x0000000c0810723c */ /* 0x002fe200000018ff */
[----:B------:R-:W-:Y:S01]  /*5410*/  MOV R93, R28 ;  /* 0x0000001c005d7202 */ /* 0x000fe20000000f00 */
[----:B------:R-:W-:-:S03]  /*5420*/  IMAD.MOV.U32 R45, RZ, RZ, R145 ;  /* 0x000000ffff2d7224 */ /* 0x000fc600078e0091 */
[----:B------:R-:W-:Y:S03]  /*5430*/  MUFU.EX2 R0, R0 ;  /* 0x0000000000007308 */ /* 0x000fe60000000800 */
[----:B------:R-:W-:Y:S01]  /*5440*/  HMMA.16816.F32 R8, R8, R14, RZ ;  /* 0x0000000e0808723c */ /* 0x000fe200000018ff */
[----:B------:R-:W1:Y:S01]  /*5450*/  LDSM.16.MT88.4 R12, [R240+0x9080] ;  /* 0x00908000f00c783b */ /* 0x000e620000004200 */
[----:B------:R-:W-:Y:S01]  /*5460*/  IMAD.MOV.U32 R28, RZ, RZ, R49 ;  /* 0x000000ffff1c7224 */ /* 0x000fe200078e0031 */
[----:B------:R-:W-:Y:S01]  /*5470*/  MOV R49, R153 ;  /* 0x0000009900317202 */ /* 0x000fe20000000f00 */
[----:B------:R-:W-:Y:S11]  /*5480*/  IMAD.MOV.U32 R92, RZ, RZ, R55 ;  /* 0x000000ffff5c7224 */ /* 0x000ff600078e0037 */
[----:B------:R-:W-:Y:S01]  /*5490*/  @!UPT UIADD3 URZ, URZ, URZ, URZ ;  /* 0x0000003f3f3ff290 */ /* 0x000fe2000fffe03f */
[C---:B-1----:R-:W-:Y:S01]  /*54a0*/  HMMA.16816.F32 R124, R4.reuse, R12, R16 ;  /* 0x0000000c047c723c */ /* 0x042fe20000001810 */
[----:B------:R1:W-:Y:S07]  /*54b0*/  MUFU.EX2 R13, R3 ;  /* 0x00000003000d7308 */ /* 0x0003ee0000000800 */
[----:B------:R-:W-:Y:S01]  /*54c0*/  HMMA.16816.F32 R16, R4, R14, R8 ;  /* 0x0000000e0410723c */ /* 0x000fe20000001808 */
[----:B------:R3:W-:Y:S06]  /*54d0*/  MUFU.EX2 R9, R22 ;  /* 0x0000001600097308 */ /* 0x0007ec0000000800 */
[----:B------:R-:W-:-:S02]  /*54e0*/  FADD.FTZ R4, R91, R23 ;  /* 0x000000175b047221 */ /* 0x000fc40000010000 */
[----:B------:R-:W-:Y:S01]  /*54f0*/  IMAD.MOV.U32 R23, RZ, RZ, R35 ;  /* 0x000000ffff177224 */ /* 0x000fe200078e0023 */
[----:B------:R-:W-:Y:S01]  /*5500*/  MOV R35, R48 ;  /* 0x0000003000237202 */ /* 0x000fe20000000f00 */
[----:B------:R-:W-:Y:S01]  /*5510*/  IMAD.MOV.U32 R48, RZ, RZ, R154 ;  /* 0x000000ffff307224 */ /* 0x000fe200078e009a */
[----:B------:R4:W2:Y:S01]  /*5520*/  MUFU.EX2 R8, R21 ;  /* 0x0000001500087308 */ /* 0x0008a20000000800 */
[----:B------:R-:W-:Y:S01]  /*5530*/  LDSM.16.MT88.4 R152, [R237+0x5080] ;  /* 0x00508000ed98783b */ /* 0x000fe20000004200 */
[----:B-1----:R-:W-:Y:S02]  /*5540*/  FFMA.FTZ R3, R95, c[0x0][0x2d0], -R2 ;  /* 0x0000b4005f037a23 */ /* 0x002fe40000010802 */
[----:B---3--:R-:W-:Y:S02]  /*5550*/  IMAD.MOV.U32 R22, RZ, RZ, R34 ;  /* 0x000000ffff167224 */ /* 0x008fe400078e0022 */
[----:B------:R-:W-:Y:S02]  /*5560*/  IMAD.MOV.U32 R34, RZ, RZ, R51 ;  /* 0x000000ffff227224 */ /* 0x000fe400078e0033 */
[----:B------:R1:W-:Y:S01]  /*5570*/  MUFU.EX2 R6, R3 ;  /* 0x0000000300067308 */ /* 0x0003e20000000800 */
[----:B------:R-:W-:-:S02]  /*5580*/  IMAD.MOV.U32 R51, RZ, RZ, R147 ;  /* 0x000000ffff337224 */ /* 0x000fc400078e0093 */
[----:B------:R-:W3:Y:S01]  /*5590*/  LDSM.16.MT88.4 R144, [R238+0x5080] ;  /* 0x00508000ee90783b */ /* 0x000ee20000004200 */
[----:B------:R-:W-:-:S04]  /*55a0*/  FFMA.FTZ R5, R99, c[0x0][0x2d0], -R2 ;  /* 0x0000b40063057a23 */ /* 0x000fc80000010802 */
[----:B------:R2:W2:Y:S01]  /*55b0*/  MUFU.EX2 R7, R20 ;  /* 0x0000001400077308 */ /* 0x0004a20000000800 */
[----:B------:R-:W-:Y:S01]  /*55c0*/  MOV R55, R129 ;  /* 0x0000008100377202 */ /* 0x000fe20000000f00 */
[----:B------:R-:W-:Y:S01]  /*55d0*/  IMAD.MOV.U32 R96, RZ, RZ, R47 ;  /* 0x000000ffff607224 */ /* 0x000fe200078e002f */
[----:B----4-:R-:W-:Y:S01]  /*55e0*/  MOV R21, R37 ;  /* 0x0000002500157202 */ /* 0x010fe20000000f00 */
[----:B-1----:R-:W-:-:S04]  /*55f0*/  FFMA.FTZ R3, R94, c[0x0][0x2d0], -R2 ;  /* 0x0000b4005e037a23 */ /* 0x002fc80000010802 */
[----:B------:R-:W-:Y:S01]  /*5600*/  MUFU.EX2 R5, R5 ;  /* 0x0000000500057308 */ /* 0x000fe20000000800 */
[----:B------:R-:W-:Y:S02]  /*5610*/  IMAD.MOV.U32 R95, RZ, RZ, R30 ;  /* 0x000000ffff5f7224 */ /* 0x000fe400078e001e */
[----:B------:R-:W-:Y:S02]  /*5620*/  IMAD.MOV.U32 R99, RZ, RZ, R54 ;  /* 0x000000ffff637224 */ /* 0x000fe400078e0036 */
[----:B--2---:R-:W-:-:S03]  /*5630*/  IMAD.MOV.U32 R20, RZ, RZ, R36 ;  /* 0x000000ffff147224 */ /* 0x004fc600078e0024 */
[----:B------:R-:W1:Y:S01]  /*5640*/  MUFU.EX2 R3, R3 ;  /* 0x0000000300037308 */ /* 0x000e620000000800 */
[----:B------:R-:W-:Y:S01]  /*5650*/  MOV R30, R53 ;  /* 0x00000035001e7202 */ /* 0x000fe20000000f00 */
[----:B------:R-:W-:Y:S01]  /*5660*/  IMAD.MOV.U32 R54, RZ, RZ, R130 ;  /* 0x000000ffff367224 */ /* 0x000fe200078e0082 */
[----:B------:R-:W-:Y:S01]  /*5670*/  MOV R53, R131 ;  /* 0x0000008300357202 */ /* 0x000fe20000000f00 */
[----:B------:R-:W-:Y:S01]  /*5680*/  FADD.FTZ R2, R128, R24 ;  /* 0x0000001880027221 */ /* 0x000fe20000010000 */
[----:B------:R-:W-:Y:S02]  /*5690*/  F2FP.PACK_AB R128, R8, R9 ;  /* 0x000000090880723e */ /* 0x000fe400000000ff */
[----:B------:R-:W-:Y:S02]  /*56a0*/  F2FP.PACK_AB R130, R13, R7 ;  /* 0x000000070d82723e */ /* 0x000fe400000000ff */
[----:B------:R-:W-:Y:S02]  /*56b0*/  F2FP.PACK_AB R129, R6, R0 ;  /* 0x000000000681723e */ /* 0x000fe400000000ff */
[----:B-1----:R-:W-:-:S07]  /*56c0*/  F2FP.PACK_AB R131, R3, R5 ;  /* 0x000000050383723e */ /* 0x002fce00000000ff */
[C---:B---3--:R-:W-:Y:S08]  /*56d0*/  HMMA.16816.F32 R148, R128.reuse, R144, R148 ;  /* 0x000000908094723c */ /* 0x048ff00000001894 */
[C---:B------:R-:W-:Y:S01]  /*56e0*/  HMMA.16816.F32 R144, R128.reuse, R146, R136 ;  /* 0x000000928090723c */ /* 0x040fe20000001888 */
[----:B------:R-:W1:Y:S07]  /*56f0*/  LDSM.16.MT88.4 R136, [R241+0x5080] ;  /* 0x00508000f188783b */ /* 0x000e6e0000004200 */
[C---:B------:R-:W-:Y:S08]  /*5700*/  HMMA.16816.F32 R156, R128.reuse, R152, R156 ;  /* 0x00000098809c723c */ /* 0x040ff0000000189c */
[----:B------:R-:W-:Y:S01]  /*5710*/  HMMA.16816.F32 R152, R128, R154, R32 ;  /* 0x0000009a8098723c */ /* 0x000fe20000001820 */
[----:B------:R-:W2:Y:S01]  /*5720*/  LDSM.16.MT88.4 R32, [R240+0x5080] ;  /* 0x00508000f020783b */ /* 0x000ea20000004200 */
[----:B------:R-:W-:-:S02]  /*5730*/  IMAD.MOV.U32 R94, RZ, RZ, R29 ;  /* 0x000000ffff5e7224 */ /* 0x000fc400078e001d */
[----:B------:R-:W-:-:S04]  /*5740*/  IMAD.MOV.U32 R29, RZ, RZ, R52 ;  /* 0x000000ffff1d7224 */ /* 0x000fc800078e0034 */
[C---:B-1----:R-:W-:Y:S08]  /*5750*/  HMMA.16816.F32 R140, R128.reuse, R136, R140 ;  /* 0x00000088808c723c */ /* 0x042ff0000000188c */
[C---:B------:R-:W-:Y:S08]  /*5760*/  HMMA.16816.F32 R136, R128.reuse, R138, R28 ;  /* 0x0000008a8088723c */ /* 0x040ff0000000181c */
[C---:B--2---:R-:W-:Y:S01]  /*5770*/  HMMA.16816.F32 R28, R128.reuse, R32, R48 ;  /* 0x00000020801c723c */ /* 0x044fe20000001830 */
[----:B------:R-:W-:Y:S01]  /*5780*/  MOV R47, R135 ;  /* 0x00000087002f7202 */ /* 0x000fe20000000f00 */
[----:B------:R-:W-:Y:S06]  /*5790*/  LDSM.16.MT88.4 R48, [R238+0x6880] ;  /* 0x00688000ee30783b */ /* 0x000fec0000004200 */
[----:B------:R-:W-:Y:S01]  /*57a0*/  HMMA.16816.F32 R32, R128, R34, R40 ;  /* 0x000000228020723c */ /* 0x000fe20000001828 */
[----:B------:R-:W1:Y:S01]  /*57b0*/  LDSM.16.MT88.4 R40, [R237+0x6880] ;  /* 0x00688000ed28783b */ /* 0x000e620000004200 */
[----:B------:R-:W-:-:S06]  /*57c0*/  IMAD.MOV.U32 R52, RZ, RZ, R134 ;  /* 0x000000ffff347224 */ /* 0x000fcc00078e0086 */
[C---:B-1----:R-:W-:Y:S08]  /*57d0*/  HMMA.16816.F32 R36, R128.reuse, R40, R44 ;  /* 0x000000288024723c */ /* 0x042ff0000000182c */
[C---:B------:R-:W-:Y:S01]  /*57e0*/  HMMA.16816.F32 R40, R128.reuse, R42, R56 ;  /* 0x0000002a8028723c */ /* 0x040fe20000001838 */
[----:B------:R-:W1:Y:S07]  /*57f0*/  LDSM.16.MT88.4 R56, [R241+0x6880] ;  /* 0x00688000f138783b */ /* 0x000e6e0000004200 */
[C---:B------:R-:W-:Y:S01]  /*5800*/  HMMA.16816.F32 R44, R128.reuse, R48, R64 ;  /* 0x00000030802c723c */ /* 0x040fe20000001840 */
[----:B------:R-:W2:Y:S07]  /*5810*/  LDSM.16.MT88.4 R64, [R240+0x6880] ;  /* 0x00688000f040783b */ /* 0x000eae0000004200 */
[C---:B------:R-:W-:Y:S01]  /*5820*/  HMMA.16816.F32 R48, R128.reuse, R50, R72 ;  /* 0x000000328030723c */ /* 0x040fe20000001848 */
[----:B------:R-:W3:Y:S07]  /*5830*/  LDSM.16.MT88.4 R72, [R237+0x8080] ;  /* 0x00808000ed48783b */ /* 0x000eee0000004200 */
[C---:B-1----:R-:W-:Y:S08]  /*5840*/  HMMA.16816.F32 R52, R128.reuse, R56, R52 ;  /* 0x000000388034723c */ /* 0x042ff00000001834 */
[C---:B------:R-:W-:Y:S01]  /*5850*/  HMMA.16816.F32 R56, R128.reuse, R58, R80 ;  /* 0x0000003a8038723c */ /* 0x040fe20000001850 */
[----:B------:R-:W1:Y:S07]  /*5860*/  LDSM.16.MT88.4 R80, [R238+0x8080] ;  /* 0x00808000ee50783b */ /* 0x000e6e0000004200 */
[C---:B--2---:R-:W-:Y:S08]  /*5870*/  HMMA.16816.F32 R60, R128.reuse, R64, R60 ;  /* 0x00000040803c723c */ /* 0x044ff0000000183c */
[C---:B------:R-:W-:Y:S08]  /*5880*/  HMMA.16816.F32 R64, R128.reuse, R66, R68 ;  /* 0x000000428040723c */ /* 0x040ff00000001844 */
[C---:B---3--:R-:W-:Y:S08]  /*5890*/  HMMA.16816.F32 R68, R128.reuse, R72, R92 ;  /* 0x000000488044723c */ /* 0x048ff0000000185c */
[C---:B------:R-:W-:Y:S01]  /*58a0*/  HMMA.16816.F32 R72, R128.reuse, R74, R96 ;  /* 0x0000004a8048723c */ /* 0x040fe20000001860 */
[----:B------:R-:W2:Y:S07]  /*58b0*/  LDSM.16.MT88.4 R96, [R240+0x8080] ;  /* 0x00808000f060783b */ /* 0x000eae0000004200 */
[C---:B-1----:R-:W-:Y:S08]  /*58c0*/  HMMA.16816.F32 R76, R128.reuse, R80, R76 ;  /* 0x00000050804c723c */ /* 0x042ff0000000184c */
[----:B------:R-:W-:Y:S01]  /*58d0*/  HMMA.16816.F32 R80, R128, R82, R104 ;  /* 0x000000528050723c */ /* 0x000fe20000001868 */
[----:B------:R-:W1:Y:S01]  /*58e0*/  LDSM.16.MT88.4 R104, [R237+0x9880] ;  /* 0x00988000ed68783b */ /* 0x000e620000004200 */
[----:B------:R-:W-:-:S02]  /*58f0*/  FADD.FTZ R2, R9, R2 ;  /* 0x0000000209027221 */ /* 0x000fc40000010000 */
[----:B------:R-:W-:Y:S02]  /*5900*/  FADD.FTZ R4, R90, R4 ;  /* 0x000000045a047221 */ /* 0x000fe40000010000 */
[----:B------:R-:W-:Y:S01]  /*5910*/  FADD.FTZ R2, R8, R2 ;  /* 0x0000000208027221 */ /* 0x000fe20000010000 */
[----:B------:R-:W-:Y:S04]  /*5920*/  LDSM.16.MT88.4 R88, [R241+0x8080] ;  /* 0x00808000f158783b */ /* 0x000fe80000004200 */
[----:B------:R-:W-:Y:S01]  /*5930*/  LDSM.16.MT88.4 R8, [R240+0x9880] ;  /* 0x00988000f008783b */ /* 0x000fe20000004200 */
[----:B------:R-:W-:Y:S01]  /*5940*/  FADD.FTZ R12, R7, R2 ;  /* 0x00000002070c7221 */ /* 0x000fe20000010000 */
[C---:B--2---:R-:W-:Y:S02]  /*5950*/  HMMA.16816.F32 R92, R128.reuse, R96, R112 ;  /* 0x00000060805c723c */ /* 0x044fe40000001870 */
[----:B------:R-:W2:Y:S06]  /*5960*/  LDSM.16.MT88.4 R112, [R238+0x9880] ;  /* 0x00988000ee70783b */ /* 0x000eac0000004200 */
[C---:B------:R-:W-:Y:S08]  /*5970*/  HMMA.16816.F32 R96, R128.reuse, R98, R100 ;  /* 0x000000628060723c */ /* 0x040ff00000001864 */
[C---:B-1----:R-:W-:Y:S08]  /*5980*/  HMMA.16816.F32 R100, R128.reuse, R104, R176 ;  /* 0x000000688064723c */ /* 0x042ff000000018b0 */
[----:B------:R-:W-:Y:S01]  /*5990*/  HMMA.16816.F32 R104, R128, R106, R120 ;  /* 0x0000006a8068723c */ /* 0x000fe20000001878 */
[----:B------:R-:W1:Y:S01]  /*59a0*/  LDSM.16.MT88.4 R120, [R241+0x9880] ;  /* 0x00988000f178783b */ /* 0x000e620000004200 */
[----:B------:R-:W-:-:S02]  /*59b0*/  FADD.FTZ R2, R0, R4 ;  /* 0x0000000400027221 */ /* 0x000fc40000010000 */
[----:B------:R-:W-:Y:S02]  /*59c0*/  FADD.FTZ R0, R13, R12 ;  /* 0x0000000c0d007221 */ /* 0x000fe40000010000 */
[----:B------:R-:W-:-:S04]  /*59d0*/  FADD.FTZ R6, R6, R2 ;  /* 0x0000000206067221 */ /* 0x000fc80000010000 */
[----:B------:R-:W-:Y:S01]  /*59e0*/  FADD.FTZ R5, R5, R6 ;  /* 0x0000000605057221 */ /* 0x000fe20000010000 */
[----:B------:R3:W-:Y:S01]  /*59f0*/  STL [R1+0x44], R0 ;  /* 0x0000440001007387 */ /* 0x0007e20000100800 */
[----:B------:R-:W-:Y:S01]  /*5a00*/  UIMAD.WIDE.U32 UR30, UR27, UR4, URZ ;  /* 0x000000041b1e72a5 */ /* 0x000fe2000f8e003f */
[----:B------:R-:W-:-:S06]  /*5a10*/  PLOP3.LUT P0, PT, PT, PT, UP6, 0x40, 0x0 ;  /* 0x000000000000781c */ /* 0x000fcc0003f0e868 */
[----:B------:R-:W-:Y:S02]  /*5a20*/  @UP5 UMOV UR29, UR31 ;  /* 0x0000001f001d5c82 */ /* 0x000fe40008000000 */
[----:B------:R-:W-:Y:S01]  /*5a30*/  @UP5 USHF.R.U32.HI UR27, URZ, UR5, UR29 ;  /* 0x000000053f1b5299 */ /* 0x000fe2000801161d */
[----:B---3--:R-:W-:-:S05]  /*5a40*/  FADD.FTZ R0, R3, R5 ;  /* 0x0000000503007221 */ /* 0x008fca0000010000 */
[----:B------:R3:W-:Y:S01]  /*5a50*/  STL [R1+0x4c], R0 ;  /* 0x00004c0001007387 */ /* 0x0007e20000100800 */
[----:B--2---:R-:W-:Y:S01]  /*5a60*/  HMMA.16816.F32 R108, R128, R112, R108 ;  /* 0x00000070806c723c */ /* 0x004fe2000000186c */
[----:B------:R-:W-:-:S03]  /*5a70*/  UIADD3 UR4, UR26, UR27, URZ ;  /* 0x0000001b1a047290 */ /* 0x000fc6000fffe03f */
[----:B------:R-:W-:-:S04]  /*5a80*/  ULDC UR27, c[0x0][0x328] ;  /* 0x0000ca00001b7ab9 */ /* 0x000fc80000000800 */
[----:B------:R-:W-:Y:S01]  /*5a90*/  HMMA.16816.F32 R112, R128, R114, R116 ;  /* 0x000000728070723c */ /* 0x000fe20000001874 */
[----:B------:R-:W-:Y:S02]  /*5aa0*/  UIADD3 UR23, UR23, -0x2, URZ ;  /* 0xfffffffe17177890 */ /* 0x000fe4000fffe03f */
[----:B------:R-:W-:-:S05]  /*5ab0*/  UIADD3 UR27, UR4, UR27, URZ ;  /* 0x0000001b041b7290 */ /* 0x000fca000fffe03f */
[C---:B------:R-:W-:Y:S08]  /*5ac0*/  HMMA.16816.F32 R84, R128.reuse, R88, R84 ;  /* 0x000000588054723c */ /* 0x040ff00000001854 */
[C---:B-1----:R-:W-:Y:S08]  /*5ad0*/  HMMA.16816.F32 R116, R128.reuse, R120, R172 ;  /* 0x000000788074723c */ /* 0x042ff000000018ac */
[C---:B------:R-:W-:Y:S08]  /*5ae0*/  HMMA.16816.F32 R88, R128.reuse, R90, R20 ;  /* 0x0000005a8058723c */ /* 0x040ff00000001814 */
[C---:B------:R-:W-:Y:S08]  /*5af0*/  HMMA.16816.F32 R120, R128.reuse, R122, R168 ;  /* 0x0000007a8078723c */ /* 0x040ff000000018a8 */
[C---:B------:R-:W-:Y:S08]  /*5b00*/  HMMA.16816.F32 R124, R128.reuse, R8, R124 ;  /* 0x00000008807c723c */ /* 0x040ff0000000187c */
[----:B------:R-:W-:Y:S01]  /*5b10*/  HMMA.16816.F32 R128, R128, R10, R16 ;  /* 0x0000000a8080723c */ /* 0x000fe20000001810 */
[----:B------:R-:W-:Y:S07]  /*5b20*/  @P0 BRA `(.L_x_182) ;  /* 0x0000013000000947 */ /* 0x000fee0003800000 */
[----:B---3--:R-:W-:Y:S01]  /*5b30*/  ISETP.LT.AND P0, PT, RZ, UR4, PT ;  /* 0x00000004ff007c0c */ /* 0x008fe2000bf01270 */
[----:B------:R-:W-:-:S02]  /*5b40*/  UIADD3 UR29, UR4, -0x1, URZ ;  /* 0xffffffff041d7890 */ /* 0x000fc4000fffe03f */
[----:B------:R-:W-:-:S10]  /*5b50*/  ULDC UR26, c[0x0][0x32c] ;  /* 0x0000cb00001a7ab9 */ /* 0x000fd40000000800 */
[----:B------:R-:W-:Y:S05]  /*5b60*/  @P0 BRA `(.L_x_183) ;  /* 0x0000007000000947 */ /* 0x000fea0003800000 */
[----:B------:R-:W-:Y:S02]  /*5b70*/  UISETP.NE.AND UP0, UPT, UR26, 0x1, UPT ;  /* 0x000000011a00788c */ /* 0x000fe4000bf05270 */
[----:B------:R-:W-:-:S03]  /*5b80*/  UIADD3 UR29, -UR4, URZ, URZ ;  /* 0x0000003f041d7290 */ /* 0x000fc6000fffe13f */
[----:B------:R-:W-:Y:S02]  /*5b90*/  ULDC.64 UR4, c[0x0][0x330] ;  /* 0x0000cc0000047ab9 */ /* 0x000fe40000000a00 */
[----:B------:R-:W-:-:S04]  /*5ba0*/  UIMAD.WIDE.U32 UR30, UR29, UR4, URZ ;  /* 0x000000041d1e72a5 */ /* 0x000fc8000f8e003f */
[----:B------:R-:W-:-:S04]  /*5bb0*/  @UP0 USHF.R.U32.HI UR29, URZ, UR5, UR31 ;  /* 0x000000053f1d0299 */ /* 0x000fc8000801161f */
[----:B------:R-:W-:Y:S01]  /*5bc0*/  ULOP3.LUT UR29, URZ, UR29, URZ, 0x33, !UPT ;  /* 0x0000001d3f1d7292 */ /* 0x000fe2000f8e333f */
[----:B------:R-:W-:Y:S05]  /*5bd0*/  BRA `(.L_x_184) ;  /* 0x0000004000007947 */ /* 0x000fea0003800000 */
.L_x_183:
[----:B------:R-:W-:Y:S02]  /*5be0*/  UISETP.NE.AND UP0, UPT, UR26, 0x1, UPT ;  /* 0x000000011a00788c */ /* 0x000fe4000bf05270 */
[----:B------:R-:W-:Y:S02]  /*5bf0*/  ULDC.64 UR4, c[0x0][0x330] ;  /* 0x0000cc0000047ab9 */ /* 0x000fe40000000a00 */
[----:B------:R-:W-:-:S07]  /*5c00*/  UIMAD.WIDE.U32 UR30, UR29, UR4, URZ ;  /* 0x000000041d1e72a5 */ /* 0x000fce000f8e003f */
[----:B------:R-:W-:Y:S02]  /*5c10*/  @UP0 USHF.R.U32.HI UR29, URZ, UR5, UR31 ;  /* 0x000000053f1d0299 */ /* 0x000fe4000801161f */
.L_x_184:
[----:B------:R-:W-:Y:S02]  /*5c20*/  ULDC UR4, c[0x0][0x32c] ;  /* 0x0000cb0000047ab9 */ /* 0x000fe40000000800 */
[----:B------:R-:W-:-:S04]  /*5c30*/  UIMAD UR4, UR29, UR26, UR4 ;  /* 0x0000001a1d0472a4 */ /* 0x000fc8000f8e0204 */
[----:B------:R-:W-:-:S04]  /*5c40*/  UISETP.LT.AND UP0, UPT, UR27, UR4, UPT ;  /* 0x000000041b00728c */ /* 0x000fc8000bf01270 */
[----:B------:R-:W-:-:S04]  /*5c50*/  USEL UR27, UR27, UR4, UP0 ;  /* 0x000000041b1b7287 */ /* 0x000fc80008000000 */
.L_x_182:
[----:B---3--:R-:W-:-:S04]  /*5c60*/  UIMAD.WIDE UR4, UR27, 0x2aaaaaab, URZ ;  /* 0x2aaaaaab1b0478a5 */ /* 0x008fc8000f8e023f */
[----:B------:R-:W-:-:S04]  /*5c70*/  USHF.R.U32.HI UR4, URZ, 0x1f, UR5 ;  /* 0x0000001f3f047899 */ /* 0x000fc80008011605 */
[----:B------:R-:W-:-:S04]  /*5c80*/  ULEA.HI.SX32 UR4, UR5, UR4, 0x1d ;  /* 0x0000000405047291 */ /* 0x000fc8000f8fea3f */
[----:B------:R-:W-:-:S04]  /*5c90*/  UISETP.LT.AND UP0, UPT, UR7, UR4, UPT ;  /* 0x000000040700728c */ /* 0x000fc8000bf01270 */
[----:B------:R-:W-:-:S04]  /*5ca0*/  USEL UR4, UR7, UR4, !UP0 ;  /* 0x0000000407047287 */ /* 0x000fc8000c000000 */
[----:B------:R-:W-:-:S06]  /*5cb0*/  UISETP.GE.AND UP0, UPT, UR23, UR4, UPT ;  /* 0x000000041700728c */ /* 0x000fcc000bf06270 */
[----:B------:R-:W-:-:S13]  /*5cc0*/  PLOP3.LUT P0, PT, PT, PT, UP0, 0x40, 0x0 ;  /* 0x000000000000781c */ /* 0x000fda0003f0e808 */
[----:B------:R-:W-:Y:S05]  /*5cd0*/  @P0 BRA `(.L_x_185) ;  /* 0x00003d2000000947 */ /* 0x000fea0003800000 */
[----:B------:R-:W2:Y:S04]  /*5ce0*/  LDL R5, [R1+0x30] ;  /* 0x0000300001057983 */ /* 0x000ea80000100800 */
[----:B------:R-:W2:Y:S04]  /*5cf0*/  LDL R6, [R1+0x70] ;  /* 0x0000700001067983 */ /* 0x000ea80000100800 */
[----:B------:R-:W3:Y:S04]  /*5d00*/  LDL R4, [R1+0x68] ;  /* 0x0000680001047983 */ /* 0x000ee80000100800 */
[----:B------:R-:W3:Y:S04]  /*5d10*/  LDL R3, [R1+0x60] ;  /* 0x0000600001037983 */ /* 0x000ee80000100800 */
[----:B------:R-:W4:Y:S04]  /*5d20*/  LDL R2, [R1+0x64] ;  /* 0x0000640001027983 */ /* 0x000f280000100800 */
[----:B------:R-:W4:Y:S01]  /*5d30*/  LDL R0, [R1+0x5c] ;  /* 0x00005c0001007983 */ /* 0x000f220000100800 */
[----:B------:R-:W-:-:S02]  /*5d40*/  IMAD.MOV.U32 R135, RZ, RZ, R132 ;  /* 0x000000ffff877224 */ /* 0x000fc400078e0084 */
[----:B------:R-:W-:Y:S01]  /*5d50*/  IMAD.MOV.U32 R134, RZ, RZ, R133 ;  /* 0x000000ffff867224 */ /* 0x000fe200078e0085 */
[----:B------:R-:W-:Y:S01]  /*5d60*/  UMOV UR5, UR23 ;  /* 0x0000001700057c82 */ /* 0x000fe20008000000 */
[C---:B--2---:R-:W-:Y:S02]  /*5d70*/  SHF.L.U64.HI R6, R5.reuse, 0x1, R6 ;  /* 0x0000000105067819 */ /* 0x044fe40000010206 */
[----:B------:R-:W-:-:S03]  /*5d80*/  SHF.L.U32 R5, R5, 0x1, RZ ;  /* 0x0000000105057819 */ /* 0x000fc600000006ff */
[----:B------:R1:W-:Y:S01]  /*5d90*/  STL [R1+0x1c], R6 ;  /* 0x00001c0601007387 */ /* 0x0003e20000100800 */
[C---:B---3--:R-:W-:Y:S01]  /*5da0*/  SHF.L.U64.HI R4, R3.reuse, 0x1, R4 ;  /* 0x0000000103047819 */ /* 0x048fe20000010204 */
[----:B------:R-:W-:Y:S02]  /*5db0*/  IMAD.SHL.U32 R3, R3, 0x2, RZ ;  /* 0x0000000203037824 */ /* 0x000fe400078e00ff */
[----:B------:R1:W-:Y:S01]  /*5dc0*/  STL [R1+0x6c], R5 ;  /* 0x00006c0501007387 */ /* 0x0003e20000100800 */
[C---:B----4-:R-:W-:Y:S02]  /*5dd0*/  SHF.L.U64.HI R2, R0.reuse, 0x1, R2 ;  /* 0x0000000100027819 */ /* 0x050fe40000010202 */
[----:B------:R-:W-:Y:S01]  /*5de0*/  SHF.L.U32 R0, R0, 0x1, RZ ;  /* 0x0000000100007819 */ /* 0x000fe200000006ff */
[----:B------:R1:W-:Y:S04]  /*5df0*/  STL [R1+0x20], R4 ;  /* 0x0000200401007387 */ /* 0x0003e80000100800 */
[----:B------:R1:W-:Y:S04]  /*5e00*/  STL [R1+0x2c], R3 ;  /* 0x00002c0301007387 */ /* 0x0003e80000100800 */
[----:B------:R1:W-:Y:S04]  /*5e10*/  STL [R1+0x38], R2 ;  /* 0x0000380201007387 */ /* 0x0003e80000100800 */
[----:B------:R1:W-:Y:S02]  /*5e20*/  STL [R1+0x3c], R0 ;  /* 0x00003c0001007387 */ /* 0x0003e40000100800 */
.L_x_198:
[----:B-1----:R-:W2:Y:S01]  /*5e30*/  LDL R2, [R1+0x4] ;  /* 0x0000040001027983 */ /* 0x002ea20000100800 */
[----:B------:R-:W-:Y:S04]  /*5e40*/  DEPBAR.LE SB0, 0x0 ;  /* 0x000080000000791a */ /* 0x000fe80000000000 */
[----:B------:R-:W3:Y:S01]  /*5e50*/  LDL R0, [R1] ;  /* 0x0000000001007983 */ /* 0x000ee20000100800 */
[----:B------:R-:W-:Y:S03]  /*5e60*/  UISETP.GT.AND UP0, UPT, UR7, UR5, UPT ;  /* 0x000000050700728c */ /* 0x000fe6000bf04270 */
[----:B------:R-:W-:Y:S03]  /*5e70*/  BAR.SYNC.DEFER_BLOCKING 0x0 ;  /* 0x0000000000007b1d */ /* 0x000fe60000010000 */
[----:B------:R-:W-:Y:S03]  /*5e80*/  PLOP3.LUT P0, PT, PT, PT, UP0, 0x80, 0x0 ;  /* 0x000000000000781c */ /* 0x000fe60003f0f008 */
[----:B------:R1:W4:Y:S04]  /*5e90*/  LDSM.16.M88.4 R8, [R236+0x14080] ;  /* 0x01408000ec08783b */ /* 0x0003280000000200 */
[----:B------:R1:W1:Y:S04]  /*5ea0*/  LDSM.16.M88.4 R16, [R236+0x14880] ;  /* 0x01488000ec10783b */ /* 0x0002680000000200 */
[----:B------:R1:W1:Y:S04]  /*5eb0*/  LDSM.16.M88.4 R24, [R236+0x15080] ;  /* 0x01508000ec18783b */ /* 0x0002680000000200 */
[----:B------:R1:W1:Y:S04]  /*5ec0*/  LDSM.16.M88.4 R168, [R243] ;  /* 0x00000000f3a8783b */ /* 0x0002680000000200 */
[----:B--2---:R2:W1:Y:S04]  /*5ed0*/  LDSM.16.M88.4 R172, [R2] ;  /* 0x0000000002ac783b */ /* 0x0044680000000200 */
[----:B---3--:R2:W3:Y:S01]  /*5ee0*/  LDSM.16.M88.4 R176, [R0] ;  /* 0x0000000000b0783b */ /* 0x0084e20000000200 */
[----:B------:R-:W-:-:S05]  /*5ef0*/  @P0 BRA `(.L_x_186) ;  /* 0x000004b000000947 */ /* 0x000fca0003800000 */
[----:B----4-:R-:W4:Y:S01]  /*5f00*/  LDL R4, [R1+0x28] ;  /* 0x0000280001047983 */ /* 0x010f220000100800 */
[----:B------:R-:W-:Y:S03]  /*5f10*/  BSSY B0, `(.L_x_186) ;  /* 0x0000049000007945 */ /* 0x000fe60003800000 */
[----:B--2---:R-:W2:Y:S04]  /*5f20*/  LDL R12, [R1+0x24] ;  /* 0x00002400010c7983 */ /* 0x004ea80000100800 */
[----:B---3--:R-:W3:Y:S04]  /*5f30*/  LDL R7, [R1+0x30] ;  /* 0x0000300001077983 */ /* 0x008ee80000100800 */
        /* <DEDUP_REMOVED lines=8> */
[----:B------:R-:W2:Y:S01]  /*5fc0*/  LDL R21, [R1+0x50] ;  /* 0x0000500001157983 */ /* 0x000ea20000100800 */
[----:B----4-:R-:W-:Y:S01]  /*5fd0*/  SHF.R.S32.HI R0, RZ, 0x1f, R4 ;  /* 0x0000001fff007819 */ /* 0x010fe20000011404 */
[----:B------:R-:W-:Y:S04]  /*5fe0*/  IMAD.WIDE.U32 R2, R4, c[0x0][0x208], RZ ;  /* 0x0000820004027a25 */ /* 0x000fe800078e00ff */
[----:B------:R-:W-:Y:S01]  /*5ff0*/  IMAD R0, R0, c[0x0][0x208], RZ ;  /* 0x0000820000007a24 */ /* 0x000fe200078e02ff */
[----:B---3--:R-:W-:Y:S03]  /*6000*/  ISETP.GE.AND P1, PT, R7, c[0x0][0x1d4], PT ;  /* 0x0000750007007a0c */ /* 0x008fe60003f26270 */
[----:B------:R-:W-:Y:S04]  /*6010*/  IMAD R0, R4, c[0x0][0x20c], R0 ;  /* 0x0000830004007a24 */ /* 0x000fe800078e0200 */
[----:B------:R-:W-:Y:S01]  /*6020*/  IMAD.IADD R3, R3, 0x1, R0 ;  /* 0x0000000103037824 */ /* 0x000fe200078e0200 */
[----:B--2---:R-:W-:Y:S03]  /*6030*/  SHF.R.S32.HI R0, RZ, 0x1f, R12 ;  /* 0x0000001fff007819 */ /* 0x004fe6000001140c */
[----:B------:R-:W-:Y:S04]  /*6040*/  IMAD.WIDE.U32 R2, R12, c[0x0][0x218], R2 ;  /* 0x000086000c027a25 */ /* 0x000fe800078e0002 */
[----:B------:R-:W-:Y:S01]  /*6050*/  IMAD R4, R0, c[0x0][0x218], RZ ;  /* 0x0000860000047a24 */ /* 0x000fe200078e02ff */
[----:B------:R-:W-:Y:S03]  /*6060*/  IADD3 R0, P0, R2, UR24, RZ ;  /* 0x0000001802007c10 */ /* 0x000fe6000ff1e0ff */
[----:B------:R-:W-:Y:S05]  /*6070*/  IMAD R4, R12, c[0x0][0x21c], R4 ;  /* 0x000087000c047a24 */ /* 0x000fea00078e0204 */
[----:B------:R-:W-:Y:S02]  /*6080*/  IADD3.X R3, R3, UR15, R4, P0, !PT ;  /* 0x0000000f03037c10 */ /* 0x000fe400087fe404 */
[C---:B------:R-:W-:Y:S04]  /*6090*/  LEA R12, P0, R0.reuse, c[0x0][0x1f8], 0x1 ;  /* 0x00007e00000c7a11 */ /* 0x040fe800078008ff */
[----:B------:R-:W-:Y:S02]  /*60a0*/  LEA.HI.X R3, R0, c[0x0][0x1fc], R3, 0x1, P0 ;  /* 0x00007f0000037a11 */ /* 0x000fe400000f0c03 */
[----:B------:R-:W2:Y:S04]  /*60b0*/  SHFL.IDX PT, R0, R12, RZ, 0x181f ;  /* 0x00181fff0c007589 */ /* 0x000ea800000e0000 */
[----:B------:R-:W3:Y:S01]  /*60c0*/  SHFL.IDX PT, R2, R3, RZ, 0x181f ;  /* 0x00181fff03027589 */ /* 0x000ee200000e0000 */
[----:B--2---:R-:W-:Y:S05]  /*60d0*/  IADD3 R6, P0, R0, R6, RZ ;  /* 0x0000000600067210 */ /* 0x004fea0007f1e0ff */
[----:B---3--:R-:W-:Y:S01]  /*60e0*/  IMAD.X R7, R2, 0x1, R132, P0 ;  /* 0x0000000102077824 */ /* 0x008fe200000e0684 */
[----:B------:R-:W-:Y:S04]  /*60f0*/  IADD3 R4, P0, R0, R5, RZ ;  /* 0x0000000500047210 */ /* 0x000fe80007f1e0ff */
[----:B------:R-:W-:Y:S01]  /*6100*/  @!PT LDS RZ, [RZ] ;  /* 0x00000000fffff984 */ /* 0x000fe20000000800 */
[----:B------:R2:W-:Y:S01]  /*6110*/  LDGSTS.E.BYPASS.LTC128B.128 [R15+0x4080], [R6.64], !P1 ;  /* 0x04080000060f7fae */ /* 0x0005e2000c901d52 */
[----:B------:R-:W-:Y:S05]  /*6120*/  IMAD.X R5, R2, 0x1, R23, P0 ;  /* 0x0000000102057824 */ /* 0x000fea00000e0617 */
[----:B------:R3:W-:Y:S01]  /*6130*/  LDGSTS.E.BYPASS.LTC128B.128 [R15+0x5880], [R4.64], !P6 ;  /* 0x05880000040f7fae */ /* 0x0007e2000f101d52 */
[C---:B--2---:R-:W-:Y:S01]  /*6140*/  IMAD.SHL.U32 R7, R13.reuse, 0x2, RZ ;  /* 0x000000020d077824 */ /* 0x044fe200078e00ff */
[----:B------:R-:W-:Y:S02]  /*6150*/  SHF.L.U64.HI R13, R13, 0x1, R21 ;  /* 0x000000010d0d7819 */ /* 0x000fe40000010215 */
[----:B---3--:R-:W-:Y:S05]  /*6160*/  IADD3 R4, P0, R0, R22, RZ ;  /* 0x0000001600047210 */ /* 0x008fea0007f1e0ff */
[----:B------:R-:W-:Y:S02]  /*6170*/  IMAD.X R5, R2, 0x1, R20, P0 ;  /* 0x0000000102057824 */ /* 0x000fe400000e0614 */
[----:B------:R-:W2:Y:S04]  /*6180*/  S2R R20, SR_TID.X ;  /* 0x0000000000147919 */ /* 0x000ea80000002100 */
[----:B------:R3:W-:Y:S01]  /*6190*/  LDGSTS.E.BYPASS.LTC128B.128 [R15+0x7080], [R4.64], !P5 ;  /* 0x07080000040f7fae */ /* 0x0007e2000e901d52 */
[----:B--2---:R-:W-:Y:S02]  /*61a0*/  ISETP.GT.AND P1, PT, R20, 0x7f, PT ;  /* 0x0000007f1400780c */ /* 0x004fe40003f24270 */
[----:B---3--:R-:W-:Y:S05]  /*61b0*/  IADD3 R4, P0, R0, R7, RZ ;  /* 0x0000000700047210 */ /* 0x008fea0007f1e0ff */
[----:B------:R-:W-:Y:S05]  /*61c0*/  IMAD.X R5, R2, 0x1, R13, P0 ;  /* 0x0000000102057824 */ /* 0x000fea00000e060d */
[----:B------:R2:W-:Y:S01]  /*61d0*/  LDGSTS.E.BYPASS.LTC128B.128 [R15+0x8880], [R4.64], !P4 ;  /* 0x08880000040f7fae */ /* 0x0005e2000e101d52 */
[----:B------:R-:W-:-:S05]  /*61e0*/  @P1 BRA `(.L_x_187) ;  /* 0x000001b000001947 */ /* 0x000fca0003800000 */
[----:B------:R-:W-:-:S05]  /*61f0*/  BRA.DIV ~URZ, `(.L_x_188) ;  /* 0x0000d7727f007947 */ /* 0x000fca000b800000 */
[----:B--2---:R2:W3:Y:S04]  /*6200*/  SHFL.IDX PT, R4, R3, 0x1, 0x181f ;  /* 0x00381f0003047f89 */ /* 0x0044e800000e0000 */
[----:B------:R2:W4:Y:S02]  /*6210*/  SHFL.IDX PT, R0, R12, 0x1, 0x181f ;  /* 0x00381f000c007f89 */ /* 0x00052400000e0000 */
.L_x_238:
[----:B--2---:R-:W2:Y:S04]  /*6220*/  LDL R3, [R1+0x30] ;  /* 0x0000300001037983 */ /* 0x004ea80000100800 */
[----:B----4-:R-:W4:Y:S04]  /*6230*/  LDL R2, [R1+0x6c] ;  /* 0x00006c0001027983 */ /* 0x010f280000100800 */
[----:B---3--:R-:W3:Y:S04]  /*6240*/  LDL R20, [R1+0x1c] ;  /* 0x00001c0001147983 */ /* 0x008ee80000100800 */
[----:B------:R-:W3:Y:S04]  /*6250*/  LDL R5, [R1+0x8] ;  /* 0x0000080001057983 */ /* 0x000ee80000100800 */
[----:B------:R-:W3:Y:S04]  /*6260*/  LDL R15, [R1+0x2c] ;  /* 0x00002c00010f7983 */ /* 0x000ee80000100800 */
[----:B------:R-:W3:Y:S04]  /*6270*/  LDL R14, [R1+0x20] ;  /* 0x00002000010e7983 */ /* 0x000ee80000100800 */
[----:B------:R-:W3:Y:S04]  /*6280*/  LDL R6, [R1+0x3c] ;  /* 0x00003c0001067983 */ /* 0x000ee80000100800 */
[----:B------:R-:W3:Y:S01]  /*6290*/  LDL R12, [R1+0x38] ;  /* 0x00003800010c7983 */ /* 0x000ee20000100800 */
[----:B--2---:R-:W-:Y:S02]  /*62a0*/  ISETP.GE.AND P1, PT, R3, c[0x0][0x1d4], PT ;  /* 0x0000750003007a0c */ /* 0x004fe40003f26270 */
[----:B----4-:R-:W-:Y:S05]  /*62b0*/  IADD3 R2, P0, R0, R2, RZ ;  /* 0x0000000200027210 */ /* 0x010fea0007f1e0ff */
[----:B---3--:R-:W-:Y:S06]  /*62c0*/  IMAD.X R3, R4, 0x1, R20, P0 ;  /* 0x0000000104037824 */ /* 0x008fec00000e0614 */
[----:B------:R-:W-:Y:S01]  /*62d0*/  @!PT LDS RZ, [RZ] ;  /* 0x00000000fffff984 */ /* 0x000fe20000000800 */
[----:B------:R-:W-:Y:S01]  /*62e0*/  @!PT LDS RZ, [RZ] ;  /* 0x00000000fffff984 */ /* 0x000fe20000000800 */
[----:B------:R-:W-:Y:S01]  /*62f0*/  @!PT LDS RZ, [RZ] ;  /* 0x00000000fffff984 */ /* 0x000fe20000000800 */
[----:B------:R2:W-:Y:S01]  /*6300*/  LDGSTS.E.BYPASS.LTC128B.128 [R5+0x5080], [R2.64], !P1 ;  /* 0x0508000002057fae */ /* 0x0005e2000c901d52 */
[C---:B------:R-:W-:Y:S02]  /*6310*/  IADD3 R6, P1, R0.reuse, R6, RZ ;  /* 0x0000000600067210 */ /* 0x040fe40007f3e0ff */
[----:B--2---:R-:W-:Y:S05]  /*6320*/  IADD3 R2, P0, R0, R15, RZ ;  /* 0x0000000f00027210 */ /* 0x004fea0007f1e0ff */
[----:B------:R-:W-:Y:S05]  /*6330*/  IMAD.X R3, R4, 0x1, R14, P0 ;  /* 0x0000000104037824 */ /* 0x000fea00000e060e */
[----:B------:R2:W-:Y:S02]  /*6340*/  LDGSTS.E.BYPASS.LTC128B.128 [R5+0x6880], [R2.64], !P6 ;  /* 0x0688000002057fae */ /* 0x0005e4000f101d52 */
[----:B--2---:R-:W-:Y:S01]  /*6350*/  IADD3 R2, P0, R0, R7, RZ ;  /* 0x0000000700027210 */ /* 0x004fe20007f1e0ff */
[C---:B------:R-:W-:Y:S04]  /*6360*/  IMAD.X R7, R4.reuse, 0x1, R12, P1 ;  /* 0x0000000104077824 */ /* 0x040fe800008e060c */
[----:B------:R-:W-:Y:S01]  /*6370*/  IMAD.X R3, R4, 0x1, R13, P0 ;  /* 0x0000000104037824 */ /* 0x000fe200000e060d */
[----:B------:R2:W-:Y:S04]  /*6380*/  LDGSTS.E.BYPASS.LTC128B.128 [R5+0x8080], [R6.64], !P5 ;  /* 0x0808000006057fae */ /* 0x0005e8000e901d52 */
[----:B------:R2:W-:Y:S03]  /*6390*/  LDGSTS.E.BYPASS.LTC128B.128 [R5+0x9880], [R2.64], !P4 ;  /* 0x0988000002057fae */ /* 0x0005e6000e101d52 */
.L_x_187:
[----:B------:R-:W-:Y:S05]  /*63a0*/  BSYNC B0 ;  /* 0x0000000000007941 */ /* 0x000fea0003800000 */
.L_x_186:
[----:B----4-:R-:W0:Y:S01]  /*63b0*/  LDGDEPBAR ;  /* 0x00000000000079af */ /* 0x010e220000000000 */
[----:B------:R-:W-:Y:S01]  /*63c0*/  WARPSYNC 0xffffffff ;  /* 0xffffffff00007948 */ /* 0x000fe20003800000 */
[C---:B--2--5:R-:W-:Y:S01]  /*63d0*/  HMMA.16816.F32 R4, R160.reuse, R8, RZ ;  /* 0x00000008a004723c */ /* 0x064fe200000018ff */
[----:B------:R-:W-:Y:S06]  /*63e0*/  UISETP.GT.AND UP0, UPT, UR5, UR7, UPT ;  /* 0x000000070500728c */ /* 0x000fec000bf04270 */
[----:B------:R-:W-:Y:S01]  /*63f0*/  PLOP3.LUT P0, PT, PT, PT, UP0, 0x40, 0x0 ;  /* 0x000000000000781c */ /* 0x000fe20003f0e808 */
[C---:B------:R-:W-:Y:S08]  /*6400*/  HMMA.16816.F32 R8, R160.reuse, R10, RZ ;  /* 0x0000000aa008723c */ /* 0x040ff000000018ff */
[C---:B-1----:R-:W-:Y:S08]  /*6410*/  HMMA.16816.F32 R12, R160.reuse, R16, RZ ;  /* 0x00000010a00c723c */ /* 0x042ff000000018ff */
[C---:B------:R-:W-:Y:S08]  /*6420*/  HMMA.16816.F32 R16, R160.reuse, R18, RZ ;  /* 0x00000012a010723c */ /* 0x040ff000000018ff */
[C---:B------:R-:W-:Y:S08]  /*6430*/  HMMA.16816.F32 R20, R160.reuse, R24, RZ ;  /* 0x00000018a014723c */ /* 0x040ff000000018ff */
[----:B------:R-:W-:Y:S08]  /*6440*/  HMMA.16816.F32 R24, R160, R26, RZ ;  /* 0x0000001aa018723c */ /* 0x000ff000000018ff */
[C---:B------:R-:W-:Y:S08]  /*6450*/  HMMA.16816.F32 R4, R164.reuse, R168, R4 ;  /* 0x000000a8a404723c */ /* 0x040ff00000001804 */
[C---:B------:R-:W-:Y:S01]  /*6460*/  HMMA.16816.F32 R8, R164.reuse, R170, R8 ;  /* 0x000000aaa408723c */ /* 0x040fe20000001808 */
[----:B------:R-:W1:Y:S07]  /*6470*/  LDSM.16.M88.4 R168, [R242+0x14080] ;  /* 0x01408000f2a8783b */ /* 0x000e6e0000000200 */
[C---:B------:R-:W-:Y:S08]  /*6480*/  HMMA.16816.F32 R12, R164.reuse, R172, R12 ;  /* 0x000000aca40c723c */ /* 0x040ff0000000180c */
[C---:B------:R-:W-:Y:S01]  /*6490*/  HMMA.16816.F32 R16, R164.reuse, R174, R16 ;  /* 0x000000aea410723c */ /* 0x040fe20000001810 */
[----:B------:R-:W2:Y:S07]  /*64a0*/  LDSM.16.M88.4 R172, [R242+0x14880] ;  /* 0x01488000f2ac783b */ /* 0x000eae0000000200 */
[C---:B---3--:R-:W-:Y:S08]  /*64b0*/  HMMA.16816.F32 R20, R164.reuse, R176, R20 ;  /* 0x000000b0a414723c */ /* 0x048ff00000001814 */
        /* <DEDUP_REMOVED lines=16> */
[C---:B--2---:R-:W-:Y:S08]  /*65c0*/  HMMA.16816.F32 R20, R184.reuse, R172, R20 ;  /* 0x000000acb814723c */ /* 0x044ff00000001814 */
[----:B------:R-:W-:Y:S01]  /*65d0*/  HMMA.16816.F32 R24, R184, R174, R24 ;  /* 0x000000aeb818723c */ /* 0x000fe20000001818 */
[----:B------:R-:W2:Y:S07]  /*65e0*/  LDSM.16.M88.4 R172, [R236+0x16080] ;  /* 0x01608000ecac783b */ /* 0x000eae0000000200 */
        /* <DEDUP_REMOVED lines=8> */
[----:B------:R-:W1:Y:S07]  /*6670*/  LDSM.16.M88.4 R168, [R251] ;  /* 0x00000000fba8783b */ /* 0x000e6e0000000200 */
[C---:B--2---:R-:W-:Y:S08]  /*6680*/  HMMA.16816.F32 R4, R192.reuse, R172, R4 ;  /* 0x000000acc004723c */ /* 0x044ff00000001804 */
[C---:B------:R-:W-:Y:S01]  /*6690*/  HMMA.16816.F32 R8, R192.reuse, R174, R8 ;  /* 0x000000aec008723c */ /* 0x040fe20000001808 */
[----:B------:R-:W2:Y:S07]  /*66a0*/  LDSM.16.M88.4 R172, [R250] ;  /* 0x00000000faac783b */ /* 0x000eae0000000200 */
        /* <DEDUP_REMOVED lines=11> */
[----:B------:R-:W2:Y:S07]  /*6760*/  LDSM.16.M88.4 R172, [R239+0x1800] ;  /* 0x00180000efac783b */ /* 0x000eae0000000200 */
        /* <DEDUP_REMOVED lines=77> */
[----:B------:R-:W2:Y:S01]  /*6c40*/  LDSM.16.M88.4 R172, [R239+0x5800] ;  /* 0x00580000efac783b */ /* 0x000ea20000000200 */
[----:B------:R-:W-:Y:S06]  /*6c50*/  DEPBAR.LE SB0, 0x0 ;  /* 0x000080000000791a */ /* 0x000fec0000000000 */
[----:B------:R-:W-:Y:S01]  /*6c60*/  BAR.SYNC.DEFER_BLOCKING 0x0 ;  /* 0x0000000000007b1d */ /* 0x000fe20000010000 */
[C---:B-1----:R-:W-:Y:S08]  /*6c70*/  HMMA.16816.F32 R12, R232.reuse, R168, R12 ;  /* 0x000000a8e80c723c */ /* 0x042ff0000000180c */
[C---:B------:R-:W-:Y:S08]  /*6c80*/  HMMA.16816.F32 R16, R232.reuse, R170, R16 ;  /* 0x000000aae810723c */ /* 0x040ff00000001810 */
[C---:B--2---:R-:W-:Y:S08]  /*6c90*/  HMMA.16816.F32 R20, R232.reuse, R172, R20 ;  /* 0x000000ace814723c */ /* 0x044ff00000001814 */
[----:B------:R-:W-:Y:S01]  /*6ca0*/  HMMA.16816.F32 R24, R232, R174, R24 ;  /* 0x000000aee818723c */ /* 0x000fe20000001818 */
[----:B------:R-:W-:-:S07]  /*6cb0*/  @P0 BRA `(.L_x_189) ;  /* 0x0000053000000947 */ /* 0x000fce0003800000 */
[----:B------:R-:W2:Y:S01]  /*6cc0*/  LDL R0, [R1+0x48] ;  /* 0x0000480001007983 */ /* 0x000ea20000100800 */
[----:B------:R-:W-:Y:S01]  /*6cd0*/  IMAD.MOV.U32 R2, RZ, RZ, c[0x0][0x2b8] ;  /* 0x0000ae00ff027624 */ /* 0x000fe200078e00ff */
[----:B------:R-:W-:Y:S01]  /*6ce0*/  UIMAD UR23, UR5, 0x30, UR12 ;  /* 0x00000030051778a4 */ /* 0x000fe2000f8e020c */
[----:B------:R-:W-:Y:S01]  /*6cf0*/  IMAD.MOV.U32 R168, RZ, RZ, RZ ;  /* 0x000000ffffa87224 */ /* 0x000fe200078e00ff */
[----:B------:R1:W-:Y:S02]  /*6d00*/  STL [R1+0x74], R4 ;  /* 0x0000740401007387 */ /* 0x0003e40000100800 */
[----:B------:R-:W-:Y:S02]  /*6d10*/  ISETP.NE.AND P1, PT, R2, 0x1, PT ;  /* 0x000000010200780c */ /* 0x000fe40003f25270 */
[----:B------:R-:W3:Y:S01]  /*6d20*/  LDL R169, [R1+0x30] ;  /* 0x0000300001a97983 */ /* 0x000ee20000100800 */
[----:B------:R-:W-:Y:S03]  /*6d30*/  IMAD.U32 R2, RZ, RZ, UR23 ;  /* 0x00000017ff027e24 */ /* 0x000fe6000f8e00ff */
[----:B------:R-:W4:Y:S04]  /*6d40*/  LDL R174, [R1+0x1c] ;  /* 0x00001c0001ae7983 */ /* 0x000f280000100800 */
[----:B------:R-:W4:Y:S04]  /*6d50*/  LDL R177, [R1+0x8] ;  /* 0x0000080001b17983 */ /* 0x000f280000100800 */
[----:B------:R-:W4:Y:S04]  /*6d60*/  LDL R175, [R1+0x2c] ;  /* 0x00002c0001af7983 */ /* 0x000f280000100800 */
[----:B------:R-:W4:Y:S04]  /*6d70*/  LDL R178, [R1+0x20] ;  /* 0x0000200001b27983 */ /* 0x000f280000100800 */
[----:B------:R-:W4:Y:S04]  /*6d80*/  LDL R179, [R1+0x3c] ;  /* 0x00003c0001b37983 */ /* 0x000f280000100800 */
[----:B-1----:R-:W4:Y:S04]  /*6d90*/  LDL R4, [R1+0x6c] ;  /* 0x00006c0001047983 */ /* 0x002f280000100800 */
[----:B------:R-:W4:Y:S01]  /*6da0*/  LDL R176, [R1+0x38] ;  /* 0x0000380001b07983 */ /* 0x000f220000100800 */
[----:B--2---:R-:W-:Y:S05]  /*6db0*/  IADD3 R2, R2, -0x30, R0 ;  /* 0xffffffd002027810 */ /* 0x004fea0007ffe000 */
[----:B------:R-:W-:Y:S01]  /*6dc0*/  @P1 IMAD.HI.U32 R3, R2, c[0x0][0x2bc], RZ ;  /* 0x0000af0002031a27 */ /* 0x000fe200078e00ff */
[----:B---3--:R-:W-:Y:S03]  /*6dd0*/  ISETP.GE.AND P2, PT, R169, c[0x0][0x1d4], PT ;  /* 0x00007500a9007a0c */ /* 0x008fe60003f46270 */
[----:B------:R-:W-:Y:S01]  /*6de0*/  IMAD.MOV.U32 R0, RZ, RZ, R2 ;  /* 0x000000ffff007224 */ /* 0x000fe200078e0002 */
[----:B------:R-:W-:Y:S04]  /*6df0*/  @P1 SHF.R.U32.HI R0, RZ, c[0x0][0x2c0], R3 ;  /* 0x0000b000ff001a19 */ /* 0x000fe80000011603 */
[C---:B------:R-:W-:Y:S04]  /*6e00*/  @!P3 IADD3 R3, P0, R0.reuse, UR16, RZ ;  /* 0x000000100003bc10 */ /* 0x040fe8000ff1e0ff */
[----:B------:R-:W-:Y:S01]  /*6e10*/  @!P3 LEA.HI.X.SX32 R133, R0, UR6, 0x1, P0 ;  /* 0x000000060085bc11 */ /* 0x000fe200080f0eff */
[----:B------:R-:W-:Y:S01]  /*6e20*/  IMAD.MOV R0, RZ, RZ, -R0 ;  /* 0x000000ffff007224 */ /* 0x000fe200078e0a00 */
[C---:B------:R-:W-:Y:S03]  /*6e30*/  @!P3 LEA R132, P0, R3.reuse, c[0x0][0x2a0], 0x2 ;  /* 0x0000a8000384ba11 */ /* 0x040fe600078010ff */
[----:B------:R-:W-:Y:S01]  /*6e40*/  IMAD R170, R0, c[0x0][0x2b8], R2 ;  /* 0x0000ae0000aa7a24 */ /* 0x000fe200078e0202 */
[----:B------:R-:W-:Y:S03]  /*6e50*/  @!P3 LEA.HI.X R133, R3, c[0x0][0x2a4], R133, 0x2, P0 ;  /* 0x0000a9000385ba11 */ /* 0x000fe600000f1485 */
[----:B------:R-:W-:Y:S01]  /*6e60*/  IMAD.WIDE.U32 R2, R170, c[0x0][0x1e0], RZ ;  /* 0x00007800aa027a25 */ /* 0x000fe200078e00ff */
[----:B------:R1:W-:Y:S01]  /*6e70*/  STL [R1+0x28], R170 ;  /* 0x000028aa01007387 */ /* 0x0003e20000100800 */
[----:B------:R-:W-:Y:S03]  /*6e80*/  SHF.R.S32.HI R0, RZ, 0x1f, R170 ;  /* 0x0000001fff007819 */ /* 0x000fe600000114aa */
[----:B------:R2:W3:Y:S02]  /*6e90*/  @!P3 LDG.E R168, [R132.64] ;  /* 0x0000001284a8b981 */ /* 0x0004e4000c1e1900 */
[----:B------:R-:W-:Y:S04]  /*6ea0*/  IMAD R0, R0, c[0x0][0x1e0], RZ ;  /* 0x0000780000007a24 */ /* 0x000fe800078e02ff */
[----:B------:R-:W-:Y:S04]  /*6eb0*/  IMAD R0, R170, c[0x0][0x1e4], R0 ;  /* 0x00007900aa007a24 */ /* 0x000fe800078e0200 */
[----:B------:R-:W-:Y:S01]  /*6ec0*/  IMAD.IADD R3, R3, 0x1, R0 ;  /* 0x0000000103037824 */ /* 0x000fe200078e0200 */
[----:B--2---:R-:W2:Y:S04]  /*6ed0*/  S2R R133, SR_TID.X ;  /* 0x0000000000857919 */ /* 0x004ea80000002100 */
[----:B---3--:R2:W-:Y:S01]  /*6ee0*/  STL [R1+0x24], R168 ;  /* 0x000024a801007387 */ /* 0x0085e20000100800 */
[----:B-1----:R-:W-:Y:S01]  /*6ef0*/  SHF.R.S32.HI R170, RZ, 0x1f, R168 ;  /* 0x0000001fffaa7819 */ /* 0x002fe200000114a8 */
[----:B------:R-:W-:Y:S02]  /*6f00*/  IMAD.WIDE.U32 R2, R168, c[0x0][0x1f0], R2 ;  /* 0x00007c00a8027a25 */ /* 0x000fe400078e0002 */
[----:B------:R-:W3:Y:S02]  /*6f10*/  LDL R172, [R1+0x34] ;  /* 0x0000340001ac7983 */ /* 0x000ee40000100800 */
[----:B------:R-:W-:Y:S01]  /*6f20*/  IMAD R170, R170, c[0x0][0x1f0], RZ ;  /* 0x00007c00aaaa7a24 */ /* 0x000fe200078e02ff */
[----:B------:R-:W-:Y:S01]  /*6f30*/  IADD3 R0, P0, R2, UR20, RZ ;  /* 0x0000001402007c10 */ /* 0x000fe2000ff1e0ff */
[----:B------:R-:W3:Y:S02]  /*6f40*/  LDL R173, [R1+0x50] ;  /* 0x0000500001ad7983 */ /* 0x000ee40000100800 */
[----:B------:R-:W-:Y:S05]  /*6f50*/  IMAD R170, R168, c[0x0][0x1f4], R170 ;  /* 0x00007d00a8aa7a24 */ /* 0x000fea00078e02aa */
[----:B------:R-:W-:Y:S02]  /*6f60*/  IADD3.X R170, R3, UR8, R170, P0, !PT ;  /* 0x0000000803aa7c10 */ /* 0x000fe400087fe4aa */
[C---:B------:R-:W-:Y:S04]  /*6f70*/  LEA R171, P0, R0.reuse, c[0x0][0x1c8], 0x1 ;  /* 0x0000720000ab7a11 */ /* 0x040fe800078008ff */
[----:B------:R-:W-:Y:S02]  /*6f80*/  LEA.HI.X R170, R0, c[0x0][0x1cc], R170, 0x1, P0 ;  /* 0x0000730000aa7a11 */ /* 0x000fe400000f0caa */
[----:B------:R-:W4:Y:S01]  /*6f90*/  SHFL.IDX PT, R0, R171, RZ, 0x181f ;  /* 0x00181fffab007589 */ /* 0x000f2200000e0000 */
[----:B--2---:R-:W-:Y:S03]  /*6fa0*/  SHF.R.S32.HI R168, RZ, 0x1f, R133 ;  /* 0x0000001fffa87819 */ /* 0x004fe60000011485 */
[----:B------:R-:W1:Y:S01]  /*6fb0*/  SHFL.IDX PT, R2, R170, RZ, 0x181f ;  /* 0x00181fffaa027589 */ /* 0x000e6200000e0000 */
[----:B------:R-:W-:Y:S04]  /*6fc0*/  LEA.HI R168, R168, R133, RZ, 0x3 ;  /* 0x00000085a8a87211 */ /* 0x000fe800078f18ff */
[----:B------:R-:W-:Y:S04]  /*6fd0*/  SHF.R.S32.HI R168, RZ, 0x3, R168 ;  /* 0x00000003ffa87819 */ /* 0x000fe800000114a8 */
[----:B------:R-:W-:Y:S04]  /*6fe0*/  IADD3 R3, -R168, 0x30, RZ ;  /* 0x00000030a8037810 */ /* 0x000fe80007ffe1ff */
[C---:B------:R-:W-:Y:S11]  /*6ff0*/  ISETP.GE.AND P0, PT, R3.reuse, 0x1, PT ;  /* 0x000000010300780c */ /* 0x040ff60003f06270 */
[----:B------:R-:W-:Y:S02]  /*7000*/  @!UPT UIADD3 URZ, URZ, URZ, URZ ;  /* 0x0000003f3f3ff290 */ /* 0x000fe4000fffe03f */
[----:B----4-:R-:W-:Y:S05]  /*7010*/  @P0 IADD3 R132, P1, R0, R4, RZ ;  /* 0x0000000400840210 */ /* 0x010fea0007f3e0ff */
[----:B-1----:R-:W-:Y:S01]  /*7020*/  @P0 IMAD.X R133, R2, 0x1, R174, P1 ;  /* 0x0000000102850824 */ /* 0x002fe200008e06ae */
[----:B------:R-:W-:Y:S04]  /*7030*/  @P0 IADD3 R168, P1, R0, R175, RZ ;  /* 0x000000af00a80210 */ /* 0x000fe80007f3e0ff */
[----:B------:R-:W-:Y:S01]  /*7040*/  @!PT LDS RZ, [RZ] ;  /* 0x00000000fffff984 */ /* 0x000fe20000000800 */
[----:B------:R1:W-:Y:S01]  /*7050*/  @P0 LDGSTS.E.BYPASS.LTC128B.128 [R177+0x14080], [R132.64], !P2 ;  /* 0x1408000084b10fae */ /* 0x0003e2000d101d52 */
[----:B------:R-:W-:Y:S05]  /*7060*/  @P0 IMAD.X R169, R2, 0x1, R178, P1 ;  /* 0x0000000102a90824 */ /* 0x000fea00008e06b2 */
[----:B------:R2:W-:Y:S01]  /*7070*/  @P0 LDGSTS.E.BYPASS.LTC128B.128 [R177+0x15880], [R168.64], !P6 ;  /* 0x15880000a8b10fae */ /* 0x0005e2000f101d52 */
[----:B-1----:R-:W-:Y:S05]  /*7080*/  @P0 IADD3 R132, P1, R0, R179, RZ ;  /* 0x000000b300840210 */ /* 0x002fea0007f3e0ff */
[----:B------:R-:W-:Y:S05]  /*7090*/  @P0 IMAD.X R133, R2, 0x1, R176, P1 ;  /* 0x0000000102850824 */ /* 0x000fea00008e06b0 */
[----:B------:R3:W-:Y:S02]  /*70a0*/  @P0 LDGSTS.E.BYPASS.LTC128B.128 [R177+0x17080], [R132.64], !P5 ;  /* 0x1708000084b10fae */ /* 0x0007e4000e901d52 */
[C---:B---3--:R-:W-:Y:S02]  /*70b0*/  @P0 LEA R132, P1, R172.reuse, R0, 0x1 ;  /* 0x00000000ac840211 */ /* 0x048fe400078208ff */
[----:B------:R-:W1:Y:S02]  /*70c0*/  SHFL.IDX PT, R0, R171, 0x1, 0x181f ;  /* 0x00381f00ab007f89 */ /* 0x000e6400000e0000 */
[--C-:B------:R-:W-:Y:S02]  /*70d0*/  @P0 LEA.HI.X R133, R172, R2, R173.reuse, 0x1, P1 ;  /* 0x00000002ac850211 */ /* 0x100fe400008f0cad */
[----:B------:R-:W3:Y:S04]  /*70e0*/  SHFL.IDX PT, R2, R170, 0x1, 0x181f ;  /* 0x00381f00aa027f89 */ /* 0x000ee800000e0000 */
[----:B------:R1:W-:Y:S01]  /*70f0*/  @P0 LDGSTS.E.BYPASS.LTC128B.128 [R177+0x18880], [R132.64], !P4 ;  /* 0x1888000084b10fae */ /* 0x0003e2000e101d52 */
[----:B------:R-:W-:Y:S11]  /*7100*/  ISETP.GE.AND P0, PT, R3, 0x21, PT ;  /* 0x000000210300780c */ /* 0x000ff60003f06270 */
[----:B------:R-:W-:Y:S02]  /*7110*/  @!UPT UIADD3 URZ, URZ, URZ, URZ ;  /* 0x0000003f3f3ff290 */ /* 0x000fe4000fffe03f */
[----:B-1----:R-:W-:Y:S02]  /*7120*/  @P0 IADD3 R132, P1, R0, R4, RZ ;  /* 0x0000000400840210 */ /* 0x002fe40007f3e0ff */
[----:B------:R1:W5:Y:S03]  /*7130*/  LDL.LU R4, [R1+0x74] ;  /* 0x0000740001047983 */ /* 0x0003660000300800 */
[----:B---3--:R-:W-:Y:S05]  /*7140*/  @P0 IMAD.X R133, R2, 0x1, R174, P1 ;  /* 0x0000000102850824 */ /* 0x008fea00008e06ae */
[----:B------:R3:W-:Y:S02]  /*7150*/  @P0 LDGSTS.E.BYPASS.LTC128B.128 [R177+0x15080], [R132.64], !P2 ;  /* 0x1508000084b10fae */ /* 0x0007e4000d101d52 */
[----:B---3--:R-:W-:Y:S05]  /*7160*/  @P0 IADD3 R132, P1, R0, R175, RZ ;  /* 0x000000af00840210 */ /* 0x008fea0007f3e0ff */
[----:B------:R-:W-:Y:S01]  /*7170*/  @P0 IMAD.X R133, R2, 0x1, R178, P1 ;  /* 0x0000000102850824 */ /* 0x000fe200008e06b2 */
[----:B--2---:R-:W-:Y:S04]  /*7180*/  @P0 IADD3 R168, P1, R0, R179, RZ ;  /* 0x000000b300a80210 */ /* 0x004fe80007f3e0ff */
[----:B------:R2:W-:Y:S01]  /*7190*/  @P0 LDGSTS.E.BYPASS.LTC128B.128 [R177+0x16880], [R132.64], !P6 ;  /* 0x1688000084b10fae */ /* 0x0005e2000f101d52 */
[----:B------:R-:W-:Y:S05]  /*71a0*/  @P0 IMAD.X R169, R2, 0x1, R176, P1 ;  /* 0x0000000102a90824 */ /* 0x000fea00008e06b0 */
[----:B------:R1:W-:Y:S01]  /*71b0*/  @P0 LDGSTS.E.BYPASS.LTC128B.128 [R177+0x18080], [R168.64], !P5 ;  /* 0x18080000a8b10fae */ /* 0x0003e2000e901d52 */
[C---:B--2---:R-:W-:Y:S04]  /*71c0*/  @P0 LEA R132, P1, R172.reuse, R0, 0x1 ;  /* 0x00000000ac840211 */ /* 0x044fe800078208ff */
[----:B------:R-:W-:Y:S05]  /*71d0*/  @P0 LEA.HI.X R133, R172, R2, R173, 0x1, P1 ;  /* 0x00000002ac850211 */ /* 0x000fea00008f0cad */
[----:B------:R1:W-:Y:S04]  /*71e0*/  @P0 LDGSTS.E.BYPASS.LTC128B.128 [R177+0x19880], [R132.64], !P4 ;  /* 0x1988000084b10fae */ /* 0x0003e8000e101d52 */
.L_x_189:
[----:B------:R-:W2:Y:S01]  /*71f0*/  LDL R2, [R1+0x58] ;  /* 0x0000580001027983 */ /* 0x000ea20000100800 */
[----:B------:R-:W-:Y:S02]  /*7200*/  UISETP.NE.AND UP1, UPT, UR14, URZ, UPT ;  /* 0x0000003f0e00728c */ /* 0x000fe4000bf25270 */
[----:B------:R-:W-:Y:S01]  /*7210*/  UIMAD UR23, UR5, -0x30, URZ ;  /* 0xffffffd0051778a4 */ /* 0x000fe2000f8e023f */
[----:B------:R-:W3:Y:S01]  /*7220*/  LDL R170, [R1+0x54] ;  /* 0x0000540001aa7983 */ /* 0x000ee20000100800 */
[----:B------:R-:W-:Y:S02]  /*7230*/  UISETP.NE.AND UP0, UPT, UR13, URZ, UPT ;  /* 0x0000003f0d00728c */ /* 0x000fe4000bf05270 */
[----:B------:R-:W-:Y:S01]  /*7240*/  PLOP3.LUT P0, PT, PT, PT, UP1, 0x80, 0x0 ;  /* 0x000000000000781c */ /* 0x000fe20003f0f018 */
[----:B------:R-:W0:Y:S11]  /*7250*/  LDGDEPBAR ;  /* 0x00000000000079af */ /* 0x000e360000000000 */
[----:B------:R-:W-:Y:S01]  /*7260*/  @!UPT UIADD3 URZ, URZ, URZ, URZ ;  /* 0x0000003f3f3ff290 */ /* 0x000fe2000fffe03f */
[----:B--2---:R-:W-:Y:S01]  /*7270*/  @P0 IMAD.HI.U32 R0, R2, c[0x0][0x2c8], RZ ;  /* 0x0000b20002000a27 */ /* 0x004fe200078e00ff */
[----:B------:R-:W-:Y:S03]  /*7280*/  PLOP3.LUT P0, PT, PT, PT, UP1, 0x80, 0x0 ;  /* 0x000000000000781c */ /* 0x000fe60003f0f018 */
[----:B-1----:R-:W-:Y:S02]  /*7290*/  IMAD.MOV.U32 R132, RZ, RZ, R2 ;  /* 0x000000ffff847224 */ /* 0x002fe400078e0002 */
[----:B------:R-:W-:Y:S08]  /*72a0*/  IMAD.U32 R2, RZ, RZ, UR28 ;  /* 0x0000001cff027e24 */ /* 0x000ff0000f8e00ff */
[----:B------:R-:W-:Y:S01]  /*72b0*/  @P0 SHF.R.U32.HI R132, RZ, c[0x0][0x2cc], R0 ;  /* 0x0000b300ff840a19 */ /* 0x000fe20000011600 */
[----:B------:R-:W-:Y:S01]  /*72c0*/  IMAD.U32 R0, RZ, RZ, UR23 ;  /* 0x00000017ff007e24 */ /* 0x000fe2000f8e00ff */
[----:B------:R-:W-:Y:S03]  /*72d0*/  PLOP3.LUT P0, PT, PT, PT, UP0, 0x40, 0x0 ;  /* 0x000000000000781c */ /* 0x000fe60003f0e808 */
[----:B------:R-:W1:Y:S01]  /*72e0*/  SHFL.IDX PT, R3, R132, RZ, 0x1c1f ;  /* 0x001c1fff84037589 */ /* 0x000e6200000e0000 */
[----:B---3--:R-:W-:Y:S05]  /*72f0*/  IADD3 R0, -R170, 0x1, R0 ;  /* 0x00000001aa007810 */ /* 0x008fea0007ffe100 */
[----:B------:R-:W-:Y:S05]  /*7300*/  IMAD R0, R2, c[0x0][0x1d0], R0 ;  /* 0x0000740002007a24 */ /* 0x000fea00078e0200 */
[----:B------:R-:W-:Y:S04]  /*7310*/  IADD3 R0, R0, -c[0x0][0x168], RZ ;  /* 0x80005a0000007a10 */ /* 0x000fe80007ffe0ff */
[C---:B------:R-:W-:Y:S02]  /*7320*/  IADD3 R169, R0.reuse, c[0x0][0x328], RZ ;  /* 0x0000ca0000a97a10 */ /* 0x040fe40007ffe0ff */
[----:B------:R-:W-:Y:S03]  /*7330*/  IADD3 R133, R0, UR22, RZ ;  /* 0x0000001600857c10 */ /* 0x000fe6000fffe0ff */
[----:B-1----:R-:W-:Y:S02]  /*7340*/  IMAD.IADD R2, R169, 0x1, R3 ;  /* 0x00000001a9027824 */ /* 0x002fe400078e0203 */
[----:B------:R-:W-:Y:S01]  /*7350*/  IMAD.IADD R0, R3, 0x1, R133 ;  /* 0x0000000103007824 */ /* 0x000fe200078e0285 */
[----:B------:R-:W-:-:S05]  /*7360*/  @P0 BRA `(.L_x_190) ;  /* 0x000001a000000947 */ /* 0x000fca0003800000 */
[----:B------:R-:W-:Y:S01]  /*7370*/  MOV R168, UR28 ;  /* 0x0000001c00a87c02 */ /* 0x000fe20008000f00 */
[----:B------:R-:W-:Y:S04]  /*7380*/  BSSY B0, `(.L_x_191) ;  /* 0x0000013000007945 */ /* 0x000fe80003800000 */
[----:B------:R-:W-:Y:S05]  /*7390*/  IMAD R3, R168, c[0x0][0x1d0], R3 ;  /* 0x00007400a8037a24 */ /* 0x000fea00078e0203 */
[----:B------:R-:W-:Y:S04]  /*73a0*/  IADD3 R3, R3, -c[0x0][0x168], RZ ;  /* 0x80005a0003037a10 */ /* 0x000fe80007ffe0ff */
[----:B------:R-:W-:Y:S11]  /*73b0*/  ISETP.GT.AND P0, PT, R3, -0x1, PT ;  /* 0xffffffff0300780c */ /* 0x000ff60003f04270 */
[----:B------:R-:W-:Y:S02]  /*73c0*/  @!UPT UIADD3 URZ, URZ, URZ, URZ ;  /* 0x0000003f3f3ff290 */ /* 0x000fe4000fffe03f */
[----:B------:R-:W-:-:S05]  /*73d0*/  @P0 BRA `(.L_x_192) ;  /* 0x0000008000000947 */ /* 0x000fca0003800000 */
[----:B------:R-:W-:Y:S01]  /*73e0*/  LOP3.LUT R3, RZ, R3, RZ, 0x33, !PT ;  /* 0x00000003ff037212 */ /* 0x000fe200078e33ff */
[----:B------:R-:W-:Y:S05]  /*73f0*/  IMAD.MOV.U32 R168, RZ, RZ, 0x1 ;  /* 0x00000001ffa87424 */ /* 0x000fea00078e00ff */
[----:B------:R-:W-:Y:S11]  /*7400*/  ISETP.NE.AND P0, PT, R168, c[0x0][0x32c], PT ;  /* 0x0000cb00a8007a0c */ /* 0x000ff60003f05270 */
[----:B------:R-:W-:Y:S02]  /*7410*/  @!UPT UIADD3 URZ, URZ, URZ, URZ ;  /* 0x0000003f3f3ff290 */ /* 0x000fe4000fffe03f */
[----:B------:R-:W-:Y:S05]  /*7420*/  @P0 IMAD.HI.U32 R168, R3, c[0x0][0x330], RZ ;  /* 0x0000cc0003a80a27 */ /* 0x000fea00078e00ff */
[----:B------:R-:W-:Y:S04]  /*7430*/  @P0 SHF.R.U32.HI R3, RZ, c[0x0][0x334], R168 ;  /* 0x0000cd00ff030a19 */ /* 0x000fe800000116a8 */
[----:B------:R-:W-:Y:S01]  /*7440*/  LOP3.LUT R3, RZ, R3, RZ, 0x33, !PT ;  /* 0x00000003ff037212 */ /* 0x000fe200078e33ff */
[----:B------:R-:W-:-:S05]  /*7450*/  BRA `(.L_x_193) ;  /* 0x0000005000007947 */ /* 0x000fca0003800000 */
.L_x_192:
[----:B------:R-:W-:Y:S04]  /*7460*/  MOV R168, 0x1 ;  /* 0x0000000100a87802 */ /* 0x000fe80000000f00 */
[----:B------:R-:W-:Y:S11]  /*7470*/  ISETP.NE.AND P0, PT, R168, c[0x0][0x32c], PT ;  /* 0x0000cb00a8007a0c */ /* 0x000ff60003f05270 */
[----:B------:R-:W-:Y:S02]  /*7480*/  @!UPT UIADD3 URZ, URZ, URZ, URZ ;  /* 0x0000003f3f3ff290 */ /* 0x000fe4000fffe03f */
[----:B------:R-:W-:Y:S05]  /*7490*/  @P0 IMAD.HI.U32 R168, R3, c[0x0][0x330], RZ ;  /* 0x0000cc0003a80a27 */ /* 0x000fea00078e00ff */
[----:B------:R-:W-:Y:S02]  /*74a0*/  @P0 SHF.R.U32.HI R3, RZ, c[0x0][0x334], R168 ;  /* 0x0000cd00ff030a19 */ /* 0x000fe400000116a8 */
.L_x_193:
[----:B------:R-:W-:Y:S05]  /*74b0*/  BSYNC B0 ;  /* 0x0000000000007941 */ /* 0x000fea0003800000 */
.L_x_191:
[----:B------:R-:W-:Y:S05]  /*74c0*/  IADD3 R168, -R170, UR23, RZ ;  /* 0x00000017aaa87c10 */ /* 0x000fea000fffe1ff */
[----:B------:R-:W-:Y:S05]  /*74d0*/  IMAD R3, R3, c[0x0][0x32c], R168 ;  /* 0x0000cb0003037a24 */ /* 0x000fea00078e02a8 */
[----:B------:R-:W-:Y:S02]  /*74e0*/  IMNMX R0, R0, R3, !PT ;  /* 0x0000000300007217 */ /* 0x000fe40007800200 */
[----:B------:R-:W-:Y:S04]  /*74f0*/  IADD3 R3, R3, c[0x0][0x32c], RZ ;  /* 0x0000cb0003037a10 */ /* 0x000fe80007ffe0ff */
[----:B------:R-:W-:Y:S02]  /*7500*/  IMNMX R2, R2, R3, PT ;  /* 0x0000000302027217 */ /* 0x000fe40003800200 */
.L_x_190:
[----:B------:R-:W-:Y:S02]  /*7510*/  UISETP.GE.AND UP0, UPT, UR23, 0x1, UPT ;  /* 0x000000011700788c */ /* 0x000fe4000bf06270 */
[----:B------:R-:W-:Y:S02]  /*7520*/  UISETP.GE.AND UP6, UPT, UR23, 0x12, UPT ;  /* 0x000000121700788c */ /* 0x000fe4000bfc6270 */
[----:B------:R-:W-:Y:S02]  /*7530*/  UP2UR UR31, UPR, URZ, 0x1 ;  /* 0x000000013f1f7883 */ /* 0x000fe40008000000 */
[----:B------:R-:W-:Y:S01]  /*7540*/  PLOP3.LUT P0, PT, PT, PT, UP0, 0x40, 0x0 ;  /* 0x000000000000781c */ /* 0x000fe20003f0e808 */
[----:B------:R-:W-:Y:S02]  /*7550*/  UISETP.GE.AND UP0, UPT, UR23, 0x2, UPT ;  /* 0x000000021700788c */ /* 0x000fe4000bf06270 */
[----:B------:R-:W-:Y:S01]  /*7560*/  UISETP.GE.AND UP5, UPT, UR23, 0x19, UPT ;  /* 0x000000191700788c */ /* 0x000fe2000bfa6270 */
[----:B------:R-:W-:Y:S01]  /*7570*/  ISETP.GT.AND P0, PT, R0, RZ, P0 ;  /* 0x000000ff0000720c */ /* 0x000fe20000704270 */
[----:B------:R-:W-:Y:S02]  /*7580*/  UP2UR UR30, UPR, URZ, 0x1 ;  /* 0x000000013f1e7883 */ /* 0x000fe40008000000 */
[----:B------:R-:W-:Y:S01]  /*7590*/  UISETP.GE.AND UP4, UPT, UR23, 0x1a, UPT ;  /* 0x0000001a1700788c */ /* 0x000fe2000bf86270 */
[----:B------:R-:W-:Y:S01]  /*75a0*/  ISETP.LT.OR P0, PT, R2, 0x1, P0 ;  /* 0x000000010200780c */ /* 0x000fe20000701670 */
[----:B------:R-:W-:Y:S02]  /*75b0*/  UISETP.GE.AND UP3, UPT, UR23, 0x21, UPT ;  /* 0x000000211700788c */ /* 0x000fe4000bf66270 */
[----:B------:R-:W-:Y:S01]  /*75c0*/  UISETP.GE.AND UP2, UPT, UR23, 0x22, UPT ;  /* 0x000000221700788c */ /* 0x000fe2000bf46270 */
[----:B-----5:R-:W-:Y:S01]  /*75d0*/  FSEL R168, R4, -INF , !P0 ;  /* 0xff80000004a87808 */ /* 0x020fe20004000000 */
[----:B------:R-:W-:Y:S01]  /*75e0*/  UISETP.GE.AND UP1, UPT, UR23, 0x29, UPT ;  /* 0x000000291700788c */ /* 0x000fe2000bf26270 */
[----:B------:R-:W-:Y:S01]  /*75f0*/  PLOP3.LUT P0, PT, PT, PT, UP0, 0x40, 0x0 ;  /* 0x000000000000781c */ /* 0x000fe20003f0e808 */
[----:B------:R-:W-:Y:S02]  /*7600*/  UISETP.GE.AND UP0, UPT, UR23, 0x9, UPT ;  /* 0x000000091700788c */ /* 0x000fe4000bf06270 */
[----:B------:R-:W-:Y:S01]  /*7610*/  UP2UR UR32, UPR, URZ, 0x40 ;  /* 0x000000403f207883 */ /* 0x000fe20008000000 */
[----:B------:R-:W-:Y:S01]  /*7620*/  ISETP.GT.AND P0, PT, R0, 0x1, P0 ;  /* 0x000000010000780c */ /* 0x000fe20000704270 */
[----:B------:R-:W-:Y:S03]  /*7630*/  UP2UR UR29, UPR, URZ, 0x1 ;  /* 0x000000013f1d7883 */ /* 0x000fe60008000000 */
[----:B------:R-:W-:Y:S04]  /*7640*/  ISETP.LT.OR P0, PT, R2, 0x2, P0 ;  /* 0x000000020200780c */ /* 0x000fe80000701670 */
[----:B------:R-:W-:Y:S02]  /*7650*/  FSEL R5, R5, -INF , !P0 ;  /* 0xff80000005057808 */ /* 0x000fe40004000000 */
[----:B------:R-:W-:Y:S01]  /*7660*/  PLOP3.LUT P0, PT, PT, PT, UP0, 0x40, 0x0 ;  /* 0x000000000000781c */ /* 0x000fe20003f0e808 */
[----:B------:R-:W-:Y:S03]  /*7670*/  UISETP.GE.AND UP0, UPT, UR23, 0xa, UPT ;  /* 0x0000000a1700788c */ /* 0x000fe6000bf06270 */
        /* <DEDUP_REMOVED lines=12> */
[----:B------:R-:W-:Y:S04]  /*7740*/  ISETP.GT.AND P0, PT, R0, 0x10, P0 ;  /* 0x000000100000780c */ /* 0x000fe80000704270 */
[----:B------:R-:W-:Y:S04]  /*7750*/  ISETP.LT.OR P0, PT, R2, 0x11, P0 ;  /* 0x000000110200780c */ /* 0x000fe80000701670 */
[----:B------:R-:W-:Y:S02]  /*7760*/  FSEL R12, R12, -INF , !P0 ;  /* 0xff8000000c0c7808 */ /* 0x000fe40004000000 */
[----:B------:R-:W-:Y:S01]  /*7770*/  PLOP3.LUT P0, PT, PT, PT, UP6, 0x40, 0x0 ;  /* 0x000000000000781c */ /* 0x000fe20003f0e868 */
[----:B------:R-:W-:Y:S03]  /*7780*/  UISETP.NE.AND UP6, UPT, UR13, URZ, UPT ;  /* 0x0000003f0d00728c */ /* 0x000fe6000bfc5270 */
[----:B------:R-:W-:Y:S04]  /*7790*/  ISETP.GT.AND P0, PT, R0, 0x11, P0 ;  /* 0x000000110000780c */ /* 0x000fe80000704270 */
[----:B------:R-:W-:Y:S04]  /*77a0*/  ISETP.LT.OR P0, PT, R2, 0x12, P0 ;  /* 0x000000120200780c */ /* 0x000fe80000701670 */
[----:B------:R-:W-:Y:S02]  /*77b0*/  FSEL R13, R13, -INF , !P0 ;  /* 0xff8000000d0d7808 */ /* 0x000fe40004000000 */
[----:B------:R-:W-:Y:S04]  /*77c0*/  PLOP3.LUT P0, PT, PT, PT, UP5, 0x40, 0x0 ;  /* 0x000000000000781c */ /* 0x000fe80003f0e858 */
        /* <DEDUP_REMOVED lines=20> */
[----:B------:R-:W-:Y:S02]  /*7910*/  ISETP.GT.AND P0, PT, R0, 0x29, P0 ;  /* 0x000000290000780c */ /* 0x000fe40000704270 */
[----:B------:R-:W1:Y:S02]  /*7920*/  SHFL.IDX PT, R0, R132, 0x1, 0x1c1f ;  /* 0x003c1f0084007f89 */ /* 0x000e6400000e0000 */
[----:B------:R-:W-:Y:S04]  /*7930*/  ISETP.LT.OR P0, PT, R2, 0x2a, P0 ;  /* 0x0000002a0200780c */ /* 0x000fe80000701670 */
[----:B------:R-:W-:Y:S02]  /*7940*/  FSEL R25, R25, -INF , !P0 ;  /* 0xff80000019197808 */ /* 0x000fe40004000000 */
[----:B------:R-:W-:Y:S01]  /*7950*/  PLOP3.LUT P0, PT, PT, PT, UP6, 0x40, 0x0 ;  /* 0x000000000000781c */ /* 0x000fe20003f0e868 */
[----:B------:R-:W-:Y:S01]  /*7960*/  UISETP.NE.AND UP6, UPT, UR32, URZ, UPT ;  /* 0x0000003f2000728c */ /* 0x000fe2000bfc5270 */
[--C-:B-1----:R-:W-:Y:S02]  /*7970*/  IMAD.IADD R3, R169, 0x1, R0.reuse ;  /* 0x00000001a9037824 */ /* 0x102fe400078e0200 */
[----:B------:R-:W-:Y:S09]  /*7980*/  IMAD.IADD R2, R133, 0x1, R0 ;  /* 0x0000000185027824 */ /* 0x000ff200078e0200 */
        /* <DEDUP_REMOVED lines=16> */
.L_x_196:
[----:B------:R-:W-:Y:S04]  /*7a90*/  MOV R4, 0x1 ;  /* 0x0000000100047802 */ /* 0x000fe80000000f00 */
[----:B------:R-:W-:Y:S11]  /*7aa0*/  ISETP.NE.AND P0, PT, R4, c[0x0][0x32c], PT ;  /* 0x0000cb0004007a0c */ /* 0x000ff60003f05270 */
[----:B------:R-:W-:Y:S02]  /*7ab0*/  @!UPT UIADD3 URZ, URZ, URZ, URZ ;  /* 0x0000003f3f3ff290 */ /* 0x000fe4000fffe03f */
[----:B------:R-:W-:Y:S05]  /*7ac0*/  @P0 IMAD.HI.U32 R4, R0, c[0x0][0x330], RZ ;  /* 0x0000cc0000040a27 */ /* 0x000fea00078e00ff */
[----:B------:R-:W-:Y:S02]  /*7ad0*/  @P0 SHF.R.U32.HI R0, RZ, c[0x0][0x334], R4 ;  /* 0x0000cd00ff000a19 */ /* 0x000fe40000011604 */
.L_x_197:
[----:B------:R-:W-:Y:S05]  /*7ae0*/  BSYNC B0 ;  /* 0x0000000000007941 */ /* 0x000fea0003800000 */
.L_x_195:
[----:B------:R-:W-:Y:S05]  /*7af0*/  IADD3 R4, -R170, UR23, RZ ;  /* 0x00000017aa047c10 */ /* 0x000fea000fffe1ff */
[----:B------:R-:W-:Y:S05]  /*7b00*/  IMAD R0, R0, c[0x0][0x32c], R4 ;  /* 0x0000cb0000007a24 */ /* 0x000fea00078e0204 */
[----:B------:R-:W-:Y:S02]  /*7b10*/  IMNMX R2, R2, R0, !PT ;  /* 0x0000000002027217 */ /* 0x000fe40007800200 */
[----:B------:R-:W-:Y:S04]  /*7b20*/  IADD3 R0, R0, c[0x0][0x32c], RZ ;  /* 0x0000cb0000007a10 */ /* 0x000fe80007ffe0ff */
[----:B------:R-:W-:Y:S02]  /*7b30*/  IMNMX R3, R3, R0, PT ;  /* 0x0000000003037217 */ /* 0x000fe40003800200 */
.L_x_194:
[----:B------:R-:W-:Y:S01]  /*7b40*/  FMNMX.FTZ R133, R168, R134, !PT ;  /* 0x00000086a8857209 */ /* 0x000fe20007810000 */
[----:B------:R-:W-:Y:S02]  /*7b50*/  UP2UR UR23, UPR, URZ, 0x10 ;  /* 0x000000103f177883 */ /* 0x000fe40008000000 */
[----:B------:R-:W-:Y:S01]  /*7b60*/  UISETP.NE.AND UP4, UPT, UR31, URZ, UPT ;  /* 0x0000003f1f00728c */ /* 0x000fe2000bf85270 */
        /* <DEDUP_REMOVED lines=22> */
[----:B-1----:R-:W-:Y:S04]  /*7cd0*/  FMNMX.FTZ R133, R133, R0, !PT ;  /* 0x0000000085857209 */ /* 0x002fe80007810000 */
[C---:B------:R-:W-:Y:S01]  /*7ce0*/  FSETP.NEU.FTZ.AND P0, PT, R133.reuse, -INF , PT ;  /* 0xff8000008500780b */ /* 0x040fe20003f1d000 */
[C---:B------:R-:W-:Y:S03]  /*7cf0*/  FMUL.FTZ R4, R133.reuse, c[0x0][0x2d0] ;  /* 0x0000b40085047a20 */ /* 0x040fe60000410000 */
[----:B------:R-:W-:Y:S02]  /*7d00*/  FSEL R0, R133, RZ, P0 ;  /* 0x000000ff85007208 */ /* 0x000fe40000000000 */
[----:B------:R-:W-:Y:S02]  /*7d10*/  FSEL R4, R4, RZ, P0 ;  /* 0x000000ff04047208 */ /* 0x000fe40000000000 */
[----:B------:R-:W-:Y:S01]  /*7d20*/  PLOP3.LUT P0, PT, PT, PT, UP4, 0x40, 0x0 ;  /* 0x000000000000781c */ /* 0x000fe20003f0e848 */
[----:B------:R-:W-:Y:S01]  /*7d30*/  FADD.FTZ R0, -R0, R134 ;  /* 0x0000008600007221 */ /* 0x000fe20000010100 */
[----:B------:R-:W-:Y:S01]  /*7d40*/  UISETP.NE.AND UP4, UPT, UR23, URZ, UPT ;  /* 0x0000003f1700728c */ /* 0x000fe2000bf85270 */
[----:B------:R-:W2:Y:S01]  /*7d50*/  LDL.LU R134, [R1+0x44] ;  /* 0x0000440001867983 */ /* 0x000ea20000300800 */
[----:B------:R-:W-:Y:S01]  /*7d60*/  ISETP.GT.AND P0, PT, R2, RZ, P0 ;  /* 0x000000ff0200720c */ /* 0x000fe20000704270 */
[--C-:B------:R-:W-:Y:S01]  /*7d70*/  FFMA.FTZ R168, R168, c[0x0][0x2d0], -R4.reuse ;  /* 0x0000b400a8a87a23 */ /* 0x100fe20000010804 */
[----:B------:R-:W-:Y:S01]  /*7d80*/  UIADD3 UR23, UR5, -0x1, URZ ;  /* 0xffffffff05177890 */ /* 0x000fe2000fffe03f */
[----:B------:R-:W-:Y:S01]  /*7d90*/  FMUL.FTZ R0, R0, c[0x0][0x2d0] ;  /* 0x0000b40000007a20 */ /* 0x000fe20000410000 */
[----:B------:R-:W-:Y:S01]  /*7da0*/  ISETP.LT.OR P0, PT, R3, 0x1, P0 ;  /* 0x000000010300780c */ /* 0x000fe20000701670 */
[--C-:B------:R-:W-:Y:S02]  /*7db0*/  FFMA.FTZ R5, R5, c[0x0][0x2d0], -R4.reuse ;  /* 0x0000b40005057a23 */ /* 0x100fe40000010804 */
[----:B------:R-:W-:Y:S01]  /*7dc0*/  MUFU.EX2 R168, R168 ;  /* 0x000000a800a87308 */ /* 0x000fe20000000800 */
[----:B------:R-:W-:Y:S01]  /*7dd0*/  FSEL R6, R6, -INF , !P0 ;  /* 0xff80000006067808 */ /* 0x000fe20004000000 */
[--C-:B------:R-:W-:Y:S01]  /*7de0*/  FFMA.FTZ R8, R8, c[0x0][0x2d0], -R4.reuse ;  /* 0x0000b40008087a23 */ /* 0x100fe20000010804 */
[----:B------:R-:W-:Y:S01]  /*7df0*/  PLOP3.LUT P0, PT, PT, PT, UP3, 0x40, 0x0 ;  /* 0x000000000000781c */ /* 0x000fe20003f0e838 */
[----:B------:R-:W-:Y:S01]  /*7e00*/  UISETP.NE.AND UP3, UPT, UR31, URZ, UPT ;  /* 0x0000003f1f00728c */ /* 0x000fe2000bf65270 */
[--C-:B------:R-:W-:Y:S02]  /*7e10*/  FFMA.FTZ R9, R9, c[0x0][0x2d0], -R4.reuse ;  /* 0x0000b40009097a23 */ /* 0x100fe40000010804 */
[----:B------:R-:W-:Y:S01]  /*7e20*/  ISETP.GT.AND P0, PT, R2, 0x1, P0 ;  /* 0x000000010200780c */ /* 0x000fe20000704270 */
[--C-:B------:R-:W-:Y:S02]  /*7e30*/  FFMA.FTZ R17, R17, c[0x0][0x2d0], -R4.reuse ;  /* 0x0000b40011117a23 */ /* 0x100fe40000010804 */
[----:B------:R-:W-:Y:S01]  /*7e40*/  MUFU.EX2 R5, R5 ;  /* 0x0000000500057308 */ /* 0x000fe20000000800 */
[----:B------:R-:W-:Y:S01]  /*7e50*/  ISETP.LT.OR P0, PT, R3, 0x2, P0 ;  /* 0x000000020300780c */ /* 0x000fe20000701670 */
[--C-:B------:R-:W-:Y:S02]  /*7e60*/  FFMA.FTZ R21, R21, c[0x0][0x2d0], -R4.reuse ;  /* 0x0000b40015157a23 */ /* 0x100fe40000010804 */
[--C-:B------:R-:W-:Y:S01]  /*7e70*/  FFMA.FTZ R24, R24, c[0x0][0x2d0], -R4.reuse ;  /* 0x0000b40018187a23 */ /* 0x100fe20000010804 */
[----:B------:R-:W-:Y:S01]  /*7e80*/  FSEL R7, R7, -INF , !P0 ;  /* 0xff80000007077808 */ /* 0x000fe20004000000 */
[--C-:B------:R-:W-:Y:S01]  /*7e90*/  FFMA.FTZ R25, R25, c[0x0][0x2d0], -R4.reuse ;  /* 0x0000b40019197a23 */ /* 0x100fe20000010804 */
[----:B------:R-:W-:Y:S01]  /*7ea0*/  PLOP3.LUT P0, PT, PT, PT, UP2, 0x40, 0x0 ;  /* 0x000000000000781c */ /* 0x000fe20003f0e828 */
[----:B------:R-:W-:Y:S01]  /*7eb0*/  UISETP.NE.AND UP2, UPT, UR30, URZ, UPT ;  /* 0x0000003f1e00728c */ /* 0x000fe2000bf45270 */
[--C-:B------:R-:W-:Y:S01]  /*7ec0*/  FFMA.FTZ R170, R12, c[0x0][0x2d0], -R4.reuse ;  /* 0x0000b4000caa7a23 */ /* 0x100fe20000010804 */
[----:B------:R-:W-:Y:S01]  /*7ed0*/  MUFU.EX2 R8, R8 ;  /* 0x0000000800087308 */ /* 0x000fe20000000800 */
[----:B------:R-:W-:Y:S01]  /*7ee0*/  ISETP.GT.AND P0, PT, R2, 0x8, P0 ;  /* 0x000000080200780c */ /* 0x000fe20000704270 */
[--C-:B------:R-:W-:Y:S02]  /*7ef0*/  FFMA.FTZ R179, R13, c[0x0][0x2d0], -R4.reuse ;  /* 0x0000b4000db37a23 */ /* 0x100fe40000010804 */
[--C-:B------:R-:W-:Y:S01]  /*7f00*/  FFMA.FTZ R16, R16, c[0x0][0x2d0], -R4.reuse ;  /* 0x0000b40010107a23 */ /* 0x100fe20000010804 */
[C---:B------:R-:W-:Y:S01]  /*7f10*/  ISETP.LT.OR P0, PT, R3.reuse, 0x9, P0 ;  /* 0x000000090300780c */ /* 0x040fe20000701670 */
[----:B------:R-:W-:Y:S01]  /*7f20*/  FFMA.FTZ R169, R20, c[0x0][0x2d0], -R4 ;  /* 0x0000b40014a97a23 */ /* 0x000fe20000010804 */
[----:B------:R-:W-:Y:S02]  /*7f30*/  MOV R20, R17 ;  /* 0x0000001100147202 */ /* 0x000fe40000000f00 */
[----:B------:R-:W-:Y:S01]  /*7f40*/  FSEL R10, R10, -INF , !P0 ;  /* 0xff8000000a0a7808 */ /* 0x000fe20004000000 */
[----:B------:R-:W1:Y:S01]  /*7f50*/  MUFU.EX2 R9, R9 ;  /* 0x0000000900097308 */ /* 0x000e620000000800 */
[----:B------:R-:W-:Y:S01]  /*7f60*/  PLOP3.LUT P0, PT, PT, PT, UP1, 0x40, 0x0 ;  /* 0x000000000000781c */ /* 0x000fe20003f0e818 */
[----:B------:R-:W-:Y:S03]  /*7f70*/  UISETP.NE.AND UP1, UPT, UR29, URZ, UPT ;  /* 0x0000003f1d00728c */ /* 0x000fe6000bf25270 */
[C---:B------:R-:W-:Y:S04]  /*7f80*/  ISETP.GT.AND P0, PT, R2.reuse, 0x9, P0 ;  /* 0x000000090200780c */ /* 0x040fe80000704270 */
[----:B------:R-:W-:Y:S04]  /*7f90*/  ISETP.LT.OR P0, PT, R3, 0xa, P0 ;  /* 0x0000000a0300780c */ /* 0x000fe80000701670 */
[----:B------:R-:W-:Y:S02]  /*7fa0*/  FSEL R171, R11, -INF , !P0 ;  /* 0xff8000000bab7808 */ /* 0x000fe40004000000 */
[----:B------:R-:W-:Y:S01]  /*7fb0*/  PLOP3.LUT P0, PT, PT, PT, UP0, 0x40, 0x0 ;  /* 0x000000000000781c */ /* 0x000fe20003f0e808 */
[----:B------:R-:W-:Y:S01]  /*7fc0*/  UISETP.NE.AND UP0, UPT, UR27, URZ, UPT ;  /* 0x0000003f1b00728c */ /* 0x000fe2000bf05270 */
[----:B------:R-:W-:Y:S02]  /*7fd0*/  MOV R11, R16 ;  /* 0x00000010000b7202 */ /* 0x000fe40000000f00 */
[----:B------:R-:W-:Y:S04]  /*7fe0*/  ISETP.GT.AND P0, PT, R2, 0x10, P0 ;  /* 0x000000100200780c */ /* 0x000fe80000704270 */
[C---:B------:R-:W-:Y:S04]  /*7ff0*/  ISETP.LT.OR P0, PT, R3.reuse, 0x11, P0 ;  /* 0x000000110300780c */ /* 0x040fe80000701670 */
[----:B------:R-:W-:Y:S02]  /*8000*/  FSEL R172, R14, -INF , !P0 ;  /* 0xff8000000eac7808 */ /* 0x000fe40004000000 */
[----:B------:R-:W-:Y:S02]  /*8010*/  PLOP3.LUT P0, PT, PT, PT, UP6, 0x40, 0x0 ;  /* 0x000000000000781c */ /* 0x000fe40003f0e868 */
[----:B------:R-:W-:Y:S02]  /*8020*/  MOV R14, R179 ;  /* 0x000000b3000e7202 */ /* 0x000fe40000000f00 */
[C---:B------:R-:W-:Y:S04]  /*8030*/  ISETP.GT.AND P0, PT, R2.reuse, 0x11, P0 ;  /* 0x000000110200780c */ /* 0x040fe80000704270 */
[----:B------:R-:W-:Y:S04]  /*8040*/  ISETP.LT.OR P0, PT, R3, 0x12, P0 ;  /* 0x000000120300780c */ /* 0x000fe80000701670 */
[----:B------:R-:W-:Y:S02]  /*8050*/  FSEL R173, R15, -INF , !P0 ;  /* 0xff8000000fad7808 */ /* 0x000fe40004000000 */
[----:B------:R-:W-:Y:S02]  /*8060*/  PLOP3.LUT P0, PT, PT, PT, UP5, 0x40, 0x0 ;  /* 0x000000000000781c */ /* 0x000fe40003f0e858 */
[----:B------:R-:W-:Y:S02]  /*8070*/  MOV R15, R170 ;  /* 0x000000aa000f7202 */ /* 0x000fe40000000f00 */
[----:B------:R-:W-:Y:S02]  /*8080*/  ISETP.GT.AND P0, PT, R2, 0x18, P0 ;  /* 0x000000180200780c */ /* 0x000fe40000704270 */
[----:B-1----:R-:W-:Y:S02]  /*8090*/  F2FP.PACK_AB R170, R9, R8 ;  /* 0x0000000809aa723e */ /* 0x002fe400000000ff */
[C---:B------:R-:W-:Y:S04]  /*80a0*/  ISETP.LT.OR P0, PT, R3.reuse, 0x19, P0 ;  /* 0x000000190300780c */ /* 0x040fe80000701670 */
[----:B------:R-:W-:Y:S02]  /*80b0*/  FSEL R174, R18, -INF , !P0 ;  /* 0xff80000012ae7808 */ /* 0x000fe40004000000 */
[----:B------:R-:W-:Y:S04]  /*80c0*/  PLOP3.LUT P0, PT, PT, PT, UP4, 0x40, 0x0 ;  /* 0x000000000000781c */ /* 0x000fe80003f0e848 */
[C---:B------:R-:W-:Y:S04]  /*80d0*/  ISETP.GT.AND P0, PT, R2.reuse, 0x19, P0 ;  /* 0x000000190200780c */ /* 0x040fe80000704270 */
[----:B------:R-:W-:Y:S04]  /*80e0*/  ISETP.LT.OR P0, PT, R3, 0x1a, P0 ;  /* 0x0000001a0300780c */ /* 0x000fe80000701670 */
[----:B------:R-:W-:Y:S02]  /*80f0*/  FSEL R175, R19, -INF , !P0 ;  /* 0xff80000013af7808 */ /* 0x000fe40004000000 */
[----:B------:R-:W-:Y:S04]  /*8100*/  PLOP3.LUT P0, PT, PT, PT, UP3, 0x40, 0x0 ;  /* 0x000000000000781c */ /* 0x000fe80003f0e838 */
[----:B------:R-:W-:Y:S04]  /*8110*/  ISETP.GT.AND P0, PT, R2, 0x20, P0 ;  /* 0x000000200200780c */ /* 0x000fe80000704270 */
        /* <DEDUP_REMOVED lines=10> */
[----:B------:R-:W-:Y:S01]  /*81c0*/  PLOP3.LUT P0, PT, PT, PT, UP0, 0x40, 0x0 ;  /* 0x000000000000781c */ /* 0x000fe20003f0e808 */
[----:B------:R-:W-:Y:S03]  /*81d0*/  UISETP.GT.AND UP0, UPT, UR5, UR4, UPT ;  /* 0x000000040500728c */ /* 0x000fe6000bf04270 */
[----:B------:R-:W-:Y:S01]  /*81e0*/  ISETP.GT.AND P0, PT, R2, 0x29, P0 ;  /* 0x000000290200780c */ /* 0x000fe20000704270 */
[----:B------:R-:W-:Y:S01]  /*81f0*/  UMOV UR5, UR23 ;  /* 0x0000001700057c82 */ /* 0x000fe20008000000 */
[----:B------:R-:W1:Y:S02]  /*8200*/  MUFU.EX2 R2, R0 ;  /* 0x0000000000027308 */ /* 0x000e640000000800 */
[----:B------:R-:W-:Y:S04]  /*8210*/  ISETP.LT.OR P0, PT, R3, 0x2a, P0 ;  /* 0x0000002a0300780c */ /* 0x000fe80000701670 */
[----:B------:R-:W-:Y:S01]  /*8220*/  FSEL R132, R27, -INF , !P0 ;  /* 0xff8000001b847808 */ /* 0x000fe20004000000 */
[C---:B-1----:R-:W-:Y:S02]  /*8230*/  FMUL.FTZ R16, R2.reuse, R144 ;  /* 0x0000009002107220 */ /* 0x042fe40000410000 */
[C---:B------:R-:W-:Y:S01]  /*8240*/  FMUL.FTZ R12, R2.reuse, R148 ;  /* 0x00000094020c7220 */ /* 0x040fe20000410000 */
[----:B------:R-:W-:Y:S01]  /*8250*/  MOV R148, R11 ;  /* 0x0000000b00947202 */ /* 0x000fe20000000f00 */
[C---:B------:R-:W-:Y:S01]  /*8260*/  FMUL.FTZ R13, R2.reuse, R149 ;  /* 0x00000095020d7220 */ /* 0x040fe20000410000 */
[----:B------:R-:W-:Y:S01]  /*8270*/  MOV R149, R14 ;  /* 0x0000000e00957202 */ /* 0x000fe20000000f00 */
[C---:B------:R-:W-:Y:S01]  /*8280*/  FMUL.FTZ R17, R2.reuse, R145 ;  /* 0x0000009102117220 */ /* 0x040fe20000410000 */
[----:B------:R-:W-:Y:S01]  /*8290*/  MOV R145, R15 ;  /* 0x0000000f00917202 */ /* 0x000fe20000000f00 */
        /* <DEDUP_REMOVED lines=54> */
[----:B------:R-:W-:Y:S01]  /*8600*/  FADD.FTZ R4, R5, R0 ;  /* 0x0000000005047221 */ /* 0x000fe20000010000 */
[----:B------:R-:W-:Y:S01]  /*8610*/  FMNMX.FTZ R0, R6, R135, !PT ;  /* 0x0000008706007209 */ /* 0x000fe20007810000 */
[----:B------:R-:W-:Y:S01]  /*8620*/  FMUL.FTZ R5, R2, R157 ;  /* 0x0000009d02057220 */ /* 0x000fe20000410000 */
[----:B------:R-:W-:Y:S01]  /*8630*/  MOV R157, R25 ;  /* 0x00000019009d7202 */ /* 0x000fe20000000f00 */
[----:B------:R-:W-:Y:S01]  /*8640*/  FADD.FTZ R4, R8, R4 ;  /* 0x0000000408047221 */ /* 0x000fe20000010000 */
[----:B------:R-:W-:Y:S01]  /*8650*/  FMNMX.FTZ R0, R7, R0, !PT ;  /* 0x0000000007007209 */ /* 0x000fe20007810000 */
[----:B------:R-:W-:Y:S02]  /*8660*/  FMUL.FTZ R25, R2, R137 ;  /* 0x0000008902197220 */ /* 0x000fe40000410000 */
[----:B------:R-:W-:Y:S01]  /*8670*/  FADD.FTZ R179, R9, R4 ;  /* 0x0000000409b37221 */ /* 0x000fe20000010000 */
[----:B------:R-:W-:Y:S01]  /*8680*/  FMNMX.FTZ R0, R10, R0, !PT ;  /* 0x000000000a007209 */ /* 0x000fe20007810000 */
[C---:B------:R-:W-:Y:S01]  /*8690*/  FMUL.FTZ R4, R2.reuse, R156 ;  /* 0x0000009c02047220 */ /* 0x040fe20000410000 */
[----:B------:R-:W-:Y:S01]  /*86a0*/  MOV R156, R20 ;  /* 0x00000014009c7202 */ /* 0x000fe20000000f00 */
[C---:B------:R-:W-:Y:S01]  /*86b0*/  FMUL.FTZ R20, R2.reuse, R140 ;  /* 0x0000008c02147220 */ /* 0x040fe20000410000 */
[----:B------:R-:W-:Y:S01]  /*86c0*/  FMNMX.FTZ R0, R171, R0, !PT ;  /* 0x00000000ab007209 */ /* 0x000fe20007810000 */
[----:B------:R-:W2:Y:S01]  /*86d0*/  LDL.LU R140, [R1+0x4c] ;  /* 0x00004c00018c7983 */ /* 0x000ea20000300800 */
[C---:B------:R-:W-:Y:S01]  /*86e0*/  FMUL.FTZ R8, R2.reuse, R152 ;  /* 0x0000009802087220 */ /* 0x040fe20000410000 */
[----:B------:R-:W-:Y:S01]  /*86f0*/  MOV R152, R24 ;  /* 0x0000001800987202 */ /* 0x000fe20000000f00 */
[----:B------:R-:W-:Y:S01]  /*8700*/  FMUL.FTZ R24, R2, R136 ;  /* 0x0000008802187220 */ /* 0x000fe20000410000 */
[----:B------:R-:W-:Y:S01]  /*8710*/  FMNMX.FTZ R0, R172, R0, !PT ;  /* 0x00000000ac007209 */ /* 0x000fe20007810000 */
[C---:B------:R-:W-:Y:S01]  /*8720*/  FMUL.FTZ R9, R2.reuse, R153 ;  /* 0x0000009902097220 */ /* 0x040fe20000410000 */
[----:B------:R-:W-:Y:S01]  /*8730*/  MOV R153, R21 ;  /* 0x0000001500997202 */ /* 0x000fe20000000f00 */
[----:B------:R-:W-:Y:S01]  /*8740*/  FMUL.FTZ R21, R2, R141 ;  /* 0x0000008d02157220 */ /* 0x000fe20000410000 */
[----:B------:R-:W-:Y:S01]  /*8750*/  FMNMX.FTZ R0, R173, R0, !PT ;  /* 0x00000000ad007209 */ /* 0x000fe20007810000 */
[----:B------:R-:W-:Y:S03]  /*8760*/  MUFU.EX2 R156, R156 ;  /* 0x0000009c009c7308 */ /* 0x000fe60000000800 */
[----:B------:R-:W-:Y:S04]  /*8770*/  FMNMX.FTZ R0, R174, R0, !PT ;  /* 0x00000000ae007209 */ /* 0x000fe80007810000 */
[----:B------:R-:W-:Y:S03]  /*8780*/  FMNMX.FTZ R0, R175, R0, !PT ;  /* 0x00000000af007209 */ /* 0x000fe60007810000 */
[----:B------:R-:W-:Y:S01]  /*8790*/  MUFU.EX2 R152, R152 ;  /* 0x0000009800987308 */ /* 0x000fe20000000800 */
        /* <DEDUP_REMOVED lines=14> */
[----:B------:R-:W-:Y:S01]  /*8880*/  MOV R135, R169 ;  /* 0x000000a900877202 */ /* 0x000fe20000000f00 */
[--C-:B------:R-:W-:Y:S02]  /*8890*/  FFMA.FTZ R169, R6, c[0x0][0x2d0], -R134.reuse ;  /* 0x0000b40006a97a23 */ /* 0x100fe40000010886 */
[----:B------:R-:W-:Y:S02]  /*88a0*/  FMUL.FTZ R0, R0, c[0x0][0x2d0] ;  /* 0x0000b40000007a20 */ /* 0x000fe40000410000 */
[--C-:B------:R-:W-:Y:S02]  /*88b0*/  FFMA.FTZ R7, R7, c[0x0][0x2d0], -R134.reuse ;  /* 0x0000b40007077a23 */ /* 0x100fe40000010886 */
[----:B------:R-:W-:Y:S01]  /*88c0*/  MUFU.EX2 R169, R169 ;  /* 0x000000a900a97308 */ /* 0x000fe20000000800 */
[--C-:B------:R-:W-:Y:S09]  /*88d0*/  FFMA.FTZ R2, R10, c[0x0][0x2d0], -R134.reuse ;  /* 0x0000b4000a027a23 */ /* 0x100ff20000010886 */
[----:B------:R-:W1:Y:S10]  /*88e0*/  MUFU.EX2 R0, R0 ;  /* 0x0000000000007308 */ /* 0x000e740000000800 */
[----:B------:R3:W4:Y:S01]  /*88f0*/  MUFU.EX2 R144, R7 ;  /* 0x0000000700907308 */ /* 0x0007220000000800 */
[C---:B-1----:R-:W-:Y:S02]  /*8900*/  FMUL.FTZ R26, R0.reuse, R138 ;  /* 0x0000008a001a7220 */ /* 0x042fe40000410000 */
[C---:B------:R-:W-:Y:S02]  /*8910*/  FMUL.FTZ R27, R0.reuse, R139 ;  /* 0x0000008b001b7220 */ /* 0x040fe40000410000 */
[----:B------:R-:W1:Y:S01]  /*8920*/  LDSM.16.MT88.4 R136, [R237+0x4080] ;  /* 0x00408000ed88783b */ /* 0x000e620000004200 */
[C---:B------:R-:W-:Y:S02]  /*8930*/  FMUL.FTZ R10, R0.reuse, R154 ;  /* 0x0000009a000a7220 */ /* 0x040fe40000410000 */
[C---:B------:R-:W-:Y:S02]  /*8940*/  FMUL.FTZ R11, R0.reuse, R155 ;  /* 0x0000009b000b7220 */ /* 0x040fe40000410000 */
[C---:B------:R-:W-:Y:S02]  /*8950*/  FMUL.FTZ R22, R0.reuse, R142 ;  /* 0x0000008e00167220 */ /* 0x040fe40000410000 */
[C---:B------:R-:W-:Y:S02]  /*8960*/  FMUL.FTZ R23, R0.reuse, R143 ;  /* 0x0000008f00177220 */ /* 0x040fe40000410000 */
[C---:B------:R-:W-:Y:S01]  /*8970*/  FMUL.FTZ R6, R0.reuse, R158 ;  /* 0x0000009e00067220 */ /* 0x040fe20000410000 */
[----:B------:R-:W-:Y:S01]  /*8980*/  MOV R158, R135 ;  /* 0x00000087009e7202 */ /* 0x000fe20000000f00 */
[C---:B---3--:R-:W-:Y:S02]  /*8990*/  FMUL.FTZ R7, R0.reuse, R159 ;  /* 0x0000009f00077220 */ /* 0x048fe40000410000 */
        /* <DEDUP_REMOVED lines=61> */
[C---:B----4-:R-:W-:Y:S01]  /*8d70*/  F2FP.PACK_AB R169, R144.reuse, R169 ;  /* 0x000000a990a9723e */ /* 0x050fe200000000ff */
[----:B------:R-:W-:Y:S01]  /*8d80*/  FFMA.FTZ R0, R171, c[0x0][0x2d0], -R134 ;  /* 0x0000b400ab007a23 */ /* 0x000fe20000010886 */
[----:B------:R-:W-:Y:S01]  /*8d90*/  LDSM.16.MT88.4 R140, [R237+0x4880] ;  /* 0x00488000ed8c783b */ /* 0x000fe20000004200 */
[----:B------:R-:W-:Y:S02]  /*8da0*/  FADD.FTZ R144, R144, R150 ;  /* 0x0000009690907221 */ /* 0x000fe40000010000 */
[----:B------:R-:W2:Y:S02]  /*8db0*/  MUFU.EX2 R146, R0 ;  /* 0x0000000000927308 */ /* 0x000ea40000000800 */
[----:B--2---:R-:W-:Y:S01]  /*8dc0*/  F2FP.PACK_AB R171, R146, R147 ;  /* 0x0000009392ab723e */ /* 0x004fe200000000ff */
[--C-:B------:R-:W-:Y:S07]  /*8dd0*/  FFMA.FTZ R0, R172, c[0x0][0x2d0], -R134.reuse ;  /* 0x0000b400ac007a23 */ /* 0x100fee0000010886 */
[----:B------:R2:W-:Y:S01]  /*8de0*/  MUFU.EX2 R148, R0 ;  /* 0x0000000000947308 */ /* 0x0005e20000000800 */
[C---:B-1----:R-:W-:Y:S08]  /*8df0*/  HMMA.16816.F32 R4, R168.reuse, R136, R4 ;  /* 0x00000088a804723c */ /* 0x042ff00000001804 */
[C---:B------:R-:W-:Y:S01]  /*8e00*/  HMMA.16816.F32 R8, R168.reuse, R138, R8 ;  /* 0x0000008aa808723c */ /* 0x040fe20000001808 */
[----:B------:R-:W1:Y:S03]  /*8e10*/  LDSM.16.MT88.4 R136, [R238+0x4080] ;  /* 0x00408000ee88783b */ /* 0x000e660000004200 */
[--C-:B--2---:R-:W-:Y:S04]  /*8e20*/  FFMA.FTZ R0, R173, c[0x0][0x2d0], -R134.reuse ;  /* 0x0000b400ad007a23 */ /* 0x104fe80000010886 */
[----:B------:R2:W3:Y:S01]  /*8e30*/  MUFU.EX2 R149, R0 ;  /* 0x0000000000957308 */ /* 0x0004e20000000800 */
[C---:B-1----:R-:W-:Y:S03]  /*8e40*/  HMMA.16816.F32 R12, R168.reuse, R136, R12 ;  /* 0x00000088a80c723c */ /* 0x042fe6000000180c */
[--C-:B--2---:R-:W-:Y:S06]  /*8e50*/  FFMA.FTZ R0, R174, c[0x0][0x2d0], -R134.reuse ;  /* 0x0000b400ae007a23 */ /* 0x104fec0000010886 */
[----:B------:R1:W-:Y:S01]  /*8e60*/  MUFU.EX2 R135, R0 ;  /* 0x0000000000877308 */ /* 0x0003e20000000800 */
[C---:B------:R-:W-:Y:S01]  /*8e70*/  HMMA.16816.F32 R16, R168.reuse, R138, R16 ;  /* 0x0000008aa810723c */ /* 0x040fe20000001810 */
[----:B------:R-:W2:Y:S02]  /*8e80*/  LDSM.16.MT88.4 R136, [R241+0x4080] ;  /* 0x00408000f188783b */ /* 0x000ea40000004200 */
[----:B-1----:R-:W-:Y:S06]  /*8e90*/  FFMA.FTZ R0, R175, c[0x0][0x2d0], -R134 ;  /* 0x0000b400af007a23 */ /* 0x002fec0000010886 */
[----:B------:R-:W-:Y:S10]  /*8ea0*/  MUFU.EX2 R175, R158 ;  /* 0x0000009e00af7308 */ /* 0x000ff40000000800 */
[----:B------:R1:W4:Y:S01]  /*8eb0*/  MUFU.EX2 R174, R0 ;  /* 0x0000000000ae7308 */ /* 0x0003220000000800 */
[C---:B--2---:R-:W-:Y:S08]  /*8ec0*/  HMMA.16816.F32 R20, R168.reuse, R136, R20 ;  /* 0x00000088a814723c */ /* 0x044ff00000001814 */
[C---:B------:R-:W-:Y:S01]  /*8ed0*/  HMMA.16816.F32 R24, R168.reuse, R138, R24 ;  /* 0x0000008aa818723c */ /* 0x040fe20000001818 */
[----:B------:R-:W2:Y:S03]  /*8ee0*/  LDSM.16.MT88.4 R136, [R240+0x4080] ;  /* 0x00408000f088783b */ /* 0x000ea60000004200 */
[----:B-1----:R-:W-:Y:S02]  /*8ef0*/  FADD.FTZ R0, R2, R179 ;  /* 0x000000b302007221 */ /* 0x002fe40000010000 */
[----:B------:R-:W-:Y:S02]  /*8f00*/  MUFU.EX2 R179, R153 ;  /* 0x0000009900b37308 */ /* 0x000fe40000000800 */
[----:B------:R-:W-:Y:S04]  /*8f10*/  FADD.FTZ R150, R145, R0 ;  /* 0x0000000091967221 */ /* 0x000fe80000010000 */
[----:B------:R-:W-:Y:S04]  /*8f20*/  FADD.FTZ R0, R147, R144 ;  /* 0x0000009093007221 */ /* 0x000fe80000010000 */
[----:B------:R-:W1:Y:S01]  /*8f30*/  MUFU.EX2 R153, R157 ;  /* 0x0000009d00997308 */ /* 0x000e620000000800 */
        /* <DEDUP_REMOVED lines=38> */
[----:B------:R-:W-:Y:S04]  /*91a0*/  HMMA.16816.F32 R128, R168, R138, R128 ;  /* 0x0000008aa880723c */ /* 0x000fe80000001880 */
[----:B---3--:R-:W-:Y:S01]  /*91b0*/  F2FP.PACK_AB R137, R149, R148 ;  /* 0x000000949589723e */ /* 0x008fe200000000ff */
[----:B------:R-:W-:Y:S02]  /*91c0*/  FADD.FTZ R2, R146, R0 ;  /* 0x0000000092027221 */ /* 0x000fe40000010000 */
[----:B------:R-:W-:Y:S01]  /*91d0*/  F2FP.PACK_AB R138, R156, R151 ;  /* 0x000000979c8a723e */ /* 0x000fe200000000ff */
[----:B------:R-:W-:Y:S01]  /*91e0*/  LDSM.16.MT88.4 R144, [R240+0x9080] ;  /* 0x00908000f090783b */ /* 0x000fe20000004200 */
[----:B----4-:R-:W-:Y:S03]  /*91f0*/  F2FP.PACK_AB R139, R174, R135 ;  /* 0x00000087ae8b723e */ /* 0x010fe600000000ff */
[----:B------:R-:W-:Y:S01]  /*9200*/  FFMA.FTZ R0, R176, c[0x0][0x2d0], -R134 ;  /* 0x0000b400b0007a23 */ /* 0x000fe20000010886 */
[----:B-1----:R-:W-:Y:S01]  /*9210*/  MOV R176, R153 ;  /* 0x0000009900b07202 */ /* 0x002fe20000000f00 */
[----:B------:R-:W-:Y:S01]  /*9220*/  FADD.FTZ R2, R148, R2 ;  /* 0x0000000294027221 */ /* 0x000fe20000010000 */
[----:B------:R-:W-:Y:S01]  /*9230*/  F2FP.PACK_AB R168, R179, R175 ;  /* 0x000000afb3a8723e */ /* 0x000fe200000000ff */
[C---:B------:R-:W-:Y:S01]  /*9240*/  HMMA.16816.F32 R4, R136.reuse, R140, R4 ;  /* 0x0000008c8804723c */ /* 0x040fe20000001804 */
[----:B------:R1:W2:Y:S04]  /*9250*/  MUFU.EX2 R172, R0 ;  /* 0x0000000000ac7308 */ /* 0x0002a80000000800 */
[----:B------:R-:W-:Y:S03]  /*9260*/  FADD.FTZ R2, R149, R2 ;  /* 0x0000000295027221 */ /* 0x000fe60000010000 */
[C---:B------:R-:W-:Y:S01]  /*9270*/  HMMA.16816.F32 R8, R136.reuse, R142, R8 ;  /* 0x0000008e8808723c */ /* 0x040fe20000001808 */
[----:B------:R-:W3:Y:S03]  /*9280*/  LDSM.16.MT88.4 R140, [R238+0x4880] ;  /* 0x00488000ee8c783b */ /* 0x000ee60000004200 */
[----:B------:R-:W-:Y:S01]  /*9290*/  FADD.FTZ R2, R135, R2 ;  /* 0x0000000287027221 */ /* 0x000fe20000010000 */
[----:B------:R-:W-:Y:S03]  /*92a0*/  MOV R135, R3 ;  /* 0x0000000300877202 */ /* 0x000fe60000000f00 */
[----:B------:R-:W-:Y:S04]  /*92b0*/  FADD.FTZ R2, R174, R2 ;  /* 0x00000002ae027221 */ /* 0x000fe80000010000 */
[----:B-1----:R-:W-:Y:S01]  /*92c0*/  FFMA.FTZ R0, R177, c[0x0][0x2d0], -R134 ;  /* 0x0000b400b1007a23 */ /* 0x002fe20000010886 */
[----:B------:R-:W-:Y:S01]  /*92d0*/  MOV R177, R152 ;  /* 0x0000009800b17202 */ /* 0x000fe20000000f00 */
[----:B--2---:R-:W-:Y:S01]  /*92e0*/  FADD.FTZ R2, R172, R2 ;  /* 0x00000002ac027221 */ /* 0x004fe20000010000 */
[----:B------:R-:W-:Y:S01]  /*92f0*/  LDSM.16.MT88.4 R152, [R237+0x5080] ;  /* 0x00508000ed98783b */ /* 0x000fe20000004200 */
[----:B------:R-:W1:Y:S01]  /*9300*/  MUFU.EX2 R173, R0 ;  /* 0x0000000000ad7308 */ /* 0x000e620000000800 */
[----:B------:R-:W-:Y:S01]  /*9310*/  F2FP.PACK_AB R170, R176, R177 ;  /* 0x000000b1b0aa723e */ /* 0x000fe200000000ff */
[C---:B---3--:R-:W-:Y:S03]  /*9320*/  HMMA.16816.F32 R12, R136.reuse, R140, R12 ;  /* 0x0000008c880c723c */ /* 0x048fe6000000180c */
[----:B-1----:R-:W-:Y:S01]  /*9330*/  F2FP.PACK_AB R169, R173, R172 ;  /* 0x000000acada9723e */ /* 0x002fe200000000ff */
[--C-:B------:R-:W-:Y:S02]  /*9340*/  FFMA.FTZ R0, R178, c[0x0][0x2d0], -R134.reuse ;  /* 0x0000b400b2007a23 */ /* 0x100fe40000010886 */
[----:B------:R-:W-:Y:S02]  /*9350*/  FFMA.FTZ R134, R132, c[0x0][0x2d0], -R134 ;  /* 0x0000b40084867a23 */ /* 0x000fe40000010886 */
[C---:B------:R-:W-:Y:S01]  /*9360*/  HMMA.16816.F32 R16, R136.reuse, R142, R16 ;  /* 0x0000008e8810723c */ /* 0x040fe20000001810 */
[----:B------:R-:W1:Y:S01]  /*9370*/  LDSM.16.MT88.4 R140, [R241+0x4880] ;  /* 0x00488000f18c783b */ /* 0x000e620000004200 */
[----:B------:R2:W-:Y:S10]  /*9380*/  MUFU.EX2 R132, R0 ;  /* 0x0000000000847308 */ /* 0x0005f40000000800 */
[----:B------:R-:W3:Y:S01]  /*9390*/  MUFU.EX2 R134, R134 ;  /* 0x0000008600867308 */ /* 0x000ee20000000800 */
[----:B--2---:R-:W-:Y:S04]  /*93a0*/  FADD.FTZ R0, R151, R150 ;  /* 0x0000009697007221 */ /* 0x004fe80000010000 */
[----:B------:R-:W-:Y:S04]  /*93b0*/  FADD.FTZ R0, R156, R0 ;  /* 0x000000009c007221 */ /* 0x000fe80000010000 */
[----:B------:R-:W-:Y:S01]  /*93c0*/  FADD.FTZ R0, R175, R0 ;  /* 0x00000000af007221 */ /* 0x000fe20000010000 */
[----:B---3--:R-:W-:Y:S03]  /*93d0*/  F2FP.PACK_AB R171, R134, R132 ;  /* 0x0000008486ab723e */ /* 0x008fe600000000ff */
        /* <DEDUP_REMOVED lines=38> */
[C---:B------:R-:W-:Y:S08]  /*9640*/  HMMA.16816.F32 R120, R136.reuse, R142, R120 ;  /* 0x0000008e8878723c */ /* 0x040ff00000001878 */
[C---:B------:R-:W-:Y:S08]  /*9650*/  HMMA.16816.F32 R124, R136.reuse, R144, R124 ;  /* 0x00000090887c723c */ /* 0x040ff0000000187c */
[----:B------:R-:W-:Y:S01]  /*9660*/  HMMA.16816.F32 R128, R136, R146, R128 ;  /* 0x000000928880723c */ /* 0x000fe20000001880 */
[----:B------:R-:W1:Y:S07]  /*9670*/  LDSM.16.MT88.4 R144, [R238+0x5080] ;  /* 0x00508000ee90783b */ /* 0x000e6e0000004200 */
[C---:B------:R-:W-:Y:S01]  /*9680*/  HMMA.16816.F32 R156, R168.reuse, R152, R4 ;  /* 0x00000098a89c723c */ /* 0x040fe20000001804 */
[----:B------:R-:W2:Y:S07]  /*9690*/  LDSM.16.MT88.4 R136, [R241+0x5080] ;  /* 0x00508000f188783b */ /* 0x000eae0000004200 */
[C---:B------:R-:W-:Y:S01]  /*96a0*/  HMMA.16816.F32 R152, R168.reuse, R154, R8 ;  /* 0x0000009aa898723c */ /* 0x040fe20000001808 */
[----:B------:R-:W3:Y:S08]  /*96b0*/  LDSM.16.MT88.4 R4, [R240+0x5080] ;  /* 0x00508000f004783b */ /* 0x000ef00000004200 */
[----:B------:R-:W4:Y:S01]  /*96c0*/  LDSM.16.MT88.4 R8, [R237+0x6880] ;  /* 0x00688000ed08783b */ /* 0x000f220000004200 */
[C---:B-1----:R-:W-:Y:S07]  /*96d0*/  HMMA.16816.F32 R148, R168.reuse, R144, R12 ;  /* 0x00000090a894723c */ /* 0x042fee000000180c */
[----:B------:R-:W1:Y:S01]  /*96e0*/  LDSM.16.MT88.4 R12, [R238+0x6880] ;  /* 0x00688000ee0c783b */ /* 0x000e620000004200 */
[C---:B------:R-:W-:Y:S08]  /*96f0*/  HMMA.16816.F32 R144, R168.reuse, R146, R16 ;  /* 0x00000092a890723c */ /* 0x040ff00000001810 */
[C---:B--2---:R-:W-:Y:S08]  /*9700*/  HMMA.16816.F32 R140, R168.reuse, R136, R20 ;  /* 0x00000088a88c723c */ /* 0x044ff00000001814 */
[C---:B------:R-:W-:Y:S08]  /*9710*/  HMMA.16816.F32 R136, R168.reuse, R138, R24 ;  /* 0x0000008aa888723c */ /* 0x040ff00000001818 */
[C---:B---3--:R-:W-:Y:S08]  /*9720*/  HMMA.16816.F32 R28, R168.reuse, R4, R28 ;  /* 0x00000004a81c723c */ /* 0x048ff0000000181c */
[C---:B------:R-:W-:Y:S01]  /*9730*/  HMMA.16816.F32 R32, R168.reuse, R6, R32 ;  /* 0x00000006a820723c */ /* 0x040fe20000001820 */
[----:B------:R-:W2:Y:S07]  /*9740*/  LDSM.16.MT88.4 R4, [R241+0x6880] ;  /* 0x00688000f104783b */ /* 0x000eae0000004200 */
[C---:B----4-:R-:W-:Y:S08]  /*9750*/  HMMA.16816.F32 R36, R168.reuse, R8, R36 ;  /* 0x00000008a824723c */ /* 0x050ff00000001824 */
        /* <DEDUP_REMOVED lines=29> */
[C---:B------:R-:W-:Y:S08]  /*9930*/  HMMA.16816.F32 R120, R168.reuse, R14, R120 ;  /* 0x0000000ea878723c */ /* 0x040ff00000001878 */
[C---:B--2---:R-:W-:Y:S07]  /*9940*/  HMMA.16816.F32 R124, R168.reuse, R4, R124 ;  /* 0x00000004a87c723c */ /* 0x044fee000000187c */
[----:B------:R-:W-:Y:S01]  /*9950*/  FADD.FTZ R4, R177, R0 ;  /* 0x00000000b1047221 */ /* 0x000fe20000010000 */
[----:B------:R-:W-:Y:S04]  /*9960*/  HMMA.16816.F32 R128, R168, R6, R128 ;  /* 0x00000006a880723c */ /* 0x000fe80000001880 */
[----:B------:R-:W-:Y:S02]  /*9970*/  FADD.FTZ R0, R173, R2 ;  /* 0x00000002ad007221 */ /* 0x000fe40000010000 */
[----:B------:R-:W-:Y:S02]  /*9980*/  FADD.FTZ R2, R176, R4 ;  /* 0x00000004b0027221 */ /* 0x000fe40000010000 */
[----:B------:R-:W-:Y:S01]  /*9990*/  FADD.FTZ R0, R132, R0 ;  /* 0x0000000084007221 */ /* 0x000fe20000010000 */
[----:B------:R-:W-:Y:S02]  /*99a0*/  MOV R132, R3 ;  /* 0x0000000300847202 */ /* 0x000fe40000000f00 */
[----:B------:R1:W-:Y:S01]  /*99b0*/  STL [R1+0x44], R2 ;  /* 0x0000440201007387 */ /* 0x0003e20000100800 */
[----:B------:R-:W-:Y:S01]  /*99c0*/  FADD.FTZ R0, R134, R0 ;  /* 0x0000000086007221 */ /* 0x000fe20000010000 */
[----:B------:R-:W-:Y:S04]  /*99d0*/  MOV R134, R133 ;  /* 0x0000008500867202 */ /* 0x000fe80000000f00 */
[----:B------:R1:W-:Y:S02]  /*99e0*/  STL [R1+0x4c], R0 ;  /* 0x00004c0001007387 */ /* 0x0003e40000100800 */
[----:B-1----:R-:W-:-:S05]  /*99f0*/  @P0 BRA `(.L_x_198) ;  /* 0xffffc43000000947 */ /* 0x002fca000383ffff */
.L_x_185:
[----:B------:R-:W1:Y:S01]  /*9a00*/  S2UR UR29, SR_CTAID.X ;  /* 0x00000000001d79c3 */ /* 0x000e620000002500 */
[----:B------:R-:W-:-:S02]  /*9a10*/  UISETP.NE.AND UP1, UPT, UR14, URZ, UPT ;  /* 0x0000003f0e00728c */ /* 0x000fc4000bf25270 */
[----:B------:R-:W-:Y:S02]  /*9a20*/  UISETP.NE.AND UP0, UPT, UR13, URZ, UPT ;  /* 0x0000003f0d00728c */ /* 0x000fe4000bf05270 */
[----:B------:R-:W-:Y:S02]  /*9a30*/  UMOV UR27, 0x1 ;  /* 0x00000001001b7882 */ /* 0x000fe40000000000 */
[----:B------:R-:W-:Y:S02]  /*9a40*/  ULDC UR26, c[0x0][0x168] ;  /* 0x00005a00001a7ab9 */ /* 0x000fe40000000800 */
[----:B------:R-:W-:Y:S01]  /*9a50*/  ULDC.64 UR4, c[0x0][0x2c8] ;  /* 0x0000b20000047ab9 */ /* 0x000fe20000000a00 */
[----:B------:R-:W-:Y:S01]  /*9a60*/  PLOP3.LUT P0, PT, PT, PT, UP0, 0x40, 0x0 ;  /* 0x000000000000781c */ /* 0x000fe20003f0e808 */
[----:B------:R-:W-:Y:S02]  /*9a70*/  UIADD3 UR26, UR27, -UR26, URZ ;  /* 0x8000001a1b1a7290 */ /* 0x000fe4000fffe03f */
[----:B-1----:R-:W-:-:S04]  /*9a80*/  ULEA UR29, UR29, 0x7f, 0x7 ;  /* 0x0000007f1d1d7891 */ /* 0x002fc8000f8e383f */
[----:B------:R-:W-:-:S03]  /*9a90*/  UIMAD.WIDE.U32 UR30, UR29, UR4, URZ ;  /* 0x000000041d1e72a5 */ /* 0x000fc6000f8e003f */
[----:B------:R-:W-:Y:S02]  /*9aa0*/  ULDC UR4, c[0x0][0x1d0] ;  /* 0x0000740000047ab9 */ /* 0x000fe40000000800 */
[----:B------:R-:W-:Y:S02]  /*9ab0*/  UIMAD UR4, UR28, UR4, UR26 ;  /* 0x000000041c0472a4 */ /* 0x000fe4000f8e021a */
[----:B------:R-:W-:Y:S02]  /*9ac0*/  @UP1 USHF.R.U32.HI UR29, URZ, UR5, UR31 ;  /* 0x000000053f1d1299 */ /* 0x000fe4000801161f */
[----:B------:R-:W-:Y:S02]  /*9ad0*/  ULDC UR26, c[0x0][0x324] ;  /* 0x0000c900001a7ab9 */ /* 0x000fe40000000800 */
[----:B------:R-:W-:-:S04]  /*9ae0*/  UIADD3 UR28, UR4, UR29, URZ ;  /* 0x0000001d041c7290 */ /* 0x000fc8000fffe03f */
[----:B------:R-:W-:Y:S01]  /*9af0*/  UIADD3 UR26, UR28, -UR26, URZ ;  /* 0x8000001a1c1a7290 */ /* 0x000fe2000fffe03f */
[----:B------:R-:W-:Y:S05]  /*9b00*/  @P0 BRA `(.L_x_199) ;  /* 0x0000016000000947 */ /* 0x000fea0003800000 */
[----:B------:R-:W-:-:S06]  /*9b10*/  UISETP.GT.AND UP0, UPT, UR28, -0x1, UPT ;  /* 0xffffffff1c00788c */ /* 0x000fcc000bf04270 */
[----:B------:R-:W-:-:S13]  /*9b20*/  PLOP3.LUT P0, PT, PT, PT, UP0, 0x80, 0x0 ;  /* 0x000000000000781c */ /* 0x000fda0003f0f008 */
[----:B------:R-:W-:Y:S05]  /*9b30*/  @P0 BRA `(.L_x_200) ;  /* 0x0000009000000947 */ /* 0x000fea0003800000 */
[----:B------:R-:W-:Y:S02]  /*9b40*/  ULDC UR4, c[0x0][0x32c] ;  /* 0x0000cb0000047ab9 */ /* 0x000fe40000000800 */
[----:B------:R-:W-:Y:S02]  /*9b50*/  UISETP.NE.AND UP0, UPT, UR27, UR4, UPT ;  /* 0x000000041b00728c */ /* 0x000fe4000bf05270 */
[----:B------:R-:W-:Y:S02]  /*9b60*/  ULOP3.LUT UR28, URZ, UR28, URZ, 0x33, !UPT ;  /* 0x0000001c3f1c7292 */ /* 0x000fe4000f8e333f */
[----:B------:R-:W-:Y:S02]  /*9b70*/  ULDC.64 UR4, c[0x0][0x330] ;  /* 0x0000cc0000047ab9 */ /* 0x000fe40000000a00 */
[----:B------:R-:W-:-:S07]  /*9b80*/  UIMAD.WIDE.U32 UR30, UR28, UR4, URZ ;  /* 0x000000041c1e72a5 */ /* 0x000fce000f8e003f */
[----:B------:R-:W-:Y:S02]  /*9b90*/  @UP0 UMOV UR27, UR31 ;  /* 0x0000001f001b0c82 */ /* 0x000fe40008000000 */
[----:B------:R-:W-:-:S04]  /*9ba0*/  @UP0 USHF.R.U32.HI UR28, URZ, UR5, UR27 ;  /* 0x000000053f1c0299 */ /* 0x000fc8000801161b */
[----:B------:R-:W-:Y:S01]  /*9bb0*/  ULOP3.LUT UR28, URZ, UR28, URZ, 0x33, !UPT ;  /* 0x0000001c3f1c7292 */ /* 0x000fe2000f8e333f */
[----:B------:R-:W-:Y:S05]  /*9bc0*/  BRA `(.L_x_201) ;  /* 0x0000006000007947 */ /* 0x000fea0003800000 */
.L_x_200:
[----:B------:R-:W-:Y:S02]  /*9bd0*/  ULDC UR4, c[0x0][0x32c] ;  /* 0x0000cb0000047ab9 */ /* 0x000fe40000000800 */
[----:B------:R-:W-:-:S03]  /*9be0*/  UISETP.NE.AND UP0, UPT, UR27, UR4, UPT ;  /* 0x000000041b00728c */ /* 0x000fc6000bf05270 */
[----:B------:R-:W-:Y:S02]  /*9bf0*/  ULDC.64 UR4, c[0x0][0x330] ;  /* 0x0000cc0000047ab9 */ /* 0x000fe40000000a00 */
[----:B------:R-:W-:-:S07]  /*9c00*/  UIMAD.WIDE.U32 UR30, UR28, UR4, URZ ;  /* 0x000000041c1e72a5 */ /* 0x000fce000f8e003f */
[----:B------:R-:W-:Y:S02]  /*9c10*/  @UP0 UMOV UR27, UR31 ;  /* 0x0000001f001b0c82 */ /* 0x000fe40008000000 */
[----:B------:R-:W-:Y:S02]  /*9c20*/  @UP0 USHF.R.U32.HI UR28, URZ, UR5, UR27 ;  /* 0x000000053f1c0299 */ /* 0x000fe4000801161b */
.L_x_201:
[----:B------:R-:W-:Y:S02]  /*9c30*/  ULDC UR4, c[0x0][0x32c] ;  /* 0x0000cb0000047ab9 */ /* 0x000fe40000000800 */
[----:B------:R-:W-:-:S04]  /*9c40*/  UIMAD UR4, UR28, UR4, URZ ;  /* 0x000000041c0472a4 */ /* 0x000fc8000f8e023f */
[----:B------:R-:W-:-:S04]  /*9c50*/  UISETP.LT.AND UP0, UPT, UR26, UR4, UPT ;  /* 0x000000041a00728c */ /* 0x000fc8000bf01270 */
[----:B------:R-:W-:-:S04]  /*9c60*/  USEL UR26, UR26, UR4, !UP0 ;  /* 0x000000041a1a7287 */ /* 0x000fc8000c000000 */
.L_x_199:
[----:B------:R-:W-:-:S04]  /*9c70*/  UIADD3 UR26, UR26, 0x2f, URZ ;  /* 0x0000002f1a1a7890 */ /* 0x000fc8000fffe03f */
[----:B------:R-:W-:-:S04]  /*9c80*/  UIMAD.WIDE UR4, UR26, 0x2aaaaaab, URZ ;  /* 0x2aaaaaab1a0478a5 */ /* 0x000fc8000f8e023f */
        /* <DEDUP_REMOVED lines=13> */
[C---:B--2---:R-:W-:Y:S01]  /*9d60*/  SHF.L.U64.HI R6, R5.reuse, 0x1, R6 ;  /* 0x0000000105067819 */ /* 0x044fe20000010206 */
[----:B------:R-:W-:-:S04]  /*9d70*/  IMAD.SHL.U32 R5, R5, 0x2, RZ ;  /* 0x0000000205057824 */ /* 0x000fc800078e00ff */
[----:B------:R1:W-:Y:S01]  /*9d80*/  STL [R1+0x2c], R6 ;  /* 0x00002c0601007387 */ /* 0x0003e20000100800 */
[C---:B---3--:R-:W-:Y:S01]  /*9d90*/  SHF.L.U64.HI R4, R3.reuse, 0x1, R4 ;  /* 0x0000000103047819 */ /* 0x048fe20000010204 */
[----:B------:R-:W-:Y:S02]  /*9da0*/  IMAD.SHL.U32 R3, R3, 0x2, RZ ;  /* 0x0000000203037824 */ /* 0x000fe400078e00ff */
[----:B------:R1:W-:Y:S04]  /*9db0*/  STL [R1+0x6c], R5 ;  /* 0x00006c0501007387 */ /* 0x0003e80000100800 */
[----:B------:R1:W-:Y:S01]  /*9dc0*/  STL [R1+0x20], R4 ;  /* 0x0000200401007387 */ /* 0x0003e20000100800 */
[C---:B----4-:R-:W-:Y:S01]  /*9dd0*/  SHF.L.U64.HI R2, R0.reuse, 0x1, R2 ;  /* 0x0000000100027819 */ /* 0x050fe20000010202 */
[----:B------:R-:W-:-:S02]  /*9de0*/  IMAD.SHL.U32 R0, R0, 0x2, RZ ;  /* 0x0000000200007824 */ /* 0x000fc400078e00ff */
[----:B------:R1:W-:Y:S04]  /*9df0*/  STL [R1+0x1c], R3 ;  /* 0x00001c0301007387 */ /* 0x0003e80000100800 */
[----:B------:R1:W-:Y:S04]  /*9e00*/  STL [R1+0x14], R0 ;  /* 0x0000140001007387 */ /* 0x0003e80000100800 */
[----:B------:R1:W-:Y:S02]  /*9e10*/  STL [R1+0x18], R2 ;  /* 0x0000180201007387 */ /* 0x0003e40000100800 */
.L_x_207:
[----:B-1----:R-:W2:Y:S01]  /*9e20*/  LDL R2, [R1+0x4] ;  /* 0x0000040001027983 */ /* 0x002ea20000100800 */
[----:B------:R-:W-:Y:S04]  /*9e30*/  DEPBAR.LE SB0, 0x0 ;  /* 0x000080000000791a */ /* 0x000fe80000000000 */
[----:B------:R-:W3:Y:S01]  /*9e40*/  LDL R0, [R1] ;  /* 0x0000000001007983 */ /* 0x000ee20000100800 */
[----:B------:R-:W-:Y:S03]  /*9e50*/  UISETP.GT.AND UP0, UPT, UR7, UR23, UPT ;  /* 0x000000170700728c */ /* 0x000fe6000bf04270 */
[----:B------:R-:W-:Y:S03]  /*9e60*/  BAR.SYNC.DEFER_BLOCKING 0x0 ;  /* 0x0000000000007b1d */ /* 0x000fe60000010000 */
[----:B------:R-:W-:Y:S03]  /*9e70*/  PLOP3.LUT P0, PT, PT, PT, UP0, 0x80, 0x0 ;  /* 0x000000000000781c */ /* 0x000fe60003f0f008 */
[----:B------:R-:W1:Y:S04]  /*9e80*/  LDSM.16.M88.4 R8, [R236+0x14080] ;  /* 0x01408000ec08783b */ /* 0x000e680000000200 */
[----:B------:R-:W4:Y:S04]  /*9e90*/  LDSM.16.M88.4 R16, [R236+0x14880] ;  /* 0x01488000ec10783b */ /* 0x000f280000000200 */
[----:B------:R-:W1:Y:S04]  /*9ea0*/  LDSM.16.M88.4 R24, [R236+0x15080] ;  /* 0x01508000ec18783b */ /* 0x000e680000000200 */
[----:B------:R-:W1:Y:S04]  /*9eb0*/  LDSM.16.M88.4 R168, [R243] ;  /* 0x00000000f3a8783b */ /* 0x000e680000000200 */
[----:B--2---:R-:W2:Y:S04]  /*9ec0*/  LDSM.16.M88.4 R172, [R2] ;  /* 0x0000000002ac783b */ /* 0x004ea80000000200 */
[----:B---3--:R3:W1:Y:S02]  /*9ed0*/  LDSM.16.M88.4 R176, [R0] ;  /* 0x0000000000b0783b */ /* 0x0086640000000200 */
[----:B---3--:R-:W-:Y:S01]  /*9ee0*/  MOV R0, R133 ;  /* 0x0000008500007202 */ /* 0x008fe20000000f00 */
[----:B------:R-:W-:-:S05]  /*9ef0*/  @P0 BRA `(.L_x_203) ;  /* 0x000004b000000947 */ /* 0x000fca0003800000 */
[----:B----4-:R-:W3:Y:S01]  /*9f00*/  LDL R5, [R1+0x28] ;  /* 0x0000280001057983 */ /* 0x010ee20000100800 */
[----:B------:R-:W-:Y:S03]  /*9f10*/  BSSY B0, `(.L_x_203) ;  /* 0x0000049000007945 */ /* 0x000fe60003800000 */
[----:B------:R-:W4:Y:S04]  /*9f20*/  LDL R7, [R1+0x24] ;  /* 0x0000240001077983 */ /* 0x000f280000100800 */
[----:B--2---:R-:W2:Y:S04]  /*9f30*/  LDL R135, [R1+0x30] ;  /* 0x0000300001877983 */ /* 0x004ea80000100800 */
[----:B------:R-:W4:Y:S04]  /*9f40*/  LDL R134, [R1+0x2c] ;  /* 0x00002c0001867983 */ /* 0x000f280000100800 */
[----:B------:R-:W4:Y:S04]  /*9f50*/  LDL R13, [R1+0x8] ;  /* 0x00000800010d7983 */ /* 0x000f280000100800 */
[----:B------:R-:W4:Y:S04]  /*9f60*/  LDL R23, [R1+0x1c] ;  /* 0x00001c0001177983 */ /* 0x000f280000100800 */
[----:B------:R-:W4:Y:S04]  /*9f70*/  LDL R22, [R1+0x20] ;  /* 0x0000200001167983 */ /* 0x000f280000100800 */
[----:B------:R-:W4:Y:S04]  /*9f80*/  LDL R21, [R1+0x14] ;  /* 0x0000140001157983 */ /* 0x000f280000100800 */
[----:B------:R-:W4:Y:S04]  /*9f90*/  LDL R15, [R1+0x18] ;  /* 0x00001800010f7983 */ /* 0x000f280000100800 */
[----:B------:R-:W4:Y:S04]  /*9fa0*/  LDL R12, [R1+0x34] ;  /* 0x00003400010c7983 */ /* 0x000f280000100800 */
[----:B------:R-:W4:Y:S01]  /*9fb0*/  LDL R20, [R1+0x50] ;  /* 0x0000500001147983 */ /* 0x000f220000100800 */
[----:B---3--:R-:W-:Y:S05]  /*9fc0*/  SHF.R.S32.HI R2, RZ, 0x1f, R5 ;  /* 0x0000001fff027819 */ /* 0x008fea0000011405 */
[----:B------:R-:W-:Y:S02]  /*9fd0*/  IMAD R4, R2, c[0x0][0x208], RZ ;  /* 0x0000820002047a24 */ /* 0x000fe400078e02ff */
[----:B------:R-:W-:Y:S01]  /*9fe0*/  IMAD.WIDE.U32 R2, R5, c[0x0][0x208], RZ ;  /* 0x0000820005027a25 */ /* 0x000fe200078e00ff */
[----:B--2---:R-:W-:Y:S03]  /*9ff0*/  ISETP.GE.AND P1, PT, R135, c[0x0][0x1d4], PT ;  /* 0x0000750087007a0c */ /* 0x004fe60003f26270 */
[----:B------:R-:W-:Y:S02]  /*a000*/  IMAD R4, R5, c[0x0][0x20c], R4 ;  /* 0x0000830005047a24 */ /* 0x000fe400078e0204 */
[----:B------:R-:W2:Y:S02]  /*a010*/  LDL R5, [R1+0x6c] ;  /* 0x00006c0001057983 */ /* 0x000ea40000100800 */
[----:B------:R-:W-:Y:S01]  /*a020*/  IMAD.IADD R3, R3, 0x1, R4 ;  /* 0x0000000103037824 */ /* 0x000fe200078e0204 */
[----:B----4-:R-:W-:Y:S03]  /*a030*/  SHF.R.S32.HI R4, RZ, 0x1f, R7 ;  /* 0x0000001fff047819 */ /* 0x010fe60000011407 */
[C---:B------:R-:W-:Y:S04]  /*a040*/  IMAD.WIDE.U32 R2, R7.reuse, c[0x0][0x218], R2 ;  /* 0x0000860007027a25 */ /* 0x040fe800078e0002 */
        /* <DEDUP_REMOVED lines=8> */
[C---:B--2---:R-:W-:Y:S05]  /*a0d0*/  IADD3 R4, P0, R2.reuse, R5, RZ ;  /* 0x0000000502047210 */ /* 0x044fea0007f1e0ff */
[C---:B---3--:R-:W-:Y:S05]  /*a0e0*/  IMAD.X R5, R3.reuse, 0x1, R134, P0 ;  /* 0x0000000103057824 */ /* 0x048fea00000e0686 */
[----:B------:R-:W-:Y:S01]  /*a0f0*/  @!PT LDS RZ, [RZ] ;  /* 0x00000000fffff984 */ /* 0x000fe20000000800 */
[----:B------:R2:W-:Y:S02]  /*a100*/  LDGSTS.E.BYPASS.LTC128B.128 [R13+0x4080], [R4.64], !P1 ;  /* 0x04080000040d7fae */ /* 0x0005e4000c901d52 */
[C---:B--2---:R-:W-:Y:S05]  /*a110*/  IADD3 R4, P0, R2.reuse, R23, RZ ;  /* 0x0000001702047210 */ /* 0x044fea0007f1e0ff */
[C---:B------:R-:W-:Y:S05]  /*a120*/  IMAD.X R5, R3.reuse, 0x1, R22, P0 ;  /* 0x0000000103057824 */ /* 0x040fea00000e0616 */
[----:B------:R2:W-:Y:S02]  /*a130*/  LDGSTS.E.BYPASS.LTC128B.128 [R13+0x5880], [R4.64], !P6 ;  /* 0x05880000040d7fae */ /* 0x0005e4000f101d52 */
[----:B--2---:R-:W-:Y:S05]  /*a140*/  IADD3 R4, P0, R2, R21, RZ ;  /* 0x0000001502047210 */ /* 0x004fea0007f1e0ff */
[----:B------:R-:W-:Y:S02]  /*a150*/  IMAD.X R5, R3, 0x1, R15, P0 ;  /* 0x0000000103057824 */ /* 0x000fe400000e060f */
[----:B------:R-:W2:Y:S04]  /*a160*/  S2R R15, SR_TID.X ;  /* 0x00000000000f7919 */ /* 0x000ea80000002100 */
[----:B------:R3:W-:Y:S01]  /*a170*/  LDGSTS.E.BYPASS.LTC128B.128 [R13+0x7080], [R4.64], !P5 ;  /* 0x07080000040d7fae */ /* 0x0007e2000e901d52 */
[----:B--2---:R-:W-:Y:S01]  /*a180*/  ISETP.GT.AND P1, PT, R15, 0x7f, PT ;  /* 0x0000007f0f00780c */ /* 0x004fe20003f24270 */
[C---:B---3--:R-:W-:Y:S01]  /*a190*/  IMAD.SHL.U32 R5, R12.reuse, 0x2, RZ ;  /* 0x000000020c057824 */ /* 0x048fe200078e00ff */
[----:B------:R-:W-:Y:S04]  /*a1a0*/  SHF.L.U64.HI R12, R12, 0x1, R20 ;  /* 0x000000010c0c7819 */ /* 0x000fe80000010214 */
[----:B------:R-:W-:Y:S05]  /*a1b0*/  IADD3 R2, P0, R2, R5, RZ ;  /* 0x0000000502027210 */ /* 0x000fea0007f1e0ff */
[----:B------:R-:W-:Y:S05]  /*a1c0*/  IMAD.X R3, R3, 0x1, R12, P0 ;  /* 0x0000000103037824 */ /* 0x000fea00000e060c */
[----:B------:R2:W-:Y:S01]  /*a1d0*/  LDGSTS.E.BYPASS.LTC128B.128 [R13+0x8880], [R2.64], !P4 ;  /* 0x08880000020d7fae */ /* 0x0005e2000e101d52 */
[----:B------:R-:W-:-:S05]  /*a1e0*/  @P1 BRA `(.L_x_204) ;  /* 0x000001b000001947 */ /* 0x000fca0003800000 */
[----:B------:R-:W-:-:S05]  /*a1f0*/  BRA.DIV ~URZ, `(.L_x_205) ;  /* 0x000097f27f007947 */ /* 0x000fca000b800000 */
[----:B------:R3:W4:Y:S04]  /*a200*/  SHFL.IDX PT, R4, R6, 0x1, 0x181f ;  /* 0x00381f0006047f89 */ /* 0x00072800000e0000 */
[----:B--2---:R3:W2:Y:S02]  /*a210*/  SHFL.IDX PT, R2, R7, 0x1, 0x181f ;  /* 0x00381f0007027f89 */ /* 0x0046a400000e0000 */
.L_x_239:
[----:B---3--:R-:W3:Y:S04]  /*a220*/  LDL R7, [R1+0x30] ;  /* 0x0000300001077983 */ /* 0x008ee80000100800 */
[----:B----4-:R-:W4:Y:S04]  /*a230*/  LDL R6, [R1+0x6c] ;  /* 0x00006c0001067983 */ /* 0x010f280000100800 */
[----:B--2---:R-:W2:Y:S04]  /*a240*/  LDL R21, [R1+0x2c] ;  /* 0x00002c0001157983 */ /* 0x004ea80000100800 */
[----:B------:R-:W2:Y:S04]  /*a250*/  LDL R13, [R1+0x8] ;  /* 0x00000800010d7983 */ /* 0x000ea80000100800 */
[----:B------:R-:W2:Y:S04]  /*a260*/  LDL R20, [R1+0x1c] ;  /* 0x00001c0001147983 */ /* 0x000ea80000100800 */
[----:B------:R-:W2:Y:S04]  /*a270*/  LDL R15, [R1+0x20] ;  /* 0x00002000010f7983 */ /* 0x000ea80000100800 */
[----:B------:R-:W2:Y:S04]  /*a280*/  LDL R3, [R1+0x14] ;  /* 0x0000140001037983 */ /* 0x000ea80000100800 */
[----:B------:R-:W2:Y:S01]  /*a290*/  LDL R14, [R1+0x18] ;  /* 0x00001800010e7983 */ /* 0x000ea20000100800 */
[----:B---3--:R-:W-:Y:S02]  /*a2a0*/  ISETP.GE.AND P1, PT, R7, c[0x0][0x1d4], PT ;  /* 0x0000750007007a0c */ /* 0x008fe40003f26270 */
[----:B----4-:R-:W-:Y:S05]  /*a2b0*/  IADD3 R6, P0, R2, R6, RZ ;  /* 0x0000000602067210 */ /* 0x010fea0007f1e0ff */
[----:B--2---:R-:W-:Y:S06]  /*a2c0*/  IMAD.X R7, R4, 0x1, R21, P0 ;  /* 0x0000000104077824 */ /* 0x004fec00000e0615 */
[----:B------:R-:W-:Y:S01]  /*a2d0*/  @!PT LDS RZ, [RZ] ;  /* 0x00000000fffff984 */ /* 0x000fe20000000800 */
[----:B------:R-:W-:Y:S01]  /*a2e0*/  @!PT LDS RZ, [RZ] ;  /* 0x00000000fffff984 */ /* 0x000fe20000000800 */
[----:B------:R-:W-:Y:S01]  /*a2f0*/  @!PT LDS RZ, [RZ] ;  /* 0x00000000fffff984 */ /* 0x000fe20000000800 */
[----:B------:R2:W-:Y:S02]  /*a300*/  LDGSTS.E.BYPASS.LTC128B.128 [R13+0x5080], [R6.64], !P1 ;  /* 0x05080000060d7fae */ /* 0x0005e4000c901d52 */
[----:B--2---:R-:W-:Y:S05]  /*a310*/  IADD3 R6, P0, R2, R20, RZ ;  /* 0x0000001402067210 */ /* 0x004fea0007f1e0ff */
[----:B------:R-:W-:Y:S05]  /*a320*/  IMAD.X R7, R4, 0x1, R15, P0 ;  /* 0x0000000104077824 */ /* 0x000fea00000e060f */
[----:B------:R2:W-:Y:S02]  /*a330*/  LDGSTS.E.BYPASS.LTC128B.128 [R13+0x6880], [R6.64], !P6 ;  /* 0x06880000060d7fae */ /* 0x0005e4000f101d52 */
[C---:B--2---:R-:W-:Y:S02]  /*a340*/  IADD3 R6, P1, R2.reuse, R3, RZ ;  /* 0x0000000302067210 */ /* 0x044fe40007f3e0ff */
[----:B------:R-:W-:Y:S03]  /*a350*/  IADD3 R2, P0, R2, R5, RZ ;  /* 0x0000000502027210 */ /* 0x000fe60007f1e0ff */
[C---:B------:R-:W-:Y:S02]  /*a360*/  IMAD.X R7, R4.reuse, 0x1, R14, P1 ;  /* 0x0000000104077824 */ /* 0x040fe400008e060e */
[----:B------:R-:W-:Y:S03]  /*a370*/  IMAD.X R3, R4, 0x1, R12, P0 ;  /* 0x0000000104037824 */ /* 0x000fe600000e060c */
[----:B------:R2:W-:Y:S04]  /*a380*/  LDGSTS.E.BYPASS.LTC128B.128 [R13+0x8080], [R6.64], !P5 ;  /* 0x08080000060d7fae */ /* 0x0005e8000e901d52 */
[----:B------:R2:W-:Y:S02]  /*a390*/  LDGSTS.E.BYPASS.LTC128B.128 [R13+0x9880], [R2.64], !P4 ;  /* 0x09880000020d7fae */ /* 0x0005e4000e101d52 */
.L_x_204:
[----:B------:R-:W-:Y:S05]  /*a3a0*/  BSYNC B0 ;  /* 0x0000000000007941 */ /* 0x000fea0003800000 */
.L_x_203:
[----:B----4-:R-:W0:Y:S01]  /*a3b0*/  LDGDEPBAR ;  /* 0x00000000000079af */ /* 0x010e220000000000 */
[----:B------:R-:W-:Y:S01]  /*a3c0*/  WARPSYNC 0xffffffff ;  /* 0xffffffff00007948 */ /* 0x000fe20003800000 */
[C---:B-12--5:R-:W-:Y:S01]  /*a3d0*/  HMMA.16816.F32 R4, R160.reuse, R8, RZ ;  /* 0x00000008a004723c */ /* 0x066fe200000018ff */
[----:B------:R-:W-:Y:S06]  /*a3e0*/  UISETP.GT.AND UP0, UPT, UR23, UR7, UPT ;  /* 0x000000071700728c */ /* 0x000fec000bf04270 */
[----:B------:R-:W-:Y:S01]  /*a3f0*/  PLOP3.LUT P0, PT, PT, PT, UP0, 0x40, 0x0 ;  /* 0x000000000000781c */ /* 0x000fe20003f0e808 */
[C---:B------:R-:W-:Y:S08]  /*a400*/  HMMA.16816.F32 R8, R160.reuse, R10, RZ ;  /* 0x0000000aa008723c */ /* 0x040ff000000018ff */
[C---:B------:R-:W-:Y:S08]  /*a410*/  HMMA.16816.F32 R12, R160.reuse, R16, RZ ;  /* 0x00000010a00c723c */ /* 0x040ff000000018ff */
        /* <DEDUP_REMOVED lines=142> */
[----:B------:R-:W3:Y:S02]  /*ad00*/  LDL R169, [R1+0x30] ;  /* 0x0000300001a97983 */ /* 0x000ee40000100800 */
[----:B------:R-:W-:Y:S02]  /*ad10*/  ISETP.NE.AND P1, PT, R3, 0x1, PT ;  /* 0x000000010300780c */ /* 0x000fe40003f25270 */
[----:B------:R-:W4:Y:S01]  /*ad20*/  LDL R174, [R1+0x6c] ;  /* 0x00006c0001ae7983 */ /* 0x000f220000100800 */
[----:B------:R-:W-:Y:S03]  /*ad30*/  IMAD.U32 R3, RZ, RZ, UR5 ;  /* 0x00000005ff037e24 */ /* 0x000fe6000f8e00ff */
[----:B------:R-:W5:Y:S04]  /*ad40*/  LDL R175, [R1+0x2c] ;  /* 0x00002c0001af7983 */ /* 0x000f680000100800 */
[----:B------:R-:W4:Y:S04]  /*ad50*/  LDL R177, [R1+0x8] ;  /* 0x0000080001b17983 */ /* 0x000f280000100800 */
[----:B------:R-:W4:Y:S04]  /*ad60*/  LDL R173, [R1+0x1c] ;  /* 0x00001c0001ad7983 */ /* 0x000f280000100800 */
[----:B------:R-:W4:Y:S04]  /*ad70*/  LDL R178, [R1+0x20] ;  /* 0x0000200001b27983 */ /* 0x000f280000100800 */
[----:B------:R-:W4:Y:S04]  /*ad80*/  LDL R179, [R1+0x14] ;  /* 0x0000140001b37983 */ /* 0x000f280000100800 */
[----:B------:R-:W4:Y:S01]  /*ad90*/  LDL R176, [R1+0x18] ;  /* 0x0000180001b07983 */ /* 0x000f220000100800 */
[----:B--2---:R-:W-:Y:S02]  /*ada0*/  IADD3 R3, R3, -0x30, R2 ;  /* 0xffffffd003037810 */ /* 0x004fe40007ffe002 */
[----:B---3--:R-:W-:Y:S03]  /*adb0*/  ISETP.GE.AND P2, PT, R169, c[0x0][0x1d4], PT ;  /* 0x00007500a9007a0c */ /* 0x008fe60003f46270 */
[----:B------:R-:W-:Y:S04]  /*adc0*/  @P1 IMAD.HI.U32 R134, R3, c[0x0][0x2bc], RZ ;  /* 0x0000af0003861a27 */ /* 0x000fe800078e00ff */
[--C-:B------:R-:W-:Y:S01]  /*add0*/  IMAD.MOV.U32 R2, RZ, RZ, R3.reuse ;  /* 0x000000ffff027224 */ /* 0x100fe200078e0003 */
[----:B------:R-:W-:Y:S04]  /*ade0*/  @P1 SHF.R.U32.HI R2, RZ, c[0x0][0x2c0], R134 ;  /* 0x0000b000ff021a19 */ /* 0x000fe80000011686 */
[C---:B------:R-:W-:Y:S04]  /*adf0*/  @!P3 IADD3 R135, P0, R2.reuse, UR16, RZ ;  /* 0x000000100287bc10 */ /* 0x040fe8000ff1e0ff */
[----:B------:R-:W-:Y:S01]  /*ae00*/  @!P3 LEA.HI.X.SX32 R168, R2, UR6, 0x1, P0 ;  /* 0x0000000602a8bc11 */ /* 0x000fe200080f0eff */
[----:B------:R-:W-:Y:S01]  /*ae10*/  IMAD.MOV R2, RZ, RZ, -R2 ;  /* 0x000000ffff027224 */ /* 0x000fe200078e0a02 */
[C---:B------:R-:W-:Y:S03]  /*ae20*/  @!P3 LEA R134, P0, R135.reuse, c[0x0][0x2a0], 0x2 ;  /* 0x0000a8008786ba11 */ /* 0x040fe600078010ff */
[----:B------:R-:W-:Y:S01]  /*ae30*/  IMAD R171, R2, c[0x0][0x2b8], R3 ;  /* 0x0000ae0002ab7a24 */ /* 0x000fe200078e0203 */
[----:B------:R-:W-:Y:S04]  /*ae40*/  @!P3 LEA.HI.X R135, R135, c[0x0][0x2a4], R168, 0x2, P0 ;  /* 0x0000a9008787ba11 */ /* 0x000fe800000f14a8 */
[----:B------:R1:W-:Y:S01]  /*ae50*/  STL [R1+0x28], R171 ;  /* 0x000028ab01007387 */ /* 0x0003e20000100800 */
[----:B------:R-:W-:Y:S03]  /*ae60*/  SHF.R.S32.HI R2, RZ, 0x1f, R171 ;  /* 0x0000001fff027819 */ /* 0x000fe600000114ab */
[----:B------:R2:W3:Y:S02]  /*ae70*/  @!P3 LDG.E R170, [R134.64] ;  /* 0x0000001286aab981 */ /* 0x0004e4000c1e1900 */
[----:B--2---:R-:W-:Y:S02]  /*ae80*/  IMAD R134, R2, c[0x0][0x1e0], RZ ;  /* 0x0000780002867a24 */ /* 0x004fe400078e02ff */
[C---:B------:R-:W-:Y:S04]  /*ae90*/  IMAD.WIDE.U32 R2, R171.reuse, c[0x0][0x1e0], RZ ;  /* 0x00007800ab027a25 */ /* 0x040fe800078e00ff */
[----:B------:R-:W-:Y:S04]  /*aea0*/  IMAD R134, R171, c[0x0][0x1e4], R134 ;  /* 0x00007900ab867a24 */ /* 0x000fe800078e0286 */
[----:B------:R-:W-:Y:S02]  /*aeb0*/  IMAD.IADD R3, R3, 0x1, R134 ;  /* 0x0000000103037824 */ /* 0x000fe400078e0286 */
[----:B------:R-:W2:Y:S02]  /*aec0*/  S2R R134, SR_TID.X ;  /* 0x0000000000867919 */ /* 0x000ea40000002100 */
[----:B--2---:R-:W-:Y:S04]  /*aed0*/  SHF.R.S32.HI R168, RZ, 0x1f, R134 ;  /* 0x0000001fffa87819 */ /* 0x004fe80000011486 */
[----:B------:R-:W-:Y:S04]  /*aee0*/  LEA.HI R168, R168, R134, RZ, 0x3 ;  /* 0x00000086a8a87211 */ /* 0x000fe800078f18ff */
[----:B------:R-:W-:Y:S04]  /*aef0*/  SHF.R.S32.HI R168, RZ, 0x3, R168 ;  /* 0x00000003ffa87819 */ /* 0x000fe800000114a8 */
[----:B------:R-:W-:Y:S01]  /*af00*/  IADD3 R134, -R168, 0x30, RZ ;  /* 0x00000030a8867810 */ /* 0x000fe20007ffe1ff */
[----:B---3--:R2:W-:Y:S01]  /*af10*/  STL [R1+0x24], R170 ;  /* 0x000024aa01007387 */ /* 0x0085e20000100800 */
[----:B------:R-:W-:Y:S01]  /*af20*/  SHF.R.S32.HI R135, RZ, 0x1f, R170 ;  /* 0x0000001fff877819 */ /* 0x000fe200000114aa */
[----:B------:R-:W-:Y:S02]  /*af30*/  IMAD.WIDE.U32 R2, R170, c[0x0][0x1f0], R2 ;  /* 0x00007c00aa027a25 */ /* 0x000fe400078e0002 */
[----:B-1----:R-:W3:Y:S02]  /*af40*/  LDL R171, [R1+0x34] ;  /* 0x0000340001ab7983 */ /* 0x002ee40000100800 */
[----:B------:R-:W-:Y:S01]  /*af50*/  IMAD R135, R135, c[0x0][0x1f0], RZ ;  /* 0x00007c0087877a24 */ /* 0x000fe200078e02ff */
[----:B------:R-:W-:Y:S01]  /*af60*/  IADD3 R2, P0, R2, UR20, RZ ;  /* 0x0000001402027c10 */ /* 0x000fe2000ff1e0ff */
[----:B------:R-:W3:Y:S02]  /*af70*/  LDL R172, [R1+0x50] ;  /* 0x0000500001ac7983 */ /* 0x000ee40000100800 */
[----:B------:R-:W-:Y:S05]  /*af80*/  IMAD R135, R170, c[0x0][0x1f4], R135 ;  /* 0x00007d00aa877a24 */ /* 0x000fea00078e0287 */
[----:B------:R-:W-:Y:S02]  /*af90*/  IADD3.X R135, R3, UR8, R135, P0, !PT ;  /* 0x0000000803877c10 */ /* 0x000fe400087fe487 */
[C---:B--2---:R-:W-:Y:S04]  /*afa0*/  LEA R170, P0, R2.reuse, c[0x0][0x1c8], 0x1 ;  /* 0x0000720002aa7a11 */ /* 0x044fe800078008ff */
[----:B------:R-:W-:Y:S02]  /*afb0*/  LEA.HI.X R135, R2, c[0x0][0x1cc], R135, 0x1, P0 ;  /* 0x0000730002877a11 */ /* 0x000fe400000f0c87 */
[----:B------:R-:W4:Y:S01]  /*afc0*/  SHFL.IDX PT, R2, R170, RZ, 0x181f ;  /* 0x00181fffaa027589 */ /* 0x000f2200000e0000 */
[----:B------:R-:W-:Y:S03]  /*afd0*/  ISETP.GE.AND P0, PT, R134, 0x1, PT ;  /* 0x000000018600780c */ /* 0x000fe60003f06270 */
[----:B------:R-:W5:Y:S10]  /*afe0*/  SHFL.IDX PT, R3, R135, RZ, 0x181f ;  /* 0x00181fff87037589 */ /* 0x000f7400000e0000 */
[C---:B----4-:R-:W-:Y:S05]  /*aff0*/  @P0 IADD3 R168, P1, R2.reuse, R174, RZ ;  /* 0x000000ae02a80210 */ /* 0x050fea0007f3e0ff */
[C-C-:B-----5:R-:W-:Y:S05]  /*b000*/  @P0 IMAD.X R169, R3.reuse, 0x1, R175.reuse, P1 ;  /* 0x0000000103a90824 */ /* 0x160fea00008e06af */
[----:B------:R-:W-:Y:S01]  /*b010*/  @!PT LDS RZ, [RZ] ;  /* 0x00000000fffff984 */ /* 0x000fe20000000800 */
[----:B------:R1:W-:Y:S02]  /*b020*/  @P0 LDGSTS.E.BYPASS.LTC128B.128 [R177+0x14080], [R168.64], !P2 ;  /* 0x14080000a8b10fae */ /* 0x0003e4000d101d52 */
[C---:B-1----:R-:W-:Y:S05]  /*b030*/  @P0 IADD3 R168, P1, R2.reuse, R173, RZ ;  /* 0x000000ad02a80210 */ /* 0x042fea0007f3e0ff */
[C---:B------:R-:W-:Y:S05]  /*b040*/  @P0 IMAD.X R169, R3.reuse, 0x1, R178, P1 ;  /* 0x0000000103a90824 */ /* 0x040fea00008e06b2 */
[----:B------:R1:W-:Y:S02]  /*b050*/  @P0 LDGSTS.E.BYPASS.LTC128B.128 [R177+0x15880], [R168.64], !P6 ;  /* 0x15880000a8b10fae */ /* 0x0003e4000f101d52 */
[----:B-1----:R-:W-:Y:S05]  /*b060*/  @P0 IADD3 R168, P1, R2, R179, RZ ;  /* 0x000000b302a80210 */ /* 0x002fea0007f3e0ff */
[----:B------:R-:W-:Y:S05]  /*b070*/  @P0 IMAD.X R169, R3, 0x1, R176, P1 ;  /* 0x0000000103a90824 */ /* 0x000fea00008e06b0 */
[----:B------:R1:W-:Y:S01]  /*b080*/  @P0 LDGSTS.E.BYPASS.LTC128B.128 [R177+0x17080], [R168.64], !P5 ;  /* 0x17080000a8b10fae */ /* 0x0003e2000e901d52 */
[C---:B---3--:R-:W-:Y:S04]  /*b090*/  @P0 LEA R2, P1, R171.reuse, R2, 0x1 ;  /* 0x00000002ab020211 */ /* 0x048fe800078208ff */
[----:B------:R-:W-:Y:S05]  /*b0a0*/  @P0 LEA.HI.X R3, R171, R3, R172, 0x1, P1 ;  /* 0x00000003ab030211 */ /* 0x000fea00008f0cac */
[----:B------:R2:W-:Y:S01]  /*b0b0*/  @P0 LDGSTS.E.BYPASS.LTC128B.128 [R177+0x18880], [R2.64], !P4 ;  /* 0x1888000002b10fae */ /* 0x0005e2000e101d52 */
[----:B------:R-:W-:Y:S03]  /*b0c0*/  ISETP.GE.AND P0, PT, R134, 0x21, PT ;  /* 0x000000218600780c */ /* 0x000fe60003f06270 */
[----:B--2---:R-:W2:Y:S04]  /*b0d0*/  SHFL.IDX PT, R2, R170, 0x1, 0x181f ;  /* 0x00381f00aa027f89 */ /* 0x004ea800000e0000 */
[----:B------:R-:W3:Y:S06]  /*b0e0*/  SHFL.IDX PT, R3, R135, 0x1, 0x181f ;  /* 0x00381f0087037f89 */ /* 0x000eec00000e0000 */
[C---:B--2---:R-:W-:Y:S05]  /*b0f0*/  @P0 IADD3 R134, P1, R2.reuse, R174, RZ ;  /* 0x000000ae02860210 */ /* 0x044fea0007f3e0ff */
[C---:B---3--:R-:W-:Y:S05]  /*b100*/  @P0 IMAD.X R135, R3.reuse, 0x1, R175, P1 ;  /* 0x0000000103870824 */ /* 0x048fea00008e06af */
[----:B------:R2:W-:Y:S02]  /*b110*/  @P0 LDGSTS.E.BYPASS.LTC128B.128 [R177+0x15080], [R134.64], !P2 ;  /* 0x1508000086b10fae */ /* 0x0005e4000d101d52 */
[C---:B--2---:R-:W-:Y:S05]  /*b120*/  @P0 IADD3 R134, P1, R2.reuse, R173, RZ ;  /* 0x000000ad02860210 */ /* 0x044fea0007f3e0ff */
[C---:B------:R-:W-:Y:S05]  /*b130*/  @P0 IMAD.X R135, R3.reuse, 0x1, R178, P1 ;  /* 0x0000000103870824 */ /* 0x040fea00008e06b2 */
[----:B------:R2:W-:Y:S02]  /*b140*/  @P0 LDGSTS.E.BYPASS.LTC128B.128 [R177+0x16880], [R134.64], !P6 ;  /* 0x1688000086b10fae */ /* 0x0005e4000f101d52 */
[----:B--2---:R-:W-:Y:S05]  /*b150*/  @P0 IADD3 R134, P1, R2, R179, RZ ;  /* 0x000000b302860210 */ /* 0x004fea0007f3e0ff */
[----:B------:R-:W-:Y:S01]  /*b160*/  @P0 IMAD.X R135, R3, 0x1, R176, P1 ;  /* 0x0000000103870824 */ /* 0x000fe200008e06b0 */
[C---:B------:R-:W-:Y:S04]  /*b170*/  @P0 LEA R2, P1, R171.reuse, R2, 0x1 ;  /* 0x00000002ab020211 */ /* 0x040fe800078208ff */
[----:B------:R1:W-:Y:S01]  /*b180*/  @P0 LDGSTS.E.BYPASS.LTC128B.128 [R177+0x18080], [R134.64], !P5 ;  /* 0x1808000086b10fae */ /* 0x0003e2000e901d52 */
[----:B------:R-:W-:Y:S05]  /*b190*/  @P0 LEA.HI.X R3, R171, R3, R172, 0x1, P1 ;  /* 0x00000003ab030211 */ /* 0x000fea00008f0cac */
[----:B------:R1:W-:Y:S03]  /*b1a0*/  @P0 LDGSTS.E.BYPASS.LTC128B.128 [R177+0x19880], [R2.64], !P4 ;  /* 0x1988000002b10fae */ /* 0x0003e6000e101d52 */
.L_x_206:
[----:B-1----:R-:W2:Y:S01]  /*b1b0*/  LDL.LU R134, [R1+0x44] ;  /* 0x0000440001867983 */ /* 0x002ea20000300800 */
[----:B------:R-:W-:Y:S01]  /*b1c0*/  FMNMX.FTZ R133, R4, R133, !PT ;  /* 0x0000008504857209 */ /* 0x000fe20007810000 */
[----:B------:R-:W-:Y:S02]  /*b1d0*/  UISETP.GT.AND UP0, UPT, UR23, UR4, UPT ;  /* 0x000000041700728c */ /* 0x000fe4000bf04270 */
[----:B------:R-:W3:Y:S01]  /*b1e0*/  LDL.LU R169, [R1+0x4c] ;  /* 0x00004c0001a97983 */ /* 0x000ee20000300800 */
[----:B------:R-:W-:Y:S01]  /*b1f0*/  FMNMX.FTZ R133, R5, R133, !PT ;  /* 0x0000008505857209 */ /* 0x000fe20007810000 */
[----:B------:R-:W-:Y:S02]  /*b200*/  UIADD3 UR5, UR23, -0x1, URZ ;  /* 0xffffffff17057890 */ /* 0x000fe4000fffe03f */
[----:B------:R-:W0:Y:S01]  /*b210*/  LDGDEPBAR ;  /* 0x00000000000079af */ /* 0x000e220000000000 */
[----:B------:R-:W-:Y:S02]  /*b220*/  FMNMX.FTZ R133, R8, R133, !PT ;  /* 0x0000008508857209 */ /* 0x000fe40007810000 */
[----:B------:R-:W-:Y:S02]  /*b230*/  PLOP3.LUT P0, PT, PT, PT, UP0, 0x80, 0x0 ;  /* 0x000000000000781c */ /* 0x000fe40003f0f008 */
        /* <DEDUP_REMOVED lines=30> */
[----:B------:R-:W-:Y:S01]  /*b420*/  FFMA.FTZ R176, R17, c[0x0][0x2d0], -R2 ;  /* 0x0000b40011b07a23 */ /* 0x000fe20000010802 */
[----:B------:R-:W4:Y:S01]  /*b430*/  MUFU.EX2 R5, R5 ;  /* 0x0000000500057308 */ /* 0x000f220000000800 */
[C---:B-1----:R-:W-:Y:S02]  /*b440*/  FMUL.FTZ R28, R3.reuse, R28 ;  /* 0x0000001c031c7220 */ /* 0x042fe40000410000 */
[C---:B------:R-:W-:Y:S02]  /*b450*/  FMUL.FTZ R29, R3.reuse, R29 ;  /* 0x0000001d031d7220 */ /* 0x040fe40000410000 */
[C---:B------:R-:W-:Y:S05]  /*b460*/  FMUL.FTZ R32, R3.reuse, R32 ;  /* 0x0000002003207220 */ /* 0x040fea0000410000 */
        /* <DEDUP_REMOVED lines=8> */
[----:B------:R-:W-:Y:S01]  /*b4f0*/  FMUL.FTZ R45, R3, R45 ;  /* 0x0000002d032d7220 */ /* 0x000fe20000410000 */
[----:B----4-:R-:W-:Y:S01]  /*b500*/  F2FP.PACK_AB R168, R5, R4 ;  /* 0x0000000405a8723e */ /* 0x010fe200000000ff */
        /* <DEDUP_REMOVED lines=44> */
[----:B--2---:R-:W-:Y:S04]  /*b7d0*/  FFMA.FTZ R0, R3, R134, R4 ;  /* 0x0000008603007223 */ /* 0x004fe80000010004 */
        /* <DEDUP_REMOVED lines=22> */
[C---:B------:R-:W-:Y:S02]  /*b940*/  FADD.FTZ R0, -R2.reuse, R132 ;  /* 0x0000008402007221 */ /* 0x040fe40000010100 */
[----:B------:R-:W-:Y:S02]  /*b950*/  FMUL.FTZ R4, R2, c[0x0][0x2d0] ;  /* 0x0000b40002047a20 */ /* 0x000fe40000410000 */
[----:B------:R-:W-:Y:S02]  /*b960*/  FMUL.FTZ R0, R0, c[0x0][0x2d0] ;  /* 0x0000b40000007a20 */ /* 0x000fe40000410000 */
[--C-:B------:R-:W-:Y:S02]  /*b970*/  FFMA.FTZ R6, R6, c[0x0][0x2d0], -R4.reuse ;  /* 0x0000b40006067a23 */ /* 0x100fe40000010804 */
[--C-:B------:R-:W-:Y:S02]  /*b980*/  FFMA.FTZ R7, R7, c[0x0][0x2d0], -R4.reuse ;  /* 0x0000b40007077a23 */ /* 0x100fe40000010804 */
[----:B------:R-:W1:Y:S01]  /*b990*/  MUFU.EX2 R0, R0 ;  /* 0x0000000000007308 */ /* 0x000e620000000800 */
[--C-:B------:R-:W-:Y:S01]  /*b9a0*/  FFMA.FTZ R172, R15, c[0x0][0x2d0], -R4.reuse ;  /* 0x0000b4000fac7a23 */ /* 0x100fe20000010804 */
[----:B------:R-:W-:Y:S01]  /*b9b0*/  MOV R15, R25 ;  /* 0x00000019000f7202 */ /* 0x000fe20000000f00 */
[----:B------:R-:W-:Y:S02]  /*b9c0*/  FMUL.FTZ R25, R3, R137 ;  /* 0x0000008903197220 */ /* 0x000fe40000410000 */
[--C-:B------:R-:W-:Y:S02]  /*b9d0*/  FFMA.FTZ R16, R26, c[0x0][0x2d0], -R4.reuse ;  /* 0x0000b4001a107a23 */ /* 0x100fe40000010804 */
[--C-:B------:R-:W-:Y:S02]  /*b9e0*/  FFMA.FTZ R17, R27, c[0x0][0x2d0], -R4.reuse ;  /* 0x0000b4001b117a23 */ /* 0x100fe40000010804 */
[--C-:B------:R-:W-:Y:S01]  /*b9f0*/  FFMA.FTZ R171, R10, c[0x0][0x2d0], -R4.reuse ;  /* 0x0000b4000aab7a23 */ /* 0x100fe20000010804 */
[----:B------:R-:W3:Y:S01]  /*ba00*/  MUFU.EX2 R6, R6 ;  /* 0x0000000600067308 */ /* 0x000ee20000000800 */
[----:B------:R-:W-:Y:S01]  /*ba10*/  MOV R10, R24 ;  /* 0x00000018000a7202 */ /* 0x000fe20000000f00 */
[----:B------:R-:W-:Y:S01]  /*ba20*/  FMUL.FTZ R24, R3, R136 ;  /* 0x0000008803187220 */ /* 0x000fe20000410000 */
[----:B------:R-:W-:Y:S01]  /*ba30*/  MOV R157, R16 ;  /* 0x00000010009d7202 */ /* 0x000fe20000000f00 */
[--C-:B------:R-:W-:Y:S01]  /*ba40*/  FFMA.FTZ R173, R14, c[0x0][0x2d0], -R4.reuse ;  /* 0x0000b4000ead7a23 */ /* 0x100fe20000010804 */
[----:B------:R-:W-:Y:S01]  /*ba50*/  MOV R14, R20 ;  /* 0x00000014000e7202 */ /* 0x000fe20000000f00 */
[--C-:B------:R-:W-:Y:S02]  /*ba60*/  FFMA.FTZ R174, R18, c[0x0][0x2d0], -R4.reuse ;  /* 0x0000b40012ae7a23 */ /* 0x100fe40000010804 */
[--C-:B------:R-:W-:Y:S02]  /*ba70*/  FFMA.FTZ R175, R19, c[0x0][0x2d0], -R4.reuse ;  /* 0x0000b40013af7a23 */ /* 0x100fe40000010804 */
[----:B------:R-:W2:Y:S01]  /*ba80*/  MUFU.EX2 R7, R7 ;  /* 0x0000000700077308 */ /* 0x000ea20000000800 */
[--C-:B------:R-:W-:Y:S02]  /*ba90*/  FFMA.FTZ R12, R22, c[0x0][0x2d0], -R4.reuse ;  /* 0x0000b400160c7a23 */ /* 0x100fe40000010804 */
[--C-:B------:R-:W-:Y:S02]  /*baa0*/  FFMA.FTZ R13, R23, c[0x0][0x2d0], -R4.reuse ;  /* 0x0000b400170d7a23 */ /* 0x100fe40000010804 */
[C---:B-1----:R-:W-:Y:S01]  /*bab0*/  FMUL.FTZ R26, R0.reuse, R138 ;  /* 0x0000008a001a7220 */ /* 0x042fe20000410000 */
[----:B------:R-:W-:Y:S01]  /*bac0*/  MOV R153, R12 ;  /* 0x0000000c00997202 */ /* 0x000fe20000000f00 */
[C---:B------:R-:W-:Y:S01]  /*bad0*/  FMUL.FTZ R27, R0.reuse, R139 ;  /* 0x0000008b001b7220 */ /* 0x040fe20000410000 */
[----:B------:R-:W-:Y:S01]  /*bae0*/  MOV R152, R13 ;  /* 0x0000000d00987202 */ /* 0x000fe20000000f00 */
[----:B------:R-:W1:Y:S01]  /*baf0*/  LDSM.16.MT88.4 R136, [R237+0x4080] ;  /* 0x00408000ed88783b */ /* 0x000e620000004200 */
[----:B------:R-:W-:Y:S01]  /*bb00*/  FFMA.FTZ R134, R11, c[0x0][0x2d0], -R4 ;  /* 0x0000b4000b867a23 */ /* 0x000fe20000010804 */
[----:B------:R-:W-:Y:S01]  /*bb10*/  MOV R11, R21 ;  /* 0x00000015000b7202 */ /* 0x000fe20000000f00 */
[----:B------:R-:W4:Y:S01]  /*bb20*/  MUFU.EX2 R171, R171 ;  /* 0x000000ab00ab7308 */ /* 0x000f220000000800 */
[C---:B------:R-:W-:Y:S02]  /*bb30*/  FMUL.FTZ R12, R3.reuse, R148 ;  /* 0x00000094030c7220 */ /* 0x040fe40000410000 */
[C---:B---3--:R-:W-:Y:S02]  /*bb40*/  FFMA.FTZ R4, R0.reuse, R169, R6 ;  /* 0x000000a900047223 */ /* 0x048fe40000010006 */
[C---:B------:R-:W-:Y:S02]  /*bb50*/  FMUL.FTZ R13, R3.reuse, R149 ;  /* 0x00000095030d7220 */ /* 0x040fe40000410000 */
[----:B------:R-:W-:Y:S02]  /*bb60*/  FMUL.FTZ R16, R3, R144 ;  /* 0x0000009003107220 */ /* 0x000fe40000410000 */
[C---:B------:R-:W-:Y:S01]  /*bb70*/  FMUL.FTZ R18, R0.reuse, R146 ;  /* 0x0000009200127220 */ /* 0x040fe20000410000 */
[----:B------:R-:W-:Y:S01]  /*bb80*/  MUFU.EX2 R149, R173 ;  /* 0x000000ad00957308 */ /* 0x000fe20000000800 */
[C---:B------:R-:W-:Y:S01]  /*bb90*/  FMUL.FTZ R19, R0.reuse, R147 ;  /* 0x0000009300137220 */ /* 0x040fe20000410000 */
[C---:B--2---:R-:W-:Y:S01]  /*bba0*/  F2FP.PACK_AB R169, R7.reuse, R6 ;  /* 0x0000000607a9723e */ /* 0x044fe200000000ff */
[----:B------:R-:W-:Y:S02]  /*bbb0*/  FADD.FTZ R132, R7, R4 ;  /* 0x0000000407847221 */ /* 0x000fe40000010000 */
[C---:B------:R-:W-:Y:S01]  /*bbc0*/  FMUL.FTZ R7, R0.reuse, R159 ;  /* 0x0000009f00077220 */ /* 0x040fe20000410000 */
[----:B------:R-:W-:Y:S01]  /*bbd0*/  MOV R159, R10 ;  /* 0x0000000a009f7202 */ /* 0x000fe20000000f00 */
[C---:B------:R-:W-:Y:S01]  /*bbe0*/  FMUL.FTZ R10, R0.reuse, R154 ;  /* 0x0000009a000a7220 */ /* 0x040fe20000410000 */
[----:B------:R-:W-:Y:S01]  /*bbf0*/  MOV R154, R11 ;  /* 0x0000000b009a7202 */ /* 0x000fe20000000f00 */
[C---:B------:R-:W-:Y:S01]  /*bc00*/  FMUL.FTZ R11, R0.reuse, R155 ;  /* 0x0000009b000b7220 */ /* 0x040fe20000410000 */
[----:B------:R-:W-:Y:S01]  /*bc10*/  MOV R155, R14 ;  /* 0x0000000e009b7202 */ /* 0x000fe20000000f00 */
[C---:B------:R-:W-:Y:S01]  /*bc20*/  FMUL.FTZ R14, R0.reuse, R150 ;  /* 0x00000096000e7220 */ /* 0x040fe20000410000 */
[----:B------:R-:W-:Y:S01]  /*bc30*/  MUFU.EX2 R173, R152 ;  /* 0x0000009800ad7308 */ /* 0x000fe20000000800 */
[----:B------:R-:W-:Y:S01]  /*bc40*/  FMUL.FTZ R4, R3, R156 ;  /* 0x0000009c03047220 */ /* 0x000fe20000410000 */
[----:B------:R-:W-:Y:S01]  /*bc50*/  MOV R156, R17 ;  /* 0x00000011009c7202 */ /* 0x000fe20000000f00 */
[C---:B------:R-:W-:Y:S01]  /*bc60*/  FMUL.FTZ R6, R0.reuse, R158 ;  /* 0x0000009e00067220 */ /* 0x040fe20000410000 */
[----:B------:R-:W-:Y:S01]  /*bc70*/  MOV R158, R15 ;  /* 0x0000000f009e7202 */ /* 0x000fe20000000f00 */
[----:B----4-:R-:W-:Y:S02]  /*bc80*/  FADD.FTZ R148, R171, R132 ;  /* 0x00000084ab947221 */ /* 0x010fe40000010000 */
[C---:B------:R-:W-:Y:S02]  /*bc90*/  FMUL.FTZ R15, R0.reuse, R151 ;  /* 0x00000097000f7220 */ /* 0x040fe40000410000 */
[C---:B------:R-:W-:Y:S01]  /*bca0*/  FMUL.FTZ R17, R3.reuse, R145 ;  /* 0x0000009103117220 */ /* 0x040fe20000410000 */
[----:B------:R-:W2:Y:S01]  /*bcb0*/  MUFU.EX2 R150, R134 ;  /* 0x0000008600967308 */ /* 0x000ea20000000800 */
[C---:B------:R-:W-:Y:S01]  /*bcc0*/  FMUL.FTZ R20, R3.reuse, R140 ;  /* 0x0000008c03147220 */ /* 0x040fe20000410000 */
[----:B------:R-:W-:Y:S01]  /*bcd0*/  LDSM.16.MT88.4 R144, [R238+0x4880] ;  /* 0x00488000ee90783b */ /* 0x000fe20000004200 */
[----:B------:R-:W-:Y:S02]  /*bce0*/  FMUL.FTZ R21, R3, R141 ;  /* 0x0000008d03157220 */ /* 0x000fe40000410000 */
[C---:B------:R-:W-:Y:S02]  /*bcf0*/  FMUL.FTZ R22, R0.reuse, R142 ;  /* 0x0000008e00167220 */ /* 0x040fe40000410000 */
[C---:B------:R-:W-:Y:S02]  /*bd00*/  FMUL.FTZ R23, R0.reuse, R143 ;  /* 0x0000008f00177220 */ /* 0x040fe40000410000 */
[C---:B------:R-:W-:Y:S01]  /*bd10*/  FMUL.FTZ R30, R0.reuse, R30 ;  /* 0x0000001e001e7220 */ /* 0x040fe20000410000 */
[----:B------:R-:W-:Y:S01]  /*bd20*/  LDSM.16.MT88.4 R140, [R237+0x4880] ;  /* 0x00488000ed8c783b */ /* 0x000fe20000004200 */
[C---:B------:R-:W-:Y:S01]  /*bd30*/  FMUL.FTZ R31, R0.reuse, R31 ;  /* 0x0000001f001f7220 */ /* 0x040fe20000410000 */
[----:B------:R-:W3:Y:S01]  /*bd40*/  MUFU.EX2 R132, R178 ;  /* 0x000000b200847308 */ /* 0x000ee20000000800 */
[C---:B------:R-:W-:Y:S02]  /*bd50*/  FMUL.FTZ R34, R0.reuse, R34 ;  /* 0x0000002200227220 */ /* 0x040fe40000410000 */
[C---:B------:R-:W-:Y:S02]  /*bd60*/  FMUL.FTZ R35, R0.reuse, R35 ;  /* 0x0000002300237220 */ /* 0x040fe40000410000 */
[C---:B------:R-:W-:Y:S02]  /*bd70*/  FMUL.FTZ R38, R0.reuse, R38 ;  /* 0x0000002600267220 */ /* 0x040fe40000410000 */
[C---:B------:R-:W-:Y:S02]  /*bd80*/  FMUL.FTZ R39, R0.reuse, R39 ;  /* 0x0000002700277220 */ /* 0x040fe40000410000 */
[C---:B------:R-:W-:Y:S01]  /*bd90*/  FMUL.FTZ R42, R0.reuse, R42 ;  /* 0x0000002a002a7220 */ /* 0x040fe20000410000 */
[----:B------:R-:W4:Y:S01]  /*bda0*/  MUFU.EX2 R3, R177 ;  /* 0x000000b100037308 */ /* 0x000f220000000800 */
[----:B------:R-:W-:Y:S01]  /*bdb0*/  FMUL.FTZ R43, R0, R43 ;  /* 0x0000002b002b7220 */ /* 0x000fe20000410000 */
[----:B--2---:R-:W-:Y:S01]  /*bdc0*/  F2FP.PACK_AB R171, R150, R171 ;  /* 0x000000ab96ab723e */ /* 0x004fe200000000ff */
[C---:B------:R-:W-:Y:S02]  /*bdd0*/  FMUL.FTZ R46, R0.reuse, R46 ;  /* 0x0000002e002e7220 */ /* 0x040fe40000410000 */
[C---:B------:R-:W-:Y:S02]  /*bde0*/  FMUL.FTZ R47, R0.reuse, R47 ;  /* 0x0000002f002f7220 */ /* 0x040fe40000410000 */
[C---:B------:R-:W-:Y:S02]  /*bdf0*/  FMUL.FTZ R50, R0.reuse, R50 ;  /* 0x0000003200327220 */ /* 0x040fe40000410000 */
[C---:B-1----:R-:W-:Y:S01]  /*be00*/  HMMA.16816.F32 R4, R168.reuse, R136, R4 ;  /* 0x00000088a804723c */ /* 0x042fe20000001804 */
[----:B------:R-:W1:Y:S04]  /*be10*/  MUFU.EX2 R134, R176 ;  /* 0x000000b000867308 */ /* 0x000e680000000800 */
[C---:B------:R-:W-:Y:S02]  /*be20*/  FMUL.FTZ R51, R0.reuse, R51 ;  /* 0x0000003300337220 */ /* 0x040fe40000410000 */
[C---:B------:R-:W-:Y:S01]  /*be30*/  FMUL.FTZ R54, R0.reuse, R54 ;  /* 0x0000003600367220 */ /* 0x040fe20000410000 */
[C---:B------:R-:W-:Y:S01]  /*be40*/  HMMA.16816.F32 R8, R168.reuse, R138, R8 ;  /* 0x0000008aa808723c */ /* 0x040fe20000001808 */
[----:B------:R-:W2:Y:S02]  /*be50*/  LDSM.16.MT88.4 R136, [R238+0x4080] ;  /* 0x00408000ee88783b */ /* 0x000ea40000004200 */
[----:B------:R-:W5:Y:S01]  /*be60*/  MUFU.EX2 R176, R172 ;  /* 0x000000ac00b07308 */ /* 0x000f620000000800 */
        /* <DEDUP_REMOVED lines=20> */
[C---:B------:R-:W-:Y:S01]  /*bfb0*/  FMUL.FTZ R90, R0.reuse, R90 ;  /* 0x0000005a005a7220 */ /* 0x040fe20000410000 */
[C---:B--2---:R-:W-:Y:S03]  /*bfc0*/  HMMA.16816.F32 R12, R168.reuse, R136, R12 ;  /* 0x00000088a80c723c */ /* 0x044fe6000000180c */
[C---:B------:R-:W-:Y:S02]  /*bfd0*/  FMUL.FTZ R91, R0.reuse, R91 ;  /* 0x0000005b005b7220 */ /* 0x040fe40000410000 */
[C---:B------:R-:W-:Y:S02]  /*bfe0*/  FMUL.FTZ R94, R0.reuse, R94 ;  /* 0x0000005e005e7220 */ /* 0x040fe40000410000 */
[C---:B------:R-:W-:Y:S01]  /*bff0*/  FMUL.FTZ R95, R0.reuse, R95 ;  /* 0x0000005f005f7220 */ /* 0x040fe20000410000 */
[C---:B------:R-:W-:Y:S01]  /*c000*/  HMMA.16816.F32 R16, R168.reuse, R138, R16 ;  /* 0x0000008aa810723c */ /* 0x040fe20000001810 */
[----:B------:R-:W2:Y:S03]  /*c010*/  LDSM.16.MT88.4 R136, [R241+0x4080] ;  /* 0x00408000f188783b */ /* 0x000ea60000004200 */
[C---:B------:R-:W-:Y:S02]  /*c020*/  FMUL.FTZ R98, R0.reuse, R98 ;  /* 0x0000006200627220 */ /* 0x040fe40000410000 */
[C---:B------:R-:W-:Y:S02]  /*c030*/  FMUL.FTZ R99, R0.reuse, R99 ;  /* 0x0000006300637220 */ /* 0x040fe40000410000 */
[C---:B------:R-:W-:Y:S04]  /*c040*/  FMUL.FTZ R102, R0.reuse, R102 ;  /* 0x0000006600667220 */ /* 0x040fe80000410000 */
        /* <DEDUP_REMOVED lines=15> */
[C---:B--2---:R-:W-:Y:S03]  /*c140*/  HMMA.16816.F32 R20, R168.reuse, R136, R20 ;  /* 0x00000088a814723c */ /* 0x044fe60000001814 */
[----:B---3--:R-:W-:Y:S04]  /*c150*/  FADD.FTZ R0, R132, R179 ;  /* 0x000000b384007221 */ /* 0x008fe80000010000 */
[----:B----4-:R-:W-:Y:S01]  /*c160*/  FADD.FTZ R0, R3, R0 ;  /* 0x0000000003007221 */ /* 0x010fe20000010000 */
[C---:B------:R-:W-:Y:S01]  /*c170*/  HMMA.16816.F32 R24, R168.reuse, R138, R24 ;  /* 0x0000008aa818723c */ /* 0x040fe20000001818 */
[----:B------:R-:W2:Y:S03]  /*c180*/  LDSM.16.MT88.4 R136, [R240+0x4080] ;  /* 0x00408000f088783b */ /* 0x000ea60000004200 */
[----:B------:R-:W-:Y:S04]  /*c190*/  FADD.FTZ R0, R135, R0 ;  /* 0x0000000087007221 */ /* 0x000fe80000010000 */
[----:B-1----:R-:W-:Y:S01]  /*c1a0*/  FADD.FTZ R0, R134, R0 ;  /* 0x0000000086007221 */ /* 0x002fe20000010000 */
        /* <DEDUP_REMOVED lines=39> */
[----:B------:R-:W1:Y:S03]  /*c420*/  MUFU.EX2 R3, R155 ;  /* 0x0000009b00037308 */ /* 0x000e660000000800 */
[----:B-----5:R-:W-:Y:S03]  /*c430*/  F2FP.PACK_AB R137, R176, R149 ;  /* 0x00000095b089723e */ /* 0x020fe600000000ff */
[----:B------:R-:W-:Y:S02]  /*c440*/  F2FP.PACK_AB R138, R134, R135 ;  /* 0x00000087868a723e */ /* 0x000fe400000000ff */
[----:B------:R-:W-:Y:S02]  /*c450*/  F2FP.PACK_AB R139, R175, R174 ;  /* 0x000000aeaf8b723e */ /* 0x000fe400000000ff */
[----:B------:R2:W3:Y:S01]  /*c460*/  MUFU.EX2 R168, R154 ;  /* 0x0000009a00a87308 */ /* 0x0004e20000000800 */
[----:B------:R-:W-:Y:S04]  /*c470*/  F2FP.PACK_AB R169, R173, R172 ;  /* 0x000000acada9723e */ /* 0x000fe800000000ff */
[C---:B------:R-:W-:Y:S05]  /*c480*/  HMMA.16816.F32 R4, R136.reuse, R140, R4 ;  /* 0x0000008c8804723c */ /* 0x040fea0000001804 */
[----:B------:R-:W4:Y:S03]  /*c490*/  MUFU.EX2 R132, R159 ;  /* 0x0000009f00847308 */ /* 0x000f260000000800 */
[C---:B------:R-:W-:Y:S01]  /*c4a0*/  HMMA.16816.F32 R8, R136.reuse, R142, R8 ;  /* 0x0000008e8808723c */ /* 0x040fe20000001808 */
[----:B------:R-:W5:Y:S03]  /*c4b0*/  LDSM.16.MT88.4 R140, [R241+0x4880] ;  /* 0x00488000f18c783b */ /* 0x000f660000004200 */
[----:B-1----:R-:W-:Y:S03]  /*c4c0*/  FADD.FTZ R0, R3, R0 ;  /* 0x0000000003007221 */ /* 0x002fe60000010000 */
[----:B------:R-:W-:Y:S01]  /*c4d0*/  MUFU.EX2 R170, R158 ;  /* 0x0000009e00aa7308 */ /* 0x000fe20000000800 */
[C---:B------:R-:W-:Y:S01]  /*c4e0*/  HMMA.16816.F32 R12, R136.reuse, R144, R12 ;  /* 0x00000090880c723c */ /* 0x040fe2000000180c */
[----:B--2---:R-:W-:Y:S03]  /*c4f0*/  LDSM.16.MT88.4 R152, [R237+0x5080] ;  /* 0x00508000ed98783b */ /* 0x004fe60000004200 */
[C---:B---3--:R-:W-:Y:S01]  /*c500*/  FADD.FTZ R0, R168.reuse, R0 ;  /* 0x00000000a8007221 */ /* 0x048fe20000010000 */
[----:B------:R-:W-:Y:S01]  /*c510*/  F2FP.PACK_AB R168, R168, R3 ;  /* 0x00000003a8a8723e */ /* 0x000fe200000000ff */
[----:B------:R-:W-:Y:S02]  /*c520*/  FADD.FTZ R3, R150, R148 ;  /* 0x0000009496037221 */ /* 0x000fe40000010000 */
[C---:B------:R-:W-:Y:S01]  /*c530*/  HMMA.16816.F32 R16, R136.reuse, R146, R16 ;  /* 0x000000928810723c */ /* 0x040fe20000001810 */
[----:B------:R-:W-:Y:S01]  /*c540*/  MUFU.EX2 R134, R157 ;  /* 0x0000009d00867308 */ /* 0x000fe20000000800 */
[----:B------:R-:W1:Y:S02]  /*c550*/  LDSM.16.MT88.4 R144, [R240+0x4880] ;  /* 0x00488000f090783b */ /* 0x000e640000004200 */
[----:B----4-:R-:W-:Y:S07]  /*c560*/  FADD.FTZ R0, R132, R0 ;  /* 0x0000000084007221 */ /* 0x010fee0000010000 */
[----:B------:R-:W2:Y:S01]  /*c570*/  MUFU.EX2 R135, R156 ;  /* 0x0000009c00877308 */ /* 0x000ea20000000800 */
[C---:B-----5:R-:W-:Y:S08]  /*c580*/  HMMA.16816.F32 R20, R136.reuse, R140, R20 ;  /* 0x0000008c8814723c */ /* 0x060ff00000001814 */
[C---:B------:R-:W-:Y:S01]  /*c590*/  HMMA.16816.F32 R24, R136.reuse, R142, R24 ;  /* 0x0000008e8818723c */ /* 0x040fe20000001818 */
[----:B------:R-:W3:Y:S03]  /*c5a0*/  LDSM.16.MT88.4 R140, [R237+0x6080] ;  /* 0x00608000ed8c783b */ /* 0x000ee60000004200 */
[----:B--2---:R-:W-:Y:S04]  /*c5b0*/  F2FP.PACK_AB R171, R135, R134 ;  /* 0x0000008687ab723e */ /* 0x004fe800000000ff */
[C---:B-1----:R-:W-:Y:S08]  /*c5c0*/  HMMA.16816.F32 R28, R136.reuse, R144, R28 ;  /* 0x00000090881c723c */ /* 0x042ff0000000181c */
[C---:B------:R-:W-:Y:S01]  /*c5d0*/  HMMA.16816.F32 R32, R136.reuse, R146, R32 ;  /* 0x000000928820723c */ /* 0x040fe20000001820 */
[----:B------:R-:W1:Y:S07]  /*c5e0*/  LDSM.16.MT88.4 R144, [R238+0x6080] ;  /* 0x00608000ee90783b */ /* 0x000e6e0000004200 */
[C---:B---3--:R-:W-:Y:S08]  /*c5f0*/  HMMA.16816.F32 R36, R136.reuse, R140, R36 ;  /* 0x0000008c8824723c */ /* 0x048ff00000001824 */
        /* <DEDUP_REMOVED lines=29> */
[C---:B--2---:R-:W-:Y:S07]  /*c7d0*/  HMMA.16816.F32 R116, R136.reuse, R140, R116 ;  /* 0x0000008c8874723c */ /* 0x044fee0000001874 */
[C---:B------:R-:W-:Y:S01]  /*c7e0*/  FADD.FTZ R140, R170.reuse, R0 ;  /* 0x00000000aa8c7221 */ /* 0x040fe20000010000 */
[C---:B------:R-:W-:Y:S04]  /*c7f0*/  HMMA.16816.F32 R120, R136.reuse, R142, R120 ;  /* 0x0000008e8878723c */ /* 0x040fe80000001878 */
[----:B------:R-:W-:Y:S01]  /*c800*/  STL [R1+0x44], R140 ;  /* 0x0000448c01007387 */ /* 0x000fe20000100800 */
[----:B------:R-:W-:Y:S01]  /*c810*/  F2FP.PACK_AB R170, R170, R132 ;  /* 0x00000084aaaa723e */ /* 0x000fe200000000ff */
[----:B------:R-:W-:Y:S01]  /*c820*/  FADD.FTZ R0, R149, R3 ;  /* 0x0000000395007221 */ /* 0x000fe20000010000 */
[----:B------:R-:W-:Y:S01]  /*c830*/  MOV R132, R2 ;  /* 0x0000000200847202 */ /* 0x000fe20000000f00 */
[C---:B-1----:R-:W-:Y:S04]  /*c840*/  HMMA.16816.F32 R124, R136.reuse, R144, R124 ;  /* 0x00000090887c723c */ /* 0x042fe8000000187c */
[----:B------:R-:W-:Y:S04]  /*c850*/  FADD.FTZ R0, R176, R0 ;  /* 0x00000000b0007221 */ /* 0x000fe80000010000 */
[----:B------:R-:W-:Y:S01]  /*c860*/  FADD.FTZ R0, R174, R0 ;  /* 0x00000000ae007221 */ /* 0x000fe20000010000 */
[----:B------:R-:W-:Y:S01]  /*c870*/  HMMA.16816.F32 R128, R136, R146, R128 ;  /* 0x000000928880723c */ /* 0x000fe20000001880 */
[----:B------:R-:W1:Y:S02]  /*c880*/  LDSM.16.MT88.4 R144, [R238+0x5080] ;  /* 0x00508000ee90783b */ /* 0x000e640000004200 */
[----:B------:R-:W-:Y:S05]  /*c890*/  FADD.FTZ R0, R175, R0 ;  /* 0x00000000af007221 */ /* 0x000fea0000010000 */
[C---:B------:R-:W-:Y:S01]  /*c8a0*/  HMMA.16816.F32 R156, R168.reuse, R152, R4 ;  /* 0x00000098a89c723c */ /* 0x040fe20000001804 */
[----:B------:R-:W2:Y:S04]  /*c8b0*/  LDSM.16.MT88.4 R136, [R241+0x5080] ;  /* 0x00508000f188783b */ /* 0x000ea80000004200 */
[----:B------:R-:W-:Y:S03]  /*c8c0*/  FADD.FTZ R0, R172, R0 ;  /* 0x00000000ac007221 */ /* 0x000fe60000010000 */
[C---:B------:R-:W-:Y:S01]  /*c8d0*/  HMMA.16816.F32 R152, R168.reuse, R154, R8 ;  /* 0x0000009aa898723c */ /* 0x040fe20000001808 */
[----:B------:R-:W3:Y:S03]  /*c8e0*/  LDSM.16.MT88.4 R4, [R240+0x5080] ;  /* 0x00508000f004783b */ /* 0x000ee60000004200 */
[----:B------:R-:W-:Y:S04]  /*c8f0*/  FADD.FTZ R0, R173, R0 ;  /* 0x00000000ad007221 */ /* 0x000fe80000010000 */
[----:B------:R-:W-:Y:S01]  /*c900*/  FADD.FTZ R0, R134, R0 ;  /* 0x0000000086007221 */ /* 0x000fe20000010000 */
[----:B------:R-:W4:Y:S03]  /*c910*/  LDSM.16.MT88.4 R8, [R237+0x6880] ;  /* 0x00688000ed08783b */ /* 0x000f260000004200 */
[----:B------:R-:W-:Y:S05]  /*c920*/  FADD.FTZ R0, R135, R0 ;  /* 0x0000000087007221 */ /* 0x000fea0000010000 */
[----:B------:R-:W-:Y:S01]  /*c930*/  STL [R1+0x4c], R0 ;  /* 0x00004c0001007387 */ /* 0x000fe20000100800 */
[C---:B-1----:R-:W-:Y:S03]  /*c940*/  HMMA.16816.F32 R148, R168.reuse, R144, R12 ;  /* 0x00000090a894723c */ /* 0x042fe6000000180c */
[----:B------:R-:W1:Y:S05]  /*c950*/  LDSM.16.MT88.4 R12, [R238+0x6880] ;  /* 0x00688000ee0c783b */ /* 0x000e6a0000004200 */
        /* <DEDUP_REMOVED lines=37> */
[C---:B--2---:R-:W-:Y:S08]  /*cbb0*/  HMMA.16816.F32 R124, R168.reuse, R4, R124 ;  /* 0x00000004a87c723c */ /* 0x044ff0000000187c */
[----:B------:R-:W-:Y:S01]  /*cbc0*/  HMMA.16816.F32 R128, R168, R6, R128 ;  /* 0x00000006a880723c */ /* 0x000fe20000001880 */
[----:B------:R-:W-:-:S07]  /*cbd0*/  @P0 BRA `(.L_x_207) ;  /* 0xffffd24000000947 */ /* 0x000fce000383ffff */
.L_x_202:
[----:B------:R-:W-:-:S06]  /*cbe0*/  UISETP.GE.AND UP0, UPT, UR23, UR7, UPT ;  /* 0x000000071700728c */ /* 0x000fcc000bf06270 */
[----:B------:R-:W-:-:S13]  /*cbf0*/  PLOP3.LUT P0, PT, PT, PT, UP0, 0x40, 0x0 ;  /* 0x000000000000781c */ /* 0x000fda0003f0e808 */
[----:B------:R-:W-:Y:S05]  /*cc00*/  @P0 BRA `(.L_x_208) ;  /* 0x00003cf000000947 */ /* 0x000fea0003800000 */
[----:B------:R-:W1:Y:S04]  /*cc10*/  S2R R0, SR_TID.X ;  /* 0x0000000000007919 */ /* 0x000e680000002100 */
[----:B------:R-:W2:Y:S01]  /*cc20*/  LDL.LU R2, [R1+0x70] ;  /* 0x0000700001027983 */ /* 0x000ea20000300800 */
[----:B-1----:R-:W-:-:S04]  /*cc30*/  SHF.R.S32.HI R3, RZ, 0x1f, R0 ;  /* 0x0000001fff037819 */ /* 0x002fc80000011400 */
[----:B------:R-:W-:Y:S02]  /*cc40*/  LEA.HI R3, R3, R0, RZ, 0x3 ;  /* 0x0000000003037211 */ /* 0x000fe400078f18ff */
[----:B------:R-:W2:Y:S02]  /*cc50*/  LDL R0, [R1+0x30] ;  /* 0x0000300001007983 */ /* 0x000ea40000100800 */
[----:B------:R-:W-:Y:S01]  /*cc60*/  SHF.R.S32.HI R3, RZ, 0x3, R3 ;  /* 0x00000003ff037819 */ /* 0x000fe20000011403 */
[----:B------:R-:W-:Y:S02]  /*cc70*/  IMAD.MOV.U32 R135, RZ, RZ, R132 ;  /* 0x000000ffff877224 */ /* 0x000fe400078e0084 */
[----:B------:R-:W-:Y:S01]  /*cc80*/  IMAD.MOV.U32 R134, RZ, RZ, R133 ;  /* 0x000000ffff867224 */ /* 0x000fe200078e0085 */
[----:B------:R-:W-:Y:S02]  /*cc90*/  IADD3 R3, -R3, 0x30, RZ ;  /* 0x0000003003037810 */ /* 0x000fe40007ffe1ff */
[C---:B--2---:R-:W-:Y:S01]  /*cca0*/  SHF.L.U64.HI R2, R0.reuse, 0x1, R2 ;  /* 0x0000000100027819 */ /* 0x044fe20000010202 */
[----:B------:R-:W-:-:S04]  /*ccb0*/  IMAD.SHL.U32 R0, R0, 0x2, RZ ;  /* 0x0000000200007824 */ /* 0x000fc800078e00ff */
[----:B------:R1:W-:Y:S04]  /*ccc0*/  STL [R1+0x38], R2 ;  /* 0x0000380201007387 */ /* 0x0003e80000100800 */
[----:B------:R1:W-:Y:S02]  /*ccd0*/  STL [R1+0x40], R0 ;  /* 0x0000400001007387 */ /* 0x0003e40000100800 */
.L_x_221:
[----:B------:R-:W2:Y:S01]  /*cce0*/  LDL R4, [R1+0x28] ;  /* 0x0000280001047983 */ /* 0x000ea20000100800 */
[----:B------:R-:W-:Y:S04]  /*ccf0*/  DEPBAR.LE SB0, 0x0 ;  /* 0x000080000000791a */ /* 0x000fe80000000000 */
[----:B------:R-:W3:Y:S01]  /*cd00*/  LDL R168, [R1+0x30] ;  /* 0x0000300001a87983 */ /* 0x000ee20000100800 */
[----:B------:R-:W-:Y:S03]  /*cd10*/  BSSY B0, `(.L_x_209) ;  /* 0x000005f000007945 */ /* 0x000fe60003800000 */
[----:B------:R-:W4:Y:S04]  /*cd20*/  LDL R6, [R1+0x24] ;  /* 0x0000240001067983 */ /* 0x000f280000100800 */
[----:B------:R-:W2:Y:S04]  /*cd30*/  LDL R8, [R1+0x38] ;  /* 0x0000380001087983 */ /* 0x000ea80000100800 */
[----:B------:R-:W2:Y:S04]  /*cd40*/  LDL R5, [R1+0x40] ;  /* 0x0000400001057983 */ /* 0x000ea80000100800 */
[----:B------:R-:W2:Y:S04]  /*cd50*/  LDL R133, [R1+0x4] ;  /* 0x0000040001857983 */ /* 0x000ea80000100800 */
[----:B------:R-:W4:Y:S04]  /*cd60*/  LDL R7, [R1+0x8] ;  /* 0x0000080001077983 */ /* 0x000f280000100800 */
[----:B------:R-:W4:Y:S04]  /*cd70*/  LDL R132, [R1] ;  /* 0x0000000001847983 */ /* 0x000f280000100800 */
[----:B------:R-:W4:Y:S04]  /*cd80*/  LDL R15, [R1+0x60] ;  /* 0x00006000010f7983 */ /* 0x000f280000100800 */
[----:B------:R-:W4:Y:S04]  /*cd90*/  LDL R23, [R1+0x68] ;  /* 0x0000680001177983 */ /* 0x000f280000100800 */
[----:B------:R-:W4:Y:S04]  /*cda0*/  LDL R13, [R1+0x5c] ;  /* 0x00005c00010d7983 */ /* 0x000f280000100800 */
[----:B------:R-:W4:Y:S04]  /*cdb0*/  LDL R21, [R1+0x64] ;  /* 0x0000640001157983 */ /* 0x000f280000100800 */
[----:B------:R-:W4:Y:S04]  /*cdc0*/  LDL R12, [R1+0x34] ;  /* 0x00003400010c7983 */ /* 0x000f280000100800 */
[----:B------:R-:W4:Y:S04]  /*cdd0*/  LDL R20, [R1+0x50] ;  /* 0x0000500001147983 */ /* 0x000f280000100800 */
[----:B------:R-:W-:Y:S06]  /*cde0*/  BAR.SYNC.DEFER_BLOCKING 0x0 ;  /* 0x0000000000007b1d */ /* 0x000fec0000010000 */
[----:B------:R-:W-:Y:S04]  /*cdf0*/  LDSM.16.M88.4 R16, [R236+0x14880] ;  /* 0x01488000ec10783b */ /* 0x000fe80000000200 */
[----:B------:R-:W-:Y:S04]  /*ce00*/  LDSM.16.M88.4 R24, [R236+0x15080] ;  /* 0x01508000ec18783b */ /* 0x000fe80000000200 */
[----:B--2---:R-:W-:Y:S01]  /*ce10*/  LDSM.16.M88.4 R172, [R133] ;  /* 0x0000000085ac783b */ /* 0x004fe20000000200 */
[----:B-1----:R-:W-:Y:S01]  /*ce20*/  SHF.R.S32.HI R0, RZ, 0x1f, R4 ;  /* 0x0000001fff007819 */ /* 0x002fe20000011404 */
[----:B------:R-:W-:Y:S01]  /*ce30*/  IMAD.WIDE.U32 R2, R4, c[0x0][0x208], RZ ;  /* 0x0000820004027a25 */ /* 0x000fe200078e00ff */
[----:B---3--:R-:W-:Y:S02]  /*ce40*/  ISETP.GE.AND P1, PT, R168, c[0x0][0x1d4], PT ;  /* 0x00007500a8007a0c */ /* 0x008fe40003f26270 */
[----:B------:R-:W-:Y:S01]  /*ce50*/  LDSM.16.M88.4 R168, [R243] ;  /* 0x00000000f3a8783b */ /* 0x000fe20000000200 */
[----:B------:R-:W-:Y:S03]  /*ce60*/  IMAD R0, R0, c[0x0][0x208], RZ ;  /* 0x0000820000007a24 */ /* 0x000fe600078e02ff */
[----:B----4-:R-:W-:Y:S01]  /*ce70*/  LDSM.16.M88.4 R176, [R132] ;  /* 0x0000000084b0783b */ /* 0x010fe20000000200 */
[----:B------:R-:W-:Y:S01]  /*ce80*/  IMAD R0, R4, c[0x0][0x20c], R0 ;  /* 0x0000830004007a24 */ /* 0x000fe200078e0200 */
[----:B------:R-:W-:Y:S01]  /*ce90*/  SHF.R.S32.HI R4, RZ, 0x1f, R6 ;  /* 0x0000001fff047819 */ /* 0x000fe20000011406 */
[----:B------:R-:W-:Y:S02]  /*cea0*/  IMAD.SHL.U32 R22, R15, 0x2, RZ ;  /* 0x000000020f167824 */ /* 0x000fe400078e00ff */
[----:B------:R-:W-:Y:S02]  /*ceb0*/  IMAD.IADD R3, R3, 0x1, R0 ;  /* 0x0000000103037824 */ /* 0x000fe400078e0200 */
[----:B------:R-:W-:Y:S01]  /*cec0*/  IMAD R4, R4, c[0x0][0x218], RZ ;  /* 0x0000860004047a24 */ /* 0x000fe200078e02ff */
[----:B------:R-:W-:Y:S01]  /*ced0*/  STL [R1+0x18], R22 ;  /* 0x0000181601007387 */ /* 0x000fe20000100800 */
[C---:B------:R-:W-:Y:S01]  /*cee0*/  IMAD.WIDE.U32 R2, R6.reuse, c[0x0][0x218], R2 ;  /* 0x0000860006027a25 */ /* 0x040fe200078e0002 */
[----:B------:R-:W-:Y:S03]  /*cef0*/  SHF.L.U64.HI R15, R15, 0x1, R23 ;  /* 0x000000010f0f7819 */ /* 0x000fe60000010217 */
[----:B------:R-:W-:Y:S01]  /*cf00*/  IMAD R4, R6, c[0x0][0x21c], R4 ;  /* 0x0000870006047a24 */ /* 0x000fe200078e0204 */
[----:B------:R-:W-:Y:S01]  /*cf10*/  IADD3 R0, P0, R2, UR24, RZ ;  /* 0x0000001802007c10 */ /* 0x000fe2000ff1e0ff */
[----:B------:R-:W-:Y:S03]  /*cf20*/  STL [R1+0x1c], R15 ;  /* 0x00001c0f01007387 */ /* 0x000fe60000100800 */
[----:B------:R-:W-:Y:S02]  /*cf30*/  IADD3.X R3, R3, UR15, R4, P0, !PT ;  /* 0x0000000f03037c10 */ /* 0x000fe400087fe404 */
[C---:B------:R-:W-:Y:S04]  /*cf40*/  LEA R6, P0, R0.reuse, c[0x0][0x1f8], 0x1 ;  /* 0x00007e0000067a11 */ /* 0x040fe800078008ff */
[----:B------:R-:W-:Y:S02]  /*cf50*/  LEA.HI.X R3, R0, c[0x0][0x1fc], R3, 0x1, P0 ;  /* 0x00007f0000037a11 */ /* 0x000fe400000f0c03 */
[----:B------:R-:W1:Y:S04]  /*cf60*/  SHFL.IDX PT, R0, R6, RZ, 0x181f ;  /* 0x00181fff06007589 */ /* 0x000e6800000e0000 */
[----:B------:R-:W2:Y:S01]  /*cf70*/  SHFL.IDX PT, R2, R3, RZ, 0x181f ;  /* 0x00181fff03027589 */ /* 0x000ea200000e0000 */
[----:B-1----:R-:W-:Y:S05]  /*cf80*/  IADD3 R4, P0, R0, R5, RZ ;  /* 0x0000000500047210 */ /* 0x002fea0007f1e0ff */
[----:B--2---:R-:W-:Y:S02]  /*cf90*/  IMAD.X R5, R2, 0x1, R8, P0 ;  /* 0x0000000102057824 */ /* 0x004fe400000e0608 */
[----:B------:R-:W1:Y:S04]  /*cfa0*/  LDSM.16.M88.4 R8, [R236+0x14080] ;  /* 0x01408000ec08783b */ /* 0x000e680000000200 */
[----:B------:R-:W-:Y:S01]  /*cfb0*/  @!PT LDS RZ, [RZ] ;  /* 0x00000000fffff984 */ /* 0x000fe20000000800 */
[----:B------:R-:W-:Y:S01]  /*cfc0*/  @!PT LDS RZ, [RZ] ;  /* 0x00000000fffff984 */ /* 0x000fe20000000800 */
[----:B------:R-:W-:Y:S01]  /*cfd0*/  @!PT LDS RZ, [RZ] ;  /* 0x00000000fffff984 */ /* 0x000fe20000000800 */
[----:B------:R2:W-:Y:S02]  /*cfe0*/  LDGSTS.E.BYPASS.LTC128B.128 [R7+0x4080], [R4.64], !P1 ;  /* 0x0408000004077fae */ /* 0x0005e4000c901d52 */
[----:B--2---:R-:W-:Y:S05]  /*cff0*/  IADD3 R4, P0, R0, R22, RZ ;  /* 0x0000001600047210 */ /* 0x004fea0007f1e0ff */
[----:B------:R-:W-:Y:S02]  /*d000*/  IMAD.X R5, R2, 0x1, R15, P0 ;  /* 0x0000000102057824 */ /* 0x000fe400000e060f */
[C---:B------:R-:W-:Y:S01]  /*d010*/  IMAD.SHL.U32 R15, R13.reuse, 0x2, RZ ;  /* 0x000000020d0f7824 */ /* 0x040fe200078e00ff */
[----:B------:R-:W-:Y:S02]  /*d020*/  SHF.L.U64.HI R13, R13, 0x1, R21 ;  /* 0x000000010d0d7819 */ /* 0x000fe40000010215 */
[----:B------:R2:W-:Y:S04]  /*d030*/  LDGSTS.E.BYPASS.LTC128B.128 [R7+0x5880], [R4.64], !P6 ;  /* 0x0588000004077fae */ /* 0x0005e8000f101d52 */
[----:B------:R3:W-:Y:S04]  /*d040*/  STL [R1+0xc], R15 ;  /* 0x00000c0f01007387 */ /* 0x0007e80000100800 */
[----:B------:R4:W-:Y:S01]  /*d050*/  STL [R1+0x14], R13 ;  /* 0x0000140d01007387 */ /* 0x0009e20000100800 */
[----:B--2---:R-:W-:Y:S01]  /*d060*/  IADD3 R4, P0, R0, R15, RZ ;  /* 0x0000000f00047210 */ /* 0x004fe20007f1e0ff */
[C---:B---3--:R-:W-:Y:S01]  /*d070*/  IMAD.SHL.U32 R15, R12.reuse, 0x2, RZ ;  /* 0x000000020c0f7824 */ /* 0x048fe200078e00ff */
[----:B------:R-:W-:Y:S03]  /*d080*/  SHF.L.U64.HI R12, R12, 0x1, R20 ;  /* 0x000000010c0c7819 */ /* 0x000fe60000010214 */
[----:B------:R-:W-:Y:S02]  /*d090*/  IMAD.X R5, R2, 0x1, R13, P0 ;  /* 0x0000000102057824 */ /* 0x000fe400000e060d */
[----:B----4-:R-:W2:Y:S04]  /*d0a0*/  S2R R13, SR_TID.X ;  /* 0x00000000000d7919 */ /* 0x010ea80000002100 */
[----:B------:R3:W-:Y:S04]  /*d0b0*/  LDGSTS.E.BYPASS.LTC128B.128 [R7+0x7080], [R4.64], !P5 ;  /* 0x0708000004077fae */ /* 0x0007e8000e901d52 */
[----:B------:R4:W-:Y:S04]  /*d0c0*/  STL [R1+0x10], R15 ;  /* 0x0000100f01007387 */ /* 0x0009e80000100800 */
[----:B------:R4:W-:Y:S01]  /*d0d0*/  STL [R1+0x20], R12 ;  /* 0x0000200c01007387 */ /* 0x0009e20000100800 */
[----:B--2---:R-:W-:Y:S02]  /*d0e0*/  ISETP.GT.AND P1, PT, R13, 0x7f, PT ;  /* 0x0000007f0d00780c */ /* 0x004fe40003f24270 */
[----:B---3--:R-:W-:Y:S05]  /*d0f0*/  IADD3 R4, P0, R0, R15, RZ ;  /* 0x0000000f00047210 */ /* 0x008fea0007f1e0ff */
[----:B------:R-:W-:Y:S05]  /*d100*/  IMAD.X R5, R2, 0x1, R12, P0 ;  /* 0x0000000102057824 */ /* 0x000fea00000e060c */
[----:B------:R4:W-:Y:S01]  /*d110*/  LDGSTS.E.BYPASS.LTC128B.128 [R7+0x8880], [R4.64], !P4 ;  /* 0x0888000004077fae */ /* 0x0009e2000e101d52 */
[----:B------:R-:W-:-:S05]  /*d120*/  @P1 BRA `(.L_x_210) ;  /* 0x000001d000001947 */ /* 0x000fca0003800000 */
[----:B-1----:R-:W-:-:S05]  /*d130*/  BRA.DIV ~URZ, `(.L_x_211) ;  /* 0x000069427f007947 */ /* 0x002fca000b800000 */
[----:B----4-:R1:W2:Y:S04]  /*d140*/  SHFL.IDX PT, R4, R3, 0x1, 0x181f ;  /* 0x00381f0003047f89 */ /* 0x0102a800000e0000 */
[----:B------:R1:W3:Y:S02]  /*d150*/  SHFL.IDX PT, R0, R6, 0x1, 0x181f ;  /* 0x00381f0006007f89 */ /* 0x0002e400000e0000 */
.L_x_240:
[----:B------:R-:W4:Y:S04]  /*d160*/  LDL R7, [R1+0x30] ;  /* 0x0000300001077983 */ /* 0x000f280000100800 */
[----:B-1-3--:R-:W3:Y:S04]  /*d170*/  LDL R6, [R1+0x40] ;  /* 0x0000400001067983 */ /* 0x00aee80000100800 */
[----:B--2---:R-:W2:Y:S04]  /*d180*/  LDL R3, [R1+0x38] ;  /* 0x0000380001037983 */ /* 0x004ea80000100800 */
[----:B------:R-:W2:Y:S04]  /*d190*/  LDL R2, [R1+0x18] ;  /* 0x0000180001027983 */ /* 0x000ea80000100800 */
[----:B------:R-:W2:Y:S04]  /*d1a0*/  LDL R20, [R1+0x1c] ;  /* 0x00001c0001147983 */ /* 0x000ea80000100800 */
[----:B------:R-:W2:Y:S04]  /*d1b0*/  LDL R5, [R1+0x8] ;  /* 0x0000080001057983 */ /* 0x000ea80000100800 */
[----:B------:R-:W2:Y:S04]  /*d1c0*/  LDL R15, [R1+0xc] ;  /* 0x00000c00010f7983 */ /* 0x000ea80000100800 */
[----:B------:R-:W2:Y:S04]  /*d1d0*/  LDL R14, [R1+0x14] ;  /* 0x00001400010e7983 */ /* 0x000ea80000100800 */
[----:B------:R-:W2:Y:S04]  /*d1e0*/  LDL R13, [R1+0x10] ;  /* 0x00001000010d7983 */ /* 0x000ea80000100800 */
[----:B------:R-:W2:Y:S01]  /*d1f0*/  LDL R12, [R1+0x20] ;  /* 0x00002000010c7983 */ /* 0x000ea20000100800 */
[----:B----4-:R-:W-:Y:S02]  /*d200*/  ISETP.GE.AND P1, PT, R7, c[0x0][0x1d4], PT ;  /* 0x0000750007007a0c */ /* 0x010fe40003f26270 */
[----:B---3--:R-:W-:Y:S05]  /*d210*/  IADD3 R6, P0, R0, R6, RZ ;  /* 0x0000000600067210 */ /* 0x008fea0007f1e0ff */
[----:B--2---:R-:W-:Y:S01]  /*d220*/  IMAD.X R7, R4, 0x1, R3, P0 ;  /* 0x0000000104077824 */ /* 0x004fe200000e0603 */
[----:B------:R-:W-:Y:S05]  /*d230*/  IADD3 R2, P0, R0, R2, RZ ;  /* 0x0000000200027210 */ /* 0x000fea0007f1e0ff */
[----:B------:R-:W-:Y:S01]  /*d240*/  IMAD.X R3, R4, 0x1, R20, P0 ;  /* 0x0000000104037824 */ /* 0x000fe200000e0614 */
[----:B------:R-:W-:Y:S01]  /*d250*/  @!PT LDS RZ, [RZ] ;  /* 0x00000000fffff984 */ /* 0x000fe20000000800 */
[----:B------:R-:W-:Y:S01]  /*d260*/  @!PT LDS RZ, [RZ] ;  /* 0x00000000fffff984 */ /* 0x000fe20000000800 */
[----:B------:R-:W-:Y:S01]  /*d270*/  @!PT LDS RZ, [RZ] ;  /* 0x00000000fffff984 */ /* 0x000fe20000000800 */
[----:B------:R1:W-:Y:S04]  /*d280*/  LDGSTS.E.BYPASS.LTC128B.128 [R5+0x5080], [R6.64], !P1 ;  /* 0x0508000006057fae */ /* 0x0003e8000c901d52 */
[----:B------:R2:W-:Y:S02]  /*d290*/  LDGSTS.E.BYPASS.LTC128B.128 [R5+0x6880], [R2.64], !P6 ;  /* 0x0688000002057fae */ /* 0x0005e4000f101d52 */
[----:B--2---:R-:W-:Y:S05]  /*d2a0*/  IADD3 R2, P0, R0, R15, RZ ;  /* 0x0000000f00027210 */ /* 0x004fea0007f1e0ff */
[----:B------:R-:W-:Y:S05]  /*d2b0*/  IMAD.X R3, R4, 0x1, R14, P0 ;  /* 0x0000000104037824 */ /* 0x000fea00000e060e */
[----:B------:R2:W-:Y:S02]  /*d2c0*/  LDGSTS.E.BYPASS.LTC128B.128 [R5+0x8080], [R2.64], !P5 ;  /* 0x0808000002057fae */ /* 0x0005e4000e901d52 */
[----:B--2---:R-:W-:Y:S05]  /*d2d0*/  IADD3 R2, P0, R0, R13, RZ ;  /* 0x0000000d00027210 */ /* 0x004fea0007f1e0ff */
[----:B------:R-:W-:Y:S05]  /*d2e0*/  IMAD.X R3, R4, 0x1, R12, P0 ;  /* 0x0000000104037824 */ /* 0x000fea00000e060c */
[----:B------:R1:W-:Y:S03]  /*d2f0*/  LDGSTS.E.BYPASS.LTC128B.128 [R5+0x9880], [R2.64], !P4 ;  /* 0x0988000002057fae */ /* 0x0003e6000e101d52 */
.L_x_210:
[----:B-1----:R-:W-:Y:S05]  /*d300*/  BSYNC B0 ;  /* 0x0000000000007941 */ /* 0x002fea0003800000 */
.L_x_209:
[----:B------:R-:W0:Y:S01]  /*d310*/  LDGDEPBAR ;  /* 0x00000000000079af */ /* 0x000e220000000000 */
[----:B------:R-:W-:Y:S01]  /*d320*/  WARPSYNC 0xffffffff ;  /* 0xffffffff00007948 */ /* 0x000fe20003800000 */
[C---:B----45:R-:W-:Y:S01]  /*d330*/  HMMA.16816.F32 R4, R160.reuse, R8, RZ ;  /* 0x00000008a004723c */ /* 0x070fe200000018ff */
        /* <DEDUP_REMOVED lines=146> */
[----:B------:R-:W3:Y:S02]  /*dc60*/  LDL.LU R173, [R1+0x18] ;  /* 0x0000180001ad7983 */ /* 0x000ee40000300800 */
[----:B------:R-:W-:Y:S02]  /*dc70*/  ISETP.NE.AND P1, PT, R2, 0x1, PT ;  /* 0x000000010200780c */ /* 0x000fe40003f25270 */
[----:B------:R-:W4:Y:S01]  /*dc80*/  LDL.LU R170, [R1+0x1c] ;  /* 0x00001c0001aa7983 */ /* 0x000f220000300800 */
[----:B------:R-:W-:Y:S03]  /*dc90*/  IMAD.U32 R2, RZ, RZ, UR4 ;  /* 0x00000004ff027e24 */ /* 0x000fe6000f8e00ff */
[----:B------:R-:W5:Y:S04]  /*dca0*/  LDL.LU R171, [R1+0xc] ;  /* 0x00000c0001ab7983 */ /* 0x000f680000300800 */
[----:B------:R-:W3:Y:S04]  /*dcb0*/  LDL.LU R174, [R1+0x14] ;  /* 0x0000140001ae7983 */ /* 0x000ee80000300800 */
[----:B------:R-:W3:Y:S04]  /*dcc0*/  LDL R175, [R1+0x30] ;  /* 0x0000300001af7983 */ /* 0x000ee80000100800 */
[----:B------:R-:W4:Y:S04]  /*dcd0*/  LDL R169, [R1+0x40] ;  /* 0x0000400001a97983 */ /* 0x000f280000100800 */
[----:B------:R-:W4:Y:S04]  /*dce0*/  LDL R178, [R1+0x38] ;  /* 0x0000380001b27983 */ /* 0x000f280000100800 */
[----:B------:R-:W4:Y:S04]  /*dcf0*/  LDL.LU R179, [R1+0x10] ;  /* 0x0000100001b37983 */ /* 0x000f280000300800 */
[----:B------:R-:W4:Y:S04]  /*dd00*/  LDL.LU R176, [R1+0x20] ;  /* 0x0000200001b07983 */ /* 0x000f280000300800 */
[----:B------:R-:W4:Y:S01]  /*dd10*/  LDL R177, [R1+0x8] ;  /* 0x0000080001b17983 */ /* 0x000f220000100800 */
[----:B--2---:R-:W-:Y:S05]  /*dd20*/  IADD3 R2, R2, -0x30, R0 ;  /* 0xffffffd002027810 */ /* 0x004fea0007ffe000 */
[----:B------:R-:W-:Y:S04]  /*dd30*/  @P1 IMAD.HI.U32 R3, R2, c[0x0][0x2bc], RZ ;  /* 0x0000af0002031a27 */ /* 0x000fe800078e00ff */
[----:B------:R-:W-:Y:S01]  /*dd40*/  IMAD.MOV.U32 R0, RZ, RZ, R2 ;  /* 0x000000ffff007224 */ /* 0x000fe200078e0002 */
[----:B------:R-:W-:Y:S04]  /*dd50*/  @P1 SHF.R.U32.HI R0, RZ, c[0x0][0x2c0], R3 ;  /* 0x0000b000ff001a19 */ /* 0x000fe80000011603 */
[C---:B------:R-:W-:Y:S04]  /*dd60*/  @!P3 IADD3 R3, P0, R0.reuse, UR16, RZ ;  /* 0x000000100003bc10 */ /* 0x040fe8000ff1e0ff */
[----:B------:R-:W-:Y:S01]  /*dd70*/  @!P3 LEA.HI.X.SX32 R133, R0, UR6, 0x1, P0 ;  /* 0x000000060085bc11 */ /* 0x000fe200080f0eff */
[----:B------:R-:W-:Y:S01]  /*dd80*/  IMAD.MOV R0, RZ, RZ, -R0 ;  /* 0x000000ffff007224 */ /* 0x000fe200078e0a00 */
[----:B------:R-:W-:Y:S02]  /*dd90*/  @!P3 LEA R132, P0, R3, c[0x0][0x2a0], 0x2 ;  /* 0x0000a8000384ba11 */ /* 0x000fe400078010ff */
[----:B---3--:R-:W-:Y:S01]  /*dda0*/  ISETP.GE.AND P2, PT, R175, c[0x0][0x1d4], PT ;  /* 0x00007500af007a0c */ /* 0x008fe20003f46270 */
        /* <DEDUP_REMOVED lines=9> */
[----:B--2---:R-:W1:Y:S02]  /*de40*/  S2R R133, SR_TID.X ;  /* 0x0000000000857919 */ /* 0x004e640000002100 */
[----:B-1----:R-:W-:Y:S04]  /*de50*/  SHF.R.S32.HI R172, RZ, 0x1f, R133 ;  /* 0x0000001fffac7819 */ /* 0x002fe80000011485 */
[----:B------:R-:W-:Y:S04]  /*de60*/  LEA.HI R172, R172, R133, RZ, 0x3 ;  /* 0x00000085acac7211 */ /* 0x000fe800078f18ff */
[----:B------:R-:W-:Y:S04]  /*de70*/  SHF.R.S32.HI R172, RZ, 0x3, R172 ;  /* 0x00000003ffac7819 */ /* 0x000fe800000114ac */
[----:B------:R-:W-:Y:S04]  /*de80*/  IADD3 R172, -R172, 0x30, RZ ;  /* 0x00000030acac7810 */ /* 0x000fe80007ffe1ff */
[----:B------:R-:W-:Y:S01]  /*de90*/  ISETP.GE.AND P1, PT, R172, 0x1, PT ;  /* 0x00000001ac00780c */ /* 0x000fe20003f26270 */
[----:B---3--:R1:W-:Y:S01]  /*dea0*/  STL [R1+0x24], R168 ;  /* 0x000024a801007387 */ /* 0x0083e20000100800 */
[----:B------:R-:W-:Y:S01]  /*deb0*/  SHF.R.S32.HI R132, RZ, 0x1f, R168 ;  /* 0x0000001fff847819 */ /* 0x000fe200000114a8 */
[----:B------:R-:W-:Y:S04]  /*dec0*/  IMAD.WIDE.U32 R2, R168, c[0x0][0x1f0], R2 ;  /* 0x00007c00a8027a25 */ /* 0x000fe800078e0002 */
[----:B------:R-:W-:Y:S01]  /*ded0*/  IMAD R132, R132, c[0x0][0x1f0], RZ ;  /* 0x00007c0084847a24 */ /* 0x000fe200078e02ff */
[----:B------:R-:W-:Y:S03]  /*dee0*/  IADD3 R0, P0, R2, UR20, RZ ;  /* 0x0000001402007c10 */ /* 0x000fe6000ff1e0ff */
[----:B------:R-:W-:Y:S05]  /*def0*/  IMAD R132, R168, c[0x0][0x1f4], R132 ;  /* 0x00007d00a8847a24 */ /* 0x000fea00078e0284 */
[----:B------:R-:W-:Y:S02]  /*df00*/  IADD3.X R3, R3, UR8, R132, P0, !PT ;  /* 0x0000000803037c10 */ /* 0x000fe400087fe484 */
[C---:B-1----:R-:W-:Y:S04]  /*df10*/  LEA R168, P0, R0.reuse, c[0x0][0x1c8], 0x1 ;  /* 0x0000720000a87a11 */ /* 0x042fe800078008ff */
[----:B------:R-:W-:Y:S02]  /*df20*/  LEA.HI.X R3, R0, c[0x0][0x1cc], R3, 0x1, P0 ;  /* 0x0000730000037a11 */ /* 0x000fe400000f0c03 */
[----:B------:R-:W4:Y:S04]  /*df30*/  SHFL.IDX PT, R0, R168, RZ, 0x181f ;  /* 0x00181fffa8007589 */ /* 0x000f2800000e0000 */
[----:B------:R-:W1:Y:S01]  /*df40*/  SHFL.IDX PT, R2, R3, RZ, 0x181f ;  /* 0x00181fff03027589 */ /* 0x000e6200000e0000 */
[----:B----4-:R-:W-:Y:S05]  /*df50*/  @P1 IADD3 R132, P0, R0, R169, RZ ;  /* 0x000000a900841210 */ /* 0x010fea0007f1e0ff */
[----:B-1----:R-:W-:Y:S05]  /*df60*/  @P1 IMAD.X R133, R2, 0x1, R178, P0 ;  /* 0x0000000102851824 */ /* 0x002fea00000e06b2 */
[----:B------:R-:W-:Y:S01]  /*df70*/  @!PT LDS RZ, [RZ] ;  /* 0x00000000fffff984 */ /* 0x000fe20000000800 */
[----:B------:R1:W-:Y:S02]  /*df80*/  @P1 LDGSTS.E.BYPASS.LTC128B.128 [R177+0x14080], [R132.64], !P2 ;  /* 0x1408000084b11fae */ /* 0x0003e4000d101d52 */
[----:B-1----:R-:W-:Y:S05]  /*df90*/  @P1 IADD3 R132, P0, R0, R173, RZ ;  /* 0x000000ad00841210 */ /* 0x002fea0007f1e0ff */
[----:B------:R-:W-:Y:S05]  /*dfa0*/  @P1 IMAD.X R133, R2, 0x1, R170, P0 ;  /* 0x0000000102851824 */ /* 0x000fea00000e06aa */
[----:B------:R5:W-:Y:S02]  /*dfb0*/  @P1 LDGSTS.E.BYPASS.LTC128B.128 [R177+0x15880], [R132.64], !P6 ;  /* 0x1588000084b11fae */ /* 0x000be4000f101d52 */
[----:B-----5:R-:W-:Y:S05]  /*dfc0*/  @P1 IADD3 R132, P0, R0, R171, RZ ;  /* 0x000000ab00841210 */ /* 0x020fea0007f1e0ff */
[----:B------:R-:W-:Y:S05]  /*dfd0*/  @P1 IMAD.X R133, R2, 0x1, R174, P0 ;  /* 0x0000000102851824 */ /* 0x000fea00000e06ae */
[----:B------:R1:W-:Y:S02]  /*dfe0*/  @P1 LDGSTS.E.BYPASS.LTC128B.128 [R177+0x17080], [R132.64], !P5 ;  /* 0x1708000084b11fae */ /* 0x0003e4000e901d52 */
[----:B-1----:R-:W-:Y:S02]  /*dff0*/  @P1 IADD3 R132, P0, R0, R179, RZ ;  /* 0x000000b300841210 */ /* 0x002fe40007f1e0ff */
[----:B------:R-:W1:Y:S03]  /*e000*/  SHFL.IDX PT, R0, R168, 0x1, 0x181f ;  /* 0x00381f00a8007f89 */ /* 0x000e6600000e0000 */
[----:B------:R-:W-:Y:S01]  /*e010*/  @P1 IMAD.X R133, R2, 0x1, R176, P0 ;  /* 0x0000000102851824 */ /* 0x000fe200000e06b0 */
[----:B------:R-:W-:Y:S01]  /*e020*/  ISETP.GE.AND P0, PT, R172, 0x21, PT ;  /* 0x00000021ac00780c */ /* 0x000fe20003f06270 */
[----:B------:R-:W2:Y:S04]  /*e030*/  SHFL.IDX PT, R2, R3, 0x1, 0x181f ;  /* 0x00381f0003027f89 */ /* 0x000ea800000e0000 */
[----:B------:R3:W-:Y:S08]  /*e040*/  @P1 LDGSTS.E.BYPASS.LTC128B.128 [R177+0x18880], [R132.64], !P4 ;  /* 0x1888000084b11fae */ /* 0x0007f0000e101d52 */
[C---:B-1----:R-:W-:Y:S02]  /*e050*/  @P0 IADD3 R172, P2, R0.reuse, R173, RZ ;  /* 0x000000ad00ac0210 */ /* 0x042fe40007f5e0ff */
[----:B------:R-:W-:Y:S03]  /*e060*/  @P0 IADD3 R168, P1, R0, R169, RZ ;  /* 0x000000a900a80210 */ /* 0x000fe60007f3e0ff */
[----:B--2---:R-:W-:Y:S01]  /*e070*/  @P0 IMAD.X R173, R2, 0x1, R170, P2 ;  /* 0x0000000102ad0824 */ /* 0x004fe200010e06aa */
[----:B------:R-:W-:Y:S01]  /*e080*/  @P0 IADD3 R170, P2, R0, R171, RZ ;  /* 0x000000ab00aa0210 */ /* 0x000fe20007f5e0ff */
[C---:B------:R-:W-:Y:S04]  /*e090*/  @P0 IMAD.X R169, R2.reuse, 0x1, R178, P1 ;  /* 0x0000000102a90824 */ /* 0x040fe800008e06b2 */
[----:B------:R-:W-:Y:S01]  /*e0a0*/  @P0 IMAD.X R171, R2, 0x1, R174, P2 ;  /* 0x0000000102ab0824 */ /* 0x000fe200010e06ae */
[----:B------:R-:W-:Y:S02]  /*e0b0*/  ISETP.GE.AND P2, PT, R175, c[0x0][0x1d4], PT ;  /* 0x00007500af007a0c */ /* 0x000fe40003f46270 */
[----:B---3--:R-:W-:Y:S05]  /*e0c0*/  @P0 IADD3 R132, P1, R0, R179, RZ ;  /* 0x000000b300840210 */ /* 0x008fea0007f3e0ff */
[----:B------:R-:W-:Y:S06]  /*e0d0*/  @P0 IMAD.X R133, R2, 0x1, R176, P1 ;  /* 0x0000000102850824 */ /* 0x000fec00008e06b0 */
[----:B------:R1:W-:Y:S04]  /*e0e0*/  @P0 LDGSTS.E.BYPASS.LTC128B.128 [R177+0x15080], [R168.64], !P2 ;  /* 0x15080000a8b10fae */ /* 0x0003e8000d101d52 */
[----:B------:R1:W-:Y:S04]  /*e0f0*/  @P0 LDGSTS.E.BYPASS.LTC128B.128 [R177+0x16880], [R172.64], !P6 ;  /* 0x16880000acb10fae */ /* 0x0003e8000f101d52 */
[----:B------:R1:W-:Y:S04]  /*e100*/  @P0 LDGSTS.E.BYPASS.LTC128B.128 [R177+0x18080], [R170.64], !P5 ;  /* 0x18080000aab10fae */ /* 0x0003e8000e901d52 */
[----:B------:R1:W-:Y:S02]  /*e110*/  @P0 LDGSTS.E.BYPASS.LTC128B.128 [R177+0x19880], [R132.64], !P4 ;  /* 0x1988000084b10fae */ /* 0x0003e4000e101d52 */
.L_x_212:
[----:B------:R-:W2:Y:S01]  /*e120*/  LDL R2, [R1+0x58] ;  /* 0x0000580001027983 */ /* 0x000ea20000100800 */
[----:B------:R-:W-:Y:S02]  /*e130*/  UISETP.NE.AND UP1, UPT, UR14, URZ, UPT ;  /* 0x0000003f0e00728c */ /* 0x000fe4000bf25270 */
[----:B------:R-:W-:Y:S01]  /*e140*/  UIMAD UR4, UR23, -0x30, URZ ;  /* 0xffffffd0170478a4 */ /* 0x000fe2000f8e023f */
[----:B-1----:R-:W3:Y:S01]  /*e150*/  LDL R168, [R1+0x54] ;  /* 0x0000540001a87983 */ /* 0x002ee20000100800 */
[----:B------:R-:W-:Y:S02]  /*e160*/  UISETP.NE.AND UP0, UPT, UR13, URZ, UPT ;  /* 0x0000003f0d00728c */ /* 0x000fe4000bf05270 */
[----:B------:R-:W-:Y:S01]  /*e170*/  PLOP3.LUT P0, PT, PT, PT, UP1, 0x80, 0x0 ;  /* 0x000000000000781c */ /* 0x000fe20003f0f018 */
[----:B------:R-:W0:Y:S01]  /*e180*/  LDGDEPBAR ;  /* 0x00000000000079af */ /* 0x000e220000000000 */
[----:B---3--:R-:W-:Y:S11]  /*e190*/  IADD3 R170, -R168, UR4, RZ ;  /* 0x00000004a8aa7c10 */ /* 0x008ff6000fffe1ff */
[----:B--2---:R-:W-:Y:S01]  /*e1a0*/  @P0 IMAD.HI.U32 R0, R2, c[0x0][0x2c8], RZ ;  /* 0x0000b20002000a27 */ /* 0x004fe200078e00ff */
[----:B------:R-:W-:Y:S03]  /*e1b0*/  PLOP3.LUT P0, PT, PT, PT, UP1, 0x80, 0x0 ;  /* 0x000000000000781c */ /* 0x000fe60003f0f018 */
[----:B------:R-:W-:Y:S02]  /*e1c0*/  IMAD.MOV.U32 R132, RZ, RZ, R2 ;  /* 0x000000ffff847224 */ /* 0x000fe400078e0002 */
[----:B------:R-:W-:Y:S08]  /*e1d0*/  IMAD.U32 R2, RZ, RZ, UR10 ;  /* 0x0000000aff027e24 */ /* 0x000ff0000f8e00ff */
[----:B------:R-:W-:Y:S01]  /*e1e0*/  @P0 SHF.R.U32.HI R132, RZ, c[0x0][0x2cc], R0 ;  /* 0x0000b300ff840a19 */ /* 0x000fe20000011600 */
[----:B------:R-:W-:Y:S01]  /*e1f0*/  IMAD.U32 R0, RZ, RZ, UR4 ;  /* 0x00000004ff007e24 */ /* 0x000fe2000f8e00ff */
[----:B------:R-:W-:Y:S03]  /*e200*/  PLOP3.LUT P0, PT, PT, PT, UP0, 0x40, 0x0 ;  /* 0x000000000000781c */ /* 0x000fe60003f0e808 */
[----:B------:R-:W1:Y:S01]  /*e210*/  SHFL.IDX PT, R3, R132, RZ, 0x1c1f ;  /* 0x001c1fff84037589 */ /* 0x000e6200000e0000 */
[----:B------:R-:W-:Y:S04]  /*e220*/  IADD3 R0, -R168, 0x1, R0 ;  /* 0x00000001a8007810 */ /* 0x000fe80007ffe100 */
[----:B------:R-:W-:Y:S04]  /*e230*/  IADD3 R0, R0, -c[0x0][0x168], R2 ;  /* 0x80005a0000007a10 */ /* 0x000fe80007ffe002 */
[C---:B------:R-:W-:Y:S02]  /*e240*/  IADD3 R169, R0.reuse, c[0x0][0x328], RZ ;  /* 0x0000ca0000a97a10 */ /* 0x040fe40007ffe0ff */
[----:B------:R-:W-:Y:S03]  /*e250*/  IADD3 R133, R0, UR22, RZ ;  /* 0x0000001600857c10 */ /* 0x000fe6000fffe0ff */
[--C-:B-1----:R-:W-:Y:S02]  /*e260*/  IMAD.IADD R2, R169, 0x1, R3.reuse ;  /* 0x00000001a9027824 */ /* 0x102fe400078e0203 */
[----:B------:R-:W-:Y:S01]  /*e270*/  IMAD.IADD R0, R133, 0x1, R3 ;  /* 0x0000000185007824 */ /* 0x000fe200078e0203 */
[----:B------:R-:W-:-:S05]  /*e280*/  @P0 BRA `(.L_x_213) ;  /* 0x0000019000000947 */ /* 0x000fca0003800000 */
[----:B------:R-:W-:Y:S01]  /*e290*/  MOV R168, c[0x0][0x2ac] ;  /* 0x0000ab0000a87a02 */ /* 0x000fe20000000f00 */
        /* <DEDUP_REMOVED lines=14> */
.L_x_215:
[----:B------:R-:W-:Y:S04]  /*e380*/  MOV R168, 0x1 ;  /* 0x0000000100a87802 */ /* 0x000fe80000000f00 */
[----:B------:R-:W-:Y:S11]  /*e390*/  ISETP.NE.AND P0, PT, R168, c[0x0][0x32c], PT ;  /* 0x0000cb00a8007a0c */ /* 0x000ff60003f05270 */
[----:B------:R-:W-:Y:S02]  /*e3a0*/  @!UPT UIADD3 URZ, URZ, URZ, URZ ;  /* 0x0000003f3f3ff290 */ /* 0x000fe4000fffe03f */
[----:B------:R-:W-:Y:S05]  /*e3b0*/  @P0 IMAD.HI.U32 R168, R3, c[0x0][0x330], RZ ;  /* 0x0000cc0003a80a27 */ /* 0x000fea00078e00ff */
[----:B------:R-:W-:Y:S02]  /*e3c0*/  @P0 SHF.R.U32.HI R3, RZ, c[0x0][0x334], R168 ;  /* 0x0000cd00ff030a19 */ /* 0x000fe400000116a8 */
.L_x_216:
[----:B------:R-:W-:Y:S05]  /*e3d0*/  BSYNC B0 ;  /* 0x0000000000007941 */ /* 0x000fea0003800000 */
.L_x_214:
[----:B------:R-:W-:Y:S05]  /*e3e0*/  IMAD R3, R3, c[0x0][0x32c], R170 ;  /* 0x0000cb0003037a24 */ /* 0x000fea00078e02aa */
[----:B------:R-:W-:Y:S02]  /*e3f0*/  IMNMX R0, R0, R3, !PT ;  /* 0x0000000300007217 */ /* 0x000fe40007800200 */
[----:B------:R-:W-:Y:S04]  /*e400*/  IADD3 R3, R3, c[0x0][0x32c], RZ ;  /* 0x0000cb0003037a10 */ /* 0x000fe80007ffe0ff */
[----:B------:R-:W-:Y:S02]  /*e410*/  IMNMX R2, R2, R3, PT ;  /* 0x0000000302027217 */ /* 0x000fe40003800200 */
.L_x_213:
        /* <DEDUP_REMOVED lines=88> */
.L_x_219:
[----:B------:R-:W-:Y:S04]  /*e9a0*/  MOV R4, 0x1 ;  /* 0x0000000100047802 */ /* 0x000fe80000000f00 */
[----:B------:R-:W-:Y:S11]  /*e9b0*/  ISETP.NE.AND P0, PT, R4, c[0x0][0x32c], PT ;  /* 0x0000cb0004007a0c */ /* 0x000ff60003f05270 */
[----:B------:R-:W-:Y:S02]  /*e9c0*/  @!UPT UIADD3 URZ, URZ, URZ, URZ ;  /* 0x0000003f3f3ff290 */ /* 0x000fe4000fffe03f */
[----:B------:R-:W-:Y:S05]  /*e9d0*/  @P0 IMAD.HI.U32 R4, R0, c[0x0][0x330], RZ ;  /* 0x0000cc0000040a27 */ /* 0x000fea00078e00ff */
[----:B------:R-:W-:Y:S02]  /*e9e0*/  @P0 SHF.R.U32.HI R0, RZ, c[0x0][0x334], R4 ;  /* 0x0000cd00ff000a19 */ /* 0x000fe40000011604 */
.L_x_220:
[----:B------:R-:W-:Y:S05]  /*e9f0*/  BSYNC B0 ;  /* 0x0000000000007941 */ /* 0x000fea0003800000 */
.L_x_218:
[----:B------:R-:W-:Y:S05]  /*ea00*/  IMAD R0, R0, c[0x0][0x32c], R170 ;  /* 0x0000cb0000007a24 */ /* 0x000fea00078e02aa */
[----:B------:R-:W-:Y:S02]  /*ea10*/  IMNMX R2, R2, R0, !PT ;  /* 0x0000000002027217 */ /* 0x000fe40007800200 */
[----:B------:R-:W-:Y:S04]  /*ea20*/  IADD3 R0, R0, c[0x0][0x32c], RZ ;  /* 0x0000cb0000007a10 */ /* 0x000fe80007ffe0ff */
[----:B------:R-:W-:Y:S02]  /*ea30*/  IMNMX R3, R3, R0, PT ;  /* 0x0000000003037217 */ /* 0x000fe40003800200 */
.L_x_217:
        /* <DEDUP_REMOVED lines=492> */
.L_x_208:
[----:B------:R-:W2:Y:S04]  /*10900*/  LDL.LU R0, [R1+0x44] ;  /* 0x0000440001007983 */ /* 0x000ea80000300800 */
[----:B------:R-:W3:Y:S01]  /*10910*/  LDL.LU R3, [R1+0x4c] ;  /* 0x00004c0001037983 */ /* 0x000ee20000300800 */
[----:B------:R-:W-:-:S03]  /*10920*/  PLOP3.LUT P2, PT, PT, PT, PT, 0x8, 0x0 ;  /* 0x000000000000781c */ /* 0x000fc60003f4e170 */
[----:B--2---:R-:W1:Y:S04]  /*10930*/  SHFL.BFLY PT, R5, R0, 0x2, 0x1f ;  /* 0x0c401f0000057f89 */ /* 0x004e6800000e0000 */
[----:B---3--:R-:W2:Y:S01]  /*10940*/  SHFL.BFLY PT, R2, R3, 0x2, 0x1f ;  /* 0x0c401f0003027f89 */ /* 0x008ea200000e0000 */
[----:B-1----:R-:W-:Y:S02]  /*10950*/  FADD.FTZ R5, R5, R0 ;  /* 0x0000000005057221 */ /* 0x002fe40000010000 */
[----:B--2---:R-:W-:-:S03]  /*10960*/  FADD.FTZ R2, R2, R3 ;  /* 0x0000000302027221 */ /* 0x004fc60000010000 */
[----:B------:R-:W1:Y:S04]  /*10970*/  SHFL.BFLY PT, R0, R5, 0x1, 0x1f ;  /* 0x0c201f0005007f89 */ /* 0x000e6800000e0000 */
[----:B------:R-:W2:Y:S01]  /*10980*/  SHFL.BFLY PT, R6, R2, 0x1, 0x1f ;  /* 0x0c201f0002067f89 */ /* 0x000ea200000e0000 */
[----:B-1----:R-:W-:Y:S01]  /*10990*/  FADD.FTZ R5, R5, R0 ;  /* 0x0000000005057221 */ /* 0x002fe20000010000 */
[----:B------:R-:W-:Y:S01]  /*109a0*/  MOV R0, RZ ;  /* 0x000000ff00007202 */ /* 0x000fe20000000f00 */
[----:B--2---:R-:W-:-:S03]  /*109b0*/  FADD.FTZ R6, R2, R6 ;  /* 0x0000000602067221 */ /* 0x004fc60000010000 */
[----:B------:R-:W-:Y:S02]  /*109c0*/  FSETP.NE.FTZ.AND P1, PT, R5, RZ, PT ;  /* 0x000000ff0500720b */ /* 0x000fe40003f35000 */
[----:B------:R-:W-:Y:S02]  /*109d0*/  MOV R2, RZ ;  /* 0x000000ff00027202 */ /* 0x000fe40000000f00 */
[----:B------:R-:W-:-:S09]  /*109e0*/  FSETP.NE.FTZ.AND P0, PT, R6, RZ, PT ;  /* 0x000000ff0600720b */ /* 0x000fd20003f15000 */
[----:B------:R-:W1:Y:S01]  /*109f0*/  @P1 MUFU.RCP R0, R5 ;  /* 0x0000000500001308 */ /* 0x000e620000001000 */
[----:B------:R-:W-:-:S05]  /*10a00*/  @P1 MOV R3, 0x3f317218 ;  /* 0x3f31721800031802 */ /* 0x000fca0000000f00 */
[----:B------:R-:W-:Y:S02]  /*10a10*/  @P1 FMUL.FTZ R4, R3, c[0x0][0x2d0] ;  /* 0x0000b40003041a20 */ /* 0x000fe40000410000 */
[----:B------:R-:W-:Y:S08]  /*10a20*/  @P0 MUFU.RCP R2, R6 ;  /* 0x0000000600020308 */ /* 0x000ff00000001000 */
[----:B------:R-:W2:Y:S01]  /*10a30*/  @P1 MUFU.LG2 R5, R5 ;  /* 0x0000000500051308 */ /* 0x000ea20000000c00 */
[----:B-1----:R-:W-:-:S02]  /*10a40*/  FMUL.FTZ R15, R0, R28 ;  /* 0x0000001c000f7220 */ /* 0x002fc40000410000 */
[C---:B------:R-:W-:Y:S02]  /*10a50*/  FMUL.FTZ R14, R0.reuse, R29 ;  /* 0x0000001d000e7220 */ /* 0x040fe40000410000 */
[C---:B------:R-:W-:Y:S02]  /*10a60*/  FMUL.FTZ R13, R0.reuse, R32 ;  /* 0x00000020000d7220 */ /* 0x040fe40000410000 */
[C---:B------:R-:W-:Y:S01]  /*10a70*/  FMUL.FTZ R12, R0.reuse, R33 ;  /* 0x00000021000c7220 */ /* 0x040fe20000410000 */
[----:B------:R-:W1:Y:S01]  /*10a80*/  @P0 MUFU.LG2 R6, R6 ;  /* 0x0000000600060308 */ /* 0x000e620000000c00 */
        /* <DEDUP_REMOVED lines=63> */
[----:B--2---:R-:W-:Y:S02]  /*10e80*/  @P1 FMUL.FTZ R5, R5, 0.69314718246459960938 ;  /* 0x3f31721805051820 */ /* 0x004fe40000410000 */
[----:B-1----:R-:W-:Y:S02]  /*10e90*/  @P0 FMUL.FTZ R3, R6, 0.69314718246459960938 ;  /* 0x3f31721806030820 */ /* 0x002fe40000410000 */
[----:B------:R-:W-:Y:S02]  /*10ea0*/  @P0 FMUL.FTZ R0, R0, c[0x0][0x2d0] ;  /* 0x0000b40000000a20 */ /* 0x000fe40000410000 */
        /* <DEDUP_REMOVED lines=63> */
[----:B------:R-:W-:Y:S02]  /*112a0*/  FMUL.FTZ R131, R2, R131 ;  /* 0x0000008302837220 */ /* 0x000fe40000410000 */
[----:B------:R-:W-:Y:S02]  /*112b0*/  @P1 FFMA.FTZ R36, R4, R133, R5 ;  /* 0x0000008504241223 */ /* 0x000fe40000010005 */
[----:B------:R-:W-:Y:S02]  /*112c0*/  @P0 FFMA.FTZ R37, R0, R132, R3 ;  /* 0x0000008400250223 */ /* 0x000fe40000010003 */
.L_x_169:
[----:B------:R-:W-:Y:S05]  /*112d0*/  @P2 BRA `(.L_x_222) ;  /* 0x000019a000002947 */ /* 0x000fea0003800000 */
[----:B------:R-:W-:Y:S01]  /*112e0*/  F2FP.PACK_AB R109, R12, R13 ;  /* 0x0000000d0c6d723e */ /* 0x000fe200000000ff */
[----:B------:R-:W-:Y:S01]  /*112f0*/  ULDC.64 UR4, c[0x0][0x490] ;  /* 0x0001240000047ab9 */ /* 0x000fe20000000a00 */
[----:B------:R-:W3:Y:S01]  /*11300*/  S2R R13, SR_TID.X ;  /* 0x00000000000d7919 */ /* 0x000ee20000002100 */
[----:B------:R-:W-:Y:S01]  /*11310*/  UIMAD UR6, UR9, UR4, URZ ;  /* 0x00000004090672a4 */ /* 0x000fe2000f8e023f */
[----:B------:R-:W-:Y:S01]  /*11320*/  F2FP.PACK_AB R117, R14, R15 ;  /* 0x0000000f0e75723e */ /* 0x000fe200000000ff */
[----:B--2---:R-:W-:Y:S01]  /*11330*/  UIMAD.WIDE.U32 UR12, UR11, UR4, URZ ;  /* 0x000000040b0c72a5 */ /* 0x004fe2000f8e003f */
[----:B------:R-:W2:Y:S01]  /*11340*/  S2R R14, SR_CTAID.Z ;  /* 0x00000000000e7919 */ /* 0x000ea20000002700 */
[----:B------:R-:W-:Y:S01]  /*11350*/  UIMAD UR6, UR11, UR5, UR6 ;  /* 0x000000050b0672a4 */ /* 0x000fe2000f8e0206 */
[----:B------:R-:W-:Y:S01]  /*11360*/  F2FP.PACK_AB R65, R8, R9 ;  /* 0x000000090841723e */ /* 0x000fe200000000ff */
[----:B------:R-:W-:Y:S01]  /*11370*/  BSSY B0, `(.L_x_223) ;  /* 0x0000133000007945 */ /* 0x000fe20003800000 */
[----:B------:R-:W-:Y:S01]  /*11380*/  ULDC.64 UR4, c[0x0][0x3e8] ;  /* 0x0000fa0000047ab9 */ /* 0x000fe20000000a00 */
[----:B------:R-:W-:Y:S01]  /*11390*/  F2FP.PACK_AB R45, R45, R7 ;  /* 0x000000072d2d723e */ /* 0x000fe200000000ff */
[----:B------:R-:W-:Y:S01]  /*113a0*/  UIMAD.WIDE.U32 UR14, UR11, UR4, URZ ;  /* 0x000000040b0e72a5 */ /* 0x000fe2000f8e003f */
[----:B------:R-:W-:Y:S01]  /*113b0*/  IMAD.U32 R3, RZ, RZ, UR13 ;  /* 0x0000000dff037e24 */ /* 0x000fe2000f8e00ff */
[----:B------:R-:W-:Y:S01]  /*113c0*/  F2FP.PACK_AB R89, R10, R11 ;  /* 0x0000000b0a59723e */ /* 0x000fe200000000ff */
[----:B-1----:R-:W-:Y:S01]  /*113d0*/  IMAD.U32 R2, RZ, RZ, UR12 ;  /* 0x0000000cff027e24 */ /* 0x002fe2000f8e00ff */
[----:B------:R-:W-:Y:S01]  /*113e0*/  F2FP.PACK_AB R105, R35, R34 ;  /* 0x000000222369723e */ /* 0x000fe200000000ff */
[----:B------:R-:W-:Y:S01]  /*113f0*/  UIMAD UR9, UR9, UR4, URZ ;  /* 0x00000004090972a4 */ /* 0x000fe2000f8e023f */
[----:B------:R-:W-:Y:S01]  /*11400*/  IMAD.U32 R7, RZ, RZ, UR15 ;  /* 0x0000000fff077e24 */ /* 0x000fe2000f8e00ff */
[----:B------:R-:W-:Y:S01]  /*11410*/  F2FP.PACK_AB R35, R81, R80 ;  /* 0x000000505123723e */ /* 0x000fe200000000ff */
[----:B------:R-:W-:Y:S01]  /*11420*/  IMAD.U32 R6, RZ, RZ, UR14 ;  /* 0x0000000eff067e24 */ /* 0x000fe2000f8e00ff */
[----:B------:R-:W1:Y:S01]  /*11430*/  S2R R81, SR_CTAID.X ;  /* 0x0000000000517919 */ /* 0x000e620000002500 */
[----:B------:R-:W-:Y:S01]  /*11440*/  UIMAD UR5, UR11, UR5, UR9 ;  /* 0x000000050b0572a4 */ /* 0x000fe2000f8e0209 */
[----:B------:R-:W-:Y:S01]  /*11450*/  IMAD.MOV.U32 R80, RZ, RZ, c[0x0][0x4e8] ;  /* 0x00013a00ff507624 */ /* 0x000fe200078e00ff */
[----:B------:R-:W-:Y:S01]  /*11460*/  UIADD3 UR6, UR13, UR6, URZ ;  /* 0x000000060d067290 */ /* 0x000fe2000fffe03f */
[----:B------:R-:W-:Y:S01]  /*11470*/  F2FP.PACK_AB R44, R157, R156 ;  /* 0x0000009c9d2c723e */ /* 0x000fe200000000ff */
[----:B------:R-:W-:Y:S01]  /*11480*/  UIADD3 UR5, UR15, UR5, URZ ;  /* 0x000000050f057290 */ /* 0x000fe2000fffe03f */
[----:B---3--:R-:W-:-:S02]  /*11490*/  SHF.R.S32.HI R21, RZ, 0x1f, R13 ;  /* 0x0000001fff157819 */ /* 0x008fc4000001140d */
[C---:B------:R-:W-:Y:S01]  /*114a0*/  ISETP.NE.AND P3, PT, R80.reuse, 0x1, PT ;  /* 0x000000015000780c */ /* 0x040fe20003f65270 */
[----:B------:R-:W-:Y:S01]  /*114b0*/  IMAD.U32 R5, RZ, RZ, UR6 ;  /* 0x00000006ff057e24 */ /* 0x000fe2000f8e00ff */
[CC--:B------:R-:W-:Y:S01]  /*114c0*/  LEA.HI R0, R21.reuse, R13.reuse, RZ, 0x2 ;  /* 0x0000000d15007211 */ /* 0x0c0fe200078f10ff */
[----:B------:R-:W-:Y:S01]  /*114d0*/  IMAD R80, R80, c[0x0][0x388], RZ ;  /* 0x0000e20050507a24 */ /* 0x000fe200078e02ff */
[----:B------:R-:W-:Y:S02]  /*114e0*/  LEA.HI R8, R21, R13, RZ, 0x5 ;  /* 0x0000000d15087211 */ /* 0x000fe400078f28ff */
[--C-:B------:R-:W-:Y:S02]  /*114f0*/  SHF.R.S32.HI R7, RZ, 0x2, R0.reuse ;  /* 0x00000002ff077819 */ /* 0x100fe40000011400 */
[----:B------:R-:W-:Y:S02]  /*11500*/  SHF.R.S32.HI R3, RZ, 0x1f, R0 ;  /* 0x0000001fff037819 */ /* 0x000fe40000011400 */
[----:B------:R-:W-:-:S02]  /*11510*/  LOP3.LUT R0, R0, 0xfffffffc, RZ, 0xc0, !PT ;  /* 0xfffffffc00007812 */ /* 0x000fc400078ec0ff */
[----:B------:R-:W-:Y:S02]  /*11520*/  LOP3.LUT R4, R8, 0xffffffe0, RZ, 0xc0, !PT ;  /* 0xffffffe008047812 */ /* 0x000fe400078ec0ff */
[----:B------:R-:W-:Y:S01]  /*11530*/  LEA.HI R9, R3, R7, RZ, 0x3 ;  /* 0x0000000703097211 */ /* 0x000fe200078f18ff */
[----:B------:R-:W-:Y:S01]  /*11540*/  IMAD.IADD R10, R13, 0x1, -R0 ;  /* 0x000000010d0a7824 */ /* 0x000fe200078e0a00 */
[----:B------:R-:W-:Y:S01]  /*11550*/  LEA.HI R12, R21, R13, RZ, 0x3 ;  /* 0x0000000d150c7211 */ /* 0x000fe200078f18ff */
[----:B------:R-:W-:Y:S01]  /*11560*/  IMAD.IADD R0, R13, 0x1, -R4 ;  /* 0x000000010d007824 */ /* 0x000fe200078e0a04 */
[----:B------:R-:W-:Y:S01]  /*11570*/  LOP3.LUT R9, R9, 0xfffffff8, RZ, 0xc0, !PT ;  /* 0xfffffff809097812 */ /* 0x000fe200078ec0ff */
[----:B------:R-:W-:Y:S01]  /*11580*/  IMAD.MOV.U32 R4, RZ, RZ, R2 ;  /* 0x000000ffff047224 */ /* 0x000fe200078e0002 */
[----:B------:R-:W-:Y:S01]  /*11590*/  SHF.R.S32.HI R20, RZ, 0x3, R12 ;  /* 0x00000003ff147819 */ /* 0x000fe2000001140c */
[----:B------:R-:W-:Y:S01]  /*115a0*/  IMAD.MOV.U32 R2, RZ, RZ, R6 ;  /* 0x000000ffff027224 */ /* 0x000fe200078e0006 */
[----:B------:R-:W-:Y:S01]  /*115b0*/  SHF.R.S32.HI R6, RZ, 0x1f, R0 ;  /* 0x0000001fff067819 */ /* 0x000fe20000011400 */
[----:B------:R-:W-:Y:S01]  /*115c0*/  IMAD.IADD R9, R7, 0x1, -R9 ;  /* 0x0000000107097824 */ /* 0x000fe200078e0a09 */
[----:B------:R-:W-:Y:S01]  /*115d0*/  LOP3.LUT P0, RZ, R0, 0x3, RZ, 0xc0, !PT ;  /* 0x0000000300ff7812 */ /* 0x000fe2000780c0ff */
[----:B------:R-:W-:Y:S01]  /*115e0*/  IMAD.U32 R3, RZ, RZ, UR5 ;  /* 0x00000005ff037e24 */ /* 0x000fe2000f8e00ff */
[----:B------:R-:W-:Y:S01]  /*115f0*/  LEA.HI R18, R6, R0, RZ, 0x2 ;  /* 0x0000000006127211 */ /* 0x000fe200078f10ff */
[----:B--2---:R-:W-:Y:S01]  /*11600*/  IMAD.WIDE.U32 R16, R14, c[0x0][0x498], R4 ;  /* 0x000126000e107a25 */ /* 0x004fe200078e0004 */
[----:B------:R-:W-:-:S02]  /*11610*/  SHF.R.S32.HI R7, RZ, 0x1f, R14 ;  /* 0x0000001fff077819 */ /* 0x000fc4000001140e */
[--C-:B------:R-:W-:Y:S01]  /*11620*/  SHF.R.S32.HI R6, RZ, 0x5, R8.reuse ;  /* 0x00000005ff067819 */ /* 0x100fe20000011408 */
[----:B------:R-:W-:Y:S01]  /*11630*/  IMAD.SHL.U32 R5, R9, 0x40, RZ ;  /* 0x0000004009057824 */ /* 0x000fe200078e00ff */
[----:B------:R-:W-:Y:S01]  /*11640*/  SHF.R.S32.HI R0, RZ, 0x1f, R8 ;  /* 0x0000001fff007819 */ /* 0x000fe20000011408 */
[C---:B------:R-:W-:Y:S01]  /*11650*/  IMAD R22, R7.reuse, c[0x0][0x498], RZ ;  /* 0x0001260007167a24 */ /* 0x040fe200078e02ff */
[----:B------:R-:W-:Y:S01]  /*11660*/  LOP3.LUT R11, R12, 0xfffffff8, RZ, 0xc0, !PT ;  /* 0xfffffff80c0b7812 */ /* 0x000fe200078ec0ff */
[----:B------:R-:W-:Y:S01]  /*11670*/  IMAD R19, R7, c[0x0][0x3f0], RZ ;  /* 0x0000fc0007137a24 */ /* 0x000fe200078e02ff */
[----:B------:R-:W-:Y:S01]  /*11680*/  LEA.HI R0, R0, R6, RZ, 0x3 ;  /* 0x0000000600007211 */ /* 0x000fe200078f18ff */
[----:B------:R-:W-:Y:S01]  /*11690*/  IMAD.SHL.U32 R7, R20, 0x40, RZ ;  /* 0x0000004014077824 */ /* 0x000fe200078e00ff */
[----:B------:R-:W-:Y:S01]  /*116a0*/  LEA.HI R21, R21, R13, RZ, 0x6 ;  /* 0x0000000d15157211 */ /* 0x000fe200078f30ff */
[----:B------:R-:W-:Y:S01]  /*116b0*/  IMAD.IADD R11, R13, 0x1, -R11 ;  /* 0x000000010d0b7824 */ /* 0x000fe200078e0a0b */
[----:B------:R-:W-:Y:S01]  /*116c0*/  LOP3.LUT R4, R0, 0xffffff8, RZ, 0xc0, !PT ;  /* 0x0ffffff800047812 */ /* 0x000fe200078ec0ff */
[----:B------:R-:W-:Y:S01]  /*116d0*/  IMAD.WIDE.U32 R12, R14, c[0x0][0x3f0], R2 ;  /* 0x0000fc000e0c7a25 */ /* 0x000fe200078e0002 */
[----:B------:R-:W-:-:S02]  /*116e0*/  LEA.HI R3, R10, R10, RZ, 0x1 ;  /* 0x0000000a0a037211 */ /* 0x000fc400078f08ff */
[----:B------:R-:W-:Y:S01]  /*116f0*/  LOP3.LUT R2, R7, 0x1c0, RZ, 0xc0, !PT ;  /* 0x000001c007027812 */ /* 0x000fe200078ec0ff */
[----:B------:R-:W-:Y:S01]  /*11700*/  IMAD.SHL.U32 R0, R11, 0x8, RZ ;  /* 0x000000080b007824 */ /* 0x000fe200078e00ff */
[----:B------:R-:W-:Y:S01]  /*11710*/  R2P PR, R9, 0x6 ;  /* 0x0000000609007804 */ /* 0x000fe20000000000 */
[----:B------:R-:W-:Y:S01]  /*11720*/  IMAD R7, R11, 0x20, R20 ;  /* 0x000000200b077824 */ /* 0x000fe200078e0214 */
[----:B------:R-:W-:Y:S01]  /*11730*/  LOP3.LUT R8, R5, 0x1c0, RZ, 0xc0, !PT ;  /* 0x000001c005087812 */ /* 0x000fe200078ec0ff */
[----:B------:R-:W-:Y:S01]  /*11740*/  IMAD.IADD R11, R6, 0x1, -R4 ;  /* 0x00000001060b7824 */ /* 0x000fe200078e0a04 */
[----:B------:R-:W-:Y:S01]  /*11750*/  LOP3.LUT R4, R3, 0x1ffffffe, RZ, 0xc0, !PT ;  /* 0x1ffffffe03047812 */ /* 0x000fe200078ec0ff */
[----:B-1----:R-:W-:Y:S01]  /*11760*/  IMAD R7, R81, 0x80, R7 ;  /* 0x0000008051077824 */ /* 0x002fe200078e0207 */
[----:B------:R-:W-:Y:S01]  /*11770*/  SHF.R.U32.HI R3, RZ, 0x3, R2 ;  /* 0x00000003ff037819 */ /* 0x000fe20000011602 */
[----:B------:R-:W-:Y:S01]  /*11780*/  IMAD R22, R14, c[0x0][0x49c], R22 ;  /* 0x000127000e167a24 */ /* 0x000fe200078e0216 */
[----:B------:R-:W-:Y:S01]  /*11790*/  LOP3.LUT R2, R2, 0x38, R0, 0xf8, !PT ;  /* 0x0000003802027812 */ /* 0x000fe200078ef800 */
[----:B------:R-:W-:Y:S01]  /*117a0*/  IMAD R19, R14, c[0x0][0x3f4], R19 ;  /* 0x0000fd000e137a24 */ /* 0x000fe200078e0213 */
[----:B------:R-:W-:Y:S01]  /*117b0*/  F2FP.PACK_AB R158, R159, R158 ;  /* 0x0000009e9f9e723e */ /* 0x000fe200000000ff */
[----:B------:R-:W-:Y:S01]  /*117c0*/  IMAD R15, R6, 0x200, R10 ;  /* 0x00000200060f7824 */ /* 0x000fe200078e020a */
[----:B------:R-:W-:Y:S01]  /*117d0*/  F2FP.PACK_AB R93, R153, R152 ;  /* 0x00000098995d723e */ /* 0x000fe200000000ff */
[----:B------:R-:W-:Y:S01]  /*117e0*/  IMAD.IADD R14, R10, 0x1, -R4 ;  /* 0x000000010a0e7824 */ /* 0x000fe200078e0a04 */
[----:B------:R-:W-:Y:S01]  /*117f0*/  LOP3.LUT R10, R2, R3, RZ, 0x3c, !PT ;  /* 0x00000003020a7212 */ /* 0x000fe200078e3cff */
[----:B------:R-:W-:Y:S01]  /*11800*/  @P3 IMAD.HI.U32 R3, R7, c[0x0][0x4ec], RZ ;  /* 0x00013b0007033a27 */ /* 0x000fe200078e00ff */
[----:B------:R-:W-:-:S02]  /*11810*/  LOP3.LUT R4, R9, 0x1, RZ, 0xc0, !PT ;  /* 0x0000000109047812 */ /* 0x000fc400078ec0ff */
[----:B------:R-:W-:Y:S01]  /*11820*/  LEA.HI R9, R8, R8, RZ, 0x1d ;  /* 0x0000000808097211 */ /* 0x000fe200078fe8ff */
[----:B------:R-:W-:Y:S01]  /*11830*/  IMAD.MOV.U32 R2, RZ, RZ, R7 ;  /* 0x000000ffff027224 */ /* 0x000fe200078e0007 */
[----:B------:R-:W-:Y:S01]  /*11840*/  ISETP.NE.U32.AND P4, PT, R4, 0x1, PT ;  /* 0x000000010400780c */ /* 0x000fe20003f85070 */
[----:B------:R-:W-:Y:S01]  /*11850*/  IMAD.SHL.U32 R6, R21, 0x8, RZ ;  /* 0x0000000815067824 */ /* 0x000fe200078e00ff */
[----:B------:R-:W-:Y:S01]  /*11860*/  @P3 SHF.R.U32.HI R2, RZ, c[0x0][0x4f0], R3 ;  /* 0x00013c00ff023a19 */ /* 0x000fe20000011603 */
[----:B------:R-:W-:Y:S01]  /*11870*/  IMAD.IADD R5, R13, 0x1, R19 ;  /* 0x000000010d057824 */ /* 0x000fe200078e0213 */
[----:B------:R-:W-:Y:S02]  /*11880*/  SHF.R.S32.HI R4, RZ, 0x2, R18 ;  /* 0x00000002ff047819 */ /* 0x000fe40000011412 */
[----:B------:R-:W-:Y:S01]  /*11890*/  LOP3.LUT R18, R10, 0x7ffffe00, R6, 0xf8, !PT ;  /* 0x7ffffe000a127812 */ /* 0x000fe200078ef806 */
[--C-:B------:R-:W-:Y:S01]  /*118a0*/  IMAD.MOV R8, RZ, RZ, -R2.reuse ;  /* 0x000000ffff087224 */ /* 0x100fe200078e0a02 */
[----:B------:R-:W-:Y:S01]  /*118b0*/  SHF.R.S32.HI R6, RZ, 0x1f, R2 ;  /* 0x0000001fff067819 */ /* 0x000fe20000011402 */
[----:B------:R-:W-:Y:S01]  /*118c0*/  IMAD R3, R11, 0x10, R4 ;  /* 0x000000100b037824 */ /* 0x000fe200078e0204 */
[----:B------:R-:W-:Y:S01]  /*118d0*/  F2FP.PACK_AB R154, R155, R154 ;  /* 0x0000009a9b9a723e */ /* 0x000fe200000000ff */
[----:B------:R-:W-:Y:S01]  /*118e0*/  IMAD.MOV.U32 R4, RZ, RZ, R12 ;  /* 0x000000ffff047224 */ /* 0x000fe200078e000c */
[----:B------:R-:W-:Y:S01]  /*118f0*/  F2FP.PACK_AB R148, R149, R148 ;  /* 0x000000949594723e */ /* 0x000fe200000000ff */
[----:B------:R-:W-:Y:S01]  /*11900*/  IMAD R12, R8, c[0x0][0x4e8], R7 ;  /* 0x00013a00080c7a24 */ /* 0x000fe200078e0207 */
[----:B------:R-:W-:Y:S01]  /*11910*/  F2FP.PACK_AB R150, R151, R150 ;  /* 0x000000969796723e */ /* 0x000fe200000000ff */
[----:B------:R-:W-:Y:S01]  /*11920*/  IMAD.U32 R10, R15, 0x2, R9 ;  /* 0x000000020f0a7824 */ /* 0x000fe200078e0009 */
[----:B------:R-:W-:Y:S01]  /*11930*/  F2FP.PACK_AB R144, R145, R144 ;  /* 0x000000909190723e */ /* 0x000fe200000000ff */
[--C-:B------:R-:W-:Y:S01]  /*11940*/  IMAD R8, R14, 0x8, R3.reuse ;  /* 0x000000080e087824 */ /* 0x100fe200078e0203 */
[----:B------:R-:W-:Y:S01]  /*11950*/  F2FP.PACK_AB R146, R147, R146 ;  /* 0x000000929392723e */ /* 0x000fe200000000ff */
[----:B------:R-:W-:Y:S01]  /*11960*/  IMAD R9, R6, c[0x0][0x3e0], RZ ;  /* 0x0000f80006097a24 */ /* 0x000fe200078e02ff */
[----:B------:R-:W-:Y:S01]  /*11970*/  F2FP.PACK_AB R140, R141, R140 ;  /* 0x0000008c8d8c723e */ /* 0x000fe200000000ff */
[----:B------:R-:W-:Y:S01]  /*11980*/  IMAD R3, R81, 0x80, R3 ;  /* 0x0000008051037824 */ /* 0x000fe200078e0203 */
[----:B------:R-:W-:Y:S01]  /*11990*/  F2FP.PACK_AB R142, R143, R142 ;  /* 0x0000008e8f8e723e */ /* 0x000fe200000000ff */
[----:B------:R-:W-:Y:S01]  /*119a0*/  IMAD R8, R81, 0x80, R8 ;  /* 0x0000008051087824 */ /* 0x000fe200078e0208 */
[----:B------:R-:W-:Y:S01]  /*119b0*/  F2FP.PACK_AB R136, R137, R136 ;  /* 0x000000888988723e */ /* 0x000fe200000000ff */
[----:B------:R-:W-:Y:S01]  /*119c0*/  IMAD.WIDE.U32 R6, R2, c[0x0][0x3e0], R4 ;  /* 0x0000f80002067a25 */ /* 0x000fe200078e0004 */
[----:B------:R-:W-:-:S02]  /*119d0*/  ISETP.GE.OR P6, PT, R3, R80, P0 ;  /* 0x000000500300720c */ /* 0x000fc400007c6670 */
[----:B------:R-:W-:Y:S01]  /*119e0*/  IADD3 R3, R3, 0x8, RZ ;  /* 0x0000000803037810 */ /* 0x000fe20007ffe0ff */
[----:B------:R-:W-:Y:S01]  /*119f0*/  IMAD R9, R2, c[0x0][0x3e4], R9 ;  /* 0x0000f90002097a24 */ /* 0x000fe200078e0209 */
[----:B------:R-:W-:Y:S01]  /*11a00*/  F2FP.PACK_AB R138, R139, R138 ;  /* 0x0000008a8b8a723e */ /* 0x000fe200000000ff */
[----:B------:R-:W-:Y:S01]  /*11a10*/  IMAD.SHL.U32 R2, R10, 0x2, RZ ;  /* 0x000000020a027824 */ /* 0x000fe200078e00ff */
[----:B------:R-:W-:Y:S01]  /*11a20*/  ISETP.GE.OR P5, PT, R3, R80, P0 ;  /* 0x000000500300720c */ /* 0x000fe200007a6670 */
[----:B------:R-:W-:Y:S01]  /*11a30*/  @P3 IMAD.HI.U32 R5, R8, c[0x0][0x4ec], RZ ;  /* 0x00013b0008053a27 */ /* 0x000fe200078e00ff */
[----:B------:R-:W-:Y:S01]  /*11a40*/  BAR.SYNC.DEFER_BLOCKING 0x1, 0x100 ;  /* 0x0044000000007b1d */ /* 0x000fe20000010000 */
[----:B------:R-:W-:Y:S02]  /*11a50*/  F2FP.PACK_AB R113, R31, R30 ;  /* 0x0000001e1f71723e */ /* 0x000fe400000000ff */
[----:B------:R-:W-:Y:S01]  /*11a60*/  IMAD.IADD R7, R7, 0x1, R9 ;  /* 0x0000000107077824 */ /* 0x000fe200078e0209 */
[C---:B------:R-:W-:Y:S01]  /*11a70*/  IADD3 R9, R2.reuse, 0x80, RZ ;  /* 0x0000008002097810 */ /* 0x040fe20007ffe0ff */
[----:B------:R-:W-:Y:S01]  /*11a80*/  IMAD.MOV.U32 R4, RZ, RZ, R8 ;  /* 0x000000ffff047224 */ /* 0x000fe200078e0008 */
[----:B------:R-:W-:Y:S01]  /*11a90*/  @P3 SHF.R.U32.HI R4, RZ, c[0x0][0x4f0], R5 ;  /* 0x00013c00ff043a19 */ /* 0x000fe20000011605 */
[----:B------:R-:W-:Y:S01]  /*11aa0*/  IMAD.MOV.U32 R14, RZ, RZ, 0x40 ;  /* 0x00000040ff0e7424 */ /* 0x000fe200078e00ff */
[----:B------:R-:W-:-:S02]  /*11ab0*/  IADD3 R3, R2, 0x70, RZ ;  /* 0x0000007002037810 */ /* 0x000fc40007ffe0ff */
[----:B------:R-:W-:Y:S02]  /*11ac0*/  @P4 IADD3 R3, R9, 0x10, RZ ;  /* 0x0000001009034810 */ /* 0x000fe40007ffe0ff */
[----:B------:R-:W-:Y:S02]  /*11ad0*/  SHF.R.S32.HI R9, RZ, 0x1f, R12 ;  /* 0x0000001fff097819 */ /* 0x000fe4000001140c */
[--C-:B------:R-:W-:Y:S02]  /*11ae0*/  SHF.R.S32.HI R5, RZ, 0x1f, R4.reuse ;  /* 0x0000001fff057819 */ /* 0x100fe40000011404 */
[----:B------:R-:W-:Y:S01]  /*11af0*/  IADD3 R10, P0, R4, R16, RZ ;  /* 0x00000010040a7210 */ /* 0x000fe20007f1e0ff */
[----:B------:R-:W-:Y:S01]  /*11b00*/  IMAD.MOV R4, RZ, RZ, -R4 ;  /* 0x000000ffff047224 */ /* 0x000fe200078e0a04 */
[----:B------:R-:W-:Y:S01]  /*11b10*/  SEL R14, R14, 0xffffffc0, !P2 ;  /* 0xffffffc00e0e7807 */ /* 0x000fe20005000000 */
[----:B------:R-:W-:Y:S01]  /*11b20*/  IMAD R9, R9, c[0x0][0x3d8], RZ ;  /* 0x0000f60009097a24 */ /* 0x000fe200078e02ff */
[----:B------:R-:W-:Y:S01]  /*11b30*/  IADD3.X R11, R5, R17, R22, P0, !PT ;  /* 0x00000011050b7210 */ /* 0x000fe200007fe416 */
[----:B------:R-:W-:Y:S01]  /*11b40*/  IMAD R8, R4, c[0x0][0x4e8], R8 ;  /* 0x00013a0004087a24 */ /* 0x000fe200078e0208 */
[----:B------:R-:W-:Y:S01]  /*11b50*/  F2FP.PACK_AB R69, R39, R38 ;  /* 0x000000262745723e */ /* 0x000fe200000000ff */
[C---:B------:R-:W-:Y:S01]  /*11b60*/  IMAD R17, R12.reuse, c[0x0][0x3dc], R9 ;  /* 0x0000f7000c117a24 */ /* 0x040fe200078e0209 */
[----:B------:R-:W-:Y:S01]  /*11b70*/  STS [R2+0x80], R44 ;  /* 0x0000802c02007388 */ /* 0x000fe20000000800 */
[----:B------:R-:W-:Y:S01]  /*11b80*/  IMAD.MOV.U32 R5, RZ, RZ, 0x20 ;  /* 0x00000020ff057424 */ /* 0x000fe200078e00ff */
[----:B------:R-:W-:Y:S01]  /*11b90*/  F2FP.PACK_AB R42, R43, R42 ;  /* 0x0000002a2b2a723e */ /* 0x000fe200000000ff */
[----:B------:R-:W-:Y:S01]  /*11ba0*/  IMAD.WIDE.U32 R12, R12, c[0x0][0x3d8], R6 ;  /* 0x0000f6000c0c7a25 */ /* 0x000fe200078e0006 */
[----:B------:R-:W-:Y:S01]  /*11bb0*/  SHF.R.S32.HI R6, RZ, 0x1f, R8 ;  /* 0x0000001fff067819 */ /* 0x000fe20000011408 */
[----:B------:R-:W-:Y:S01]  /*11bc0*/  STS [R2+0x480], R158 ;  /* 0x0004809e02007388 */ /* 0x000fe20000000800 */
[----:B------:R-:W-:Y:S01]  /*11bd0*/  SEL R5, R5, 0xffffffe0, !P1 ;  /* 0xffffffe005057807 */ /* 0x000fe20004800000 */
[----:B------:R-:W-:Y:S01]  /*11be0*/  IMAD.WIDE.U32 R10, R8, c[0x0][0x488], R10 ;  /* 0x00012200080a7a25 */ /* 0x000fe200078e000a */
[----:B------:R-:W-:Y:S01]  /*11bf0*/  F2FP.PACK_AB R46, R47, R46 ;  /* 0x0000002e2f2e723e */ /* 0x000fe200000000ff */
[----:B------:R-:W-:Y:S01]  /*11c00*/  STS [R3], R93 ;  /* 0x0000005d03007388 */ /* 0x000fe20000000800 */
[----:B------:R-:W-:Y:S01]  /*11c10*/  F2FP.PACK_AB R48, R49, R48 ;  /* 0x000000303130723e */ /* 0x000fe200000000ff */
[----:B------:R-:W-:Y:S01]  /*11c20*/  IMAD R6, R6, c[0x0][0x488], RZ ;  /* 0x0001220006067a24 */ /* 0x000fe200078e02ff */
[----:B------:R-:W-:Y:S01]  /*11c30*/  F2FP.PACK_AB R50, R51, R50 ;  /* 0x000000323332723e */ /* 0x000fe200000000ff */
[----:B------:R-:W-:Y:S01]  /*11c40*/  IMAD.IADD R4, R2, 0x1, R5 ;  /* 0x0000000102047824 */ /* 0x000fe200078e0205 */
[----:B------:R-:W-:Y:S01]  /*11c50*/  STS [R3+0x400], R154 ;  /* 0x0004009a03007388 */ /* 0x000fe20000000800 */
[----:B------:R-:W-:Y:S01]  /*11c60*/  IMAD R8, R8, c[0x0][0x48c], R6 ;  /* 0x0001230008087a24 */ /* 0x000fe200078e0206 */
[----:B------:R-:W-:Y:S01]  /*11c70*/  F2FP.PACK_AB R52, R53, R52 ;  /* 0x000000343534723e */ /* 0x000fe200000000ff */
[--C-:B------:R-:W-:Y:S01]  /*11c80*/  IMAD.IADD R5, R5, 0x1, R3.reuse ;  /* 0x0000000105057824 */ /* 0x100fe200078e0203 */
[----:B------:R-:W-:Y:S01]  /*11c90*/  STS [R4+0x80], R148 ;  /* 0x0000809404007388 */ /* 0x000fe20000000800 */
[----:B------:R-:W-:Y:S01]  /*11ca0*/  IMAD.IADD R7, R2, 0x1, R14 ;  /* 0x0000000102077824 */ /* 0x000fe200078e020e */
[----:B------:R-:W-:Y:S01]  /*11cb0*/  F2FP.PACK_AB R54, R55, R54 ;  /* 0x000000363736723e */ /* 0x000fe200000000ff */
[C---:B------:R-:W-:Y:S01]  /*11cc0*/  IMAD.IADD R9, R14.reuse, 0x1, R3 ;  /* 0x000000010e097824 */ /* 0x040fe200078e0203 */
[----:B------:R-:W-:Y:S01]  /*11cd0*/  STS [R4+0x480], R150 ;  /* 0x0004809604007388 */ /* 0x000fe20000000800 */
[----:B------:R-:W-:Y:S01]  /*11ce0*/  IMAD.IADD R6, R14, 0x1, R4 ;  /* 0x000000010e067824 */ /* 0x000fe200078e0204 */
[----:B------:R-:W-:Y:S01]  /*11cf0*/  F2FP.PACK_AB R56, R57, R56 ;  /* 0x000000383938723e */ /* 0x000fe200000000ff */
[----:B------:R-:W-:Y:S01]  /*11d00*/  IMAD.IADD R11, R11, 0x1, R8 ;  /* 0x000000010b0b7824 */ /* 0x000fe200078e0208 */
[----:B------:R-:W-:Y:S01]  /*11d10*/  STS [R5], R144 ;  /* 0x0000009005007388 */ /* 0x000fe20000000800 */
[----:B------:R-:W-:Y:S01]  /*11d20*/  IMAD.IADD R8, R5, 0x1, R14 ;  /* 0x0000000105087824 */ /* 0x000fe200078e020e */
        /* <DEDUP_REMOVED lines=45> */
[----:B------:R-:W-:Y:S01]  /*12000*/  LEA R16, P0, R10, c[0x0][0x450], 0x2 ;  /* 0x000114000a107a11 */ /* 0x000fe200078010ff */
        /* <DEDUP_REMOVED lines=10> */
[----:B------:R-:W-:-:S03]  /*120b0*/  LEA.HI.X R11, R10, c[0x0][0x454], R11, 0x2, P0 ;  /* 0x000115000a0b7a11 */ /* 0x000fc600000f140b */
        /* <DEDUP_REMOVED lines=23> */
[----:B------:R2:W-:Y:S04]  /*12230*/  STS [R2+0xc480], R102 ;  /* 0x00c4806602007388 */ /* 0x0005e80000000800 */
[----:B------:R-:W-:Y:S04]  /*12240*/  STS [R3+0xc000], R29 ;  /* 0x00c0001d03007388 */ /* 0x000fe80000000800 */
[----:B------:R3:W-:Y:S04]  /*12250*/  STS [R3+0xc400], R106 ;  /* 0x00c4006a03007388 */ /* 0x0007e80000000800 */
[----:B------:R4:W-:Y:S04]  /*12260*/  STS [R4+0xc080], R28 ;  /* 0x00c0801c04007388 */ /* 0x0009e80000000800 */
[----:B------:R-:W-:Y:S04]  /*12270*/  STS [R4+0xc480], R110 ;  /* 0x00c4806e04007388 */ /* 0x000fe80000000800 */
[----:B------:R-:W-:Y:S01]  /*12280*/  STS [R5+0xc000], R27 ;  /* 0x00c0001b05007388 */ /* 0x000fe20000000800 */
[----:B-1----:R-:W-:-:S03]  /*12290*/  LEA R30, P0, R12, c[0x0][0x380], 0x1 ;  /* 0x0000e0000c1e7a11 */ /* 0x002fc600078008ff */
[----:B------:R-:W-:Y:S01]  /*122a0*/  STS [R5+0xc400], R114 ;  /* 0x00c4007205007388 */ /* 0x000fe20000000800 */
[----:B--2---:R-:W-:-:S03]  /*122b0*/  IMAD.SHL.U32 R2, R18, 0x2, RZ ;  /* 0x0000000212027824 */ /* 0x004fc600078e00ff */
[----:B------:R-:W-:Y:S04]  /*122c0*/  STS [R7+0xc080], R26 ;  /* 0x00c0801a07007388 */ /* 0x000fe80000000800 */
[----:B------:R-:W-:Y:S01]  /*122d0*/  STS [R7+0xc480], R118 ;  /* 0x00c4807607007388 */ /* 0x000fe20000000800 */
[----:B---3--:R-:W-:-:S03]  /*122e0*/  IMAD.IADD R3, R13, 0x1, R17 ;  /* 0x000000010d037824 */ /* 0x008fc600078e0211 */
[----:B------:R-:W-:Y:S01]  /*122f0*/  STS [R9+0xc000], R25 ;  /* 0x00c0001909007388 */ /* 0x000fe20000000800 */
[----:B----4-:R-:W-:Y:S01]  /*12300*/  IMAD R28, R81, 0x80, R20 ;  /* 0x00000080511c7824 */ /* 0x010fe200078e0214 */
[----:B------:R-:W-:Y:S02]  /*12310*/  LEA.HI.X R29, R12, c[0x0][0x384], R3, 0x1, P0 ;  /* 0x0000e1000c1d7a11 */ /* 0x000fe400000f0c03 */
[----:B------:R-:W-:Y:S02]  /*12320*/  STS [R9+0xc400], R122 ;  /* 0x00c4007a09007388 */ /* 0x000fe40000000800 */
[----:B------:R-:W-:Y:S02]  /*12330*/  ISETP.GE.AND P0, PT, R28, R80, PT ;  /* 0x000000501c00720c */ /* 0x000fe40003f06270 */
        /* <DEDUP_REMOVED lines=8> */
[----:B------:R-:W2:Y:S04]  /*123c0*/  SHFL.IDX PT, R11, R11, 0x1, 0x1c1f ;  /* 0x003c1f000b0b7f89 */ /* 0x000ea800000e0000 */
[----:B------:R3:W4:Y:S04]  /*123d0*/  SHFL.IDX PT, R4, R30, RZ, 0x181f ;  /* 0x00181fff1e047589 */ /* 0x00072800000e0000 */
[----:B------:R3:W3:Y:S04]  /*123e0*/  SHFL.IDX PT, R5, R29, RZ, 0x181f ;  /* 0x00181fff1d057589 */ /* 0x0006e800000e0000 */
[----:B-1----:R1:W-:Y:S04]  /*123f0*/  @!P6 ST.E [R14.64], R36 ;  /* 0x000000240e00e985 */ /* 0x0023e8000c101912 */
[----:B--2---:R1:W-:Y:S04]  /*12400*/  @!P5 ST.E [R10.64], R37 ;  /* 0x000000250a00d985 */ /* 0x0043e8000c101912 */
[----:B------:R1:W2:Y:S04]  /*12410*/  LDS.128 R44, [R2+0x1080] ;  /* 0x00108000022c7984 */ /* 0x0002a80000000c00 */
        /* <DEDUP_REMOVED lines=10> */
[----:B------:R1:W1:Y:S01]  /*124c0*/  LDS.128 R76, [R2+0xf080] ;  /* 0x00f08000024c7984 */ /* 0x0002620000000c00 */
        /* <DEDUP_REMOVED lines=10> */
[----:B-1----:R1:W3:Y:S01]  /*12570*/  LDS.128 R12, [R2+0xc080] ;  /* 0x00c08000020c7984 */ /* 0x0022e20000000c00 */
        /* <DEDUP_REMOVED lines=17> */
[----:B------:R1:W-:Y:S02]  /*12690*/  @!P0 ST.E.128 [R2.64], R12 ;  /* 0x0000000c02008985 */ /* 0x0003e4000c101d12 */
.L_x_224:
[----:B--234-:R-:W-:Y:S05]  /*126a0*/  BSYNC B0 ;  /* 0x0000000000007941 */ /* 0x01cfea0003800000 */
.L_x_223:
        /* <DEDUP_REMOVED lines=30> */
.L_x_226:
[----:B------:R-:W-:Y:S05]  /*12890*/  BSYNC B0 ;  /* 0x0000000000007941 */ /* 0x000fea0003800000 */
.L_x_225:
[----:B--2---:R-:W-:Y:S01]  /*128a0*/  IADD3 R4, R28, 0x40, RZ ;  /* 0x000000401c047810 */ /* 0x004fe20007ffe0ff */
[----:B------:R2:W4:Y:S01]  /*128b0*/  SHFL.IDX PT, R3, R29, 0x2, 0x181f ;  /* 0x00581f001d037f89 */ /* 0x00052200000e0000 */
        /* <DEDUP_REMOVED lines=28> */
.L_x_228:
[----:B------:R-:W-:Y:S05]  /*12a80*/  BSYNC B0 ;  /* 0x0000000000007941 */ /* 0x000fea0003800000 */
.L_x_227:
[----:B---3--:R-:W-:Y:S01]  /*12a90*/  IADD3 R4, R28, 0x60, RZ ;  /* 0x000000601c047810 */ /* 0x008fe20007ffe0ff */
[----:B----4-:R3:W4:Y:S03]  /*12aa0*/  SHFL.IDX PT, R3, R29, 0x3, 0x181f ;  /* 0x00781f001d037f89 */ /* 0x01072600000e0000 */
        /* <DEDUP_REMOVED lines=15> */
[----:B------:R1:W-:Y:S01]  /*12ba0*/  @!P2 ST.E.128 [R8.64], R72 ;  /* 0x000000480800a985 */ /* 0x0003e2000c101d12 */
[----:B------:R-:W-:Y:S01]  /*12bb0*/  IADD3 R0, R0, 0xc0, RZ ;  /* 0x000000c000007810 */ /* 0x000fe20007ffe0ff */
[----:B------:R-:W-:-:S04]  /*12bc0*/  @!P1 IMAD.WIDE R6, R5, 0x2, R2 ;  /* 0x0000000205069825 */ /* 0x000fc800078e0202 */
[----:B------:R-:W-:Y:S01]  /*12bd0*/  @!P0 IMAD.WIDE R4, R4, 0x2, R2 ;  /* 0x0000000204048825 */ /* 0x000fe200078e0202 */
        /* <DEDUP_REMOVED lines=10> */
.L_x_222:
[----:B------:R-:W3:Y:S01]  /*12c80*/  S2R R9, SR_TID.X ;  /* 0x0000000000097919 */ /* 0x000ee20000002100 */
[----:B------:R-:W-:Y:S03]  /*12c90*/  BSSY B0, `(.L_x_229) ;  /* 0x0000028000007945 */ /* 0x000fe60003800000 */
[----:B------:R-:W4:Y:S01]  /*12ca0*/  S2R R10, SR_CTAID.Z ;  /* 0x00000000000a7919 */ /* 0x000f220000002700 */
[----:B---3--:R-:W-:Y:S02]  /*12cb0*/  ISETP.GT.AND P0, PT, R9, 0x7f, PT ;  /* 0x0000007f0900780c */ /* 0x008fe40003f04270 */
[----:B----4-:R-:W-:-:S11]  /*12cc0*/  SHF.R.S32.HI R11, RZ, 0x1f, R10 ;  /* 0x0000001fff0b7819 */ /* 0x010fd6000001140a */
[----:B------:R-:W-:Y:S05]  /*12cd0*/  @P0 BRA `(.L_x_230) ;  /* 0x0000023000000947 */ /* 0x000fea0003800000 */
[----:B------:R-:W3:Y:S01]  /*12ce0*/  S2R R5, SR_CTAID.X ;  /* 0x0000000000057919 */ /* 0x000ee20000002500 */
[----:B-1----:R-:W-:-:S05]  /*12cf0*/  MOV R2, c[0x0][0x4e8] ;  /* 0x00013a0000027a02 */ /* 0x002fca0000000f00 */
[----:B------:R-:W-:Y:S01]  /*12d00*/  IMAD R0, R2, c[0x0][0x388], RZ ;  /* 0x0000e20002007a24 */ /* 0x000fe200078e02ff */
[----:B---3--:R-:W-:-:S04]  /*12d10*/  LEA R5, R5, R9, 0x7 ;  /* 0x0000000905057211 */ /* 0x008fc800078e38ff */
[----:B------:R-:W-:-:S13]  /*12d20*/  ISETP.GE.AND P0, PT, R5, R0, PT ;  /* 0x000000000500720c */ /* 0x000fda0003f06270 */
[----:B------:R-:W-:Y:S05]  /*12d30*/  @P0 BRA `(.L_x_230) ;  /* 0x000001d000000947 */ /* 0x000fea0003800000 */
[----:B------:R-:W-:Y:S01]  /*12d40*/  ISETP.NE.AND P0, PT, R2, 0x1, PT ;  /* 0x000000010200780c */ /* 0x000fe20003f05270 */
[----:B------:R-:W-:Y:S01]  /*12d50*/  ULDC.64 UR4, c[0x0][0x490] ;  /* 0x0001240000047ab9 */ /* 0x000fe20000000a00 */
[----:B------:R-:W-:Y:S01]  /*12d60*/  MOV R0, R5 ;  /* 0x0000000500007202 */ /* 0x000fe20000000f00 */
[----:B------:R-:W-:Y:S01]  /*12d70*/  UIMAD UR6, UR9, UR4, URZ ;  /* 0x00000004090672a4 */ /* 0x000fe2000f8e023f */
[----:B------:R-:W-:Y:S01]  /*12d80*/  IMAD R6, R11, c[0x0][0x498], RZ ;  /* 0x000126000b067a24 */ /* 0x000fe200078e02ff */
[----:B--2---:R-:W-:Y:S02]  /*12d90*/  UIMAD.WIDE.U32 UR12, UR11, UR4, URZ ;  /* 0x000000040b0c72a5 */ /* 0x004fe4000f8e003f */
[----:B------:R-:W-:Y:S01]  /*12da0*/  UIMAD UR4, UR11, UR5, UR6 ;  /* 0x000000050b0472a4 */ /* 0x000fe2000f8e0206 */
[----:B------:R-:W-:-:S03]  /*12db0*/  IMAD R6, R10, c[0x0][0x49c], R6 ;  /* 0x000127000a067a24 */ /* 0x000fc600078e0206 */
[----:B------:R-:W-:Y:S01]  /*12dc0*/  UIADD3 UR4, UR13, UR4, URZ ;  /* 0x000000040d047290 */ /* 0x000fe2000fffe03f */
[----:B------:R-:W-:Y:S01]  /*12dd0*/  MOV R3, UR13 ;  /* 0x0000000d00037c02 */ /* 0x000fe20008000f00 */
[----:B------:R-:W-:-:S04]  /*12de0*/  @P0 IMAD.HI.U32 R2, R5, c[0x0][0x4ec], RZ ;  /* 0x00013b0005020a27 */ /* 0x000fc800078e00ff */
[----:B------:R-:W-:Y:S01]  /*12df0*/  IMAD.U32 R3, RZ, RZ, UR4 ;  /* 0x00000004ff037e24 */ /* 0x000fe2000f8e00ff */
[----:B------:R-:W-:Y:S01]  /*12e00*/  @P0 SHF.R.U32.HI R0, RZ, c[0x0][0x4f0], R2 ;  /* 0x00013c00ff000a19 */ /* 0x000fe20000011602 */
[----:B------:R-:W-:-:S03]  /*12e10*/  IMAD.U32 R2, RZ, RZ, UR12 ;  /* 0x0000000cff027e24 */ /* 0x000fc6000f8e00ff */
[----:B------:R-:W-:Y:S01]  /*12e20*/  IADD3 R4, -R0, RZ, RZ ;  /* 0x000000ff00047210 */ /* 0x000fe20007ffe1ff */
[----:B------:R-:W-:Y:S01]  /*12e30*/  IMAD.WIDE.U32 R2, R10, c[0x0][0x498], R2 ;  /* 0x000126000a027a25 */ /* 0x000fe200078e0002 */
[----:B------:R-:W-:-:S03]  /*12e40*/  SHF.R.S32.HI R7, RZ, 0x1f, R0 ;  /* 0x0000001fff077819 */ /* 0x000fc60000011400 */
[----:B------:R-:W-:Y:S01]  /*12e50*/  IMAD R4, R4, c[0x0][0x4e8], R5 ;  /* 0x00013a0004047a24 */ /* 0x000fe200078e0205 */
[----:B------:R-:W-:-:S04]  /*12e60*/  IADD3 R2, P0, R0, R2, RZ ;  /* 0x0000000200027210 */ /* 0x000fc80007f1e0ff */
[----:B------:R-:W-:Y:S02]  /*12e70*/  SHF.R.S32.HI R5, RZ, 0x1f, R4 ;  /* 0x0000001fff057819 */ /* 0x000fe40000011404 */
[----:B------:R-:W-:-:S03]  /*12e80*/  IADD3.X R3, R7, R3, R6, P0, !PT ;  /* 0x0000000307037210 */ /* 0x000fc600007fe406 */
[----:B------:R-:W-:Y:S02]  /*12e90*/  IMAD R0, R5, c[0x0][0x488], RZ ;  /* 0x0001220005007a24 */ /* 0x000fe400078e02ff */
[----:B------:R-:W-:-:S04]  /*12ea0*/  IMAD.WIDE.U32 R2, R4, c[0x0][0x488], R2 ;  /* 0x0001220004027a25 */ /* 0x000fc800078e0002 */
[----:B------:R-:W-:Y:S01]  /*12eb0*/  IMAD R0, R4, c[0x0][0x48c], R0 ;  /* 0x0001230004007a24 */ /* 0x000fe200078e0200 */
[----:B------:R-:W-:-:S04]  /*12ec0*/  LEA R4, P0, R2, c[0x0][0x450], 0x2 ;  /* 0x0001140002047a11 */ /* 0x000fc800078010ff */
[----:B------:R-:W-:-:S04]  /*12ed0*/  IADD3 R0, R3, R0, RZ ;  /* 0x0000000003007210 */ /* 0x000fc80007ffe0ff */
[----:B------:R-:W-:Y:S01]  /*12ee0*/  LEA.HI.X R5, R2, c[0x0][0x454], R0, 0x2, P0 ;  /* 0x0001150002057a11 */ /* 0x000fe200000f1400 */
[----:B------:R-:W-:-:S05]  /*12ef0*/  IMAD.MOV.U32 R0, RZ, RZ, -0x800000 ;  /* 0xff800000ff007424 */ /* 0x000fca00078e00ff */
[----:B------:R1:W-:Y:S02]  /*12f00*/  STG.E [R4.64], R0 ;  /* 0x0000000004007986 */ /* 0x0003e4000c101912 */
.L_x_230:
[----:B------:R-:W-:Y:S05]  /*12f10*/  BSYNC B0 ;  /* 0x0000000000007941 */ /* 0x000fea0003800000 */
.L_x_229:
[----:B------:R-:W3:Y:S01]  /*12f20*/  S2R R14, SR_CTAID.X ;  /* 0x00000000000e7919 */ /* 0x000ee20000002500 */
[----:B-1----:R-:W-:Y:S01]  /*12f30*/  SHF.R.S32.HI R0, RZ, 0x1f, R9 ;  /* 0x0000001fff007819 */ /* 0x002fe20000011409 */
[----:B------:R-:W-:Y:S01]  /*12f40*/  IMAD.MOV.U32 R17, RZ, RZ, c[0x0][0x4e8] ;  /* 0x00013a00ff117624 */ /* 0x000fe200078e00ff */
[----:B------:R-:W-:Y:S01]  /*12f50*/  ULDC.64 UR4, c[0x0][0x3e8] ;  /* 0x0000fa0000047ab9 */ /* 0x000fe20000000a00 */
[----:B------:R-:W-:Y:S01]  /*12f60*/  IMAD R7, R11, c[0x0][0x3f0], RZ ;  /* 0x0000fc000b077a24 */ /* 0x000fe200078e02ff */
[----:B------:R-:W-:Y:S01]  /*12f70*/  LEA.HI R0, R0, R9, RZ, 0x3 ;  /* 0x0000000900007211 */ /* 0x000fe200078f18ff */
[----:B------:R-:W-:Y:S01]  /*12f80*/  UIMAD UR9, UR9, UR4, URZ ;  /* 0x00000004090972a4 */ /* 0x000fe2000f8e023f */
[----:B------:R-:W-:Y:S01]  /*12f90*/  ISETP.NE.AND P0, PT, R17, 0x1, PT ;  /* 0x000000011100780c */ /* 0x000fe20003f05270 */
[----:B------:R-:W-:Y:S01]  /*12fa0*/  UIMAD.WIDE.U32 UR6, UR11, UR4, URZ ;  /* 0x000000040b0672a5 */ /* 0x000fe2000f8e003f */
[----:B------:R-:W-:Y:S01]  /*12fb0*/  LOP3.LUT R2, R0, 0xfffffff8, RZ, 0xc0, !PT ;  /* 0xfffffff800027812 */ /* 0x000fe200078ec0ff */
[----:B------:R-:W-:Y:S01]  /*12fc0*/  UIMAD UR4, UR11, UR5, UR9 ;  /* 0x000000050b0472a4 */ /* 0x000fe2000f8e0209 */
[----:B------:R-:W-:Y:S01]  /*12fd0*/  SHF.R.S32.HI R8, RZ, 0x3, R0 ;  /* 0x00000003ff087819 */ /* 0x000fe20000011400 */
[----:B------:R-:W-:Y:S01]  /*12fe0*/  IMAD R7, R10, c[0x0][0x3f4], R7 ;  /* 0x0000fd000a077a24 */ /* 0x000fe200078e0207 */
[----:B------:R-:W-:Y:S01]  /*12ff0*/  BSSY B0, `(.L_x_231) ;  /* 0x000003a000007945 */ /* 0x000fe20003800000 */
[----:B------:R-:W-:Y:S01]  /*13000*/  IMAD.IADD R9, R9, 0x1, -R2 ;  /* 0x0000000109097824 */ /* 0x000fe200078e0a02 */
[----:B------:R-:W-:Y:S01]  /*13010*/  UIADD3 UR4, UR7, UR4, URZ ;  /* 0x0000000407047290 */ /* 0x000fe2000fffe03f */
[----:B------:R-:W-:Y:S01]  /*13020*/  IMAD.U32 R3, RZ, RZ, UR7 ;  /* 0x00000007ff037e24 */ /* 0x000fe2000f8e00ff */
[----:B------:R-:W-:Y:S01]  /*13030*/  MOV R2, UR6 ;  /* 0x0000000600027c02 */ /* 0x000fe20008000f00 */
[----:B------:R-:W-:Y:S01]  /*13040*/  IMAD R17, R17, c[0x0][0x388], RZ ;  /* 0x0000e20011117a24 */ /* 0x000fe200078e02ff */
[----:B------:R-:W-:-:S02]  /*13050*/  LEA R0, R9, R8, 0x5 ;  /* 0x0000000809007211 */ /* 0x000fc400078e28ff */
[----:B------:R-:W-:-:S03]  /*13060*/  MOV R3, UR4 ;  /* 0x0000000400037c02 */ /* 0x000fc60008000f00 */
[C---:B---3--:R-:W-:Y:S01]  /*13070*/  IMAD R4, R14.reuse, 0x80, R0 ;  /* 0x000000800e047824 */ /* 0x048fe200078e0200 */
[----:B------:R-:W-:Y:S01]  /*13080*/  LEA R14, R14, R8, 0x7 ;  /* 0x000000080e0e7211 */ /* 0x000fe200078e38ff */
[----:B------:R-:W-:-:S04]  /*13090*/  IMAD.WIDE.U32 R2, R10, c[0x0][0x3f0], R2 ;  /* 0x0000fc000a027a25 */ /* 0x000fc800078e0002 */
[----:B------:R-:W-:-:S04]  /*130a0*/  @P0 IMAD.HI.U32 R5, R4, c[0x0][0x4ec], RZ ;  /* 0x00013b0004050a27 */ /* 0x000fc800078e00ff */
[----:B------:R-:W-:Y:S01]  /*130b0*/  IMAD.MOV.U32 R0, RZ, RZ, R4 ;  /* 0x000000ffff007224 */ /* 0x000fe200078e0004 */
[----:B------:R-:W-:Y:S01]  /*130c0*/  @P0 SHF.R.U32.HI R0, RZ, c[0x0][0x4f0], R5 ;  /* 0x00013c00ff000a19 */ /* 0x000fe20000011605 */
[----:B------:R-:W-:-:S03]  /*130d0*/  IMAD.IADD R3, R3, 0x1, R7 ;  /* 0x0000000103037824 */ /* 0x000fc600078e0207 */
[----:B------:R-:W-:Y:S01]  /*130e0*/  SHF.R.S32.HI R6, RZ, 0x1f, R0 ;  /* 0x0000001fff067819 */ /* 0x000fe20000011400 */
[C---:B------:R-:W-:Y:S01]  /*130f0*/  IMAD.WIDE.U32 R2, R0.reuse, c[0x0][0x3e0], R2 ;  /* 0x0000f80000027a25 */ /* 0x040fe200078e0002 */
[----:B------:R-:W-:-:S03]  /*13100*/  IADD3 R5, -R0, RZ, RZ ;  /* 0x000000ff00057210 */ /* 0x000fc60007ffe1ff */
[----:B------:R-:W-:Y:S02]  /*13110*/  IMAD R6, R6, c[0x0][0x3e0], RZ ;  /* 0x0000f80006067a24 */ /* 0x000fe400078e02ff */
[----:B------:R-:W-:Y:S02]  /*13120*/  IMAD R5, R5, c[0x0][0x4e8], R4 ;  /* 0x00013a0005057a24 */ /* 0x000fe400078e0204 */
[----:B------:R-:W-:-:S03]  /*13130*/  IMAD R0, R0, c[0x0][0x3e4], R6 ;  /* 0x0000f90000007a24 */ /* 0x000fc600078e0206 */
[----:B------:R-:W-:Y:S02]  /*13140*/  SHF.R.S32.HI R4, RZ, 0x1f, R5 ;  /* 0x0000001fff047819 */ /* 0x000fe40000011405 */
[----:B------:R-:W-:-:S03]  /*13150*/  IADD3 R3, R3, R0, RZ ;  /* 0x0000000003037210 */ /* 0x000fc60007ffe0ff */
[----:B------:R-:W-:Y:S02]  /*13160*/  IMAD R0, R4, c[0x0][0x3d8], RZ ;  /* 0x0000f60004007a24 */ /* 0x000fe400078e02ff */
[----:B------:R-:W-:-:S04]  /*13170*/  IMAD.WIDE.U32 R2, R5, c[0x0][0x3d8], R2 ;  /* 0x0000f60005027a25 */ /* 0x000fc800078e0002 */
[----:B------:R-:W-:Y:S01]  /*13180*/  IMAD R0, R5, c[0x0][0x3dc], R0 ;  /* 0x0000f70005007a24 */ /* 0x000fe200078e0200 */
[----:B------:R-:W-:-:S03]  /*13190*/  LEA R16, P0, R2, c[0x0][0x380], 0x1 ;  /* 0x0000e00002107a11 */ /* 0x000fc600078008ff */
[----:B------:R-:W-:-:S05]  /*131a0*/  IMAD.IADD R0, R3, 0x1, R0 ;  /* 0x0000000103007824 */ /* 0x000fca00078e0200 */
[----:B------:R-:W-:Y:S01]  /*131b0*/  LEA.HI.X R15, R2, c[0x0][0x384], R0, 0x1, P0 ;  /* 0x0000e100020f7a11 */ /* 0x000fe200000f0c00 */
[----:B------:R-:W-:Y:S01]  /*131c0*/  IMAD.SHL.U32 R0, R9, 0x8, RZ ;  /* 0x0000000809007824 */ /* 0x000fe200078e00ff */
[----:B------:R-:W-:Y:S01]  /*131d0*/  ISETP.GE.AND P0, PT, R14, R17, PT ;  /* 0x000000110e00720c */ /* 0x000fe20003f06270 */
[----:B------:R1:W3:Y:S03]  /*131e0*/  SHFL.IDX PT, R2, R16, RZ, 0x181f ;  /* 0x00181fff10027589 */ /* 0x0002e600000e0000 */
[C---:B------:R-:W-:Y:S01]  /*131f0*/  IADD3 R11, R0.reuse, 0x40, RZ ;  /* 0x00000040000b7810 */ /* 0x040fe20007ffe0ff */
[----:B------:R1:W4:Y:S01]  /*13200*/  SHFL.IDX PT, R3, R15, RZ, 0x181f ;  /* 0x00181fff0f037589 */ /* 0x00032200000e0000 */
[C---:B------:R-:W-:Y:S02]  /*13210*/  IADD3 R12, R0.reuse, 0x80, RZ ;  /* 0x00000080000c7810 */ /* 0x040fe40007ffe0ff */
[----:B------:R-:W-:-:S05]  /*13220*/  IADD3 R13, R0, 0xc0, RZ ;  /* 0x000000c0000d7810 */ /* 0x000fca0007ffe0ff */
        /* <DEDUP_REMOVED lines=22> */
.L_x_232:
[----:B------:R-:W-:Y:S05]  /*13390*/  BSYNC B0 ;  /* 0x0000000000007941 */ /* 0x000fea0003800000 */
.L_x_231:
[----:B---3--:R-:W-:Y:S01]  /*133a0*/  IADD3 R4, R14, 0x20, RZ ;  /* 0x000000200e047810 */ /* 0x008fe20007ffe0ff */
[----:B----4-:R3:W4:Y:S01]  /*133b0*/  SHFL.IDX PT, R3, R15, 0x1, 0x181f ;  /* 0x00381f000f037f89 */ /* 0x01072200000e0000 */
        /* <DEDUP_REMOVED lines=25> */
.L_x_234:
[----:B------:R-:W-:Y:S05]  /*13550*/  BSYNC B0 ;  /* 0x0000000000007941 */ /* 0x000fea0003800000 */
.L_x_233:
[----:B-1----:R-:W-:Y:S01]  /*13560*/  IADD3 R4, R14, 0x40, RZ ;  /* 0x000000400e047810 */ /* 0x002fe20007ffe0ff */
[----:B----4-:R1:W4:Y:S01]  /*13570*/  SHFL.IDX PT, R3, R15, 0x2, 0x181f ;  /* 0x00581f000f037f89 */ /* 0x01032200000e0000 */
        /* <DEDUP_REMOVED lines=25> */
.L_x_236:
[----:B------:R-:W-:Y:S05]  /*13710*/  BSYNC B0 ;  /* 0x0000000000007941 */ /* 0x000fea0003800000 */
.L_x_235:
[----:B---3--:R-:W-:Y:S01]  /*13720*/  IADD3 R4, R14, 0x60, RZ ;  /* 0x000000600e047810 */ /* 0x008fe20007ffe0ff */
[----:B----4-:R3:W4:Y:S03]  /*13730*/  SHFL.IDX PT, R3, R15, 0x3, 0x181f ;  /* 0x00781f000f037f89 */ /* 0x01072600000e0000 */
[----:B------:R-:W-:Y:S01]  /*13740*/  ISETP.GE.AND P0, PT, R4, R17, PT ;  /* 0x000000110400720c */ /* 0x000fe20003f06270 */
[----:B------:R3:W1:-:S12]  /*13750*/  SHFL.IDX PT, R2, R16, 0x3, 0x181f ;  /* 0x00781f0010027f89 */ /* 0x00065800000e0000 */
        /* <DEDUP_REMOVED lines=24> */
.L_x_172:
[----:B-1----:R-:W-:Y:S02]  /*138e0*/  MOV R3, R12 ;  /* 0x0000000c00037202 */ /* 0x002fe40000000f00 */
[----:B------:R-:W-:Y:S02]  /*138f0*/  MOV R2, 0x13910 ;  /* 0x0001391000027802 */ /* 0x000fe40000000f00 */
[----:B------:R-:W-:Y:S05]  /*13900*/  CALL.REL.NOINC `($__internal_0_$__cuda_sm70_shflsync_idx_p) ;  /* 0x000001f000007944 */ /* 0x000fea0003c00000 */
[----:B------:R-:W-:Y:S01]  /*13910*/  IMAD.MOV.U32 R7, RZ, RZ, R14 ;  /* 0x000000ffff077224 */ /* 0x000fe200078e000e */
[----:B------:R-:W-:Y:S02]  /*13920*/  MOV R3, R15 ;  /* 0x0000000f00037202 */ /* 0x000fe40000000f00 */
[----:B------:R-:W-:Y:S02]  /*13930*/  MOV R2, 0x13950 ;  /* 0x0001395000027802 */ /* 0x000fe40000000f00 */
[----:B-1---5:R-:W-:Y:S05]  /*13940*/  CALL.REL.NOINC `($__internal_0_$__cuda_sm70_shflsync_idx_p) ;  /* 0x000001b000007944 */ /* 0x022fea0003c00000 */
[----:B------:R-:W-:Y:S01]  /*13950*/  MOV R2, R14 ;  /* 0x0000000e00027202 */ /* 0x000fe20000000f00 */
[----:B-1---5:R-:W-:Y:S05]  /*13960*/  BRA `(.L_x_237) ;  /* 0xfffee83000007947 */ /* 0x022fea000383ffff */
.L_x_188:
[----:B------:R-:W-:Y:S02]  /*13970*/  MOV R2, 0x13990 ;  /* 0x0001399000027802 */ /* 0x000fe40000000f00 */
[----:B-12--5:R-:W-:Y:S05]  /*13980*/  CALL.REL.NOINC `($__internal_0_$__cuda_sm70_shflsync_idx_p) ;  /* 0x0000017000007944 */ /* 0x026fea0003c00000 */
[----:B------:R-:W-:Y:S01]  /*13990*/  MOV R3, R12 ;  /* 0x0000000c00037202 */ /* 0x000fe20000000f00 */
[----:B-----5:R-:W-:Y:S01]  /*139a0*/  IMAD.MOV.U32 R4, RZ, RZ, R14 ;  /* 0x000000ffff047224 */ /* 0x020fe200078e000e */
[----:B------:R-:W-:Y:S02]  /*139b0*/  MOV R2, 0x139d0 ;  /* 0x000139d000027802 */ /* 0x000fe40000000f00 */
[----:B-1----:R-:W-:Y:S05]  /*139c0*/  CALL.REL.NOINC `($__internal_0_$__cuda_sm70_shflsync_idx_p) ;  /* 0x0000013000007944 */ /* 0x002fea0003c00000 */
[----:B-----5:R-:W-:Y:S01]  /*139d0*/  MOV R0, R14 ;  /* 0x0000000e00007202 */ /* 0x020fe20000000f00 */
[----:B-1----:R-:W-:-:S05]  /*139e0*/  BRA `(.L_x_238) ;  /* 0xffff283000007947 */ /* 0x002fca000383ffff */
.L_x_205:
[----:B--2---:R-:W-:Y:S02]  /*139f0*/  MOV R3, R6 ;  /* 0x0000000600037202 */ /* 0x004fe40000000f00 */
[----:B------:R-:W-:Y:S02]  /*13a00*/  MOV R2, 0x13a20 ;  /* 0x00013a2000027802 */ /* 0x000fe40000000f00 */
[----:B-1---5:R-:W-:Y:S05]  /*13a10*/  CALL.REL.NOINC `($__internal_0_$__cuda_sm70_shflsync_idx_p) ;  /* 0x000000e000007944 */ /* 0x022fea0003c00000 */
[----:B------:R-:W-:Y:S01]  /*13a20*/  MOV R3, R7 ;  /* 0x0000000700037202 */ /* 0x000fe20000000f00 */
[----:B-----5:R-:W-:Y:S01]  /*13a30*/  IMAD.MOV.U32 R4, RZ, RZ, R14 ;  /* 0x000000ffff047224 */ /* 0x020fe200078e000e */
[----:B------:R-:W-:Y:S02]  /*13a40*/  MOV R2, 0x13a60 ;  /* 0x00013a6000027802 */ /* 0x000fe40000000f00 */
[----:B-1----:R-:W-:Y:S05]  /*13a50*/  CALL.REL.NOINC `($__internal_0_$__cuda_sm70_shflsync_idx_p) ;  /* 0x000000a000007944 */ /* 0x002fea0003c00000 */
[----:B------:R-:W-:Y:S01]  /*13a60*/  MOV R2, R14 ;  /* 0x0000000e00027202 */ /* 0x000fe20000000f00 */
[----:B-1---5:R-:W-:-:S05]  /*13a70*/  BRA `(.L_x_239) ;  /* 0xffff67a000007947 */ /* 0x022fca000383ffff */
.L_x_211:
[----:B------:R-:W-:Y:S02]  /*13a80*/  MOV R2, 0x13aa0 ;  /* 0x00013aa000027802 */ /* 0x000fe40000000f00 */
[----:B----45:R-:W-:Y:S05]  /*13a90*/  CALL.REL.NOINC `($__internal_0_$__cuda_sm70_shflsync_idx_p) ;  /* 0x0000006000007944 */ /* 0x030fea0003c00000 */
[----:B------:R-:W-:Y:S01]  /*13aa0*/  MOV R3, R6 ;  /* 0x0000000600037202 */ /* 0x000fe20000000f00 */
[----:B-----5:R-:W-:Y:S01]  /*13ab0*/  IMAD.MOV.U32 R4, RZ, RZ, R14 ;  /* 0x000000ffff047224 */ /* 0x020fe200078e000e */
[----:B------:R-:W-:Y:S02]  /*13ac0*/  MOV R2, 0x13ae0 ;  /* 0x00013ae000027802 */ /* 0x000fe40000000f00 */
[----:B-1----:R-:W-:Y:S05]  /*13ad0*/  CALL.REL.NOINC `($__internal_0_$__cuda_sm70_shflsync_idx_p) ;  /* 0x0000002000007944 */ /* 0x002fea0003c00000 */
[----:B-----5:R-:W-:Y:S01]  /*13ae0*/  MOV R0, R14 ;  /* 0x0000000e00007202 */ /* 0x020fe20000000f00 */
[----:B-1----:R-:W-:-:S05]  /*13af0*/  BRA `(.L_x_240) ;  /* 0xffff966000007947 */ /* 0x002fca000383ffff */
        .weak           $__internal_0_$__cuda_sm70_shflsync_idx_p
        .type           $__internal_0_$__cuda_sm70_shflsync_idx_p,@function
        .size           $__internal_0_$__cuda_sm70_shflsync_idx_p,(.L_x_1769 - $__internal_0_$__cuda_sm70_shflsync_idx_p)
$__internal_0_$__cuda_sm70_shflsync_idx_p:
[----:B------:R1:W-:Y:S01]  /*13b00*/  STL [R1+0x78], R4 ;  /* 0x0000780401007387 */ /* 0x0003e20000100800 */
[----:B------:R-:W-:-:S03]  /*13b10*/  MOV R14, 0x1 ;  /* 0x00000001000e7802 */ /* 0x000fc60000000f00 */
[----:B------:R2:W-:Y:S01]  /*13b20*/  STL [R1+0x74], R0 ;  /* 0x0000740001007387 */ /* 0x0005e20000100800 */
[----:B-1----:R-:W-:Y:S02]  /*13b30*/  IMAD.MOV.U32 R4, RZ, RZ, -0x1 ;  /* 0xffffffffff047424 */ /* 0x002fe400078e00ff */
[----:B--2---:R-:W-:Y:S02]  /*13b40*/  IMAD.MOV.U32 R0, RZ, RZ, 0x181f ;  /* 0x0000181fff007424 */ /* 0x004fe400078e00ff */
[----:B------:R-:W-:Y:S04]  /*13b50*/  WARPSYNC R4 ;  /* 0x0000000400007348 */ /* 0x000fe80003800000 */
[----:B------:R1:W2:Y:S04]  /*13b60*/  SHFL.IDX PT, R14, R3, R14, R0 ;  /* 0x0000000e030e7389 */ /* 0x0002a800000e0000 */
[----:B-1----:R1:W5:Y:S04]  /*13b70*/  LDL.LU R4, [R1+0x78] ;  /* 0x0000780001047983 */ /* 0x0023680000300800 */
[----:B------:R1:W5:Y:S01]  /*13b80*/  LDL.LU R0, [R1+0x74] ;  /* 0x0000740001007983 */ /* 0x0003620000300800 */
[----:B------:R-:W-:-:S04]  /*13b90*/  MOV R3, 0x0 ;  /* 0x0000000000037802 */ /* 0x000fc80000000f00 */
[----:B--2---:R-:W-:Y:S05]  /*13ba0*/  RET.REL.NODEC R2 `(_ZN7cutlass13device_kernelIN5flash19enable_sm80_to_sm89INS1_16FlashAttnFwdSm80INS1_25CollectiveMainloopFwdSm80ILi8ELi1ELb1EN4cute5tupleIJNS5_1CILi128EEENS7_ILi48EEENS7_ILi256EEEEEELi256ENS_6half_tEfNS_4arch4Sm80ELb0ELb1ELb0ELb0ELb1ELb0ELb1ELb0EEENS1_21CollectiveEpilogueFwdINS6_IJS8_SA_S9_EEENS6_IJNS7_ILi1EEESI_SI_EEESC_SE_Li256ELb0ELb1ELb0ELb0EEENS1_19SingleTileSchedulerILb0ELb0ELb1ELi128EEEEEEEEEvNT_6ParamsE) ;  /* 0xfffec45002007950 */ /* 0x004fea0003c3ffff */
.L_x_241:
        /* <DEDUP_REMOVED lines=13> */
.L_x_1769:


//--------------------- .text._ZN7cutlass13device_kernelIN5flash19enable_sm80_to_sm89INS1_16FlashAttnFwdSm80INS1_25CollectiveMainloopFwdSm80ILi8ELi1ELb1EN4cute5tupleIJNS5_1CILi128EEENS7_ILi48EEENS7_ILi256EEEEEELi256ENS_6half_tEfNS_4arch4Sm80ELb0ELb1ELb0ELb1ELb1ELb0ELb1ELb0EEENS1_21CollectiveEpilogueFwdINS6_IJS8_SA_S9_EEENS6_IJNS7_ILi1EEESI_SI_EEESC_SE_Li256ELb1ELb1ELb0ELb0EEENS1_19SingleTileSchedulerILb1ELb0ELb1ELi128EEEEEEEEEvNT_6ParamsE --------------------------
	.section	.text._ZN7cutlass13device_kernelIN5flash19enable_sm80_to_sm89INS1_16FlashAttnFwdSm80INS1_25CollectiveMainloopFwdSm80ILi8ELi1ELb1EN4cute5tupleIJNS5_1CILi128EEENS7_ILi48EEENS7_ILi256EEEEEELi256ENS_6half_tEfNS_4arch4Sm80ELb0ELb1ELb0ELb1ELb1ELb0ELb1ELb0EEENS1_21CollectiveEpilogueFwdINS6_IJS8_SA_S9_EEENS6_IJNS7_ILi1EEESI_SI_EEESC_SE_Li256ELb1ELb1ELb0ELb0EEENS1_19SingleTileSchedulerILb1ELb0ELb1ELi128EEEEEEEEEvNT_6ParamsE,"ax",@progbits
	.sectioninfo	@"SHI_REGISTERS=255"
	.align	128
.text._ZN7cutlass13device_kernelIN5flash19enable_sm80_to_sm89INS1_16FlashAttnFwdSm80INS1_25CollectiveMainloopFwdSm80ILi8ELi1ELb1EN4cute5tupleIJNS5_1CILi128EEENS7_ILi48EEENS7_ILi256EEEEEELi256ENS_6half_tEfNS_4arch4Sm80ELb0ELb1ELb0ELb1ELb1ELb0ELb1ELb0EEENS1_21CollectiveEpilogueFwdINS6_IJS8_SA_S9_EEENS6_IJNS7_ILi1EEESI_SI_EEESC_SE_Li256ELb1ELb1ELb0ELb0EEENS1_19SingleTileSchedulerILb1ELb0ELb1ELi128EEEEEEEEEvNT_6ParamsE:
        .type           _ZN7cutlass13device_kernelIN5flash19enable_sm80_to_sm89INS1_16FlashAttnFwdSm80INS1_25CollectiveMainloopFwdSm80ILi8ELi1ELb1EN4cute5tupleIJNS5_1CILi128EEENS7_ILi48EEENS7_ILi256EEEEEELi256ENS_6half_tEfNS_4arch4Sm80ELb0ELb1ELb0ELb1ELb1ELb0ELb1ELb0EEENS1_21CollectiveEpilogueFwdINS6_IJS8_SA_S9_EEENS6_IJNS7_ILi1EEESI_SI_EEESC_SE_Li256ELb1ELb1ELb0ELb0EEENS1_19SingleTileSchedulerILb1ELb0ELb1ELi128EEEEEEEEEvNT_6ParamsE,@function
        .size           _ZN7cutlass13device_kernelIN5flash19enable_sm80_to_sm89INS1_16FlashAttnFwdSm80INS1_25CollectiveMainloopFwdSm80ILi8ELi1ELb1EN4cute5tupleIJNS5_1CILi128EEENS7_ILi48EEENS7_ILi256EEEEEELi256ENS_6half_tEfNS_4arch4Sm80ELb0ELb1ELb0ELb1ELb1ELb0ELb1ELb0EEENS1_21CollectiveEpilogueFwdINS6_IJS8_SA_S9_EEENS6_IJNS7_ILi1EEESI_SI_EEESC_SE_Li256ELb1ELb1ELb0ELb0EEENS1_19SingleTileSchedulerILb1ELb0ELb1ELi128EEEEEEEEEvNT_6ParamsE,(.L_x_1771 - _ZN7cutlass13device_kernelIN5flash19enable_sm80_to_sm89INS1_16FlashAttnFwdSm80INS1_25CollectiveMainloopFwdSm80ILi8ELi1ELb1EN4cute5tupleIJNS5_1CILi128EEENS7_ILi48EEENS7_ILi256EEEEEELi256ENS_6half_tEfNS_4arch4Sm80ELb0ELb1ELb0ELb1ELb1ELb0ELb1ELb0EEENS1_21CollectiveEpilogueFwdINS6_IJS8_SA_S9_EEENS6_IJNS7_ILi1EEESI_SI_EEESC_SE_Li256ELb1ELb1ELb0ELb0EEENS1_19SingleTileSchedulerILb1ELb0ELb1ELi128EEEEEEEEEvNT_6ParamsE)
        .other          _ZN7cutlass13device_kernelIN5flash19enable_sm80_to_sm89INS1_16FlashAttnFwdSm80INS1_25CollectiveMainloopFwdSm80ILi8ELi1ELb1EN4cute5tupleIJNS5_1CILi128EEENS7_ILi48EEENS7_ILi256EEEEEELi256ENS_6half_tEfNS_4arch4Sm80ELb0ELb1ELb0ELb1ELb1ELb0ELb1ELb0EEENS1_21CollectiveEpilogueFwdINS6_IJS8_SA_S9_EEENS6_IJNS7_ILi1EEESI_SI_EEESC_SE_Li256ELb1ELb1ELb0ELb0EEENS1_19SingleTileSchedulerILb1ELb0ELb1ELi128EEEEEEEEEvNT_6ParamsE,@"STO_CUDA_ENTRY STV_DEFAULT"
_ZN7cutlass13device_kernelIN5flash19enable_sm80_to_sm89INS1_16FlashAttnFwdSm80INS1_25CollectiveMainloopFwdSm80ILi8ELi1ELb1EN4cute5tupleIJNS5_1CILi128EEENS7_ILi48EEENS7_ILi256EEEEEELi256ENS_6half_tEfNS_4arch4Sm80ELb0ELb1ELb0ELb1ELb1ELb0ELb1ELb0EEENS1_21CollectiveEpilogueFwdINS6_IJS8_SA_S9_EEENS6_IJNS7_ILi1EEESI_SI_EEESC_SE_Li256ELb1ELb1ELb0ELb0EEENS1_19SingleTileSchedulerILb1ELb0ELb1ELi128EEEEEEEEEvNT_6ParamsE:
        /* <DEDUP_REMOVED lines=21> */
.L_x_243:
        /* <DEDUP_REMOVED lines=13> */
.L_x_245:
[----:B------:R-:W-:Y:S02]  /*0220*/  ULDC UR5, c[0x0][0x54c] ;  /* 0x0001530000057ab9 */ /* 0x000fe40000000800 */
.L_x_244:
[----:B------:R-:W-:Y:S02]  /*0230*/  ULDC UR4, c[0x0][0x548] ;  /* 0x0001520000047ab9 */ /* 0x000fe40000000800 */
[----:B------:R-:W-:-:S02]  /*0240*/  USHF.L.U32 UR23, UR28, 0x7, URZ ;  /* 0x000000071c177899 */ /* 0x000fc4000800063f */
[----:B------:R-:W-:-:S04]  /*0250*/  UIMAD UR4, UR5, UR4, URZ ;  /* 0x00000004050472a4 */ /* 0x000fc8000f8e023f */
[----:B------:R-:W-:-:S04]  /*0260*/  UISETP.GE.AND UP0, UPT, UR23, UR4, UPT ;  /* 0x000000041700728c */ /* 0x000fc8000bf06270 */
[----:B------:R-:W-:Y:S01]  /*0270*/  USEL UR13, UR13, 0xffffffff, !UP0 ;  /* 0xffffffff0d0d7887 */ /* 0x000fe2000c000000 */
[----:B------:R-:W-:Y:S05]  /*0280*/  BRA `(.L_x_246) ;  /* 0x000001b000007947 */ /* 0x000fea0003800000 */
.L_x_242:
        /* <DEDUP_REMOVED lines=8> */
.L_x_247:
        /* <DEDUP_REMOVED lines=13> */
.L_x_249:
[----:B------:R-:W-:Y:S02]  /*03e0*/  ULDC UR5, c[0x0][0x54c] ;  /* 0x0001530000057ab9 */ /* 0x000fe40000000800 */
.L_x_248:
[----:B------:R-:W-:Y:S02]  /*03f0*/  ULDC UR4, c[0x0][0x548] ;  /* 0x0001520000047ab9 */ /* 0x000fe40000000800 */
[----:B------:R-:W-:-:S02]  /*0400*/  USHF.L.U32 UR23, UR28, 0x7, URZ ;  /* 0x000000071c177899 */ /* 0x000fc4000800063f */
[----:B------:R-:W-:-:S04]  /*0410*/  UIMAD UR4, UR5, UR4, URZ ;  /* 0x00000004050472a4 */ /* 0x000fc8000f8e023f */
[----:B------:R-:W-:-:S04]  /*0420*/  UISETP.GE.AND UP0, UPT, UR23, UR4, UPT ;  /* 0x000000041700728c */ /* 0x000fc8000bf06270 */
[----:B------:R-:W-:-:S06]  /*0430*/  USEL UR13, UR13, 0xffffffff, !UP0 ;  /* 0xffffffff0d0d7887 */ /* 0x000fcc000c000000 */
.L_x_246:
[----:B------:R-:W-:-:S13]  /*0440*/  ISETP.LE.AND P0, PT, RZ, UR13, PT ;  /* 0x0000000dff007c0c */ /* 0x000fda000bf03270 */
[----:B------:R-:W-:Y:S05]  /*0450*/  @!P0 EXIT ;  /* 0x000000000000894d */ /* 0x000fea0003800000 */
[----:B------:R-:W-:Y:S02]  /*0460*/  ULDC.64 UR8, c[0x0][0x370] ;  /* 0x0000dc0000087ab9 */ /* 0x000fe40000000a00 */
[----:B------:R-:W-:Y:S02]  /*0470*/  UISETP.NE.U32.AND UP2, UPT, URZ, UR8, UPT ;  /* 0x000000083f00728c */ /* 0x000fe4000bf45070 */
[----:B------:R-:W-:Y:S02]  /*0480*/  ULDC.64 UR4, c[0x0][0x360] ;  /* 0x0000d80000047ab9 */ /* 0x000fe40000000a00 */
[----:B------:R-:W-:Y:S02]  /*0490*/  UISETP.NE.U32.AND UP0, UPT, URZ, UR4, UPT ;  /* 0x000000043f00728c */ /* 0x000fe4000bf05070 */
[----:B------:R-:W-:Y:S02]  /*04a0*/  ULDC.64 UR6, c[0x0][0x348] ;  /* 0x0000d20000067ab9 */ /* 0x000fe40000000a00 */
[----:B------:R-:W-:-:S02]  /*04b0*/  UISETP.NE.AND.EX UP2, UPT, URZ, UR9, UPT, UP2 ;  /* 0x000000093f00728c */ /* 0x000fc4000bf45320 */
[----:B------:R-:W-:Y:S02]  /*04c0*/  UISETP.NE.U32.AND UP1, UPT, URZ, UR6, UPT ;  /* 0x000000063f00728c */ /* 0x000fe4000bf25070 */
[----:B------:R-:W-:Y:S02]  /*04d0*/  UISETP.NE.AND.EX UP0, UPT, URZ, UR5, UPT, UP0 ;  /* 0x000000053f00728c */ /* 0x000fe4000bf05300 */
[----:B------:R-:W-:Y:S01]  /*04e0*/  UISETP.NE.AND.EX UP1, UPT, URZ, UR7, UPT, UP1 ;  /* 0x000000073f00728c */ /* 0x000fe2000bf25310 */
[----:B------:R-:W-:Y:S01]  /*04f0*/  PLOP3.LUT P2, PT, PT, PT, UP2, 0x80, 0x0 ;  /* 0x000000000000781c */ /* 0x000fe20003f4f028 */
[----:B------:R-:W-:Y:S02]  /*0500*/  ULDC.64 UR8, c[0x0][0x370] ;  /* 0x0000dc0000087ab9 */ /* 0x000fe40000000a00 */
[----:B------:R-:W-:Y:S01]  /*0510*/  ULDC.64 UR6, c[0x0][0x348] ;  /* 0x0000d20000067ab9 */ /* 0x000fe20000000a00 */
[----:B------:R-:W-:Y:S01]  /*0520*/  PLOP3.LUT P0, PT, PT, PT, UP0, 0x80, 0x0 ;  /* 0x000000000000781c */ /* 0x000fe20003f0f008 */
[----:B------:R-:W-:Y:S01]  /*0530*/  ULDC.64 UR4, c[0x0][0x360] ;  /* 0x0000d80000047ab9 */ /* 0x000fe20000000a00 */
[----:B------:R-:W-:Y:S01]  /*0540*/  PLOP3.LUT P1, PT, PT, PT, UP1, 0x80, 0x0 ;  /* 0x000000000000781c */ /* 0x000fe20003f2f018 */
[----:B------:R-:W-:-:S02]  /*0550*/  @UP2 UIMAD.WIDE UR8, UR13, UR16, UR8 ;  /* 0x000000100d0822a5 */ /* 0x000fc4000f8e0208 */
[----:B------:R-:W-:Y:S02]  /*0560*/  @UP0 UIMAD.WIDE UR4, UR13, UR16, UR4 ;  /* 0x000000100d0402a5 */ /* 0x000fe4000f8e0204 */
[----:B------:R-:W-:Y:S02]  /*0570*/  UIMAD.WIDE UR6, UR13, UR16, UR6 ;  /* 0x000000100d0672a5 */ /* 0x000fe4000f8e0206 */
[----:B------:R-:W-:Y:S02]  /*0580*/  IMAD.U32 R3, RZ, RZ, UR9 ;  /* 0x00000009ff037e24 */ /* 0x000fe4000f8e00ff */
[----:B------:R-:W-:Y:S01]  /*0590*/  IMAD.U32 R2, RZ, RZ, UR8 ;  /* 0x00000008ff027e24 */ /* 0x000fe2000f8e00ff */
[----:B------:R-:W-:Y:S01]  /*05a0*/  MOV R4, UR4 ;  /* 0x0000000400047c02 */ /* 0x000fe20008000f00 */
[----:B------:R-:W-:Y:S01]  /*05b0*/  IMAD.U32 R5, RZ, RZ, UR5 ;  /* 0x00000005ff057e24 */ /* 0x000fe2000f8e00ff */
[----:B------:R-:W-:Y:S01]  /*05c0*/  MOV R6, UR6 ;  /* 0x0000000600067c02 */ /* 0x000fe20008000f00 */
[----:B------:R-:W-:Y:S01]  /*05d0*/  IMAD.U32 R7, RZ, RZ, UR7 ;  /* 0x00000007ff077e24 */ /* 0x000fe2000f8e00ff */
[----:B------:R1:W2:Y:S04]  /*05e0*/  @P2 LDG.E R3, [R2.64] ;  /* 0x0000001202032981 */ /* 0x0002a8000c1e1900 */
[----:B------:R-:W3:Y:S04]  /*05f0*/  @P0 LDG.E R0, [R4.64] ;  /* 0x0000001204000981 */ /* 0x000ee8000c1e1900 */
[----:B-1----:R-:W4:Y:S01]  /*0600*/  @P1 LDG.E R2, [R6.64] ;  /* 0x0000001206021981 */ /* 0x002f22000c1e1900 */
[----:B------:R-:W1:Y:S01]  /*0610*/  S2UR UR10, SR_CTAID.Y ;  /* 0x00000000000a79c3 */ /* 0x000e620000002600 */
[----:B------:R-:W-:-:S02]  /*0620*/  UMOV UR11, URZ ;  /* 0x0000003f000b7c82 */ /* 0x000fc40008000000 */
[----:B------:R-:W-:Y:S02]  /*0630*/  ULDC UR12, c[0x0][0x168] ;  /* 0x00005a00000c7ab9 */ /* 0x000fe40000000800 */
[----:B------:R-:W-:Y:S02]  /*0640*/  UMOV UR22, URZ ;  /* 0x0000003f00167c82 */ /* 0x000fe40008000000 */
[----:B------:R-:W-:Y:S02]  /*0650*/  ULDC UR4, c[0x0][0x2ac] ;  /* 0x0000ab0000047ab9 */ /* 0x000fe40000000800 */
[----:B------:R-:W-:Y:S02]  /*0660*/  ULDC UR8, c[0x0][0x1d0] ;  /* 0x0000740000087ab9 */ /* 0x000fe40000000800 */
[----:B------:R-:W-:Y:S02]  /*0670*/  UIMAD UR8, UR4, UR8, URZ ;  /* 0x00000008040872a4 */ /* 0x000fe4000f8e023f */
[----:B-1----:R-:W-:Y:S01]  /*0680*/  USHF.R.S32.HI UR9, URZ, 0x1f, UR10 ;  /* 0x0000001f3f097899 */ /* 0x002fe2000801140a */
[----:B--2---:R1:W2:Y:S08]  /*0690*/  @P2 R2UR UR11, R3 ;  /* 0x00000000030b23c2 */ /* 0x0042b000000e0000 */
[----:B---3--:R1:W3:Y:S08]  /*06a0*/  @P0 R2UR UR12, R0 ;  /* 0x00000000000c03c2 */ /* 0x0082f000000e0000 */
[----:B----4-:R1:W4:Y:S02]  /*06b0*/  @P1 R2UR UR22, R2 ;  /* 0x00000000021613c2 */ /* 0x01032400000e0000 */
[----:B-1--4-:R-:W-:Y:S05]  /*06c0*/  @P0 BRA `(.L_x_250) ;  /* 0x0000006000000947 */ /* 0x012fea0003800000 */
[----:B--2---:R-:W-:Y:S05]  /*06d0*/  @!P1 BRA `(.L_x_250) ;  /* 0x0000005000009947 */ /* 0x004fea0003800000 */
[----:B------:R-:W2:Y:S04]  /*06e0*/  LDG.E R2, [R6.64] ;  /* 0x0000001206027981 */ /* 0x000ea8000c1e1900 */
[----:B------:R-:W4:Y:S01]  /*06f0*/  LDG.E R0, [R6.64+0x4] ;  /* 0x0000041206007981 */ /* 0x000f22000c1e1900 */
[----:B--23--:R-:W1:Y:S08]  /*0700*/  R2UR UR12, R2 ;  /* 0x00000000020c73c2 */ /* 0x00ce7000000e0000 */
[----:B----4-:R-:W1:Y:S02]  /*0710*/  R2UR UR4, R0 ;  /* 0x00000000000473c2 */ /* 0x010e6400000e0000 */
[----:B-1----:R-:W-:-:S06]  /*0720*/  UIADD3 UR12, -UR12, UR4, URZ ;  /* 0x000000040c0c7290 */ /* 0x002fcc000fffe13f */
.L_x_250:
[----:B--2---:R-:W-:-:S04]  /*0730*/  ISETP.NE.U32.AND P0, PT, RZ, c[0x0][0x368], PT ;  /* 0x0000da00ff007a0c */ /* 0x004fc80003f05070 */
        /* <DEDUP_REMOVED lines=9> */
.L_x_251:
        /* <DEDUP_REMOVED lines=8> */
[----:B------:R-:W4:Y:S01]  /*0850*/  LDG.E R0, [R2.64+0x4] ;  /* 0x0000041202007981 */ /* 0x000f22000c1e1900 */
[----:B--2---:R-:W1:Y:S08]  /*0860*/  R2UR UR4, R4 ;  /* 0x00000000040473c2 */ /* 0x004e7000000e0000 */
[----:B----4-:R-:W1:Y:S02]  /*0870*/  R2UR UR8, R0 ;  /* 0x00000000000873c2 */ /* 0x010e6400000e0000 */
[----:B-1----:R-:W-:-:S06]  /*0880*/  UIADD3 UR8, -UR4, UR8, URZ ;  /* 0x0000000804087290 */ /* 0x002fcc000fffe13f */
.L_x_252:
[----:B------:R-:W-:Y:S02]  /*0890*/  ULDC UR4, c[0x0][0x2c4] ;  /* 0x0000b10000047ab9 */ /* 0x000fe40000000800 */
[----:B------:R-:W-:-:S02]  /*08a0*/  UISETP.NE.AND UP0, UPT, UR4, 0x1, UPT ;  /* 0x000000010400788c */ /* 0x000fc4000bf05270 */
[----:B------:R-:W-:Y:S02]  /*08b0*/  ULDC.64 UR6, c[0x0][0x2c8] ;  /* 0x0000b20000067ab9 */ /* 0x000fe40000000a00 */
[----:B------:R-:W-:Y:S02]  /*08c0*/  UIADD3 UR14, UR23, 0x7f, URZ ;  /* 0x0000007f170e7890 */ /* 0x000fe4000fffe03f */
[----:B------:R-:W-:Y:S02]  /*08d0*/  ULDC.64 UR4, c[0x0][0x328] ;  /* 0x0000ca0000047ab9 */ /* 0x000fe40000000a00 */
[----:B------:R-:W-:Y:S02]  /*08e0*/  UP2UR UR15, UPR, URZ, 0x1 ;  /* 0x000000013f0f7883 */ /* 0x000fe40008000000 */
[----:B------:R-:W-:Y:S02]  /*08f0*/  UIADD3 UR8, -UR11, UR8, URZ ;  /* 0x000000080b087290 */ /* 0x000fe4000fffe13f */
[----:B------:R-:W-:-:S04]  /*0900*/  @UP0 UIADD3 UR20, UR23, 0x7f, URZ ;  /* 0x0000007f17140890 */ /* 0x000fc8000fffe03f */
[----:B------:R-:W-:Y:S02]  /*0910*/  UIMAD.WIDE.U32 UR20, UR20, UR6, URZ ;  /* 0x00000006141472a5 */ /* 0x000fe4000f8e003f */
[----:B---3--:R-:W-:Y:S02]  /*0920*/  UIADD3 UR6, UR8, 0x1, -UR12 ;  /* 0x0000000108067890 */ /* 0x008fe4000fffe80c */
[----:B------:R-:W-:Y:S02]  /*0930*/  @UP0 USHF.R.U32.HI UR14, URZ, UR7, UR21 ;  /* 0x000000073f0e0299 */ /* 0x000fe40008011615 */
[----:B------:R-:W-:Y:S02]  /*0940*/  UISETP.GE.AND UP0, UPT, UR5, 0x1, UPT ;  /* 0x000000010500788c */ /* 0x000fe4000bf06270 */
[----:B------:R-:W-:Y:S02]  /*0950*/  UIADD3 UR6, UR6, UR14, URZ ;  /* 0x0000000e06067290 */ /* 0x000fe4000fffe03f */
[----:B------:R-:W-:-:S02]  /*0960*/  UP2UR UR14, UPR, URZ, 0x1 ;  /* 0x000000013f0e7883 */ /* 0x000fc40008000000 */
[----:B------:R-:W-:Y:S01]  /*0970*/  PLOP3.LUT P0, PT, PT, PT, UP0, 0x40, 0x0 ;  /* 0x000000000000781c */ /* 0x000fe20003f0e808 */
[----:B------:R-:W-:-:S12]  /*0980*/  UIADD3 UR4, UR6, UR4, URZ ;  /* 0x0000000406047290 */ /* 0x000fd8000fffe03f */
[----:B------:R-:W-:Y:S05]  /*0990*/  @P0 BRA `(.L_x_253) ;  /* 0x0000012000000947 */ /* 0x000fea0003800000 */
[----:B------:R-:W-:Y:S01]  /*09a0*/  ISETP.LT.AND P0, PT, RZ, UR6, PT ;  /* 0x00000006ff007c0c */ /* 0x000fe2000bf01270 */
[----:B------:R-:W-:-:S12]  /*09b0*/  UIADD3 UR17, UR6, -0x1, URZ ;  /* 0xffffffff06117890 */ /* 0x000fd8000fffe03f */
        /* <DEDUP_REMOVED lines=8> */
.L_x_254:
[----:B------:R-:W-:Y:S02]  /*0a40*/  UISETP.NE.AND UP0, UPT, UR5, 0x1, UPT ;  /* 0x000000010500788c */ /* 0x000fe4000bf05270 */
[----:B------:R-:W-:Y:S02]  /*0a50*/  ULDC.64 UR6, c[0x0][0x330] ;  /* 0x0000cc0000067ab9 */ /* 0x000fe40000000a00 */
[----:B------:R-:W-:-:S07]  /*0a60*/  UIMAD.WIDE.U32 UR20, UR17, UR6, URZ ;  /* 0x00000006111472a5 */ /* 0x000fce000f8e003f */
[----:B------:R-:W-:Y:S02]  /*0a70*/  @UP0 USHF.R.U32.HI UR17, URZ, UR7, UR21 ;  /* 0x000000073f110299 */ /* 0x000fe40008011615 */
.L_x_255:
[----:B------:R-:W-:Y:S02]  /*0a80*/  ULDC UR6, c[0x0][0x32c] ;  /* 0x0000cb0000067ab9 */ /* 0x000fe40000000800 */
[----:B------:R-:W-:-:S04]  /*0a90*/  UIMAD UR6, UR17, UR5, UR6 ;  /* 0x00000005110672a4 */ /* 0x000fc8000f8e0206 */
[----:B------:R-:W-:-:S04]  /*0aa0*/  UISETP.LT.AND UP0, UPT, UR4, UR6, UPT ;  /* 0x000000060400728c */ /* 0x000fc8000bf01270 */
[----:B------:R-:W-:Y:S02]  /*0ab0*/  USEL UR4, UR4, UR6, UP0 ;  /* 0x0000000604047287 */ /* 0x000fe40008000000 */
.L_x_253:
[----:B------:R-:W-:Y:S02]  /*0ac0*/  UISETP.NE.AND UP0, UPT, UR15, URZ, UPT ;  /* 0x0000003f0f00728c */ /* 0x000fe4000bf05270 */
[----:B------:R-:W-:Y:S02]  /*0ad0*/  ULDC.64 UR6, c[0x0][0x2c8] ;  /* 0x0000b20000067ab9 */ /* 0x000fe40000000a00 */
[----:B------:R-:W-:Y:S02]  /*0ae0*/  UIADD3 UR26, UR4, 0x2f, URZ ;  /* 0x0000002f041a7890 */ /* 0x000fe4000fffe03f */
[----:B------:R-:W-:Y:S02]  /*0af0*/  UIMAD.WIDE.U32 UR20, UR23, UR6, URZ ;  /* 0x00000006171472a5 */ /* 0x000fe4000f8e003f */
[----:B------:R-:W-:Y:S02]  /*0b00*/  UIMAD.WIDE UR26, UR26, 0x2aaaaaab, URZ ;  /* 0x2aaaaaab1a1a78a5 */ /* 0x000fe4000f8e023f */
[----:B------:R-:W-:-:S02]  /*0b10*/  UIADD3 UR24, UR8, 0x2f, URZ ;  /* 0x0000002f08187890 */ /* 0x000fc4000fffe03f */
[----:B------:R-:W-:Y:S02]  /*0b20*/  UISETP.GE.AND UP2, UPT, UR5, 0x1, UPT ;  /* 0x000000010500788c */ /* 0x000fe4000bf46270 */
[----:B------:R-:W-:Y:S02]  /*0b30*/  @UP0 UMOV UR17, UR21 ;  /* 0x0000001500110c82 */ /* 0x000fe40008000000 */
[----:B------:R-:W-:Y:S02]  /*0b40*/  UMOV UR4, UR23 ;  /* 0x0000001700047c82 */ /* 0x000fe40008000000 */
[----:B------:R-:W-:Y:S01]  /*0b50*/  UIMAD.WIDE UR24, UR24, 0x2aaaaaab, URZ ;  /* 0x2aaaaaab181878a5 */ /* 0x000fe2000f8e023f */
[----:B------:R-:W-:Y:S01]  /*0b60*/  PLOP3.LUT P0, PT, PT, PT, UP2, 0x40, 0x0 ;  /* 0x000000000000781c */ /* 0x000fe20003f0e828 */
[----:B------:R-:W-:Y:S02]  /*0b70*/  @UP0 USHF.R.U32.HI UR4, URZ, UR7, UR17 ;  /* 0x000000073f040299 */ /* 0x000fe40008011611 */
[----:B------:R-:W-:-:S02]  /*0b80*/  USHF.R.U32.HI UR7, URZ, 0x1f, UR25 ;  /* 0x0000001f3f077899 */ /* 0x000fc40008011619 */
[----:B------:R-:W-:Y:S02]  /*0b90*/  UMOV UR17, UR27 ;  /* 0x0000001b00117c82 */ /* 0x000fe40008000000 */
[----:B------:R-:W-:Y:S02]  /*0ba0*/  USHF.R.U32.HI UR21, URZ, 0x1f, UR17 ;  /* 0x0000001f3f157899 */ /* 0x000fe40008011611 */
        /* <DEDUP_REMOVED lines=13> */
[----:B------:R-:W-:Y:S02]  /*0c80*/  UISETP.NE.AND UP0, UPT, UR5, 0x1, UPT ;  /* 0x000000010500788c */ /* 0x000fe4000bf05270 */
[----:B------:R-:W-:Y:S02]  /*0c90*/  ULOP3.LUT UR7, URZ, UR7, URZ, 0x33, !UPT ;  /* 0x000000073f077292 */ /* 0x000fe4000f8e333f */
[----:B------:R-:W-:Y:S02]  /*0ca0*/  ULDC.64 UR4, c[0x0][0x330] ;  /* 0x0000cc0000047ab9 */ /* 0x000fe40000000a00 */
[----:B------:R-:W-:-:S07]  /*0cb0*/  UIMAD.WIDE.U32 UR24, UR7, UR4, URZ ;  /* 0x00000004071872a5 */ /* 0x000fce000f8e003f */
[----:B------:R-:W-:Y:S02]  /*0cc0*/  @UP0 UMOV UR17, UR25 ;  /* 0x0000001900110c82 */ /* 0x000fe40008000000 */
[----:B------:R-:W-:-:S04]  /*0cd0*/  @UP0 USHF.R.U32.HI UR7, URZ, UR5, UR17 ;  /* 0x000000053f070299 */ /* 0x000fc80008011611 */
[----:B------:R-:W-:Y:S01]  /*0ce0*/  ULOP3.LUT UR7, URZ, UR7, URZ, 0x33, !UPT ;  /* 0x000000073f077292 */ /* 0x000fe2000f8e333f */
[----:B------:R-:W-:Y:S05]  /*0cf0*/  BRA `(.L_x_258) ;  /* 0x0000005000007947 */ /* 0x000fea0003800000 */
.L_x_257:
[----:B------:R-:W-:-:S03]  /*0d00*/  UISETP.NE.AND UP0, UPT, UR5, 0x1, UPT ;  /* 0x000000010500788c */ /* 0x000fc6000bf05270 */
[----:B------:R-:W-:Y:S02]  /*0d10*/  ULDC.64 UR4, c[0x0][0x330] ;  /* 0x0000cc0000047ab9 */ /* 0x000fe40000000a00 */
[----:B------:R-:W-:-:S07]  /*0d20*/  UIMAD.WIDE.U32 UR24, UR7, UR4, URZ ;  /* 0x00000004071872a5 */ /* 0x000fce000f8e003f */
[----:B------:R-:W-:Y:S02]  /*0d30*/  @UP0 UMOV UR17, UR25 ;  /* 0x0000001900110c82 */ /* 0x000fe40008000000 */
[----:B------:R-:W-:Y:S02]  /*0d40*/  @UP0 USHF.R.U32.HI UR7, URZ, UR5, UR17 ;  /* 0x000000053f070299 */ /* 0x000fe40008011611 */
.L_x_258:
[----:B------:R-:W-:Y:S02]  /*0d50*/  ULDC UR4, c[0x0][0x32c] ;  /* 0x0000cb0000047ab9 */ /* 0x000fe40000000800 */
[----:B------:R-:W-:-:S04]  /*0d60*/  UIMAD UR4, UR7, UR4, URZ ;  /* 0x00000004070472a4 */ /* 0x000fc8000f8e023f */
[----:B------:R-:W-:-:S04]  /*0d70*/  UISETP.LT.AND UP0, UPT, UR6, UR4, UPT ;  /* 0x000000040600728c */ /* 0x000fc8000bf01270 */
[----:B------:R-:W-:-:S04]  /*0d80*/  USEL UR6, UR6, UR4, !UP0 ;  /* 0x0000000406067287 */ /* 0x000fc8000c000000 */
.L_x_256:
[----:B------:R-:W-:Y:S01]  /*0d90*/  UIMAD.WIDE UR4, UR6, 0x2aaaaaab, URZ ;  /* 0x2aaaaaab060478a5 */ /* 0x000fe2000f8e023f */
[----:B------:R-:W-:Y:S01]  /*0da0*/  PLOP3.LUT P2, PT, PT, PT, PT, 0x80, 0x0 ;  /* 0x000000000000781c */ /* 0x000fe20003f4f070 */
[----:B------:R-:W-:Y:S01]  /*0db0*/  CS2R R10, SRZ ;  /* 0x00000000000a7805 */ /* 0x000fe2000001ff00 */
[----:B------:R-:W-:Y:S01]  /*0dc0*/  IMAD.MOV.U32 R130, RZ, RZ, RZ ;  /* 0x000000ffff827224 */ /* 0x000fe200078e00ff */
[----:B------:R-:W-:Y:S01]  /*0dd0*/  USHF.R.U32.HI UR4, URZ, 0x1f, UR5 ;  /* 0x0000001f3f047899 */ /* 0x000fe20008011605 */
[----:B------:R-:W-:Y:S01]  /*0de0*/  CS2R R128, SRZ ;  /* 0x0000000000807805 */ /* 0x000fe2000001ff00 */
[----:B------:R-:W-:Y:S01]  /*0df0*/  CS2R R14, SRZ ;  /* 0x00000000000e7805 */ /* 0x000fe2000001ff00 */
[----:B------:R-:W-:Y:S01]  /*0e00*/  IMAD.MOV.U32 R126, RZ, RZ, RZ ;  /* 0x000000ffff7e7224 */ /* 0x000fe200078e00ff */
[----:B------:R-:W-:Y:S01]  /*0e10*/  ULEA.HI.SX32 UR4, UR5, UR4, 0x1d ;  /* 0x0000000405047291 */ /* 0x000fe2000f8fea3f */
[----:B------:R-:W-:Y:S01]  /*0e20*/  CS2R R124, SRZ ;  /* 0x00000000007c7805 */ /* 0x000fe2000001ff00 */
[----:B------:R-:W-:Y:S01]  /*0e30*/  MOV R122, RZ ;  /* 0x000000ff007a7202 */ /* 0x000fe20000000f00 */
[----:B------:R-:W-:Y:S01]  /*0e40*/  CS2R R120, SRZ ;  /* 0x0000000000787805 */ /* 0x000fe2000001ff00 */
[----:B------:R-:W-:Y:S01]  /*0e50*/  UISETP.LT.AND UP0, UPT, URZ, UR4, UPT ;  /* 0x000000043f00728c */ /* 0x000fe2000bf01270 */
[----:B------:R-:W-:Y:S01]  /*0e60*/  CS2R R12, SRZ ;  /* 0x00000000000c7805 */ /* 0x000fe2000001ff00 */
[----:B------:R-:W-:Y:S01]  /*0e70*/  IMAD.MOV.U32 R118, RZ, RZ, RZ ;  /* 0x000000ffff767224 */ /* 0x000fe200078e00ff */
[----:B------:R-:W-:Y:S01]  /*0e80*/  CS2R R116, SRZ ;  /* 0x0000000000747805 */ /* 0x000fe2000001ff00 */
[----:B------:R-:W-:Y:S01]  /*0e90*/  USEL UR7, URZ, UR4, !UP0 ;  /* 0x000000043f077287 */ /* 0x000fe2000c000000 */
[----:B------:R-:W-:Y:S01]  /*0ea0*/  CS2R R16, SRZ ;  /* 0x0000000000107805 */ /* 0x000fe2000001ff00 */
[----:B------:R-:W-:Y:S01]  /*0eb0*/  MOV R114, RZ ;  /* 0x000000ff00727202 */ /* 0x000fe20000000f00 */
[----:B------:R-:W-:Y:S01]  /*0ec0*/  CS2R R112, SRZ ;  /* 0x0000000000707805 */ /* 0x000fe2000001ff00 */
[----:B------:R-:W-:Y:S01]  /*0ed0*/  UISETP.GT.AND UP0, UPT, UR21, UR7, UPT ;  /* 0x000000071500728c */ /* 0x000fe2000bf04270 */
[----:B------:R-:W-:Y:S01]  /*0ee0*/  CS2R R18, SRZ ;  /* 0x0000000000127805 */ /* 0x000fe2000001ff00 */
[----:B------:R-:W-:Y:S01]  /*0ef0*/  IMAD.MOV.U32 R110, RZ, RZ, RZ ;  /* 0x000000ffff6e7224 */ /* 0x000fe200078e00ff */
        /* <DEDUP_REMOVED lines=49> */
[----:B------:R-:W-:Y:S01]  /*1210*/  MOV R144, RZ ;  /* 0x000000ff00907202 */ /* 0x000fe20000000f00 */
        /* <DEDUP_REMOVED lines=9> */
[----:B------:R-:W-:-:S02]  /*12b0*/  UISETP.NE.U32.AND UP0, UPT, URZ, UR4, UPT ;  /* 0x000000043f00728c */ /* 0x000fc4000bf05070 */
[----:B------:R-:W-:Y:S02]  /*12c0*/  UISETP.NE.AND UP2, UPT, UR15, URZ, UPT ;  /* 0x0000003f0f00728c */ /* 0x000fe4000bf45270 */
[----:B------:R-:W-:-:S03]  /*12d0*/  UISETP.NE.AND.EX UP0, UPT, URZ, UR5, UPT, UP0 ;  /* 0x000000053f00728c */ /* 0x000fc6000bf05300 */
[----:B------:R-:W-:-:S03]  /*12e0*/  ULDC.64 UR4, c[0x0][0x340] ;  /* 0x0000d00000047ab9 */ /* 0x000fc60000000a00 */
[----:B------:R-:W-:-:S05]  /*12f0*/  PLOP3.LUT P0, PT, PT, PT, UP0, 0x80, 0x0 ;  /* 0x000000000000781c */ /* 0x000fca0003f0f008 */
[----:B------:R-:W-:-:S06]  /*1300*/  @UP0 UIMAD.WIDE UR4, UR13, UR16, UR4 ;  /* 0x000000100d0402a5 */ /* 0x000fcc000f8e0204 */
[----:B------:R-:W-:Y:S02]  /*1310*/  IMAD.U32 R2, RZ, RZ, UR4 ;  /* 0x00000004ff027e24 */ /* 0x000fe4000f8e00ff */
[----:B------:R-:W-:Y:S01]  /*1320*/  IMAD.U32 R3, RZ, RZ, UR5 ;  /* 0x00000005ff037e24 */ /* 0x000fe2000f8e00ff */
[----:B------:R-:W-:Y:S01]  /*1330*/  SHF.R.S32.HI R66, RZ, 0x1f, R44 ;  /* 0x0000001fff427819 */ /* 0x000fe2000001142c */
[----:B------:R-:W-:Y:S01]  /*1340*/  UMOV UR25, 0x30 ;  /* 0x0000003000197882 */ /* 0x000fe20000000000 */
[----:B------:R-:W-:Y:S01]  /*1350*/  IMAD.MOV.U32 R4, RZ, RZ, c[0x0][0x2b8] ;  /* 0x0000ae00ff047624 */ /* 0x000fe200078e00ff */
[----:B------:R-:W-:Y:S01]  /*1360*/  ULDC.64 UR4, c[0x0][0x2b0] ;  /* 0x0000ac0000047ab9 */ /* 0x000fe20000000a00 */
[----:B------:R-:W-:Y:S01]  /*1370*/  LEA.HI R21, R66, R44, RZ, 0x3 ;  /* 0x0000002c42157211 */ /* 0x000fe200078f18ff */
[----:B------:R-:W2:Y:S01]  /*1380*/  @P0 LDG.E R0, [R2.64] ;  /* 0x0000001202000981 */ /* 0x000ea2000c1e1900 */
[----:B------:R-:W-:Y:S01]  /*1390*/  UIMAD UR24, UR21, UR25, -0x30 ;  /* 0xffffffd0151874a4 */ /* 0x000fe2000f8e0219 */
[----:B------:R-:W-:Y:S01]  /*13a0*/  ISETP.NE.AND P1, PT, R4, 0x1, PT ;  /* 0x000000010400780c */ /* 0x000fe20003f25270 */
[----:B------:R-:W-:Y:S01]  /*13b0*/  IMAD.MOV.U32 R24, RZ, RZ, RZ ;  /* 0x000000ffff187224 */ /* 0x000fe200078e00ff */
[----:B------:R-:W-:Y:S01]  /*13c0*/  SHF.R.S32.HI R23, RZ, 0x3, R21 ;  /* 0x00000003ff177819 */ /* 0x000fe20000011415 */
[----:B------:R-:W-:Y:S01]  /*13d0*/  BAR.SYNC.DEFER_BLOCKING 0x0 ;  /* 0x0000000000007b1d */ /* 0x000fe20000010000 */
[----:B------:R-:W-:-:S05]  /*13e0*/  USEL UR27, UR13, URZ, !UP1 ;  /* 0x0000003f0d1b7287 */ /* 0x000fca000c800000 */
[----:B--2---:R1:W2:Y:S02]  /*13f0*/  @P0 R2UR UR26, R0 ;  /* 0x00000000001a03c2 */ /* 0x0042a400000e0000 */
[----:B--2---:R-:W-:Y:S02]  /*1400*/  @!UP0 UMOV UR26, UR13 ;  /* 0x0000000d001a8c82 */ /* 0x004fe40008000000 */
[----:B------:R-:W-:Y:S02]  /*1410*/  USHF.R.S32.HI UR6, URZ, 0x1f, UR26 ;  /* 0x0000001f3f067899 */ /* 0x000fe4000801141a */
[----:B------:R-:W-:Y:S02]  /*1420*/  UIMAD.WIDE.U32 UR16, UR26, UR4, URZ ;  /* 0x000000041a1072a5 */ /* 0x000fe4000f8e003f */
[----:B------:R-:W-:-:S04]  /*1430*/  UIMAD UR6, UR6, UR4, URZ ;  /* 0x00000004060672a4 */ /* 0x000fc8000f8e023f */
[----:B------:R-:W-:Y:S01]  /*1440*/  UIMAD UR6, UR26, UR5, UR6 ;  /* 0x000000051a0672a4 */ /* 0x000fe2000f8e0206 */
[----:B-1----:R-:W-:-:S03]  /*1450*/  LOP3.LUT R0, R21, 0xfffffff8, RZ, 0xc0, !PT ;  /* 0xfffffff815007812 */ /* 0x002fc600078ec0ff */
[----:B------:R-:W-:Y:S02]  /*1460*/  UIADD3 UR6, UR17, UR6, URZ ;  /* 0x0000000611067290 */ /* 0x000fe4000fffe03f */
[----:B------:R-:W-:Y:S01]  /*1470*/  USHF.R.S32.HI UR26, URZ, 0x1f, UR22 ;  /* 0x0000001f3f1a7899 */ /* 0x000fe20008011416 */
[----:B------:R-:W-:Y:S01]  /*1480*/  IMAD.IADD R17, R44, 0x1, -R0 ;  /* 0x000000012c117824 */ /* 0x000fe200078e0a00 */
[----:B------:R-:W-:-:S03]  /*1490*/  ULDC.64 UR4, c[0x0][0x178] ;  /* 0x00005e0000047ab9 */ /* 0x000fc60000000a00 */
[----:B------:R-:W-:-:S05]  /*14a0*/  IMAD R31, R17, 0x20, R23 ;  /* 0x00000020111f7824 */ /* 0x000fca00078e0217 */
[----:B------:R-:W-:Y:S01]  /*14b0*/  IADD3 R0, R31, UR24, RZ ;  /* 0x000000181f007c10 */ /* 0x000fe2000fffe0ff */
[----:B------:R-:W-:Y:S02]  /*14c0*/  UIMAD UR26, UR26, UR4, URZ ;  /* 0x000000041a1a72a4 */ /* 0x000fe4000f8e023f */
[----:B------:R-:W-:Y:S01]  /*14d0*/  UIMAD.WIDE.U32 UR30, UR22, UR4, URZ ;  /* 0x00000004161e72a5 */ /* 0x000fe2000f8e003f */
[C---:B------:R-:W-:Y:S01]  /*14e0*/  ISETP.GE.AND P0, PT, R0.reuse, UR8, PT ;  /* 0x0000000800007c0c */ /* 0x040fe2000bf06270 */
[----:B------:R-:W-:Y:S01]  /*14f0*/  IMAD.SHL.U32 R39, R17, 0x8, RZ ;  /* 0x0000000811277824 */ /* 0x000fe200078e00ff */
[----:B------:R-:W-:Y:S02]  /*1500*/  IADD3 R8, R0, UR11, RZ ;  /* 0x0000000b00087c10 */ /* 0x000fe4000fffe0ff */
[----:B------:R-:W-:Y:S01]  /*1510*/  LEA.HI R22, R66, R44, RZ, 0x4 ;  /* 0x0000002c42167211 */ /* 0x000fe200078f20ff */
[----:B------:R-:W-:Y:S01]  /*1520*/  UIMAD UR29, UR21, -0x30, UR25 ;  /* 0xffffffd0151d78a4 */ /* 0x000fe2000f8e0219 */
[C---:B------:R-:W-:Y:S01]  /*1530*/  ISETP.GT.OR P0, PT, R31.reuse, 0x2f, P0 ;  /* 0x0000002f1f00780c */ /* 0x040fe20000704670 */
[----:B------:R-:W-:Y:S01]  /*1540*/  @P1 IMAD.HI.U32 R0, R8, c[0x0][0x2bc], RZ ;  /* 0x0000af0008001a27 */ /* 0x000fe200078e00ff */
[----:B------:R-:W-:Y:S01]  /*1550*/  IADD3 R4, R31, UR23, RZ ;  /* 0x000000171f047c10 */ /* 0x000fe2000fffe0ff */
[----:B------:R-:W-:Y:S02]  /*1560*/  STL [R1+0x48], R31 ;  /* 0x0000481f01007387 */ /* 0x000fe40000100800 */
[----:B------:R-:W-:Y:S01]  /*1570*/  IMAD.MOV.U32 R7, RZ, RZ, R8 ;  /* 0x000000ffff077224 */ /* 0x000fe200078e0008 */
[----:B------:R-:W-:-:S07]  /*1580*/  @P1 SHF.R.U32.HI R7, RZ, c[0x0][0x2c0], R0 ;  /* 0x0000b000ff071a19 */ /* 0x000fce0000011600 */
[----:B------:R-:W-:-:S04]  /*1590*/  @!P0 IADD3 R0, P2, R7, UR16, RZ ;  /* 0x0000001007008c10 */ /* 0x000fc8000ff5e0ff */
[----:B------:R-:W-:Y:S02]  /*15a0*/  @!P0 LEA R2, P1, R0, c[0x0][0x2a0], 0x2 ;  /* 0x0000a80000028a11 */ /* 0x000fe400078210ff */
[----:B------:R-:W-:-:S04]  /*15b0*/  @!P0 LEA.HI.X.SX32 R3, R7, UR6, 0x1, P2 ;  /* 0x0000000607038c11 */ /* 0x000fc800090f0eff */
[----:B------:R-:W-:-:S05]  /*15c0*/  @!P0 LEA.HI.X R3, R0, c[0x0][0x2a4], R3, 0x2, P1 ;  /* 0x0000a90000038a11 */ /* 0x000fca00008f1403 */
[----:B------:R1:W2:Y:S01]  /*15d0*/  @!P0 LDG.E R24, [R2.64] ;  /* 0x0000001202188981 */ /* 0x0002a2000c1e1900 */
[----:B------:R-:W-:Y:S01]  /*15e0*/  UIMAD UR26, UR22, UR5, UR26 ;  /* 0x00000005161a72a4 */ /* 0x000fe2000f8e021a */
[----:B------:R-:W-:Y:S01]  /*15f0*/  PLOP3.LUT P1, PT, PT, PT, UP2, 0x80, 0x0 ;  /* 0x000000000000781c */ /* 0x000fe20003f2f028 */
[----:B------:R-:W-:Y:S01]  /*1600*/  IMAD.MOV.U32 R0, RZ, RZ, R4 ;  /* 0x000000ffff007224 */ /* 0x000fe200078e0004 */
[----:B------:R-:W-:Y:S01]  /*1610*/  ULDC.64 UR4, c[0x0][0x1b8] ;  /* 0x00006e0000047ab9 */ /* 0x000fe20000000a00 */
[----:B------:R-:W-:Y:S01]  /*1620*/  PLOP3.LUT P0, PT, PT, PT, UP2, 0x80, 0x0 ;  /* 0x000000000000781c */ /* 0x000fe20003f0f028 */
[----:B------:R-:W-:Y:S01]  /*1630*/  UIADD3 UR31, UR31, UR26, URZ ;  /* 0x0000001a1f1f7290 */ /* 0x000fe2000fffe03f */
[----:B------:R-:W-:Y:S01]  /*1640*/  IADD3 R15, R23, UR23, RZ ;  /* 0x00000017170f7c10 */ /* 0x000fe2000fffe0ff */
[----:B------:R-:W-:Y:S01]  /*1650*/  UIMAD UR22, UR9, UR4, URZ ;  /* 0x00000004091672a4 */ /* 0x000fe2000f8e023f */
[C---:B------:R-:W-:Y:S01]  /*1660*/  IADD3 R29, R39.reuse, 0x40, RZ ;  /* 0x00000040271d7810 */ /* 0x040fe20007ffe0ff */
[----:B------:R-:W-:Y:S01]  /*1670*/  USHF.R.S32.HI UR26, URZ, 0x1f, UR13 ;  /* 0x0000001f3f1a7899 */ /* 0x000fe2000801140d */
[C---:B------:R-:W-:Y:S01]  /*1680*/  IADD3 R30, R39.reuse, 0xc0, RZ ;  /* 0x000000c0271e7810 */ /* 0x040fe20007ffe0ff */
[----:B------:R-:W-:Y:S01]  /*1690*/  UIMAD UR22, UR10, UR5, UR22 ;  /* 0x000000050a1672a4 */ /* 0x000fe2000f8e0216 */
[C---:B------:R-:W-:Y:S01]  /*16a0*/  IADD3 R28, R39.reuse, 0x80, RZ ;  /* 0x00000080271c7810 */ /* 0x040fe20007ffe0ff */
[----:B------:R-:W-:Y:S01]  /*16b0*/  UIMAD.WIDE.U32 UR30, UR10, UR4, UR30 ;  /* 0x000000040a1e72a5 */ /* 0x000fe2000f8e001e */
[----:B------:R-:W-:Y:S01]  /*16c0*/  ISETP.GE.AND P3, PT, R39, c[0x0][0x198], PT ;  /* 0x0000660027007a0c */ /* 0x000fe20003f66270 */
[----:B------:R-:W-:Y:S01]  /*16d0*/  USEL UR26, UR26, URZ, !UP1 ;  /* 0x0000003f1a1a7287 */ /* 0x000fe2000c800000 */
[C---:B------:R-:W-:Y:S01]  /*16e0*/  ISETP.GE.AND P2, PT, R29.reuse, c[0x0][0x198], PT ;  /* 0x000066001d007a0c */ /* 0x040fe20003f46270 */
[----:B------:R-:W-:Y:S01]  /*16f0*/  ULDC.64 UR4, c[0x0][0x1c0] ;  /* 0x0000700000047ab9 */ /* 0x000fe20000000a00 */
[----:B------:R-:W-:Y:S01]  /*1700*/  ISETP.GE.AND P4, PT, R28, c[0x0][0x198], PT ;  /* 0x000066001c007a0c */ /* 0x000fe20003f86270 */
[----:B------:R-:W-:Y:S01]  /*1710*/  UIMAD UR26, UR26, UR4, URZ ;  /* 0x000000041a1a72a4 */ /* 0x000fe2000f8e023f */
[----:B------:R-:W-:Y:S01]  /*1720*/  ISETP.GE.AND P5, PT, R30, c[0x0][0x198], PT ;  /* 0x000066001e007a0c */ /* 0x000fe20003fa6270 */
[----:B------:R-:W-:Y:S01]  /*1730*/  UIADD3 UR31, UR31, UR22, URZ ;  /* 0x000000161f1f7290 */ /* 0x000fe2000fffe03f */
[----:B------:R-:W-:Y:S01]  /*1740*/  ISETP.GE.AND P6, PT, R29, c[0x0][0x1d4], PT ;  /* 0x000075001d007a0c */ /* 0x000fe20003fc6270 */
[----:B------:R-:W-:Y:S01]  /*1750*/  UIMAD UR5, UR27, UR5, UR26 ;  /* 0x000000051b0572a4 */ /* 0x000fe2000f8e021a */
[----:B-1----:R-:W-:Y:S01]  /*1760*/  @P1 IMAD.HI.U32 R2, R4, c[0x0][0x2c8], RZ ;  /* 0x0000b20004021a27 */ /* 0x002fe200078e00ff */
[----:B------:R-:W-:Y:S01]  /*1770*/  UIMAD.WIDE.U32 UR30, UR27, UR4, UR30 ;  /* 0x000000041b1e72a5 */ /* 0x000fe2000f8e001e */
[----:B------:R-:W-:Y:S01]  /*1780*/  LEA.HI R65, R66, R44, RZ, 0x5 ;  /* 0x0000002c42417211 */ /* 0x000fe200078f28ff */
[----:B------:R-:W-:Y:S01]  /*1790*/  UIADD3 UR32, UR8, UR29, URZ ;  /* 0x0000001d08207290 */ /* 0x000fe2000fffe03f */
[----:B------:R-:W-:Y:S01]  /*17a0*/  BSSY B0, `(.L_x_260) ;  /* 0x0000138000007945 */ /* 0x000fe20003800000 */
[----:B------:R-:W-:Y:S01]  /*17b0*/  @P0 SHF.R.U32.HI R0, RZ, c[0x0][0x2cc], R2 ;  /* 0x0000b300ff000a19 */ /* 0x000fe20000011602 */
[----:B------:R-:W-:Y:S01]  /*17c0*/  UIADD3 UR5, UR31, UR5, URZ ;  /* 0x000000051f057290 */ /* 0x000fe2000fffe03f */
[----:B------:R-:W-:Y:S01]  /*17d0*/  IMAD.U32 R3, RZ, RZ, UR31 ;  /* 0x0000001fff037e24 */ /* 0x000fe2000f8e00ff */
[----:B------:R-:W-:Y:S01]  /*17e0*/  UISETP.LT.AND UP0, UPT, UR32, 0x30, UPT ;  /* 0x000000302000788c */ /* 0x000fe2000bf01270 */
[--C-:B------:R-:W-:Y:S01]  /*17f0*/  SHF.R.S32.HI R6, RZ, 0x1f, R0.reuse ;  /* 0x0000001fff067819 */ /* 0x100fe20000011400 */
[----:B------:R-:W-:Y:S01]  /*1800*/  IMAD.MOV R5, RZ, RZ, -R0 ;  /* 0x000000ffff057224 */ /* 0x000fe200078e0a00 */
[----:B------:R-:W-:Y:S01]  /*1810*/  SHF.R.S32.HI R64, RZ, 0x5, R65 ;  /* 0x00000005ff407819 */ /* 0x000fe20000011441 */
[----:B------:R-:W-:Y:S01]  /*1820*/  IMAD.U32 R2, RZ, RZ, UR30 ;  /* 0x0000001eff027e24 */ /* 0x000fe2000f8e00ff */
[----:B------:R-:W-:Y:S01]  /*1830*/  ULDC UR30, c[0x0][0x2c4] ;  /* 0x0000b100001e7ab9 */ /* 0x000fe20000000800 */
[----:B------:R-:W-:Y:S01]  /*1840*/  IMAD.U32 R3, RZ, RZ, UR5 ;  /* 0x00000005ff037e24 */ /* 0x000fe2000f8e00ff */
[----:B------:R-:W-:Y:S01]  /*1850*/  UIMAD UR30, UR12, UR30, URZ ;  /* 0x0000001e0c1e72a4 */ /* 0x000fe2000f8e023f */
[----:B------:R-:W-:Y:S01]  /*1860*/  IMAD R6, R6, c[0x0][0x1b0], RZ ;  /* 0x00006c0006067a24 */ /* 0x000fe200078e02ff */
[----:B------:R-:W-:Y:S01]  /*1870*/  ULDC.64 UR4, c[0x0][0x1e8] ;  /* 0x00007a0000047ab9 */ /* 0x000fe20000000a00 */
[----:B------:R-:W-:Y:S01]  /*1880*/  IMAD R4, R5, c[0x0][0x2c4], R4 ;  /* 0x0000b10005047a24 */ /* 0x000fe200078e0204 */
[----:B------:R-:W-:Y:S01]  /*1890*/  UIMAD.WIDE.U32 UR26, UR10, UR4, URZ ;  /* 0x000000040a1a72a5 */ /* 0x000fe2000f8e003f */
[C---:B------:R-:W-:Y:S01]  /*18a0*/  IMAD R5, R0.reuse, c[0x0][0x1b4], R6 ;  /* 0x00006d0000057a24 */ /* 0x040fe200078e0206 */
[----:B------:R-:W-:Y:S01]  /*18b0*/  UIMAD UR22, UR9, UR4, URZ ;  /* 0x00000004091672a4 */ /* 0x000fe2000f8e023f */
[----:B------:R-:W-:Y:S01]  /*18c0*/  IMAD.WIDE.U32 R2, R0, c[0x0][0x1b0], R2 ;  /* 0x00006c0000027a25 */ /* 0x000fe200078e0002 */
[----:B------:R-:W-:Y:S01]  /*18d0*/  SHF.R.S32.HI R0, RZ, 0x1f, R4 ;  /* 0x0000001fff007819 */ /* 0x000fe20000011404 */
[----:B------:R-:W-:-:S02]  /*18e0*/  USEL UR4, UR32, 0x30, UP0 ;  /* 0x0000003020047887 */ /* 0x000fc40008000000 */
[----:B------:R-:W-:Y:S01]  /*18f0*/  IMAD.IADD R3, R3, 0x1, R5 ;  /* 0x0000000103037824 */ /* 0x000fe200078e0205 */
[----:B------:R-:W-:Y:S01]  /*1900*/  UIMAD UR22, UR10, UR5, UR22 ;  /* 0x000000050a1672a4 */ /* 0x000fe2000f8e0216 */
[----:B------:R-:W-:Y:S02]  /*1910*/  IMAD R0, R0, c[0x0][0x1a8], RZ ;  /* 0x00006a0000007a24 */ /* 0x000fe400078e02ff */
[----:B------:R-:W-:Y:S01]  /*1920*/  IMAD.WIDE.U32 R2, R4, c[0x0][0x1a8], R2 ;  /* 0x00006a0004027a25 */ /* 0x000fe200078e0002 */
[----:B------:R-:W-:-:S03]  /*1930*/  UIADD3 UR22, UR27, UR22, URZ ;  /* 0x000000161b167290 */ /* 0x000fc6000fffe03f */
[----:B------:R-:W-:Y:S01]  /*1940*/  IMAD R5, R4, c[0x0][0x1ac], R0 ;  /* 0x00006b0004057a24 */ /* 0x000fe200078e0200 */
[----:B------:R-:W-:Y:S01]  /*1950*/  LEA R13, P0, R2, c[0x0][0x160], 0x1 ;  /* 0x00005800020d7a11 */ /* 0x000fe200078008ff */
[----:B------:R-:W-:Y:S02]  /*1960*/  IMAD.SHL.U32 R6, R23, 0x40, RZ ;  /* 0x0000004017067824 */ /* 0x000fe400078e00ff */
[----:B------:R-:W-:Y:S01]  /*1970*/  IMAD.IADD R3, R3, 0x1, R5 ;  /* 0x0000000103037824 */ /* 0x000fe200078e0205 */
[----:B------:R-:W-:Y:S02]  /*1980*/  LEA.HI R5, R66, R44, RZ, 0x6 ;  /* 0x0000002c42057211 */ /* 0x000fe400078f30ff */
[----:B------:R-:W-:Y:S02]  /*1990*/  LOP3.LUT R0, R6, 0x1c0, RZ, 0xc0, !PT ;  /* 0x000001c006007812 */ /* 0x000fe400078ec0ff */
[----:B------:R-:W-:Y:S01]  /*19a0*/  LEA.HI.X R12, R2, c[0x0][0x164], R3, 0x1, P0 ;  /* 0x00005900020c7a11 */ /* 0x000fe200000f0c03 */
[----:B------:R-:W-:Y:S01]  /*19b0*/  IMAD.SHL.U32 R5, R5, 0x8, RZ ;  /* 0x0000000805057824 */ /* 0x000fe200078e00ff */
[----:B------:R-:W-:Y:S01]  /*19c0*/  SHFL.IDX PT, R2, R13, RZ, 0x181f ;  /* 0x00181fff0d027589 */ /* 0x000fe200000e0000 */
[----:B------:R-:W-:-:S02]  /*19d0*/  SHF.R.U32.HI R4, RZ, 0x3, R0 ;  /* 0x00000003ff047819 */ /* 0x000fc40000011600 */
[----:B------:R-:W-:Y:S01]  /*19e0*/  LOP3.LUT R0, R0, 0x38, R39, 0xf8, !PT ;  /* 0x0000003800007812 */ /* 0x000fe200078ef827 */
[----:B------:R-:W1:Y:S01]  /*19f0*/  SHFL.IDX PT, R3, R12, RZ, 0x181f ;  /* 0x00181fff0c037589 */ /* 0x000e6200000e0000 */
[----:B------:R-:W-:Y:S02]  /*1a00*/  ISETP.GE.AND P0, PT, R15, UR30, PT ;  /* 0x0000001e0f007c0c */ /* 0x000fe4000bf06270 */
[----:B------:R-:W-:Y:S01]  /*1a10*/  LOP3.LUT R4, R0, R4, RZ, 0x3c, !PT ;  /* 0x0000000400047212 */ /* 0x000fe200078e3cff */
[----:B------:R-:W-:-:S03]  /*1a20*/  IMAD.MOV R0, RZ, RZ, -R7 ;  /* 0x000000ffff007224 */ /* 0x000fc600078e0a07 */
[----:B------:R-:W-:Y:S01]  /*1a30*/  LOP3.LUT R6, R4, 0xfffffe00, R5, 0xf8, !PT ;  /* 0xfffffe0004067812 */ /* 0x000fe200078ef805 */
[----:B------:R-:W-:Y:S01]  /*1a40*/  IMAD R25, R0, c[0x0][0x2b8], R8 ;  /* 0x0000ae0000197a24 */ /* 0x000fe200078e0208 */
[----:B------:R-:W-:Y:S02]  /*1a50*/  SHF.R.S32.HI R4, RZ, 0x1f, R29 ;  /* 0x0000001fff047819 */ /* 0x000fe4000001141d */
[----:B------:R-:W-:Y:S01]  /*1a60*/  SHF.R.S32.HI R5, RZ, 0x1f, R30 ;  /* 0x0000001fff057819 */ /* 0x000fe2000001141e */
[----:B------:R-:W-:Y:S01]  /*1a70*/  IMAD.SHL.U32 R45, R6, 0x2, RZ ;  /* 0x00000002062d7824 */ /* 0x000fe200078e00ff */
[----:B------:R-:W-:Y:S02]  /*1a80*/  SHF.R.S32.HI R0, RZ, 0x1f, R28 ;  /* 0x0000001fff007819 */ /* 0x000fe4000001141c */
[----:B------:R-:W-:Y:S02]  /*1a90*/  LEA.HI R4, R4, R29, RZ, 0x3 ;  /* 0x0000001d04047211 */ /* 0x000fe400078f18ff */
[----:B------:R-:W-:-:S02]  /*1aa0*/  LEA.HI R5, R5, R30, RZ, 0x3 ;  /* 0x0000001e05057211 */ /* 0x000fc400078f18ff */
[----:B------:R-:W-:Y:S02]  /*1ab0*/  LEA.HI R0, R0, R28, RZ, 0x3 ;  /* 0x0000001c00007211 */ /* 0x000fe400078f18ff */
[----:B------:R-:W-:Y:S02]  /*1ac0*/  LOP3.LUT R38, R4, 0xfffffff8, RZ, 0xc0, !PT ;  /* 0xfffffff804267812 */ /* 0x000fe400078ec0ff */
[----:B------:R-:W-:Y:S01]  /*1ad0*/  LOP3.LUT R37, R0, 0xfffffff8, RZ, 0xc0, !PT ;  /* 0xfffffff800257812 */ /* 0x000fe200078ec0ff */
[----:B-1----:R-:W-:Y:S01]  /*1ae0*/  @!P0 IMAD.WIDE R6, R39, 0x2, R2 ;  /* 0x0000000227068825 */ /* 0x002fe200078e0202 */
[----:B------:R-:W-:Y:S01]  /*1af0*/  LOP3.LUT R36, R5, 0xfffffff8, RZ, 0xc0, !PT ;  /* 0xfffffff805247812 */ /* 0x000fe200078ec0ff */
[----:B------:R-:W-:Y:S01]  /*1b00*/  SHFL.IDX PT, R4, R13, 0x1, 0x181f ;  /* 0x00381f000d047f89 */ /* 0x000fe200000e0000 */
[----:B------:R-:W-:Y:S01]  /*1b10*/  SHF.R.S32.HI R16, RZ, 0x1f, R25 ;  /* 0x0000001fff107819 */ /* 0x000fe20000011419 */
[----:B------:R-:W-:Y:S02]  /*1b20*/  @!P0 IMAD.WIDE R8, R38, 0x2, R2 ;  /* 0x0000000226088825 */ /* 0x000fe400078e0202 */
[----:B------:R-:W1:Y:S02]  /*1b30*/  SHFL.IDX PT, R5, R12, 0x1, 0x181f ;  /* 0x00381f000c057f89 */ /* 0x000e6400000e0000 */
[----:B------:R-:W-:-:S02]  /*1b40*/  IMAD R0, R16, c[0x0][0x1e0], RZ ;  /* 0x0000780010007a24 */ /* 0x000fc400078e02ff */
[----:B------:R3:W-:Y:S02]  /*1b50*/  @!P0 LDGSTS.E.BYPASS.LTC128B.128 [R45+0x4080], [R6.64], !P3 ;  /* 0x04080000062d8fae */ /* 0x0007e4000d901d52 */
[----:B------:R-:W-:Y:S02]  /*1b60*/  IMAD R0, R25, c[0x0][0x1e4], R0 ;  /* 0x0000790019007a24 */ /* 0x000fe400078e0200 */
[----:B------:R4:W-:Y:S01]  /*1b70*/  @!P0 LDGSTS.E.BYPASS.LTC128B.128 [R45+0x8080], [R8.64], !P2 ;  /* 0x08080000082d8fae */ /* 0x0009e2000d101d52 */
[----:B---3--:R-:W-:-:S04]  /*1b80*/  @!P0 IMAD.WIDE R6, R37, 0x2, R2 ;  /* 0x0000000225068825 */ /* 0x008fc800078e0202 */
[----:B------:R-:W-:Y:S01]  /*1b90*/  @!P0 IMAD.WIDE R2, R36, 0x2, R2 ;  /* 0x0000000224028825 */ /* 0x000fe200078e0202 */
[----:B----4-:R-:W-:Y:S01]  /*1ba0*/  IADD3 R8, R15, 0x20, RZ ;  /* 0x000000200f087810 */ /* 0x010fe20007ffe0ff */
[----:B------:R3:W-:Y:S04]  /*1bb0*/  @!P0 LDGSTS.E.BYPASS.LTC128B.128 [R45+0xc080], [R6.64], !P4 ;  /* 0x0c080000062d8fae */ /* 0x0007e8000e101d52 */
[----:B------:R4:W-:Y:S01]  /*1bc0*/  @!P0 LDGSTS.E.BYPASS.LTC128B.128 [R45+0x10080], [R2.64], !P5 ;  /* 0x10080000022d8fae */ /* 0x0009e2000e901d52 */
[----:B------:R-:W-:-:S13]  /*1bd0*/  ISETP.GE.AND P0, PT, R8, UR30, PT ;  /* 0x0000001e08007c0c */ /* 0x000fda000bf06270 */
[----:B-1----:R-:W-:-:S04]  /*1be0*/  @!P0 IMAD.WIDE R10, R39, 0x2, R4 ;  /* 0x00000002270a8825 */ /* 0x002fc800078e0204 */
[--C-:B------:R-:W-:Y:S01]  /*1bf0*/  @!P0 IMAD.WIDE R8, R38, 0x2, R4.reuse ;  /* 0x0000000226088825 */ /* 0x100fe200078e0204 */
[----:B------:R1:W-:Y:S03]  /*1c00*/  @!P0 LDGSTS.E.BYPASS.LTC128B.128 [R45+0x5080], [R10.64], !P3 ;  /* 0x050800000a2d8fae */ /* 0x0003e6000d901d52 */
[----:B---3--:R-:W-:Y:S01]  /*1c10*/  @!P0 IMAD.WIDE R6, R37, 0x2, R4 ;  /* 0x0000000225068825 */ /* 0x008fe200078e0204 */
[----:B------:R3:W-:Y:S03]  /*1c20*/  @!P0 LDGSTS.E.BYPASS.LTC128B.128 [R45+0x9080], [R8.64], !P2 ;  /* 0x09080000082d8fae */ /* 0x0007e6000d101d52 */
[----:B----4-:R-:W-:Y:S01]  /*1c30*/  IMAD.WIDE.U32 R2, R25, c[0x0][0x1e0], RZ ;  /* 0x0000780019027a25 */ /* 0x010fe200078e00ff */
[----:B------:R4:W-:Y:S03]  /*1c40*/  @!P0 LDGSTS.E.BYPASS.LTC128B.128 [R45+0xd080], [R6.64], !P4 ;  /* 0x0d080000062d8fae */ /* 0x0009e6000e101d52 */
[----:B------:R-:W-:-:S02]  /*1c50*/  IMAD.IADD R3, R3, 0x1, R0 ;  /* 0x0000000103037824 */ /* 0x000fc400078e0200 */
[----:B------:R-:W-:-:S05]  /*1c60*/  @!P0 IMAD.WIDE R4, R36, 0x2, R4 ;  /* 0x0000000224048825 */ /* 0x000fca00078e0204 */
[----:B------:R5:W-:Y:S01]  /*1c70*/  @!P0 LDGSTS.E.BYPASS.LTC128B.128 [R45+0x11080], [R4.64], !P5 ;  /* 0x11080000042d8fae */ /* 0x000be2000e901d52 */
[C---:B---3--:R-:W-:Y:S02]  /*1c80*/  IADD3 R8, R15.reuse, 0x40, RZ ;  /* 0x000000400f087810 */ /* 0x048fe40007ffe0ff */
[----:B------:R-:W-:Y:S02]  /*1c90*/  SHF.R.S32.HI R9, RZ, 0x4, R22 ;  /* 0x00000004ff097819 */ /* 0x000fe40000011416 */
[----:B------:R-:W-:Y:S02]  /*1ca0*/  ISETP.GE.AND P0, PT, R8, UR30, PT ;  /* 0x0000001e08007c0c */ /* 0x000fe4000bf06270 */
[----:B------:R-:W-:Y:S01]  /*1cb0*/  IADD3 R8, R15, 0x60, RZ ;  /* 0x000000600f087810 */ /* 0x000fe20007ffe0ff */
[----:B-----5:R-:W-:Y:S01]  /*1cc0*/  IMAD.SHL.U32 R4, R17, 0x40, RZ ;  /* 0x0000004011047824 */ /* 0x020fe200078e00ff */
[----:B------:R-:W-:Y:S02]  /*1cd0*/  LEA.HI R5, R22, R9, RZ, 0x1 ;  /* 0x0000000916057211 */ /* 0x000fe400078f08ff */
[----:B--2---:R-:W-:Y:S01]  /*1ce0*/  SHF.R.S32.HI R20, RZ, 0x1f, R24 ;  /* 0x0000001fff147819 */ /* 0x004fe20000011418 */
[----:B----4-:R-:W-:Y:S01]  /*1cf0*/  IMAD.WIDE.U32 R6, R24, c[0x0][0x1f0], R2 ;  /* 0x00007c0018067a25 */ /* 0x010fe200078e0002 */
[----:B------:R-:W-:Y:S03]  /*1d00*/  STL [R1+0x24], R24 ;  /* 0x0000241801007387 */ /* 0x000fe60000100800 */
[----:B------:R-:W-:Y:S01]  /*1d10*/  IMAD R3, R20, c[0x0][0x1f0], RZ ;  /* 0x00007c0014037a24 */ /* 0x000fe200078e02ff */
[----:B------:R-:W-:Y:S01]  /*1d20*/  IADD3 R0, P1, R6, UR26, RZ ;  /* 0x0000001a06007c10 */ /* 0x000fe2000ff3e0ff */
[----:B------:R-:W-:Y:S02]  /*1d30*/  SHFL.IDX PT, R2, R13, 0x2, 0x181f ;  /* 0x00581f000d027f89 */ /* 0x000fe400000e0000 */
[----:B------:R-:W-:-:S02]  /*1d40*/  IMAD R6, R24, c[0x0][0x1f4], R3 ;  /* 0x00007d0018067a24 */ /* 0x000fc400078e0203 */
[----:B------:R-:W1:Y:S03]  /*1d50*/  SHFL.IDX PT, R3, R12, 0x2, 0x181f ;  /* 0x00581f000c037f89 */ /* 0x000e6600000e0000 */
[----:B------:R-:W-:Y:S01]  /*1d60*/  IADD3.X R6, R7, UR22, R6, P1, !PT ;  /* 0x0000001607067c10 */ /* 0x000fe20008ffe406 */
[----:B------:R-:W-:Y:S01]  /*1d70*/  STL [R1+0x30], R39 ;  /* 0x0000302701007387 */ /* 0x000fe20000100800 */
[----:B------:R-:W-:-:S03]  /*1d80*/  LEA R19, P1, R0, c[0x0][0x1c8], 0x1 ;  /* 0x0000720000137a11 */ /* 0x000fc600078208ff */
[----:B------:R-:W-:Y:S01]  /*1d90*/  SHFL.IDX PT, R7, R12, 0x3, 0x181f ;  /* 0x00781f000c077f89 */ /* 0x000fe200000e0000 */
[----:B------:R-:W-:Y:S02]  /*1da0*/  LEA.HI.X R18, R0, c[0x0][0x1cc], R6, 0x1, P1 ;  /* 0x0000730000127a11 */ /* 0x000fe400008f0c06 */
[----:B------:R-:W-:Y:S01]  /*1db0*/  LOP3.LUT R0, R4, 0x1c0, RZ, 0xc0, !PT ;  /* 0x000001c004007812 */ /* 0x000fe200078ec0ff */
[----:B------:R2:W3:Y:S01]  /*1dc0*/  SHFL.IDX PT, R6, R13, 0x3, 0x181f ;  /* 0x00781f000d067f89 */ /* 0x0004e200000e0000 */
[----:B------:R-:W-:Y:S02]  /*1dd0*/  LOP3.LUT R4, R5, 0xfffffffe, RZ, 0xc0, !PT ;  /* 0xfffffffe05047812 */ /* 0x000fe400078ec0ff */
[----:B------:R-:W-:Y:S01]  /*1de0*/  ISETP.GE.AND P1, PT, R8, UR30, PT ;  /* 0x0000001e08007c0c */ /* 0x000fe2000bf26270 */
[----:B------:R-:W-:Y:S01]  /*1df0*/  STL [R1+0x28], R25 ;  /* 0x0000281901007387 */ /* 0x000fe20000100800 */
[----:B------:R-:W-:Y:S01]  /*1e00*/  LOP3.LUT R5, R0, 0x8, R21, 0xf8, !PT ;  /* 0x0000000800057812 */ /* 0x000fe200078ef815 */
[----:B------:R-:W-:Y:S01]  /*1e10*/  IMAD.IADD R15, R9, 0x1, -R4 ;  /* 0x00000001090f7824 */ /* 0x000fe200078e0a04 */
[----:B------:R-:W-:Y:S01]  /*1e20*/  SHF.R.U32.HI R0, RZ, 0x3, R0 ;  /* 0x00000003ff007819 */ /* 0x000fe20000011600 */
[----:B------:R-:W-:Y:S03]  /*1e30*/  SHFL.IDX PT, R4, R19, RZ, 0x181f ;  /* 0x00181fff13047589 */ /* 0x000fe600000e0000 */
[----:B------:R-:W-:Y:S01]  /*1e40*/  LOP3.LUT R21, R5, R0, RZ, 0x3c, !PT ;  /* 0x0000000005157212 */ /* 0x000fe200078e3cff */
[--C-:B-1----:R-:W-:Y:S01]  /*1e50*/  @!P0 IMAD.WIDE R10, R38, 0x2, R2.reuse ;  /* 0x00000002260a8825 */ /* 0x102fe200078e0202 */
[----:B------:R-:W1:Y:S03]  /*1e60*/  SHFL.IDX PT, R5, R18, RZ, 0x181f ;  /* 0x00181fff12057589 */ /* 0x000e6600000e0000 */
[--C-:B------:R-:W-:Y:S01]  /*1e70*/  @!P0 IMAD.WIDE R8, R37, 0x2, R2.reuse ;  /* 0x0000000225088825 */ /* 0x100fe200078e0202 */
[----:B------:R-:W-:Y:S03]  /*1e80*/  STL [R1+0x8], R45 ;  /* 0x0000082d01007387 */ /* 0x000fe60000100800 */
[----:B------:R-:W-:Y:S01]  /*1e90*/  IMAD R0, R16, c[0x0][0x208], RZ ;  /* 0x0000820010007a24 */ /* 0x000fe200078e02ff */
[----:B------:R-:W-:Y:S01]  /*1ea0*/  STL [R1+0x60], R38 ;  /* 0x0000602601007387 */ /* 0x000fe20000100800 */
[----:B--2---:R-:W-:-:S03]  /*1eb0*/  @!P0 IMAD.WIDE R12, R39, 0x2, R2 ;  /* 0x00000002270c8825 */ /* 0x004fc600078e0202 */
[----:B------:R-:W-:Y:S01]  /*1ec0*/  STL [R1+0x5c], R37 ;  /* 0x00005c2501007387 */ /* 0x000fe20000100800 */
[----:B------:R-:W-:-:S03]  /*1ed0*/  IMAD R0, R25, c[0x0][0x20c], R0 ;  /* 0x0000830019007a24 */ /* 0x000fc600078e0200 */
[----:B------:R2:W-:Y:S04]  /*1ee0*/  @!P0 LDGSTS.E.BYPASS.LTC128B.128 [R45+0x6080], [R12.64], !P3 ;  /* 0x060800000c2d8fae */ /* 0x0005e8000d901d52 */
[----:B------:R3:W-:Y:S04]  /*1ef0*/  @!P0 LDGSTS.E.BYPASS.LTC128B.128 [R45+0xa080], [R10.64], !P2 ;  /* 0x0a0800000a2d8fae */ /* 0x0007e8000d101d52 */
[----:B------:R4:W-:Y:S04]  /*1f00*/  @!P0 LDGSTS.E.BYPASS.LTC128B.128 [R45+0xe080], [R8.64], !P4 ;  /* 0x0e080000082d8fae */ /* 0x0009e8000e101d52 */
[----:B------:R-:W-:Y:S01]  /*1f10*/  STL [R1+0x34], R36 ;  /* 0x0000342401007387 */ /* 0x000fe20000100800 */
[----:B--2---:R-:W-:Y:S01]  /*1f20*/  IADD3 R13, -R23, UR4, RZ ;  /* 0x00000004170d7c10 */ /* 0x004fe2000fffe1ff */
[----:B------:R-:W-:-:S02]  /*1f30*/  ULDC.64 UR4, c[0x0][0x210] ;  /* 0x0000840000047ab9 */ /* 0x000fc40000000a00 */
[----:B------:R-:W-:Y:S01]  /*1f40*/  UIMAD UR25, UR9, UR4, URZ ;  /* 0x00000004091972a4 */ /* 0x000fe2000f8e023f */
[----:B---3--:R-:W-:Y:S01]  /*1f50*/  @!P1 IMAD.WIDE R10, R39, 0x2, R6 ;  /* 0x00000002270a9825 */ /* 0x008fe200078e0206 */
[----:B------:R-:W-:Y:S02]  /*1f60*/  UIMAD.WIDE.U32 UR30, UR10, UR4, URZ ;  /* 0x000000040a1e72a5 */ /* 0x000fe4000f8e003f */
[----:B------:R-:W-:Y:S01]  /*1f70*/  UIMAD UR25, UR10, UR5, UR25 ;  /* 0x000000050a1972a4 */ /* 0x000fe2000f8e0219 */
[----:B----4-:R-:W-:Y:S01]  /*1f80*/  @!P0 IMAD.WIDE R8, R36, 0x2, R2 ;  /* 0x0000000224088825 */ /* 0x010fe200078e0202 */
[----:B------:R-:W-:Y:S02]  /*1f90*/  UIADD3 UR4, UR21, -0x1, URZ ;  /* 0xffffffff15047890 */ /* 0x000fe4000fffe03f */
[----:B------:R-:W-:Y:S01]  /*1fa0*/  UIADD3 UR25, UR31, UR25, URZ ;  /* 0x000000191f197290 */ /* 0x000fe2000fffe03f */
[----:B------:R-:W-:Y:S01]  /*1fb0*/  IMAD.WIDE.U32 R2, R25, c[0x0][0x208], RZ ;  /* 0x0000820019027a25 */ /* 0x000fe200078e00ff */
[----:B------:R2:W-:Y:S01]  /*1fc0*/  @!P0 LDGSTS.E.BYPASS.LTC128B.128 [R45+0x12080], [R8.64], !P5 ;  /* 0x12080000082d8fae */ /* 0x0005e2000e901d52 */
[----:B------:R-:W-:-:S02]  /*1fd0*/  ISETP.GE.AND P0, PT, R13, 0x1, PT ;  /* 0x000000010d00780c */ /* 0x000fc40003f06270 */
[----:B------:R-:W-:Y:S01]  /*1fe0*/  ISETP.GE.AND P5, PT, R28, c[0x0][0x1d4], PT ;  /* 0x000075001c007a0c */ /* 0x000fe20003fa6270 */
[----:B------:R3:W-:Y:S01]  /*1ff0*/  @!P1 LDGSTS.E.BYPASS.LTC128B.128 [R45+0x7080], [R10.64], !P3 ;  /* 0x070800000a2d9fae */ /* 0x0007e2000d901d52 */
[----:B------:R-:W-:Y:S01]  /*2000*/  ISETP.GE.AND P3, PT, R39, c[0x0][0x1d4], PT ;  /* 0x0000750027007a0c */ /* 0x000fe20003f66270 */
[----:B------:R-:W-:Y:S01]  /*2010*/  IMAD.IADD R3, R3, 0x1, R0 ;  /* 0x0000000103037824 */ /* 0x000fe200078e0200 */
[----:B------:R-:W-:Y:S01]  /*2020*/  LOP3.LUT R0, R22, 0xfffffff0, RZ, 0xc0, !PT ;  /* 0xfffffff016007812 */ /* 0x000fe200078ec0ff */
[----:B--2---:R-:W-:-:S04]  /*2030*/  @!P1 IMAD.WIDE R8, R38, 0x2, R6 ;  /* 0x0000000226089825 */ /* 0x004fc800078e0206 */
[--C-:B---3--:R-:W-:Y:S01]  /*2040*/  @!P1 IMAD.WIDE R10, R37, 0x2, R6.reuse ;  /* 0x00000002250a9825 */ /* 0x108fe200078e0206 */
[----:B------:R1:W-:Y:S01]  /*2050*/  @!P1 LDGSTS.E.BYPASS.LTC128B.128 [R45+0xb080], [R8.64], !P2 ;  /* 0x0b080000082d9fae */ /* 0x0003e2000d101d52 */
[----:B------:R-:W-:Y:S02]  /*2060*/  ISETP.GE.AND P2, PT, R30, c[0x0][0x198], PT ;  /* 0x000066001e007a0c */ /* 0x000fe40003f46270 */
[----:B------:R-:W-:Y:S01]  /*2070*/  @!P1 IMAD.WIDE R6, R36, 0x2, R6 ;  /* 0x0000000224069825 */ /* 0x000fe200078e0206 */
[----:B------:R2:W-:Y:S01]  /*2080*/  @!P1 LDGSTS.E.BYPASS.LTC128B.128 [R45+0xf080], [R10.64], !P4 ;  /* 0x0f0800000a2d9fae */ /* 0x0005e2000e101d52 */
[----:B------:R-:W-:-:S09]  /*2090*/  ISETP.GE.AND P4, PT, R30, c[0x0][0x1d4], PT ;  /* 0x000075001e007a0c */ /* 0x000fd20003f86270 */
[----:B------:R3:W-:Y:S01]  /*20a0*/  @!P1 LDGSTS.E.BYPASS.LTC128B.128 [R45+0x13080], [R6.64], !P2 ;  /* 0x13080000062d9fae */ /* 0x0007e2000d101d52 */
[----:B------:R-:W-:Y:S02]  /*20b0*/  LOP3.LUT P1, RZ, R17, 0x2, RZ, 0xc0, !PT ;  /* 0x0000000211ff7812 */ /* 0x000fe4000782c0ff */
[C---:B------:R-:W-:Y:S01]  /*20c0*/  ISETP.GE.AND P2, PT, R39.reuse, c[0x0][0x1d4], PT ;  /* 0x0000750027007a0c */ /* 0x040fe20003f46270 */
[----:B------:R-:W0:Y:S01]  /*20d0*/  LDGDEPBAR ;  /* 0x00000000000079af */ /* 0x000e220000000000 */
[----:B-1----:R-:W-:-:S05]  /*20e0*/  @P0 IMAD.WIDE R8, R39, 0x2, R4 ;  /* 0x0000000227080825 */ /* 0x002fca00078e0204 */
[----:B------:R1:W-:Y:S01]  /*20f0*/  @P0 LDGSTS.E.BYPASS.LTC128B.128 [R45+0x14080], [R8.64], !P3 ;  /* 0x14080000082d0fae */ /* 0x0003e2000d901d52 */
[----:B---3--:R-:W-:-:S05]  /*2100*/  @P0 IMAD.WIDE R6, R38, 0x2, R4 ;  /* 0x0000000226060825 */ /* 0x008fca00078e0204 */
[----:B------:R3:W-:Y:S01]  /*2110*/  @P0 LDGSTS.E.BYPASS.LTC128B.128 [R45+0x15880], [R6.64], !P6 ;  /* 0x15880000062d0fae */ /* 0x0007e2000f101d52 */
[----:B-1----:R-:W-:-:S04]  /*2120*/  @P0 IMAD.WIDE R8, R37, 0x2, R4 ;  /* 0x0000000225080825 */ /* 0x002fc800078e0204 */
[----:B------:R-:W-:Y:S01]  /*2130*/  @P0 IMAD.WIDE R4, R36, 0x2, R4 ;  /* 0x0000000224040825 */ /* 0x000fe200078e0204 */
[----:B------:R1:W-:Y:S04]  /*2140*/  @P0 LDGSTS.E.BYPASS.LTC128B.128 [R45+0x17080], [R8.64], !P5 ;  /* 0x17080000082d0fae */ /* 0x0003e8000e901d52 */
[----:B------:R4:W-:Y:S01]  /*2150*/  @P0 LDGSTS.E.BYPASS.LTC128B.128 [R45+0x18880], [R4.64], !P4 ;  /* 0x18880000042d0fae */ /* 0x0009e2000e101d52 */
[----:B---3--:R-:W-:-:S05]  /*2160*/  IMAD.IADD R7, R44, 0x1, -R0 ;  /* 0x000000012c077824 */ /* 0x008fca00078e0a00 */
[----:B------:R-:W-:-:S04]  /*2170*/  SHF.R.S32.HI R0, RZ, 0x1f, R7 ;  /* 0x0000001fff007819 */ /* 0x000fc80000011407 */
[----:B------:R-:W-:Y:S01]  /*2180*/  LEA.HI R12, R0, R7, RZ, 0x3 ;  /* 0x00000007000c7211 */ /* 0x000fe200078f18ff */
[----:B------:R-:W-:-:S04]  /*2190*/  IMAD R0, R20, c[0x0][0x218], RZ ;  /* 0x0000860014007a24 */ /* 0x000fc800078e02ff */
[----:B------:R-:W-:Y:S02]  /*21a0*/  IMAD R6, R24, c[0x0][0x21c], R0 ;  /* 0x0000870018067a24 */ /* 0x000fe400078e0200 */
[----:B------:R-:W-:Y:S01]  /*21b0*/  IMAD R0, R15, 0x200, R21 ;  /* 0x000002000f007824 */ /* 0x000fe200078e0215 */
[----:B-1----:R-:W-:-:S03]  /*21c0*/  LOP3.LUT R8, R12, 0xfffffff8, RZ, 0xc0, !PT ;  /* 0xfffffff80c087812 */ /* 0x002fc600078ec0ff */
[----:B------:R-:W-:Y:S02]  /*21d0*/  IMAD.SHL.U32 R236, R0, 0x2, RZ ;  /* 0x0000000200ec7824 */ /* 0x000fe400078e00ff */
[----:B----4-:R-:W-:Y:S02]  /*21e0*/  IMAD.WIDE.U32 R4, R24, c[0x0][0x218], R2 ;  /* 0x0000860018047a25 */ /* 0x010fe400078e0002 */
[----:B------:R-:W-:Y:S01]  /*21f0*/  SHFL.IDX PT, R2, R19, 0x1, 0x181f ;  /* 0x00381f0013027f89 */ /* 0x000fe200000e0000 */
[----:B------:R-:W-:Y:S01]  /*2200*/  IADD3 R243, R236, 0x140a0, RZ ;  /* 0x000140a0ecf37810 */ /* 0x000fe20007ffe0ff */
[----:B------:R-:W-:Y:S01]  /*2210*/  IMAD.IADD R9, R7, 0x1, -R8 ;  /* 0x0000000107097824 */ /* 0x000fe200078e0a08 */
[----:B--2---:R-:W-:Y:S01]  /*2220*/  IADD3 R10, P0, R4, UR30, RZ ;  /* 0x0000001e040a7c10 */ /* 0x004fe2000ff1e0ff */
[----:B------:R-:W1:Y:S01]  /*2230*/  SHFL.IDX PT, R3, R18, 0x1, 0x181f ;  /* 0x00381f0012037f89 */ /* 0x000e6200000e0000 */
[----:B------:R-:W-:Y:S01]  /*2240*/  IADD3 R4, R236, 0x14080, RZ ;  /* 0x00014080ec047810 */ /* 0x000fe20007ffe0ff */
[----:B------:R-:W-:Y:S01]  /*2250*/  IMAD.SHL.U32 R0, R9, 0x40, RZ ;  /* 0x0000004009007824 */ /* 0x000fe200078e00ff */
[----:B------:R-:W-:Y:S01]  /*2260*/  IADD3.X R11, R5, UR25, R6, P0, !PT ;  /* 0x00000019050b7c10 */ /* 0x000fe200087fe406 */
[----:B------:R-:W-:Y:S01]  /*2270*/  IMAD.SHL.U32 R5, R15, 0x8, RZ ;  /* 0x000000080f057824 */ /* 0x000fe200078e00ff */
[----:B------:R-:W-:-:S02]  /*2280*/  ISETP.GT.AND P0, PT, R13, 0x20, PT ;  /* 0x000000200d00780c */ /* 0x000fc40003f04270 */
[----:B------:R-:W-:Y:S02]  /*2290*/  LOP3.LUT R0, R0, 0x1c0, RZ, 0xc0, !PT ;  /* 0x000001c000007812 */ /* 0x000fe400078ec0ff */
[----:B------:R-:W-:Y:S02]  /*22a0*/  @P1 IADD3 R243, R4, -0x20, RZ ;  /* 0xffffffe004f31810 */ /* 0x000fe40007ffe0ff */
[----:B------:R-:W-:Y:S02]  /*22b0*/  LOP3.LUT R8, R0, 0x8, R5, 0xf8, !PT ;  /* 0x0000000800087812 */ /* 0x000fe400078ef805 */
[----:B------:R-:W-:Y:S02]  /*22c0*/  SHF.R.U32.HI R0, RZ, 0x3, R0 ;  /* 0x00000003ff007819 */ /* 0x000fe40000011600 */
[----:B------:R-:W-:Y:S02]  /*22d0*/  LEA R13, P1, R10, c[0x0][0x1f8], 0x1 ;  /* 0x00007e000a0d7a11 */ /* 0x000fe400078208ff */
[----:B------:R-:W-:-:S02]  /*22e0*/  LOP3.LUT R0, R8, R0, RZ, 0x3c, !PT ;  /* 0x0000000008007212 */ /* 0x000fc400078e3cff */
[----:B------:R-:W-:Y:S02]  /*22f0*/  LEA.HI.X R8, R10, c[0x0][0x1fc], R11, 0x1, P1 ;  /* 0x00007f000a087a11 */ /* 0x000fe400008f0c0b */
[----:B------:R-:W-:Y:S01]  /*2300*/  LOP3.LUT P1, RZ, R9, 0x4, RZ, 0xc0, !PT ;  /* 0x0000000409ff7812 */ /* 0x000fe2000782c0ff */
[----:B------:R-:W-:Y:S01]  /*2310*/  SHFL.IDX PT, R10, R13, RZ, 0x181f ;  /* 0x00181fff0d0a7589 */ /* 0x000fe200000e0000 */
[----:B-1----:R-:W-:-:S03]  /*2320*/  @P0 IMAD.WIDE R4, R39, 0x2, R2 ;  /* 0x0000000227040825 */ /* 0x002fc600078e0202 */
[----:B------:R-:W1:Y:S01]  /*2330*/  SHFL.IDX PT, R11, R8, RZ, 0x181f ;  /* 0x00181fff080b7589 */ /* 0x000e6200000e0000 */
[----:B------:R-:W-:-:S03]  /*2340*/  @P0 IMAD.WIDE R6, R38, 0x2, R2 ;  /* 0x0000000226060825 */ /* 0x000fc600078e0202 */
[----:B------:R2:W-:Y:S01]  /*2350*/  @P0 LDGSTS.E.BYPASS.LTC128B.128 [R45+0x15080], [R4.64], !P3 ;  /* 0x15080000042d0fae */ /* 0x0005e2000d901d52 */
[----:B------:R-:W-:-:S03]  /*2360*/  ISETP.GT.AND P3, PT, R31, 0x2f, PT ;  /* 0x0000002f1f00780c */ /* 0x000fc60003f64270 */
[----:B------:R3:W-:Y:S01]  /*2370*/  @P0 LDGSTS.E.BYPASS.LTC128B.128 [R45+0x16880], [R6.64], !P6 ;  /* 0x16880000062d0fae */ /* 0x0007e2000f101d52 */
[----:B--2---:R-:W-:-:S04]  /*2380*/  @P0 IMAD.WIDE R4, R37, 0x2, R2 ;  /* 0x0000000225040825 */ /* 0x004fc800078e0202 */
[----:B------:R-:W-:Y:S01]  /*2390*/  @P0 IMAD.WIDE R2, R36, 0x2, R2 ;  /* 0x0000000224020825 */ /* 0x000fe200078e0202 */
[----:B------:R2:W-:Y:S01]  /*23a0*/  @P0 LDGSTS.E.BYPASS.LTC128B.128 [R45+0x18080], [R4.64], !P5 ;  /* 0x18080000042d0fae */ /* 0x0005e2000e901d52 */
[----:B---3--:R-:W-:Y:S02]  /*23b0*/  IADD3 R7, -R23, UR32, RZ ;  /* 0x0000002017077c10 */ /* 0x008fe4000fffe1ff */
[----:B------:R-:W-:Y:S01]  /*23c0*/  IMAD.MOV.U32 R6, RZ, RZ, 0x10 ;  /* 0x00000010ff067424 */ /* 0x000fe200078e00ff */
[----:B------:R1:W-:Y:S01]  /*23d0*/  @P0 LDGSTS.E.BYPASS.LTC128B.128 [R45+0x19880], [R2.64], !P4 ;  /* 0x19880000022d0fae */ /* 0x0003e2000e101d52 */
[----:B------:R-:W-:Y:S02]  /*23e0*/  LOP3.LUT P0, RZ, R9, 0x2, RZ, 0xc0, !PT ;  /* 0x0000000209ff7812 */ /* 0x000fe4000780c0ff */
[----:B------:R-:W-:Y:S01]  /*23f0*/  SHF.R.S32.HI R9, RZ, 0x1f, R39 ;  /* 0x0000001fff097819 */ /* 0x000fe20000011427 */
[----:B------:R-:W0:Y:S01]  /*2400*/  LDGDEPBAR ;  /* 0x00000000000079af */ /* 0x000e220000000000 */
[----:B------:R-:W-:-:S02]  /*2410*/  SEL R6, R6, 0xfffffff0, !P0 ;  /* 0xfffffff006067807 */ /* 0x000fc40004000000 */
[----:B------:R-:W-:Y:S01]  /*2420*/  ISETP.LT.OR P0, PT, R7, 0x1, P2 ;  /* 0x000000010700780c */ /* 0x000fe20001701670 */
[----:B------:R3:W-:Y:S01]  /*2430*/  STL [R1+0x70], R9 ;  /* 0x0000700901007387 */ /* 0x0007e20000100800 */
[----:B------:R-:W-:Y:S01]  /*2440*/  ISETP.GE.AND P2, PT, R28, c[0x0][0x1d4], PT ;  /* 0x000075001c007a0c */ /* 0x000fe20003f46270 */
[----:B--2---:R-:W-:Y:S02]  /*2450*/  IMAD.SHL.U32 R5, R12, 0x40, RZ ;  /* 0x000000400c057824 */ /* 0x004fe400078e00ff */
[----:B------:R-:W-:Y:S02]  /*2460*/  IMAD.MOV.U32 R4, RZ, RZ, 0x20 ;  /* 0x00000020ff047424 */ /* 0x000fe400078e00ff */
[----:B-1----:R-:W-:Y:S01]  /*2470*/  IMAD.WIDE R2, R39, 0x2, R10 ;  /* 0x0000000227027825 */ /* 0x002fe200078e020a */
[----:B------:R-:W-:-:S04]  /*2480*/  DEPBAR.LE SB0, 0x1 ;  /* 0x000080400000791a */ /* 0x000fc80000000000 */
[----:B------:R-:W-:Y:S02]  /*2490*/  LOP3.LUT R5, R0, 0xfffffe00, R5, 0xf8, !PT ;  /* 0xfffffe0000057812 */ /* 0x000fe400078ef805 */
[----:B------:R-:W-:Y:S01]  /*24a0*/  SEL R0, R4, 0xffffffe0, !P1 ;  /* 0xffffffe004007807 */ /* 0x000fe20004800000 */
[----:B------:R-:W-:Y:S01]  /*24b0*/  BAR.SYNC.DEFER_BLOCKING 0x0 ;  /* 0x0000000000007b1d */ /* 0x000fe20000010000 */
[----:B------:R-:W-:Y:S01]  /*24c0*/  ISETP.GE.AND P1, PT, R29, c[0x0][0x1d4], PT ;  /* 0x000075001d007a0c */ /* 0x000fe20003f26270 */
[----:B------:R-:W-:Y:S01]  /*24d0*/  IMAD R220, R64, 0x400, R5 ;  /* 0x0000040040dc7824 */ /* 0x000fe200078e0205 */
[----:B---3--:R-:W-:-:S04]  /*24e0*/  SHF.R.S32.HI R9, RZ, 0x1f, R36 ;  /* 0x0000001fff097819 */ /* 0x008fc80000011424 */
[C---:B------:R-:W-:Y:S01]  /*24f0*/  LEA R228, R220.reuse, 0x4080, 0x1 ;  /* 0x00004080dce47811 */ /* 0x040fe200078e08ff */
[----:B------:R-:W-:-:S04]  /*2500*/  IMAD.SHL.U32 R220, R220, 0x2, RZ ;  /* 0x00000002dcdc7824 */ /* 0x000fc800078e00ff */
[--C-:B------:R-:W-:Y:S02]  /*2510*/  IMAD R224, R6, 0x2, R228.reuse ;  /* 0x0000000206e07824 */ /* 0x100fe400078e02e4 */
[C---:B------:R-:W-:Y:S02]  /*2520*/  IMAD R228, R0.reuse, 0x2, R228 ;  /* 0x0000000200e47824 */ /* 0x040fe400078e02e4 */
[----:B------:R-:W-:Y:S01]  /*2530*/  IMAD R232, R0, 0x2, R224 ;  /* 0x0000000200e87824 */ /* 0x000fe200078e02e0 */
        /* <DEDUP_REMOVED lines=39> */
[----:B------:R-:W-:-:S04]  /*27b0*/  LOP3.LUT P0, RZ, R17, 0x4, RZ, 0xc0, !PT ;  /* 0x0000000411ff7812 */ /* 0x000fc8000780c0ff */
[----:B------:R-:W-:Y:S02]  /*27c0*/  SEL R4, R4, 0xffffffe0, !P0 ;  /* 0xffffffe004047807 */ /* 0x000fe40004000000 */
        /* <DEDUP_REMOVED lines=12> */
[----:B------:R-:W2:Y:S04]  /*2890*/  SHFL.IDX PT, R8, R8, 0x1, 0x181f ;  /* 0x00381f0008087f89 */ /* 0x000ea800000e0000 */
[----:B-1----:R1:W3:Y:S02]  /*28a0*/  SHFL.IDX PT, R2, R13, 0x1, 0x181f ;  /* 0x00381f000d027f89 */ /* 0x0022e400000e0000 */
.L_x_332:
[----:B------:R-:W4:Y:S04]  /*28b0*/  LDL R10, [R1+0x5c] ;  /* 0x00005c00010a7983 */ /* 0x000f280000100800 */
[----:B------:R-:W5:Y:S04]  /*28c0*/  LDL R11, [R1+0x64] ;  /* 0x00006400010b7983 */ /* 0x000f680000100800 */
[----:B---3--:R-:W3:Y:S04]  /*28d0*/  LDL R18, [R1+0x70] ;  /* 0x0000700001127983 */ /* 0x008ee80000100800 */
[----:B--2---:R-:W2:Y:S04]  /*28e0*/  LDL R9, [R1+0x8] ;  /* 0x0000080001097983 */ /* 0x004ea80000100800 */
[----:B------:R-:W2:Y:S04]  /*28f0*/  LDL R16, [R1+0x34] ;  /* 0x0000340001107983 */ /* 0x000ea80000100800 */
[----:B------:R-:W2:Y:S04]  /*2900*/  LDL R17, [R1+0x50] ;  /* 0x0000500001117983 */ /* 0x000ea80000100800 */
[----:B------:R-:W1:Y:S01]  /*2910*/  S2R R19, SR_TID.X ;  /* 0x0000000000137919 */ /* 0x000e620000002100 */
[----:B------:R-:W-:-:S02]  /*2920*/  SHF.R.S32.HI R12, RZ, 0x1f, R29 ;  /* 0x0000001fff0c7819 */ /* 0x000fc4000001141d */
[----:B-1----:R-:W-:Y:S02]  /*2930*/  SHF.R.S32.HI R13, RZ, 0x1f, R29 ;  /* 0x0000001fff0d7819 */ /* 0x002fe4000001141d */
[-C--:B------:R-:W-:Y:S02]  /*2940*/  LEA.HI R12, R12, R29.reuse, RZ, 0x3 ;  /* 0x0000001d0c0c7211 */ /* 0x080fe400078f18ff */
[----:B------:R-:W-:Y:S02]  /*2950*/  LEA.HI R13, R13, R29, RZ, 0x3 ;  /* 0x0000001d0d0d7211 */ /* 0x000fe400078f18ff */
[----:B------:R-:W-:Y:S02]  /*2960*/  LOP3.LUT R12, R12, 0xfffffff8, RZ, 0xc0, !PT ;  /* 0xfffffff80c0c7812 */ /* 0x000fe400078ec0ff */
[----:B------:R-:W-:Y:S02]  /*2970*/  LOP3.LUT R13, R13, 0xfffffff8, RZ, 0xc0, !PT ;  /* 0xfffffff80d0d7812 */ /* 0x000fe400078ec0ff */
[----:B------:R-:W-:-:S02]  /*2980*/  LEA R14, P0, R12, R2, 0x1 ;  /* 0x000000020c0e7211 */ /* 0x000fc400078008ff */
[----:B------:R-:W-:Y:S02]  /*2990*/  SHF.R.S32.HI R13, RZ, 0x1f, R13 ;  /* 0x0000001fff0d7819 */ /* 0x000fe4000001140d */
[----:B------:R-:W-:-:S04]  /*29a0*/  LEA.HI R3, R66, R19, RZ, 0x3 ;  /* 0x0000001342037211 */ /* 0x000fc800078f18ff */
[----:B------:R-:W-:Y:S02]  /*29b0*/  LOP3.LUT R3, R3, 0xfffffff8, RZ, 0xc0, !PT ;  /* 0xfffffff803037812 */ /* 0x000fe400078ec0ff */
[----:B------:R-:W-:-:S03]  /*29c0*/  LEA.HI.X R15, R12, R8, R13, 0x1, P0 ;  /* 0x000000080c0f7211 */ /* 0x000fc600000f0c0d */
[----:B------:R-:W-:-:S04]  /*29d0*/  IMAD.IADD R3, R19, 0x1, -R3 ;  /* 0x0000000113037824 */ /* 0x000fc800078e0a03 */
[----:B------:R-:W-:Y:S01]  /*29e0*/  IMAD.SHL.U32 R3, R3, 0x8, RZ ;  /* 0x0000000803037824 */ /* 0x000fe200078e00ff */
[----:B----4-:R-:W-:-:S04]  /*29f0*/  LEA R12, P0, R10, R2, 0x1 ;  /* 0x000000020a0c7211 */ /* 0x010fc800078008ff */
[----:B-----5:R-:W-:Y:S02]  /*2a00*/  LEA.HI.X R13, R10, R8, R11, 0x1, P0 ;  /* 0x000000080a0d7211 */ /* 0x020fe400000f0c0b */
[----:B------:R-:W-:-:S04]  /*2a10*/  LEA R10, P0, R3, R2, 0x1 ;  /* 0x00000002030a7211 */ /* 0x000fc800078008ff */
[C---:B---3--:R-:W-:Y:S02]  /*2a20*/  LEA.HI.X R11, R3.reuse, R8, R18, 0x1, P0 ;  /* 0x00000008030b7211 */ /* 0x048fe400000f0c12 */
[----:B------:R-:W-:-:S04]  /*2a30*/  ISETP.GE.AND P0, PT, R3, c[0x0][0x1d4], PT ;  /* 0x0000750003007a0c */ /* 0x000fc80003f06270 */
[----:B------:R-:W-:-:S13]  /*2a40*/  ISETP.LT.OR P0, PT, R7, 0x21, P0 ;  /* 0x000000210700780c */ /* 0x000fda0000701670 */
[----:B------:R-:W-:Y:S01]  /*2a50*/  @!PT LDS RZ, [RZ] ;  /* 0x00000000fffff984 */ /* 0x000fe20000000800 */
[----:B------:R-:W-:Y:S01]  /*2a60*/  @!PT LDS RZ, [RZ] ;  /* 0x00000000fffff984 */ /* 0x000fe20000000800 */
[----:B------:R-:W-:Y:S01]  /*2a70*/  @!PT LDS RZ, [RZ] ;  /* 0x00000000fffff984 */ /* 0x000fe20000000800 */
[----:B--2---:R1:W-:Y:S01]  /*2a80*/  LDGSTS.E.BYPASS.LTC128B.128 [R9+0x5080], [R10.64], !P0 ;  /* 0x050800000a097fae */ /* 0x0043e2000c101d52 */
[----:B------:R-:W-:-:S04]  /*2a90*/  LEA R2, P0, R16, R2, 0x1 ;  /* 0x0000000210027211 */ /* 0x000fc800078008ff */
        /* <DEDUP_REMOVED lines=8> */
.L_x_261:
[----:B--234-:R-:W-:Y:S05]  /*2b20*/  BSYNC B0 ;  /* 0x0000000000007941 */ /* 0x01cfea0003800000 */
.L_x_260:
[----:B------:R-:W0:Y:S01]  /*2b30*/  LDGDEPBAR ;  /* 0x00000000000079af */ /* 0x000e220000000000 */
[----:B------:R-:W-:Y:S01]  /*2b40*/  WARPSYNC 0xffffffff ;  /* 0xffffffff00007948 */ /* 0x000fe20003800000 */
[C---:B-1----:R-:W-:Y:S01]  /*2b50*/  HMMA.16816.F32 R8, R160.reuse, R22, RZ ;  /* 0x00000016a008723c */ /* 0x042fe200000018ff */
[C---:B------:R-:W-:Y:S01]  /*2b60*/  IMAD R242, R4.reuse, 0x2, R236 ;  /* 0x0000000204f27824 */ /* 0x040fe200078e02ec */
[----:B------:R-:W-:Y:S01]  /*2b70*/  LDSM.16.M88.4 R60, [R243+0x5800] ;  /* 0x00580000f33c783b */ /* 0x000fe20000000200 */
[----:B------:R-:W-:Y:S01]  /*2b80*/  IMAD R239, R4, 0x2, R243 ;  /* 0x0000000204ef7824 */ /* 0x000fe200078e02f3 */
[----:B------:R-:W-:Y:S01]  /*2b90*/  UISETP.GT.AND UP0, UPT, UR4, UR7, UPT ;  /* 0x000000070400728c */ /* 0x000fe2000bf04270 */
[C---:B------:R-:W-:Y:S01]  /*2ba0*/  IADD3 R252, R243.reuse, 0x1800, RZ ;  /* 0x00001800f3fc7810 */ /* 0x040fe20007ffe0ff */
[----:B------:R-:W1:Y:S01]  /*2bb0*/  LDSM.16.M88.4 R36, [R242+0x14080] ;  /* 0x01408000f224783b */ /* 0x000e620000000200 */
[C---:B------:R-:W-:Y:S01]  /*2bc0*/  IADD3 R251, R243.reuse, 0x2000, RZ ;  /* 0x00002000f3fb7810 */ /* 0x040fe20007ffe0ff */
[----:B------:R-:W-:Y:S01]  /*2bd0*/  HMMA.16816.F32 R12, R160, R20, RZ ;  /* 0x00000014a00c723c */ /* 0x000fe200000018ff */
[----:B------:R-:W-:Y:S01]  /*2be0*/  IADD3 R250, R243, 0x2800, RZ ;  /* 0x00002800f3fa7810 */ /* 0x000fe20007ffe0ff */
[----:B------:R-:W2:Y:S01]  /*2bf0*/  LDSM.16.M88.4 R44, [R242+0x14880] ;  /* 0x01488000f22c783b */ /* 0x000ea20000000200 */
[----:B------:R-:W-:-:S02]  /*2c00*/  PLOP3.LUT P0, PT, PT, PT, UP0, 0x40, 0x0 ;  /* 0x000000000000781c */ /* 0x000fc40003f0e808 */
[C---:B------:R-:W-:Y:S01]  /*2c10*/  IADD3 R249, R243.reuse, 0x3000, RZ ;  /* 0x00003000f3f97810 */ /* 0x040fe20007ffe0ff */
[----:B------:R-:W3:Y:S01]  /*2c20*/  LDSM.16.M88.4 R52, [R242+0x15080] ;  /* 0x01508000f234783b */ /* 0x000ee20000000200 */
[C---:B------:R-:W-:Y:S01]  /*2c30*/  IADD3 R248, R243.reuse, 0x3800, RZ ;  /* 0x00003800f3f87810 */ /* 0x040fe20007ffe0ff */
[C---:B------:R-:W-:Y:S01]  /*2c40*/  HMMA.16816.F32 R16, R160.reuse, R24, RZ ;  /* 0x00000018a010723c */ /* 0x040fe200000018ff */
[C---:B------:R-:W-:Y:S02]  /*2c50*/  IADD3 R247, R243.reuse, 0x4000, RZ ;  /* 0x00004000f3f77810 */ /* 0x040fe40007ffe0ff */
[C---:B------:R-:W-:Y:S02]  /*2c60*/  IADD3 R246, R243.reuse, 0x4800, RZ ;  /* 0x00004800f3f67810 */ /* 0x040fe40007ffe0ff */
[C---:B------:R-:W-:Y:S02]  /*2c70*/  IADD3 R245, R243.reuse, 0x5000, RZ ;  /* 0x00005000f3f57810 */ /* 0x040fe40007ffe0ff */
[----:B------:R-:W-:Y:S01]  /*2c80*/  IADD3 R244, R243, 0x5800, RZ ;  /* 0x00005800f3f47810 */ /* 0x000fe20007ffe0ff */
[C---:B------:R-:W-:Y:S08]  /*2c90*/  HMMA.16816.F32 R20, R160.reuse, R26, RZ ;  /* 0x0000001aa014723c */ /* 0x040ff000000018ff */
        /* <DEDUP_REMOVED lines=136> */
[----:B------:R-:W1:Y:S04]  /*3520*/  S2R R75, SR_TID.X ;  /* 0x00000000004b7919 */ /* 0x000e680000002100 */
[----:B------:R2:W5:Y:S04]  /*3530*/  LDL R71, [R1+0x64] ;  /* 0x0000640001477983 */ /* 0x0005680000100800 */
[----:B------:R2:W5:Y:S04]  /*3540*/  LDL R67, [R1+0x8] ;  /* 0x0000080001437983 */ /* 0x0005680000100800 */
[----:B------:R2:W5:Y:S04]  /*3550*/  LDL R68, [R1+0x34] ;  /* 0x0000340001447983 */ /* 0x0005680000100800 */
[----:B------:R2:W5:Y:S04]  /*3560*/  LDL R69, [R1+0x50] ;  /* 0x0000500001457983 */ /* 0x0005680000100800 */
[----:B------:R2:W5:Y:S01]  /*3570*/  LDL R70, [R1+0x5c] ;  /* 0x00005c0001467983 */ /* 0x0005620000100800 */
[----:B-1----:R-:W-:-:S02]  /*3580*/  LEA.HI R73, R66, R75, RZ, 0x3 ;  /* 0x0000004b42497211 */ /* 0x002fc400078f18ff */
[----:B------:R-:W-:Y:S02]  /*3590*/  LEA.HI R74, R66, R75, RZ, 0x3 ;  /* 0x0000004b424a7211 */ /* 0x000fe400078f18ff */
[----:B------:R-:W-:Y:S02]  /*35a0*/  LOP3.LUT R73, R73, 0xfffffff8, RZ, 0xc0, !PT ;  /* 0xfffffff849497812 */ /* 0x000fe400078ec0ff */
[----:B------:R-:W-:-:S03]  /*35b0*/  SHF.R.S32.HI R74, RZ, 0x3, R74 ;  /* 0x00000003ff4a7819 */ /* 0x000fc6000001144a */
[----:B------:R-:W-:-:S04]  /*35c0*/  IMAD.IADD R73, R75, 0x1, -R73 ;  /* 0x000000014b497824 */ /* 0x000fc800078e0a49 */
[----:B------:R-:W-:Y:S02]  /*35d0*/  IMAD R73, R73, 0x20, R74 ;  /* 0x0000002049497824 */ /* 0x000fe400078e024a */
[----:B------:R-:W-:Y:S02]  /*35e0*/  IMAD.MOV.U32 R10, RZ, RZ, RZ ;  /* 0x000000ffff0a7224 */ /* 0x000fe400078e00ff */
[----:B--2---:R-:W-:Y:S02]  /*35f0*/  IMAD.MOV.U32 R72, RZ, RZ, R7 ;  /* 0x000000ffff487224 */ /* 0x004fe400078e0007 */
[----:B---3--:R-:W-:Y:S02]  /*3600*/  IMAD.MOV.U32 R7, RZ, RZ, R2 ;  /* 0x000000ffff077224 */ /* 0x008fe400078e0002 */
[----:B------:R-:W-:-:S05]  /*3610*/  IMAD.MOV.U32 R2, RZ, RZ, c[0x0][0x2b8] ;  /* 0x0000ae00ff027624 */ /* 0x000fca00078e00ff */
[----:B------:R-:W-:Y:S01]  /*3620*/  ISETP.NE.AND P1, PT, R2, 0x1, PT ;  /* 0x000000010200780c */ /* 0x000fe20003f25270 */
[----:B------:R-:W-:Y:S02]  /*3630*/  IMAD.U32 R2, RZ, RZ, UR11 ;  /* 0x0000000bff027e24 */ /* 0x000fe4000f8e00ff */
[----:B----4-:R-:W-:-:S03]  /*3640*/  IMAD.MOV.U32 R75, RZ, RZ, R3 ;  /* 0x000000ffff4b7224 */ /* 0x010fc600078e0003 */
[----:B------:R-:W-:-:S04]  /*3650*/  IADD3 R2, R73, UR24, R2 ;  /* 0x0000001849027c10 */ /* 0x000fc8000fffe002 */
[----:B------:R-:W-:-:S05]  /*3660*/  IADD3 R3, R2, -0x30, RZ ;  /* 0xffffffd002037810 */ /* 0x000fca0007ffe0ff */
[----:B------:R-:W-:-:S04]  /*3670*/  @P1 IMAD.HI.U32 R4, R3, c[0x0][0x2bc], RZ ;  /* 0x0000af0003041a27 */ /* 0x000fc800078e00ff */
[----:B------:R-:W-:Y:S01]  /*3680*/  IMAD.MOV.U32 R2, RZ, RZ, R3 ;  /* 0x000000ffff027224 */ /* 0x000fe200078e0003 */
[----:B------:R-:W-:Y:S01]  /*3690*/  @P1 SHF.R.U32.HI R2, RZ, c[0x0][0x2c0], R4 ;  /* 0x0000b000ff021a19 */ /* 0x000fe20000011604 */
[----:B------:R-:W-:-:S03]  /*36a0*/  IMAD.MOV.U32 R73, RZ, RZ, R7 ;  /* 0x000000ffff497224 */ /* 0x000fc600078e0007 */
[----:B------:R-:W-:-:S04]  /*36b0*/  @!P3 IADD3 R4, P0, R2, UR16, RZ ;  /* 0x000000100204bc10 */ /* 0x000fc8000ff1e0ff */
[----:B------:R-:W-:Y:S02]  /*36c0*/  @!P3 LEA.HI.X.SX32 R7, R2, UR6, 0x1, P0 ;  /* 0x000000060207bc11 */ /* 0x000fe400080f0eff */
[----:B------:R-:W-:-:S04]  /*36d0*/  @!P3 LEA R8, P0, R4, c[0x0][0x2a0], 0x2 ;  /* 0x0000a8000408ba11 */ /* 0x000fc800078010ff */
[----:B------:R-:W-:-:S05]  /*36e0*/  @!P3 LEA.HI.X R9, R4, c[0x0][0x2a4], R7, 0x2, P0 ;  /* 0x0000a9000409ba11 */ /* 0x000fca00000f1407 */
[----:B------:R-:W2:Y:S01]  /*36f0*/  @!P3 LDG.E R10, [R8.64] ;  /* 0x00000012080ab981 */ /* 0x000ea2000c1e1900 */
[----:B------:R-:W-:-:S04]  /*3700*/  IMAD.MOV R2, RZ, RZ, -R2 ;  /* 0x000000ffff027224 */ /* 0x000fc800078e0a02 */
[----:B------:R-:W-:Y:S01]  /*3710*/  IMAD R11, R2, c[0x0][0x2b8], R3 ;  /* 0x0000ae00020b7a24 */ /* 0x000fe200078e0203 */
[----:B------:R-:W1:Y:S04]  /*3720*/  S2R R76, SR_TID.X ;  /* 0x00000000004c7919 */ /* 0x000e680000002100 */
[----:B------:R-:W-:-:S05]  /*3730*/  SHF.R.S32.HI R2, RZ, 0x1f, R11 ;  /* 0x0000001fff027819 */ /* 0x000fca000001140b */
[----:B------:R-:W-:Y:S02]  /*3740*/  IMAD R4, R2, c[0x0][0x1e0], RZ ;  /* 0x0000780002047a24 */ /* 0x000fe400078e02ff */
[----:B------:R-:W-:-:S04]  /*3750*/  IMAD.WIDE.U32 R2, R11, c[0x0][0x1e0], RZ ;  /* 0x000078000b027a25 */ /* 0x000fc800078e00ff */
[----:B------:R-:W-:-:S04]  /*3760*/  IMAD R4, R11, c[0x0][0x1e4], R4 ;  /* 0x000079000b047a24 */ /* 0x000fc800078e0204 */
[----:B------:R-:W-:Y:S01]  /*3770*/  IMAD.IADD R3, R3, 0x1, R4 ;  /* 0x0000000103037824 */ /* 0x000fe200078e0204 */
[----:B------:R-:W-:Y:S01]  /*3780*/  STL [R1+0x28], R11 ;  /* 0x0000280b01007387 */ /* 0x000fe20000100800 */
[----:B-1----:R-:W-:-:S04]  /*3790*/  LEA.HI R74, R66, R76, RZ, 0x3 ;  /* 0x0000004c424a7211 */ /* 0x002fc800078f18ff */
[----:B------:R-:W-:-:S05]  /*37a0*/  LOP3.LUT R74, R74, 0xfffffff8, RZ, 0xc0, !PT ;  /* 0xfffffff84a4a7812 */ /* 0x000fca00078ec0ff */
[----:B------:R-:W-:Y:S01]  /*37b0*/  IMAD.IADD R74, R76, 0x1, -R74 ;  /* 0x000000014c4a7824 */ /* 0x000fe200078e0a4a */
[----:B------:R-:W-:Y:S03]  /*37c0*/  BSSY B0, `(.L_x_264) ;  /* 0x0000020000007945 */ /* 0x000fe60003800000 */
[----:B------:R-:W-:-:S05]  /*37d0*/  IMAD.SHL.U32 R74, R74, 0x8, RZ ;  /* 0x000000084a4a7824 */ /* 0x000fca00078e00ff */
[----:B------:R-:W-:Y:S02]  /*37e0*/  ISETP.GE.AND P1, PT, R74, c[0x0][0x1d4], PT ;  /* 0x000075004a007a0c */ /* 0x000fe40003f26270 */
[----:B--2---:R-:W-:Y:S01]  /*37f0*/  SHF.R.S32.HI R4, RZ, 0x1f, R10 ;  /* 0x0000001fff047819 */ /* 0x004fe2000001140a */
[----:B------:R-:W-:-:S04]  /*3800*/  IMAD.WIDE.U32 R2, R10, c[0x0][0x1f0], R2 ;  /* 0x00007c000a027a25 */ /* 0x000fc800078e0002 */
[----:B------:R-:W-:Y:S01]  /*3810*/  IMAD R4, R4, c[0x0][0x1f0], RZ ;  /* 0x00007c0004047a24 */ /* 0x000fe200078e02ff */
[----:B------:R1:W-:Y:S03]  /*3820*/  STL [R1+0x24], R10 ;  /* 0x0000240a01007387 */ /* 0x0003e60000100800 */
[----:B------:R-:W-:Y:S01]  /*3830*/  IMAD R4, R10, c[0x0][0x1f4], R4 ;  /* 0x00007d000a047a24 */ /* 0x000fe200078e0204 */
[----:B------:R-:W-:-:S04]  /*3840*/  IADD3 R2, P0, R2, UR26, RZ ;  /* 0x0000001a02027c10 */ /* 0x000fc8000ff1e0ff */
[----:B------:R-:W-:Y:S02]  /*3850*/  IADD3.X R3, R3, UR22, R4, P0, !PT ;  /* 0x0000001603037c10 */ /* 0x000fe400087fe404 */
[----:B------:R-:W-:-:S04]  /*3860*/  LEA R7, P0, R2, c[0x0][0x1c8], 0x1 ;  /* 0x0000720002077a11 */ /* 0x000fc800078008ff */
[----:B------:R-:W-:Y:S02]  /*3870*/  LEA.HI.X R4, R2, c[0x0][0x1cc], R3, 0x1, P0 ;  /* 0x0000730002047a11 */ /* 0x000fe400000f0c03 */
[----:B-1----:R-:W-:-:S04]  /*3880*/  LEA.HI R10, R66, R76, RZ, 0x3 ;  /* 0x0000004c420a7211 */ /* 0x002fc800078f18ff */
[----:B------:R-:W-:-:S04]  /*3890*/  SHF.R.S32.HI R10, RZ, 0x3, R10 ;  /* 0x00000003ff0a7819 */ /* 0x000fc8000001140a */
[----:B------:R-:W-:-:S04]  /*38a0*/  IADD3 R14, -R10, 0x30, RZ ;  /* 0x000000300a0e7810 */ /* 0x000fc80007ffe1ff */
[----:B------:R-:W-:Y:S01]  /*38b0*/  ISETP.GE.AND P0, PT, R14, 0x1, PT ;  /* 0x000000010e00780c */ /* 0x000fe20003f06270 */
[----:B------:R1:W2:Y:S04]  /*38c0*/  SHFL.IDX PT, R2, R7, RZ, 0x181f ;  /* 0x00181fff07027589 */ /* 0x0002a800000e0000 */
[----:B------:R1:W3:Y:S08]  /*38d0*/  SHFL.IDX PT, R3, R4, RZ, 0x181f ;  /* 0x00181fff04037589 */ /* 0x0002f000000e0000 */
[----:B------:R-:W-:Y:S05]  /*38e0*/  @!P0 BRA `(.L_x_265) ;  /* 0x000000d000008947 */ /* 0x000fea0003800000 */
[----:B--2---:R-:W-:-:S04]  /*38f0*/  LEA R12, P0, R74, R2, 0x1 ;  /* 0x000000024a0c7211 */ /* 0x004fc800078008ff */
[----:B---3--:R-:W-:Y:S02]  /*3900*/  LEA.HI.X R13, R74, R3, R75, 0x1, P0 ;  /* 0x000000034a0d7211 */ /* 0x008fe400000f0c4b */
[----:B------:R-:W-:-:S03]  /*3910*/  LEA R10, P0, R72, R2, 0x1 ;  /* 0x00000002480a7211 */ /* 0x000fc600078008ff */
[----:B------:R-:W-:Y:S01]  /*3920*/  @!PT LDS RZ, [RZ] ;  /* 0x00000000fffff984 */ /* 0x000fe20000000800 */
[----:B-----5:R2:W-:Y:S01]  /*3930*/  LDGSTS.E.BYPASS.LTC128B.128 [R67+0x14080], [R12.64], !P1 ;  /* 0x140800000c437fae */ /* 0x0205e2000c901d52 */
        /* <DEDUP_REMOVED lines=8> */
.L_x_265:
[----:B------:R-:W-:Y:S05]  /*39c0*/  BSYNC B0 ;  /* 0x0000000000007941 */ /* 0x000fea0003800000 */
.L_x_264:
[----:B------:R-:W-:Y:S01]  /*39d0*/  ISETP.GE.AND P0, PT, R14, 0x21, PT ;  /* 0x000000210e00780c */ /* 0x000fe20003f06270 */
[----:B--23--:R2:W3:Y:S01]  /*39e0*/  SHFL.IDX PT, R3, R4, 0x1, 0x181f ;  /* 0x00381f0004037f89 */ /* 0x00c4e200000e0000 */
[----:B------:R-:W-:Y:S03]  /*39f0*/  BSSY B0, `(.L_x_263) ;  /* 0x0000010000007945 */ /* 0x000fe60003800000 */
[----:B------:R2:W4:Y:S08]  /*3a00*/  SHFL.IDX PT, R2, R7, 0x1, 0x181f ;  /* 0x00381f0007027f89 */ /* 0x00053000000e0000 */
[----:B------:R-:W-:Y:S05]  /*3a10*/  @!P0 BRA `(.L_x_266) ;  /* 0x000000d000008947 */ /* 0x000fea0003800000 */
[----:B----4-:R-:W-:-:S04]  /*3a20*/  LEA R12, P0, R74, R2, 0x1 ;  /* 0x000000024a0c7211 */ /* 0x010fc800078008ff */
        /* <DEDUP_REMOVED lines=12> */
.L_x_266:
[----:B------:R-:W-:Y:S05]  /*3af0*/  BSYNC B0 ;  /* 0x0000000000007941 */ /* 0x000fea0003800000 */
.L_x_263:
[----:B---3--:R-:W3:Y:S01]  /*3b00*/  S2R R8, SR_TID.X ;  /* 0x0000000000087919 */ /* 0x008ee20000002100 */
[----:B----4-:R-:W-:Y:S01]  /*3b10*/  LOP3.LUT R2, R65, 0xffffffe0, RZ, 0xc0, !PT ;  /* 0xffffffe041027812 */ /* 0x010fe200078ec0ff */
[----:B------:R-:W-:Y:S01]  /*3b20*/  UISETP.NE.AND UP1, UPT, UR15, URZ, UPT ;  /* 0x0000003f0f00728c */ /* 0x000fe2000bf25270 */
[----:B-12---:R-:W-:Y:S01]  /*3b30*/  SHF.R.S32.HI R7, RZ, 0x1f, R64 ;  /* 0x0000001fff077819 */ /* 0x006fe20000011440 */
[----:B------:R-:W-:Y:S01]  /*3b40*/  UISETP.NE.AND UP0, UPT, UR14, URZ, UPT ;  /* 0x0000003f0e00728c */ /* 0x000fe2000bf05270 */
[----:B------:R-:W0:Y:S01]  /*3b50*/  LDGDEPBAR ;  /* 0x00000000000079af */ /* 0x000e220000000000 */
[----:B------:R-:W-:Y:S01]  /*3b60*/  ULDC UR24, c[0x0][0x324] ;  /* 0x0000c90000187ab9 */ /* 0x000fe20000000800 */
[----:B------:R-:W-:Y:S01]  /*3b70*/  LEA.HI R7, R7, R64, RZ, 0x3 ;  /* 0x0000004007077211 */ /* 0x000fe200078f18ff */
[----:B------:R-:W-:Y:S01]  /*3b80*/  ULOP3.LUT UR24, URZ, UR24, URZ, 0x33, !UPT ;  /* 0x000000183f187292 */ /* 0x000fe2000f8e333f */
[----:B------:R-:W-:Y:S02]  /*3b90*/  PLOP3.LUT P0, PT, PT, PT, UP1, 0x80, 0x0 ;  /* 0x000000000000781c */ /* 0x000fe40003f0f018 */
[----:B------:R-:W-:-:S05]  /*3ba0*/  LOP3.LUT R7, R7, 0xffffff8, RZ, 0xc0, !PT ;  /* 0x0ffffff807077812 */ /* 0x000fca00078ec0ff */
[----:B------:R-:W-:Y:S01]  /*3bb0*/  IMAD.IADD R9, R64, 0x1, -R7 ;  /* 0x0000000140097824 */ /* 0x000fe200078e0a07 */
[----:B---3--:R-:W-:Y:S01]  /*3bc0*/  LEA.HI R3, R66, R8, RZ, 0x2 ;  /* 0x0000000842037211 */ /* 0x008fe200078f10ff */
        /* <DEDUP_REMOVED lines=20> */
[----:B------:R-:W-:Y:S02]  /*3d10*/  IMAD.U32 R2, RZ, RZ, UR32 ;  /* 0x00000020ff027e24 */ /* 0x000fe4000f8e00ff */
[----:B------:R-:W-:-:S02]  /*3d20*/  IMAD.SHL.U32 R11, R3, 0x2, RZ ;  /* 0x00000002030b7824 */ /* 0x000fc400078e00ff */
[----:B------:R-:W-:-:S03]  /*3d30*/  IMAD.U32 R3, RZ, RZ, UR29 ;  /* 0x0000001dff037e24 */ /* 0x000fc6000f8e00ff */
[C---:B------:R-:W-:Y:S01]  /*3d40*/  IADD3 R2, -R11.reuse, 0x1, R2 ;  /* 0x000000010b027810 */ /* 0x040fe20007ffe102 */
[----:B------:R3:W-:Y:S01]  /*3d50*/  STL [R1+0x54], R11 ;  /* 0x0000540b01007387 */ /* 0x0007e20000100800 */
[----:B------:R-:W-:Y:S02]  /*3d60*/  IADD3 R9, -R11, UR8, R3 ;  /* 0x000000080b097c10 */ /* 0x000fe4000fffe103 */
[----:B------:R-:W-:-:S04]  /*3d70*/  IADD3 R2, R2, -UR12, RZ ;  /* 0x8000000c02027c10 */ /* 0x000fc8000fffe0ff */
        /* <DEDUP_REMOVED lines=9> */
[----:B------:R-:W-:-:S04]  /*3e10*/  IADD3 R4, -R12, UR8, R4 ;  /* 0x000000080c047c10 */ /* 0x000fc8000fffe104 */
[----:B------:R-:W-:-:S13]  /*3e20*/  ISETP.GT.AND P0, PT, R4, -0x1, PT ;  /* 0xffffffff0400780c */ /* 0x000fda0003f04270 */
[----:B------:R-:W-:Y:S05]  /*3e30*/  @P0 BRA `(.L_x_269) ;  /* 0x0000007000000947 */ /* 0x000fea0003800000 */
[----:B------:R-:W-:Y:S01]  /*3e40*/  IMAD.MOV.U32 R12, RZ, RZ, 0x1 ;  /* 0x00000001ff0c7424 */ /* 0x000fe200078e00ff */
[----:B------:R-:W-:-:S04]  /*3e50*/  LOP3.LUT R4, RZ, R4, RZ, 0x33, !PT ;  /* 0x00000004ff047212 */ /* 0x000fc800078e33ff */
[----:B------:R-:W-:-:S13]  /*3e60*/  ISETP.NE.AND P0, PT, R12, c[0x0][0x32c], PT ;  /* 0x0000cb000c007a0c */ /* 0x000fda0003f05270 */
[----:B------:R-:W-:-:S05]  /*3e70*/  @P0 IMAD.HI.U32 R12, R4, c[0x0][0x330], RZ ;  /* 0x0000cc00040c0a27 */ /* 0x000fca00078e00ff */
[----:B------:R-:W-:-:S04]  /*3e80*/  @P0 SHF.R.U32.HI R4, RZ, c[0x0][0x334], R12 ;  /* 0x0000cd00ff040a19 */ /* 0x000fc8000001160c */
[----:B------:R-:W-:Y:S01]  /*3e90*/  LOP3.LUT R4, RZ, R4, RZ, 0x33, !PT ;  /* 0x00000004ff047212 */ /* 0x000fe200078e33ff */
[----:B------:R-:W-:Y:S05]  /*3ea0*/  BRA `(.L_x_270) ;  /* 0x0000004000007947 */ /* 0x000fea0003800000 */
.L_x_269:
[----:B------:R-:W-:-:S04]  /*3eb0*/  MOV R12, 0x1 ;  /* 0x00000001000c7802 */ /* 0x000fc80000000f00 */
[----:B------:R-:W-:-:S13]  /*3ec0*/  ISETP.NE.AND P0, PT, R12, c[0x0][0x32c], PT ;  /* 0x0000cb000c007a0c */ /* 0x000fda0003f05270 */
[----:B------:R-:W-:-:S05]  /*3ed0*/  @P0 IMAD.HI.U32 R12, R4, c[0x0][0x330], RZ ;  /* 0x0000cc00040c0a27 */ /* 0x000fca00078e00ff */
[----:B------:R-:W-:Y:S02]  /*3ee0*/  @P0 SHF.R.U32.HI R4, RZ, c[0x0][0x334], R12 ;  /* 0x0000cd00ff040a19 */ /* 0x000fe4000001160c */
.L_x_270:
[----:B------:R-:W-:Y:S05]  /*3ef0*/  BSYNC B0 ;  /* 0x0000000000007941 */ /* 0x000fea0003800000 */
.L_x_268:
[----:B------:R-:W-:-:S05]  /*3f00*/  IMAD R4, R4, c[0x0][0x32c], R11 ;  /* 0x0000cb0004047a24 */ /* 0x000fca00078e020b */
[----:B------:R-:W-:Y:S02]  /*3f10*/  IADD3 R12, R4, c[0x0][0x32c], RZ ;  /* 0x0000cb00040c7a10 */ /* 0x000fe40007ffe0ff */
[----:B------:R-:W-:Y:S02]  /*3f20*/  IMNMX R2, R2, R4, !PT ;  /* 0x0000000402027217 */ /* 0x000fe40007800200 */
[----:B------:R-:W-:Y:S02]  /*3f30*/  IMNMX R3, R3, R12, PT ;  /* 0x0000000c03037217 */ /* 0x000fe40003800200 */
.L_x_267:
        /* <DEDUP_REMOVED lines=86> */
.L_x_273:
[----:B------:R-:W-:-:S04]  /*44a0*/  MOV R7, 0x1 ;  /* 0x0000000100077802 */ /* 0x000fc80000000f00 */
[----:B------:R-:W-:-:S13]  /*44b0*/  ISETP.NE.AND P0, PT, R7, c[0x0][0x32c], PT ;  /* 0x0000cb0007007a0c */ /* 0x000fda0003f05270 */
[----:B------:R-:W-:-:S05]  /*44c0*/  @P0 IMAD.HI.U32 R7, R4, c[0x0][0x330], RZ ;  /* 0x0000cc0004070a27 */ /* 0x000fca00078e00ff */
[----:B------:R-:W-:Y:S02]  /*44d0*/  @P0 SHF.R.U32.HI R4, RZ, c[0x0][0x334], R7 ;  /* 0x0000cd00ff040a19 */ /* 0x000fe40000011607 */
.L_x_274:
[----:B------:R-:W-:Y:S05]  /*44e0*/  BSYNC B0 ;  /* 0x0000000000007941 */ /* 0x000fea0003800000 */
.L_x_272:
[----:B------:R-:W-:-:S05]  /*44f0*/  IMAD R4, R4, c[0x0][0x32c], R11 ;  /* 0x0000cb0004047a24 */ /* 0x000fca00078e020b */
[----:B------:R-:W-:Y:S02]  /*4500*/  IADD3 R7, R4, c[0x0][0x32c], RZ ;  /* 0x0000cb0004077a10 */ /* 0x000fe40007ffe0ff */
[----:B------:R-:W-:Y:S02]  /*4510*/  IMNMX R2, R2, R4, !PT ;  /* 0x0000000402027217 */ /* 0x000fe40007800200 */
[----:B------:R-:W-:Y:S02]  /*4520*/  IMNMX R3, R3, R7, PT ;  /* 0x0000000703037217 */ /* 0x000fe40003800200 */
.L_x_271:
        /* <DEDUP_REMOVED lines=25> */
[----:B-----5:R-:W-:Y:S01]  /*46c0*/  LDSM.16.MT88.4 R68, [R238+0x4880] ;  /* 0x00488000ee44783b */ /* 0x020fe20000004200 */
[----:B------:R-:W-:Y:S01]  /*46d0*/  ISETP.GT.AND P0, PT, R2, 0x1, P0 ;  /* 0x000000010200780c */ /* 0x000fe20000704270 */
[----:B------:R-:W-:Y:S01]  /*46e0*/  IMAD R240, R0, 0x2, R238 ;  /* 0x0000000200f07824 */ /* 0x000fe200078e02ee */
[----:B------:R-:W-:Y:S01]  /*46f0*/  FMNMX.FTZ R133, R22, R133, !PT ;  /* 0x0000008516857209 */ /* 0x000fe20007810000 */
[----:B------:R-:W-:Y:S01]  /*4700*/  LDSM.16.MT88.4 R72, [R238+0x5880] ;  /* 0x00588000ee48783b */ /* 0x000fe20000004200 */
[----:B------:R-:W-:-:S02]  /*4710*/  ISETP.LT.OR P0, PT, R3, 0x2, P0 ;  /* 0x000000020300780c */ /* 0x000fc40000701670 */
[----:B------:R-:W-:Y:S01]  /*4720*/  FMNMX.FTZ R133, R91, R133, !PT ;  /* 0x000000855b857209 */ /* 0x000fe20007810000 */
[----:B------:R-:W-:Y:S01]  /*4730*/  LDSM.16.MT88.4 R64, [R237+0x5880] ;  /* 0x00588000ed40783b */ /* 0x000fe20000004200 */
[----:B------:R-:W-:Y:S02]  /*4740*/  FSEL R7, R35, -INF , !P0 ;  /* 0xff80000023077808 */ /* 0x000fe40004000000 */
[----:B------:R-:W-:Y:S01]  /*4750*/  PLOP3.LUT P0, PT, PT, PT, UP2, 0x40, 0x0 ;  /* 0x000000000000781c */ /* 0x000fe20003f0e828 */
[----:B------:R-:W-:Y:S01]  /*4760*/  UISETP.NE.AND UP2, UPT, UR33, URZ, UPT ;  /* 0x0000003f2100728c */ /* 0x000fe2000bf45270 */
[----:B------:R-:W-:Y:S01]  /*4770*/  FMNMX.FTZ R133, R90, R133, !PT ;  /* 0x000000855a857209 */ /* 0x000fe20007810000 */
[----:B------:R-:W-:Y:S01]  /*4780*/  LDSM.16.MT88.4 R32, [R238+0x4080] ;  /* 0x00408000ee20783b */ /* 0x000fe20000004200 */
[----:B------:R-:W-:Y:S02]  /*4790*/  ISETP.GT.AND P0, PT, R2, 0x8, P0 ;  /* 0x000000080200780c */ /* 0x000fe40000704270 */
        /* <DEDUP_REMOVED lines=8> */
[----:B------:R-:W-:Y:S01]  /*4820*/  LEA R241, R0, R237, 0x1 ;  /* 0x000000ed00f17211 */ /* 0x000fe200078e08ff */
[----:B------:R-:W-:Y:S01]  /*4830*/  STL [R1+0x78], R161 ;  /* 0x000078a101007387 */ /* 0x000fe20000100800 */
[----:B------:R-:W-:-:S03]  /*4840*/  ISETP.GT.AND P0, PT, R2, 0x9, P0 ;  /* 0x000000090200780c */ /* 0x000fc60000704270 */
[----:B------:R-:W-:Y:S01]  /*4850*/  STL [R1+0x74], R160 ;  /* 0x000074a001007387 */ /* 0x000fe20000100800 */
[----:B------:R-:W-:-:S04]  /*4860*/  ISETP.LT.OR P0, PT, R3, 0xa, P0 ;  /* 0x0000000a0300780c */ /* 0x000fc80000701670 */
[----:B------:R-:W-:Y:S02]  /*4870*/  FSEL R10, R47, -INF , !P0 ;  /* 0xff8000002f0a7808 */ /* 0x000fe40004000000 */
[----:B------:R-:W-:Y:S01]  /*4880*/  PLOP3.LUT P0, PT, PT, PT, UP0, 0x40, 0x0 ;  /* 0x000000000000781c */ /* 0x000fe20003f0e808 */
[----:B------:R-:W-:Y:S01]  /*4890*/  UISETP.NE.AND UP0, UPT, UR5, URZ, UPT ;  /* 0x0000003f0500728c */ /* 0x000fe2000bf05270 */
[----:B------:R-:W-:Y:S02]  /*48a0*/  LDSM.16.MT88.4 R44, [R241+0x4880] ;  /* 0x00488000f12c783b */ /* 0x000fe40000004200 */
[----:B------:R-:W-:Y:S01]  /*48b0*/  ISETP.GT.AND P0, PT, R2, 0x10, P0 ;  /* 0x000000100200780c */ /* 0x000fe20000704270 */
[----:B------:R-:W-:-:S03]  /*48c0*/  ULDC.64 UR4, c[0x0][0x2c8] ;  /* 0x0000b20000047ab9 */ /* 0x000fc60000000a00 */
[----:B------:R-:W-:-:S04]  /*48d0*/  ISETP.LT.OR P0, PT, R3, 0x11, P0 ;  /* 0x000000110300780c */ /* 0x000fc80000701670 */
[----:B------:R-:W-:Y:S02]  /*48e0*/  FSEL R9, R30, -INF , !P0 ;  /* 0xff8000001e097808 */ /* 0x000fe40004000000 */
[----:B------:R-:W-:Y:S01]  /*48f0*/  PLOP3.LUT P0, PT, PT, PT, UP6, 0x40, 0x0 ;  /* 0x000000000000781c */ /* 0x000fe20003f0e868 */
[----:B------:R-:W-:-:S03]  /*4900*/  UISETP.NE.AND UP6, UPT, UR14, URZ, UPT ;  /* 0x0000003f0e00728c */ /* 0x000fc6000bfc5270 */
[----:B------:R-:W-:-:S04]  /*4910*/  ISETP.GT.AND P0, PT, R2, 0x11, P0 ;  /* 0x000000110200780c */ /* 0x000fc80000704270 */
[----:B------:R-:W-:-:S04]  /*4920*/  ISETP.LT.OR P0, PT, R3, 0x12, P0 ;  /* 0x000000120300780c */ /* 0x000fc80000701670 */
[----:B------:R-:W-:Y:S02]  /*4930*/  FSEL R12, R31, -INF , !P0 ;  /* 0xff8000001f0c7808 */ /* 0x000fe40004000000 */
[----:B------:R-:W-:Y:S01]  /*4940*/  PLOP3.LUT P0, PT, PT, PT, UP5, 0x40, 0x0 ;  /* 0x000000000000781c */ /* 0x000fe20003f0e858 */
[----:B------:R-:W-:Y:S01]  /*4950*/  LDSM.16.MT88.4 R28, [R237+0x4880] ;  /* 0x00488000ed1c783b */ /* 0x000fe20000004200 */
[----:B------:R-:W-:Y:S02]  /*4960*/  UISETP.NE.AND UP5, UPT, UR15, URZ, UPT ;  /* 0x0000003f0f00728c */ /* 0x000fe4000bfa5270 */
[----:B------:R-:W-:-:S04]  /*4970*/  ISETP.GT.AND P0, PT, R2, 0x18, P0 ;  /* 0x000000180200780c */ /* 0x000fc80000704270 */
[----:B------:R-:W-:-:S04]  /*4980*/  ISETP.LT.OR P0, PT, R3, 0x19, P0 ;  /* 0x000000190300780c */ /* 0x000fc80000701670 */
[----:B------:R-:W-:Y:S02]  /*4990*/  FSEL R13, R42, -INF , !P0 ;  /* 0xff8000002a0d7808 */ /* 0x000fe40004000000 */
[----:B------:R-:W-:-:S04]  /*49a0*/  PLOP3.LUT P0, PT, PT, PT, UP4, 0x40, 0x0 ;  /* 0x000000000000781c */ /* 0x000fc80003f0e848 */
[----:B------:R-:W-:-:S04]  /*49b0*/  ISETP.GT.AND P0, PT, R2, 0x19, P0 ;  /* 0x000000190200780c */ /* 0x000fc80000704270 */
[----:B------:R-:W-:-:S04]  /*49c0*/  ISETP.LT.OR P0, PT, R3, 0x1a, P0 ;  /* 0x0000001a0300780c */ /* 0x000fc80000701670 */
[----:B------:R-:W-:Y:S02]  /*49d0*/  FSEL R14, R43, -INF , !P0 ;  /* 0xff8000002b0e7808 */ /* 0x000fe40004000000 */
[----:B------:R-:W-:Y:S01]  /*49e0*/  PLOP3.LUT P0, PT, PT, PT, UP3, 0x40, 0x0 ;  /* 0x000000000000781c */ /* 0x000fe20003f0e838 */
[----:B------:R-:W-:Y:S03]  /*49f0*/  LDSM.16.MT88.4 R40, [R240+0x4880] ;  /* 0x00488000f028783b */ /* 0x000fe60000004200 */
        /* <DEDUP_REMOVED lines=13> */
[----:B------:R-:W-:Y:S02]  /*4ad0*/  ISETP.GT.AND P0, PT, R2, 0x29, P0 ;  /* 0x000000290200780c */ /* 0x000fe40000704270 */
[----:B------:R-:W1:Y:S02]  /*4ae0*/  SHFL.BFLY PT, R2, R133, 0x2, 0x1f ;  /* 0x0c401f0085027f89 */ /* 0x000e6400000e0000 */
[----:B------:R-:W-:-:S04]  /*4af0*/  ISETP.LT.OR P0, PT, R3, 0x2a, P0 ;  /* 0x0000002a0300780c */ /* 0x000fc80000701670 */
[----:B------:R-:W-:Y:S02]  /*4b00*/  FSEL R85, R39, -INF , !P0 ;  /* 0xff80000027557808 */ /* 0x000fe40004000000 */
[----:B------:R-:W-:Y:S01]  /*4b10*/  LDSM.16.MT88.4 R36, [R237+0x6080] ;  /* 0x00608000ed24783b */ /* 0x000fe20000004200 */
[----:B-1----:R-:W-:-:S05]  /*4b20*/  FMNMX.FTZ R133, R133, R2, !PT ;  /* 0x0000000285857209 */ /* 0x002fca0007810000 */
[----:B------:R-:W1:Y:S02]  /*4b30*/  SHFL.BFLY PT, R2, R133, 0x1, 0x1f ;  /* 0x0c201f0085027f89 */ /* 0x000e6400000e0000 */
[----:B-1----:R-:W-:Y:S02]  /*4b40*/  FMNMX.FTZ R133, R133, R2, !PT ;  /* 0x0000000285857209 */ /* 0x002fe40007810000 */
[----:B------:R-:W-:Y:S02]  /*4b50*/  FMNMX.FTZ R2, R8, R7, !PT ;  /* 0x0000000708027209 */ /* 0x000fe40007810000 */
[C---:B------:R-:W-:Y:S01]  /*4b60*/  FSETP.NEU.FTZ.AND P0, PT, R133.reuse, -INF , PT ;  /* 0xff8000008500780b */ /* 0x040fe20003f1d000 */
[----:B------:R-:W-:Y:S01]  /*4b70*/  FMUL.FTZ R3, R133, c[0x0][0x2d0] ;  /* 0x0000b40085037a20 */ /* 0x000fe20000410000 */
[----:B------:R-:W-:-:S04]  /*4b80*/  FMNMX.FTZ R2, R4, R2, !PT ;  /* 0x0000000204027209 */ /* 0x000fc80007810000 */
[----:B------:R-:W-:Y:S02]  /*4b90*/  FMNMX.FTZ R2, R10, R2, !PT ;  /* 0x000000020a027209 */ /* 0x000fe40007810000 */
[----:B------:R-:W-:Y:S02]  /*4ba0*/  FSEL R3, R3, RZ, P0 ;  /* 0x000000ff03037208 */ /* 0x000fe40000000000 */
[----:B------:R-:W-:-:S03]  /*4bb0*/  FMNMX.FTZ R2, R9, R2, !PT ;  /* 0x0000000209027209 */ /* 0x000fc60007810000 */
[--C-:B------:R-:W-:Y:S01]  /*4bc0*/  FFMA.FTZ R16, R16, c[0x0][0x2d0], -R3.reuse ;  /* 0x0000b40010107a23 */ /* 0x100fe20000010803 */
[----:B------:R-:W-:Y:S01]  /*4bd0*/  FMNMX.FTZ R2, R12, R2, !PT ;  /* 0x000000020c027209 */ /* 0x000fe20007810000 */
[--C-:B------:R-:W-:Y:S02]  /*4be0*/  FFMA.FTZ R19, R19, c[0x0][0x2d0], -R3.reuse ;  /* 0x0000b40013137a23 */ /* 0x100fe40000010803 */
[--C-:B------:R-:W-:Y:S01]  /*4bf0*/  FFMA.FTZ R18, R18, c[0x0][0x2d0], -R3.reuse ;  /* 0x0000b40012127a23 */ /* 0x100fe20000010803 */
[----:B------:R-:W-:Y:S01]  /*4c00*/  FMNMX.FTZ R2, R13, R2, !PT ;  /* 0x000000020d027209 */ /* 0x000fe20007810000 */
[--C-:B------:R-:W-:Y:S01]  /*4c10*/  FFMA.FTZ R17, R17, c[0x0][0x2d0], -R3.reuse ;  /* 0x0000b40011117a23 */ /* 0x100fe20000010803 */
[----:B------:R-:W-:Y:S01]  /*4c20*/  MUFU.EX2 R110, R16 ;  /* 0x00000010006e7308 */ /* 0x000fe20000000800 */
[--C-:B------:R-:W-:Y:S01]  /*4c30*/  FFMA.FTZ R15, R15, c[0x0][0x2d0], -R3.reuse ;  /* 0x0000b4000f0f7a23 */ /* 0x100fe20000010803 */
[----:B------:R-:W-:Y:S01]  /*4c40*/  FMNMX.FTZ R2, R14, R2, !PT ;  /* 0x000000020e027209 */ /* 0x000fe20007810000 */
[----:B------:R-:W-:-:S02]  /*4c50*/  FFMA.FTZ R21, R21, c[0x0][0x2d0], -R3 ;  /* 0x0000b40015157a23 */ /* 0x000fc40000010803 */
[----:B------:R-:W-:Y:S01]  /*4c60*/  FFMA.FTZ R20, R20, c[0x0][0x2d0], -R3 ;  /* 0x0000b40014147a23 */ /* 0x000fe20000010803 */
[----:B------:R-:W-:Y:S02]  /*4c70*/  FMNMX.FTZ R2, R84, R2, !PT ;  /* 0x0000000254027209 */ /* 0x000fe40007810000 */
[----:B------:R-:W-:Y:S02]  /*4c80*/  MUFU.EX2 R116, R19 ;  /* 0x0000001300747308 */ /* 0x000fe40000000800 */
[----:B------:R-:W-:-:S04]  /*4c90*/  FMNMX.FTZ R2, R86, R2, !PT ;  /* 0x0000000256027209 */ /* 0x000fc80007810000 */
[----:B------:R-:W-:Y:S02]  /*4ca0*/  FMNMX.FTZ R2, R88, R2, !PT ;  /* 0x0000000258027209 */ /* 0x000fe40007810000 */
[----:B------:R-:W-:Y:S02]  /*4cb0*/  MUFU.EX2 R124, R18 ;  /* 0x00000012007c7308 */ /* 0x000fe40000000800 */
[----:B------:R-:W-:-:S05]  /*4cc0*/  FMNMX.FTZ R2, R85, R2, !PT ;  /* 0x0000000255027209 */ /* 0x000fca0007810000 */
[----:B------:R-:W1:Y:S01]  /*4cd0*/  SHFL.BFLY PT, R11, R2, 0x2, 0x1f ;  /* 0x0c401f00020b7f89 */ /* 0x000e6200000e0000 */
[----:B------:R2:W-:Y:S08]  /*4ce0*/  MUFU.EX2 R128, R17 ;  /* 0x0000001100807308 */ /* 0x0005f00000000800 */
[----:B------:R-:W-:Y:S01]  /*4cf0*/  MUFU.EX2 R109, R15 ;  /* 0x0000000f006d7308 */ /* 0x000fe20000000800 */
[----:B--2---:R-:W-:Y:S07]  /*4d00*/  LDSM.16.MT88.4 R16, [R237+0x4080] ;  /* 0x00408000ed10783b */ /* 0x004fee0000004200 */
[----:B------:R-:W-:Y:S01]  /*4d10*/  MUFU.EX2 R108, R21 ;  /* 0x00000015006c7308 */ /* 0x000fe20000000800 */
[----:B-1----:R-:W-:-:S07]  /*4d20*/  FMNMX.FTZ R2, R2, R11, !PT ;  /* 0x0000000b02027209 */ /* 0x002fce0007810000 */
[----:B------:R-:W1:Y:S01]  /*4d30*/  MUFU.EX2 R117, R20 ;  /* 0x0000001400757308 */ /* 0x000e620000000800 */
[----:B------:R-:W2:Y:S02]  /*4d40*/  SHFL.BFLY PT, R132, R2, 0x1, 0x1f ;  /* 0x0c201f0002847f89 */ /* 0x000ea400000e0000 */
[----:B--2---:R-:W-:-:S04]  /*4d50*/  FMNMX.FTZ R132, R132, R2, !PT ;  /* 0x0000000284847209 */ /* 0x004fc80007810000 */
[C---:B------:R-:W-:Y:S01]  /*4d60*/  FSETP.NEU.FTZ.AND P0, PT, R132.reuse, -INF , PT ;  /* 0xff8000008400780b */ /* 0x040fe20003f1d000 */
[----:B------:R-:W-:-:S05]  /*4d70*/  FMUL.FTZ R2, R132, c[0x0][0x2d0] ;  /* 0x0000b40084027a20 */ /* 0x000fca0000410000 */
[----:B------:R-:W-:-:S05]  /*4d80*/  FSEL R2, R2, RZ, P0 ;  /* 0x000000ff02027208 */ /* 0x000fca0000000000 */
[--C-:B------:R-:W-:Y:S02]  /*4d90*/  FFMA.FTZ R4, R4, c[0x0][0x2d0], -R2.reuse ;  /* 0x0000b40004047a23 */ /* 0x100fe40000010802 */
[--C-:B------:R-:W-:Y:S02]  /*4da0*/  FFMA.FTZ R8, R8, c[0x0][0x2d0], -R2.reuse ;  /* 0x0000b40008087a23 */ /* 0x100fe40000010802 */
[----:B------:R2:W-:Y:S01]  /*4db0*/  MUFU.EX2 R78, R4 ;  /* 0x00000004004e7308 */ /* 0x0005e20000000800 */
[--C-:B------:R-:W-:Y:S02]  /*4dc0*/  FFMA.FTZ R7, R7, c[0x0][0x2d0], -R2.reuse ;  /* 0x0000b40007077a23 */ /* 0x100fe40000010802 */
[----:B------:R-:W-:-:S05]  /*4dd0*/  FFMA.FTZ R0, R14, c[0x0][0x2d0], -R2 ;  /* 0x0000b4000e007a23 */ /* 0x000fca0000010802 */
[----:B------:R3:W-:Y:S01]  /*4de0*/  MUFU.EX2 R77, R8 ;  /* 0x00000008004d7308 */ /* 0x0007e20000000800 */
[----:B--2---:R-:W-:-:S07]  /*4df0*/  FFMA.FTZ R4, R10, c[0x0][0x2d0], -R2 ;  /* 0x0000b4000a047a23 */ /* 0x004fce0000010802 */
[----:B------:R-:W-:Y:S01]  /*4e00*/  MUFU.EX2 R76, R7 ;  /* 0x00000007004c7308 */ /* 0x000fe20000000800 */
[----:B-1----:R-:W-:Y:S02]  /*4e10*/  F2FP.PACK_AB R10, R117, R108 ;  /* 0x0000006c750a723e */ /* 0x002fe400000000ff */
[----:B---3--:R-:W-:-:S05]  /*4e20*/  F2FP.PACK_AB R8, R109, R110 ;  /* 0x0000006e6d08723e */ /* 0x008fca00000000ff */
[----:B------:R1:W2:Y:S08]  /*4e30*/  MUFU.EX2 R79, R4 ;  /* 0x00000004004f7308 */ /* 0x0002b00000000800 */
[----:B------:R-:W-:Y:S01]  /*4e40*/  MUFU.EX2 R82, R0 ;  /* 0x0000000000527308 */ /* 0x000fe20000000800 */
[----:B-1----:R-:W-:Y:S01]  /*4e50*/  FFMA.FTZ R4, R22, c[0x0][0x2d0], -R3 ;  /* 0x0000b40016047a23 */ /* 0x002fe20000010803 */
[----:B--2---:R-:W-:-:S06]  /*4e60*/  F2FP.PACK_AB R11, R79, R78 ;  /* 0x0000004e4f0b723e */ /* 0x004fcc00000000ff */
[----:B------:R1:W2:Y:S02]  /*4e70*/  MUFU.EX2 R129, R4 ;  /* 0x0000000400817308 */ /* 0x0002a40000000800 */
[----:B-1----:R-:W-:Y:S01]  /*4e80*/  FFMA.FTZ R4, R9, c[0x0][0x2d0], -R2 ;  /* 0x0000b40009047a23 */ /* 0x002fe20000010802 */
[----:B------:R-:W-:Y:S02]  /*4e90*/  F2FP.PACK_AB R9, R76, R77 ;  /* 0x0000004d4c09723e */ /* 0x000fe400000000ff */
[----:B--2---:R-:W-:-:S03]  /*4ea0*/  F2FP.PACK_AB R6, R129, R128 ;  /* 0x000000808106723e */ /* 0x004fc600000000ff */
[----:B------:R1:W-:Y:S02]  /*4eb0*/  MUFU.EX2 R80, R4 ;  /* 0x0000000400507308 */ /* 0x0003e40000000800 */
[C---:B------:R-:W-:Y:S08]  /*4ec0*/  HMMA.16816.F32 R20, R8.reuse, R16, RZ ;  /* 0x000000100814723c */ /* 0x040ff000000018ff */
[----:B------:R-:W-:Y:S01]  /*4ed0*/  HMMA.16816.F32 R16, R8, R18, RZ ;  /* 0x000000120810723c */ /* 0x000fe200000018ff */
[----:B-1----:R-:W-:-:S04]  /*4ee0*/  FFMA.FTZ R4, R12, c[0x0][0x2d0], -R2 ;  /* 0x0000b4000c047a23 */ /* 0x002fc80000010802 */
[----:B------:R1:W2:Y:S03]  /*4ef0*/  MUFU.EX2 R81, R4 ;  /* 0x0000000400517308 */ /* 0x0002a60000000800 */
[----:B------:R-:W-:Y:S01]  /*4f00*/  HMMA.16816.F32 R60, R8, R34, RZ ;  /* 0x00000022083c723c */ /* 0x000fe200000018ff */
[----:B-1----:R-:W-:Y:S01]  /*4f10*/  FFMA.FTZ R4, R13, c[0x0][0x2d0], -R2 ;  /* 0x0000b4000d047a23 */ /* 0x002fe20000010802 */
[----:B--2---:R-:W-:-:S06]  /*4f20*/  F2FP.PACK_AB R5, R81, R80 ;  /* 0x000000505105723e */ /* 0x004fcc00000000ff */
[C---:B------:R-:W-:Y:S01]  /*4f30*/  HMMA.16816.F32 R12, R8.reuse, R32, RZ ;  /* 0x00000020080c723c */ /* 0x040fe200000018ff */
[----:B------:R1:W2:Y:S07]  /*4f40*/  MUFU.EX2 R83, R4 ;  /* 0x0000000400537308 */ /* 0x0002ae0000000800 */
[----:B------:R-:W-:Y:S01]  /*4f50*/  HMMA.16816.F32 R32, R8, R26, RZ ;  /* 0x0000001a0820723c */ /* 0x000fe200000018ff */
[----:B-1----:R-:W-:Y:S02]  /*4f60*/  F2FP.PACK_AB R4, R124, R116 ;  /* 0x000000747c04723e */ /* 0x002fe400000000ff */
[----:B--2---:R-:W-:-:S07]  /*4f70*/  F2FP.PACK_AB R7, R82, R83 ;  /* 0x000000535207723e */ /* 0x004fce00000000ff */
[C---:B------:R-:W-:Y:S08]  /*4f80*/  HMMA.16816.F32 R48, R4.reuse, R30, R16 ;  /* 0x0000001e0430723c */ /* 0x040ff00000001810 */
[----:B------:R-:W-:Y:S08]  /*4f90*/  HMMA.16816.F32 R148, R4, R68, R12 ;  /* 0x000000440494723c */ /* 0x000ff0000000180c */
[----:B------:R-:W-:Y:S08]  /*4fa0*/  HMMA.16816.F32 R12, R8, R72, RZ ;  /* 0x00000048080c723c */ /* 0x000ff000000018ff */
[----:B------:R-:W-:Y:S01]  /*4fb0*/  HMMA.16816.F32 R156, R4, R28, R20 ;  /* 0x0000001c049c723c */ /* 0x000fe20000001814 */
[----:B------:R-:W-:Y:S01]  /*4fc0*/  IMAD.MOV.U32 R123, RZ, RZ, R50 ;  /* 0x000000ffff7b7224 */ /* 0x000fe200078e0032 */
[----:B------:R-:W-:Y:S01]  /*4fd0*/  MOV R122, R51 ;  /* 0x00000033007a7202 */ /* 0x000fe20000000f00 */
[----:B------:R-:W-:-:S02]  /*4fe0*/  IMAD.MOV.U32 R121, RZ, RZ, R48 ;  /* 0x000000ffff797224 */ /* 0x000fc400078e0030 */
[----:B------:R-:W-:-:S03]  /*4ff0*/  IMAD.MOV.U32 R120, RZ, RZ, R49 ;  /* 0x000000ffff787224 */ /* 0x000fc600078e0031 */
[C---:B------:R-:W-:Y:S08]  /*5000*/  HMMA.16816.F32 R20, R8.reuse, R64, RZ ;  /* 0x000000400814723c */ /* 0x040ff000000018ff */
[C---:B------:R-:W-:Y:S08]  /*5010*/  HMMA.16816.F32 R48, R8.reuse, R24, RZ ;  /* 0x000000180830723c */ /* 0x040ff000000018ff */
[C---:B------:R-:W-:Y:S08]  /*5020*/  HMMA.16816.F32 R28, R8.reuse, R56, RZ ;  /* 0x00000038081c723c */ /* 0x040ff000000018ff */
[----:B------:R-:W-:Y:S08]  /*5030*/  HMMA.16816.F32 R24, R8, R58, RZ ;  /* 0x0000003a0818723c */ /* 0x000ff000000018ff */
[----:B------:R-:W-:Y:S08]  /*5040*/  HMMA.16816.F32 R12, R4, R52, R12 ;  /* 0x00000034040c723c */ /* 0x000ff0000000180c */
[C---:B------:R-:W-:Y:S08]  /*5050*/  HMMA.16816.F32 R56, R8.reuse, R74, RZ ;  /* 0x0000004a0838723c */ /* 0x040ff000000018ff */
[----:B------:R-:W-:Y:S01]  /*5060*/  HMMA.16816.F32 R16, R8, R66, RZ ;  /* 0x000000420810723c */ /* 0x000fe200000018ff */
[----:B------:R-:W1:Y:S07]  /*5070*/  LDSM.16.MT88.4 R64, [R241+0x5880] ;  /* 0x00588000f140783b */ /* 0x000e6e0000004200 */
[----:B------:R-:W-:Y:S01]  /*5080*/  HMMA.16816.F32 R20, R4, R36, R20 ;  /* 0x000000240414723c */ /* 0x000fe20000001814 */
[----:B------:R-:W-:Y:S01]  /*5090*/  IMAD.MOV.U32 R99, RZ, RZ, R13 ;  /* 0x000000ffff637224 */ /* 0x000fe200078e000d */
[----:B------:R-:W-:Y:S01]  /*50a0*/  MOV R98, R12 ;  /* 0x0000000c00627202 */ /* 0x000fe20000000f00 */
[----:B------:R-:W-:-:S02]  /*50b0*/  IMAD.MOV.U32 R161, RZ, RZ, R14 ;  /* 0x000000ffffa17224 */ /* 0x000fc400078e000e */
[----:B------:R-:W-:-:S03]  /*50c0*/  IMAD.MOV.U32 R160, RZ, RZ, R15 ;  /* 0x000000ffffa07224 */ /* 0x000fc600078e000f */
[C---:B------:R-:W-:Y:S01]  /*50d0*/  HMMA.16816.F32 R12, R4.reuse, R54, R56 ;  /* 0x00000036040c723c */ /* 0x040fe20000001838 */
[----:B------:R-:W-:Y:S04]  /*50e0*/  LDSM.16.MT88.4 R52, [R238+0x7080] ;  /* 0x00708000ee34783b */ /* 0x000fe80000004200 */
[----:B------:R-:W-:Y:S03]  /*50f0*/  LDSM.16.MT88.4 R56, [R241+0x7080] ;  /* 0x00708000f138783b */ /* 0x000fe60000004200 */
[C---:B------:R-:W-:Y:S08]  /*5100*/  HMMA.16816.F32 R24, R4.reuse, R42, R24 ;  /* 0x0000002a0418723c */ /* 0x040ff00000001818 */
[----:B------:R-:W-:Y:S01]  /*5110*/  MOV R147, R20 ;  /* 0x0000001400937202 */ /* 0x000fe20000000f00 */
[----:B------:R-:W-:Y:S01]  /*5120*/  IMAD.MOV.U32 R146, RZ, RZ, R21 ;  /* 0x000000ffff927224 */ /* 0x000fe200078e0015 */
[----:B------:R-:W-:Y:S01]  /*5130*/  MOV R144, R23 ;  /* 0x0000001700907202 */ /* 0x000fe20000000f00 */
[----:B------:R-:W-:Y:S01]  /*5140*/  IMAD.MOV.U32 R145, RZ, RZ, R22 ;  /* 0x000000ffff917224 */ /* 0x000fe200078e0016 */
[C---:B------:R-:W-:Y:S01]  /*5150*/  HMMA.16816.F32 R16, R4.reuse, R38, R16 ;  /* 0x000000260410723c */ /* 0x040fe20000001810 */
[----:B------:R-:W2:Y:S03]  /*5160*/  LDSM.16.MT88.4 R20, [R241+0x6080] ;  /* 0x00608000f114783b */ /* 0x000ea60000004200 */
[----:B------:R-:W-:Y:S01]  /*5170*/  MOV R135, R12 ;  /* 0x0000000c00877202 */ /* 0x000fe20000000f00 */
[----:B------:R-:W-:Y:S01]  /*5180*/  IMAD.MOV.U32 R134, RZ, RZ, R13 ;  /* 0x000000ffff867224 */ /* 0x000fe200078e000d */
[----:B------:R-:W-:Y:S01]  /*5190*/  MOV R130, R15 ;  /* 0x0000000f00827202 */ /* 0x000fe20000000f00 */
[----:B------:R-:W-:Y:S01]  /*51a0*/  IMAD.MOV.U32 R131, RZ, RZ, R14 ;  /* 0x000000ffff837224 */ /* 0x000fe200078e000e */
[----:B------:R-:W-:Y:S01]  /*51b0*/  HMMA.16816.F32 R136, R4, R70, R60 ;  /* 0x000000460488723c */ /* 0x000fe2000000183c */
[----:B------:R-:W3:Y:S03]  /*51c0*/  LDSM.16.MT88.4 R60, [R240+0x5880] ;  /* 0x00588000f03c783b */ /* 0x000ee60000004200 */
[----:B------:R-:W-:Y:S01]  /*51d0*/  IMAD.MOV.U32 R168, RZ, RZ, R26 ;  /* 0x000000ffffa87224 */ /* 0x000fe200078e001a */
[----:B------:R-:W-:Y:S01]  /*51e0*/  MOV R127, R27 ;  /* 0x0000001b007f7202 */ /* 0x000fe20000000f00 */
[----:B------:R-:W-:Y:S01]  /*51f0*/  IMAD.MOV.U32 R126, RZ, RZ, R24 ;  /* 0x000000ffff7e7224 */ /* 0x000fe200078e0018 */
[----:B------:R-:W-:Y:S01]  /*5200*/  LDSM.16.MT88.4 R36, [R237+0x7880] ;  /* 0x00788000ed24783b */ /* 0x000fe20000004200 */
[----:B-1----:R-:W-:Y:S01]  /*5210*/  HMMA.16816.F32 R12, R8, R66, RZ ;  /* 0x00000042080c723c */ /* 0x002fe200000018ff */
[----:B------:R-:W-:-:S02]  /*5220*/  IMAD.MOV.U32 R125, RZ, RZ, R25 ;  /* 0x000000ffff7d7224 */ /* 0x000fc400078e0019 */
[----:B------:R-:W1:Y:S05]  /*5230*/  LDSM.16.MT88.4 R24, [R237+0x7080] ;  /* 0x00708000ed18783b */ /* 0x000e6a0000004200 */
[----:B------:R-:W-:Y:S01]  /*5240*/  IMAD.MOV.U32 R172, RZ, RZ, R18 ;  /* 0x000000ffffac7224 */ /* 0x000fe200078e0012 */
[----:B------:R-:W-:Y:S01]  /*5250*/  MOV R170, R16 ;  /* 0x0000001000aa7202 */ /* 0x000fe20000000f00 */
[----:B------:R-:W-:Y:S01]  /*5260*/  IMAD.MOV.U32 R171, RZ, RZ, R19 ;  /* 0x000000ffffab7224 */ /* 0x000fe200078e0013 */
[----:B------:R-:W-:Y:S01]  /*5270*/  HMMA.16816.F32 R92, R4, R46, R32 ;  /* 0x0000002e045c723c */ /* 0x000fe20000001820 */
[----:B------:R-:W-:-:S07]  /*5280*/  IMAD.MOV.U32 R169, RZ, RZ, R17 ;  /* 0x000000ffffa97224 */ /* 0x000fce00078e0011 */
[----:B------:R-:W-:Y:S08]  /*5290*/  HMMA.16816.F32 R16, R8, R64, RZ ;  /* 0x000000400810723c */ /* 0x000ff000000018ff */
[C---:B--2---:R-:W-:Y:S08]  /*52a0*/  HMMA.16816.F32 R12, R4.reuse, R22, R12 ;  /* 0x00000016040c723c */ /* 0x044ff0000000180c */
[----:B------:R-:W-:Y:S01]  /*52b0*/  HMMA.16816.F32 R28, R4, R40, R28 ;  /* 0x00000028041c723c */ /* 0x000fe2000000181c */
[----:B------:R-:W2:Y:S01]  /*52c0*/  LDSM.16.MT88.4 R40, [R240+0x6080] ;  /* 0x00608000f028783b */ /* 0x000ea20000004200 */
[----:B------:R-:W-:Y:S01]  /*52d0*/  MOV R155, R92 ;  /* 0x0000005c009b7202 */ /* 0x000fe20000000f00 */
[----:B------:R-:W-:Y:S01]  /*52e0*/  IMAD.MOV.U32 R154, RZ, RZ, R93 ;  /* 0x000000ffff9a7224 */ /* 0x000fe200078e005d */
[----:B------:R-:W-:Y:S01]  /*52f0*/  MOV R152, R95 ;  /* 0x0000005f00987202 */ /* 0x000fe20000000f00 */
[----:B------:R-:W-:-:S03]  /*5300*/  IMAD.MOV.U32 R153, RZ, RZ, R94 ;  /* 0x000000ffff997224 */ /* 0x000fc600078e005e */
[C---:B------:R-:W-:Y:S01]  /*5310*/  HMMA.16816.F32 R140, R4.reuse, R44, R48 ;  /* 0x0000002c048c723c */ /* 0x040fe20000001830 */
[----:B------:R-:W-:Y:S07]  /*5320*/  LDSM.16.MT88.4 R48, [R238+0x7880] ;  /* 0x00788000ee30783b */ /* 0x000fee0000004200 */
[----:B------:R-:W-:Y:S01]  /*5330*/  HMMA.16816.F32 R44, R4, R20, R16 ;  /* 0x00000014042c723c */ /* 0x000fe20000001810 */
[----:B------:R-:W-:Y:S01]  /*5340*/  IMAD.MOV.U32 R93, RZ, RZ, R14 ;  /* 0x000000ffff5d7224 */ /* 0x000fe200078e000e */
[----:B------:R-:W-:Y:S01]  /*5350*/  MOV R92, R15 ;  /* 0x0000000f005c7202 */ /* 0x000fe20000000f00 */
[----:B------:R-:W-:-:S02]  /*5360*/  IMAD.MOV.U32 R67, RZ, RZ, R13 ;  /* 0x000000ffff437224 */ /* 0x000fc400078e000d */
[----:B------:R-:W-:-:S03]  /*5370*/  IMAD.MOV.U32 R66, RZ, RZ, R12 ;  /* 0x000000ffff427224 */ /* 0x000fc600078e000c */
[----:B---3--:R-:W-:Y:S01]  /*5380*/  HMMA.16816.F32 R32, R8, R60, RZ ;  /* 0x0000003c0820723c */ /* 0x008fe200000018ff */
[----:B------:R-:W-:Y:S01]  /*5390*/  IMAD.MOV.U32 R119, RZ, RZ, R30 ;  /* 0x000000ffff777224 */ /* 0x000fe200078e001e */
[----:B------:R-:W-:Y:S01]  /*53a0*/  MOV R111, R28 ;  /* 0x0000001c006f7202 */ /* 0x000fe20000000f00 */
[----:B------:R-:W-:Y:S02]  /*53b0*/  IMAD.MOV.U32 R118, RZ, RZ, R31 ;  /* 0x000000ffff767224 */ /* 0x000fe400078e001f */
[----:B------:R-:W-:-:S03]  /*53c0*/  IMAD.MOV.U32 R103, RZ, RZ, R29 ;  /* 0x000000ffff677224 */ /* 0x000fc600078e001d */
[C---:B-1----:R-:W-:Y:S08]  /*53d0*/  HMMA.16816.F32 R12, R8.reuse, R26, RZ ;  /* 0x0000001a080c723c */ /* 0x042ff000000018ff */
[----:B------:R-:W-:Y:S01]  /*53e0*/  HMMA.16816.F32 R16, R8, R24, RZ ;  /* 0x000000180810723c */ /* 0x000fe200000018ff */
[----:B------:R-:W-:Y:S01]  /*53f0*/  IMAD.MOV.U32 R97, RZ, RZ, R45 ;  /* 0x000000ffff617224 */ /* 0x000fe200078e002d */
[----:B------:R-:W-:Y:S01]  /*5400*/  MOV R95, R47 ;  /* 0x0000002f005f7202 */ /* 0x000fe20000000f00 */
[----:B------:R-:W-:-:S02]  /*5410*/  IMAD.MOV.U32 R96, RZ, RZ, R46 ;  /* 0x000000ffff607224 */ /* 0x000fc400078e002e */
[----:B------:R-:W-:Y:S02]  /*5420*/  IMAD.MOV.U32 R94, RZ, RZ, R44 ;  /* 0x000000ffff5e7224 */ /* 0x000fe400078e002c */
[----:B------:R-:W-:Y:S01]  /*5430*/  LDSM.16.MT88.4 R44, [R241+0x7880] ;  /* 0x00788000f12c783b */ /* 0x000fe20000004200 */
[----:B------:R-:W-:Y:S03]  /*5440*/  HMMA.16816.F32 R28, R8, R62, RZ ;  /* 0x0000003e081c723c */ /* 0x000fe600000018ff */
[----:B------:R-:W1:Y:S05]  /*5450*/  LDSM.16.MT88.4 R60, [R240+0x7080] ;  /* 0x00708000f03c783b */ /* 0x000e6a0000004200 */
[----:B--2---:R-:W-:Y:S01]  /*5460*/  HMMA.16816.F32 R72, R4, R40, R32 ;  /* 0x000000280448723c */ /* 0x004fe20000001820 */
[----:B------:R-:W2:Y:S07]  /*5470*/  LDSM.16.MT88.4 R32, [R237+0x8880] ;  /* 0x00888000ed20783b */ /* 0x000eae0000004200 */
[----:B------:R-:W-:Y:S07]  /*5480*/  HMMA.16816.F32 R24, R8, R54, RZ ;  /* 0x000000360818723c */ /* 0x000fee00000018ff */
[----:B------:R-:W-:Y:S01]  /*5490*/  MOV R55, R95 ;  /* 0x0000005f00377202 */ /* 0x000fe20000000f00 */
[----:B------:R-:W-:Y:S01]  /*54a0*/  HMMA.16816.F32 R12, R4, R38, R12 ;  /* 0x00000026040c723c */ /* 0x000fe2000000180c */
[----:B------:R-:W-:-:S06]  /*54b0*/  IMAD.MOV.U32 R54, RZ, RZ, R96 ;  /* 0x000000ffff367224 */ /* 0x000fcc00078e0060 */
[----:B------:R-:W-:Y:S01]  /*54c0*/  IMAD.MOV.U32 R38, RZ, RZ, R121 ;  /* 0x000000ffff267224 */ /* 0x000fe200078e0079 */
[----:B------:R-:W-:Y:S01]  /*54d0*/  HMMA.16816.F32 R20, R4, R36, R16 ;  /* 0x000000240414723c */ /* 0x000fe20000001810 */
[----:B------:R-:W-:-:S07]  /*54e0*/  MOV R39, R120 ;  /* 0x0000007800277202 */ /* 0x000fce0000000f00 */
[----:B------:R-:W-:Y:S01]  /*54f0*/  HMMA.16816.F32 R68, R4, R42, R28 ;  /* 0x0000002a0444723c */ /* 0x000fe2000000181c */
[----:B------:R-:W3:Y:S07]  /*5500*/  LDSM.16.MT88.4 R40, [R240+0x7880] ;  /* 0x00788000f028783b */ /* 0x000eee0000004200 */
[----:B------:R-:W-:Y:S01]  /*5510*/  HMMA.16816.F32 R16, R8, R58, RZ ;  /* 0x0000003a0810723c */ /* 0x000fe200000018ff */
[----:B------:R-:W-:Y:S01]  /*5520*/  IMAD.MOV.U32 R102, RZ, RZ, R14 ;  /* 0x000000ffff667224 */ /* 0x000fe200078e000e */
[----:B------:R-:W-:Y:S01]  /*5530*/  MOV R100, R12 ;  /* 0x0000000c00647202 */ /* 0x000fe20000000f00 */
[----:B------:R-:W-:-:S02]  /*5540*/  IMAD.MOV.U32 R101, RZ, RZ, R15 ;  /* 0x000000ffff657224 */ /* 0x000fc400078e000f */
[----:B------:R-:W-:Y:S02]  /*5550*/  IMAD.MOV.U32 R0, RZ, RZ, R13 ;  /* 0x000000ffff007224 */ /* 0x000fe400078e000d */
[----:B------:R-:W-:Y:S01]  /*5560*/  IMAD.MOV.U32 R58, RZ, RZ, R93 ;  /* 0x000000ffff3a7224 */ /* 0x000fe200078e005d */
[C---:B------:R-:W-:Y:S01]  /*5570*/  HMMA.16816.F32 R28, R8.reuse, R52, RZ ;  /* 0x00000034081c723c */ /* 0x040fe200000018ff */
[----:B------:R-:W-:Y:S01]  /*5580*/  MOV R59, R92 ;  /* 0x0000005c003b7202 */ /* 0x000fe20000000f00 */
[----:B------:R-:W-:Y:S01]  /*5590*/  IMAD.MOV.U32 R64, RZ, RZ, R23 ;  /* 0x000000ffff407224 */ /* 0x000fe200078e0017 */
[----:B------:R-:W-:Y:S01]  /*55a0*/  MOV R65, R22 ;  /* 0x0000001600417202 */ /* 0x000fe20000000f00 */
[----:B------:R-:W-:Y:S01]  /*55b0*/  IMAD.MOV.U32 R37, RZ, RZ, R21 ;  /* 0x000000ffff257224 */ /* 0x000fe200078e0015 */
[----:B------:R-:W-:Y:S02]  /*55c0*/  MOV R36, R20 ;  /* 0x0000001400247202 */ /* 0x000fe40000000f00 */
[----:B------:R-:W-:Y:S01]  /*55d0*/  IMAD.MOV.U32 R52, RZ, RZ, R94 ;  /* 0x000000ffff347224 */ /* 0x000fe200078e005e */
[----:B-1----:R-:W-:Y:S01]  /*55e0*/  HMMA.16816.F32 R12, R8, R60, RZ ;  /* 0x0000003c080c723c */ /* 0x002fe200000018ff */
[----:B------:R-:W-:-:S06]  /*55f0*/  IMAD.MOV.U32 R53, RZ, RZ, R97 ;  /* 0x000000ffff357224 */ /* 0x000fcc00078e0061 */
[----:B------:R-:W-:Y:S01]  /*5600*/  IMAD.MOV.U32 R60, RZ, RZ, R66 ;  /* 0x000000ffff3c7224 */ /* 0x000fe200078e0042 */
[----:B------:R-:W-:Y:S01]  /*5610*/  HMMA.16816.F32 R92, R4, R50, R24 ;  /* 0x00000032045c723c */ /* 0x000fe20000001818 */
[----:B------:R-:W1:Y:S01]  /*5620*/  LDSM.16.MT88.4 R24, [R237+0x9080] ;  /* 0x00908000ed18783b */ /* 0x000e620000004200 */
[----:B------:R-:W-:Y:S01]  /*5630*/  IMAD.MOV.U32 R61, RZ, RZ, R67 ;  /* 0x000000ffff3d7224 */ /* 0x000fe200078e0043 */
[----:B------:R-:W-:Y:S01]  /*5640*/  MOV R66, R111 ;  /* 0x0000006f00427202 */ /* 0x000fe20000000f00 */
[----:B------:R-:W-:-:S03]  /*5650*/  IMAD.MOV.U32 R67, RZ, RZ, R103 ;  /* 0x000000ffff437224 */ /* 0x000fc600078e0067 */
[----:B------:R-:W-:Y:S01]  /*5660*/  IMAD.MOV.U32 R50, RZ, RZ, R168 ;  /* 0x000000ffff327224 */ /* 0x000fe200078e00a8 */
[----:B------:R-:W-:Y:S01]  /*5670*/  HMMA.16816.F32 R20, R8, R56, RZ ;  /* 0x000000380814723c */ /* 0x000fe200000018ff */
[----:B------:R-:W-:-:S06]  /*5680*/  MOV R51, R127 ;  /* 0x0000007f00337202 */ /* 0x000fcc0000000f00 */
[----:B------:R-:W-:Y:S01]  /*5690*/  IMAD.MOV.U32 R57, RZ, RZ, R99 ;  /* 0x000000ffff397224 */ /* 0x000fe200078e0063 */
[----:B------:R-:W-:Y:S01]  /*56a0*/  MOV R56, R98 ;  /* 0x0000006200387202 */ /* 0x000fe20000000f00 */
[C---:B------:R-:W-:Y:S07]  /*56b0*/  HMMA.16816.F32 R112, R4.reuse, R46, R16 ;  /* 0x0000002e0470723c */ /* 0x040fee0000001810 */
[----:B------:R-:W-:Y:S01]  /*56c0*/  IMAD.MOV.U32 R46, RZ, RZ, R172 ;  /* 0x000000ffff2e7224 */ /* 0x000fe200078e00ac */
[----:B------:R-:W-:Y:S01]  /*56d0*/  HMMA.16816.F32 R96, R4, R48, R28 ;  /* 0x000000300460723c */ /* 0x000fe2000000181c */
[----:B------:R-:W4:Y:S01]  /*56e0*/  LDSM.16.MT88.4 R28, [R238+0x8880] ;  /* 0x00888000ee1c783b */ /* 0x000f220000004200 */
[----:B------:R-:W-:-:S05]  /*56f0*/  IMAD.MOV.U32 R47, RZ, RZ, R171 ;  /* 0x000000ffff2f7224 */ /* 0x000fca00078e00ab */
[----:B------:R-:W-:Y:S01]  /*5700*/  IMAD.MOV.U32 R48, RZ, RZ, R126 ;  /* 0x000000ffff307224 */ /* 0x000fe200078e007e */
[----:B--2---:R-:W-:Y:S01]  /*5710*/  HMMA.16816.F32 R16, R8, R32, RZ ;  /* 0x000000200810723c */ /* 0x004fe200000018ff */
[----:B------:R-:W-:-:S06]  /*5720*/  IMAD.MOV.U32 R49, RZ, RZ, R125 ;  /* 0x000000ffff317224 */ /* 0x000fcc00078e007d */
[----:B------:R-:W-:Y:S01]  /*5730*/  IMAD.MOV.U32 R32, RZ, RZ, R102 ;  /* 0x000000ffff207224 */ /* 0x000fe200078e0066 */
[----:B---3--:R-:W-:Y:S01]  /*5740*/  HMMA.16816.F32 R104, R4, R40, R12 ;  /* 0x000000280468723c */ /* 0x008fe2000000180c */
[----:B------:R-:W-:-:S06]  /*5750*/  MOV R33, R101 ;  /* 0x0000006500217202 */ /* 0x000fcc0000000f00 */
[----:B------:R-:W-:Y:S01]  /*5760*/  MOV R40, R65 ;  /* 0x0000004100287202 */ /* 0x000fe20000000f00 */
[----:B------:R-:W-:Y:S01]  /*5770*/  HMMA.16816.F32 R12, R8, R34, RZ ;  /* 0x00000022080c723c */ /* 0x000fe200000018ff */
[----:B------:R-:W-:Y:S02]  /*5780*/  IMAD.MOV.U32 R41, RZ, RZ, R64 ;  /* 0x000000ffff297224 */ /* 0x000fe400078e0040 */
[----:B------:R-:W-:Y:S02]  /*5790*/  IMAD.MOV.U32 R64, RZ, RZ, R119 ;  /* 0x000000ffff407224 */ /* 0x000fe400078e0077 */
[----:B------:R-:W-:Y:S02]  /*57a0*/  IMAD.MOV.U32 R65, RZ, RZ, R118 ;  /* 0x000000ffff417224 */ /* 0x000fe400078e0076 */
[----:B------:R-:W-:Y:S01]  /*57b0*/  IMAD.MOV.U32 R35, RZ, RZ, R0 ;  /* 0x000000ffff237224 */ /* 0x000fe200078e0000 */
[----:B-1----:R-:W-:Y:S01]  /*57c0*/  HMMA.16816.F32 R172, R4, R24, R16 ;  /* 0x0000001804ac723c */ /* 0x002fe20000001810 */
[----:B------:R-:W1:Y:S01]  /*57d0*/  LDSM.16.MT88.4 R16, [R238+0x9080] ;  /* 0x00908000ee10783b */ /* 0x000e620000004200 */
[----:B------:R-:W-:-:S02]  /*57e0*/  FADD.FTZ R0, R110, R109 ;  /* 0x0000006d6e007221 */ /* 0x000fc40000010000 */
[----:B------:R-:W-:Y:S02]  /*57f0*/  IMAD.MOV.U32 R34, RZ, RZ, R100 ;  /* 0x000000ffff227224 */ /* 0x000fe400078e0064 */
[----:B------:R-:W-:Y:S02]  /*5800*/  FADD.FTZ R0, R108, R0 ;  /* 0x000000006c007221 */ /* 0x000fe40000010000 */
[----:B------:R-:W-:Y:S02]  /*5810*/  HMMA.16816.F32 R176, R4, R44, R20 ;  /* 0x0000002c04b0723c */ /* 0x000fe40000001814 */
[----:B------:R-:W-:-:S04]  /*5820*/  FADD.FTZ R0, R117, R0 ;  /* 0x0000000075007221 */ /* 0x000fc80000010000 */
[----:B------:R-:W-:Y:S01]  /*5830*/  FADD.FTZ R0, R116, R0 ;  /* 0x0000000074007221 */ /* 0x000fe20000010000 */
[----:B------:R-:W-:Y:S01]  /*5840*/  MOV R44, R170 ;  /* 0x000000aa002c7202 */ /* 0x000fe20000000f00 */
[----:B------:R-:W-:Y:S01]  /*5850*/  HMMA.16816.F32 R20, R8, R62, RZ ;  /* 0x0000003e0814723c */ /* 0x000fe200000018ff */
[----:B------:R-:W-:Y:S02]  /*5860*/  IMAD.MOV.U32 R45, RZ, RZ, R169 ;  /* 0x000000ffff2d7224 */ /* 0x000fe400078e00a9 */
[----:B------:R-:W-:Y:S02]  /*5870*/  FADD.FTZ R24, R124, R0 ;  /* 0x000000007c187221 */ /* 0x000fe40000010000 */
[----:B------:R-:W-:Y:S01]  /*5880*/  FADD.FTZ R0, R77, R76 ;  /* 0x0000004c4d007221 */ /* 0x000fe20000010000 */
[----:B------:R-:W-:Y:S01]  /*5890*/  MOV R76, R34 ;  /* 0x00000022004c7202 */ /* 0x000fe20000000f00 */
[----:B------:R-:W-:Y:S01]  /*58a0*/  IMAD.MOV.U32 R63, RZ, RZ, R37 ;  /* 0x000000ffff3f7224 */ /* 0x000fe200078e0025 */
[----:B------:R-:W-:Y:S01]  /*58b0*/  MOV R62, R36 ;  /* 0x00000024003e7202 */ /* 0x000fe20000000f00 */
[----:B------:R-:W-:Y:S01]  /*58c0*/  IMAD.MOV.U32 R37, RZ, RZ, R122 ;  /* 0x000000ffff257224 */ /* 0x000fe200078e007a */
[----:B------:R-:W-:Y:S01]  /*58d0*/  MOV R36, R123 ;  /* 0x0000007b00247202 */ /* 0x000fe20000000f00 */
[----:B------:R-:W-:Y:S01]  /*58e0*/  FADD.FTZ R0, R78, R0 ;  /* 0x000000004e007221 */ /* 0x000fe20000010000 */
[----:B------:R-:W-:Y:S01]  /*58f0*/  HMMA.16816.F32 R120, R4, R26, R12 ;  /* 0x0000001a0478723c */ /* 0x000fe2000000180c */
[----:B------:R-:W-:-:S02]  /*5900*/  IMAD.MOV.U32 R78, RZ, RZ, R32 ;  /* 0x000000ffff4e7224 */ /* 0x000fc400078e0020 */
[----:B------:R-:W-:Y:S01]  /*5910*/  IMAD.MOV.U32 R32, RZ, RZ, R62 ;  /* 0x000000ffff207224 */ /* 0x000fe200078e003e */
[----:B------:R-:W-:Y:S01]  /*5920*/  MOV R62, R40 ;  /* 0x00000028003e7202 */ /* 0x000fe20000000f00 */
[----:B------:R-:W-:Y:S02]  /*5930*/  IMAD.MOV.U32 R77, RZ, RZ, R35 ;  /* 0x000000ffff4d7224 */ /* 0x000fe400078e0023 */
[----:B------:R-:W-:Y:S01]  /*5940*/  FADD.FTZ R24, R128, R24 ;  /* 0x0000001880187221 */ /* 0x000fe20000010000 */
[----:B----4-:R-:W-:Y:S08]  /*5950*/  HMMA.16816.F32 R12, R8, R28, RZ ;  /* 0x0000001c080c723c */ /* 0x010ff000000018ff */
[----:B------:R-:W-:Y:S01]  /*5960*/  HMMA.16816.F32 R100, R4, R42, R20 ;  /* 0x0000002a0464723c */ /* 0x000fe20000001814 */
[----:B------:R-:W2:Y:S01]  /*5970*/  LDSM.16.MT88.4 R20, [R241+0x8880] ;  /* 0x00888000f114783b */ /* 0x000ea20000004200 */
[----:B------:R-:W-:-:S02]  /*5980*/  IMAD.MOV.U32 R34, RZ, RZ, R36 ;  /* 0x000000ffff227224 */ /* 0x000fc400078e0024 */
[----:B------:R-:W-:Y:S11]  /*5990*/  IMAD.MOV.U32 R40, RZ, RZ, R58 ;  /* 0x000000ffff287224 */ /* 0x000ff600078e003a */
[----:B------:R-:W-:Y:S01]  /*59a0*/  @!UPT UIADD3 URZ, URZ, URZ, URZ ;  /* 0x0000003f3f3ff290 */ /* 0x000fe2000fffe03f */
[----:B-1----:R-:W-:Y:S01]  /*59b0*/  HMMA.16816.F32 R108, R4, R16, R12 ;  /* 0x00000010046c723c */ /* 0x002fe2000000180c */
[----:B------:R-:W-:Y:S01]  /*59c0*/  MOV R35, R37 ;  /* 0x0000002500237202 */ /* 0x000fe20000000f00 */
[----:B------:R-:W-:Y:S01]  /*59d0*/  IMAD.MOV.U32 R28, RZ, RZ, R155 ;  /* 0x000000ffff1c7224 */ /* 0x000fe200078e009b */
[----:B------:R-:W-:Y:S02]  /*59e0*/  MOV R36, R147 ;  /* 0x0000009300247202 */ /* 0x000fe40000000f00 */
[----:B------:R-:W-:Y:S01]  /*59f0*/  MOV R29, R154 ;  /* 0x0000009a001d7202 */ /* 0x000fe20000000f00 */
[----:B------:R-:W-:Y:S02]  /*5a00*/  IMAD.MOV.U32 R43, RZ, RZ, R65 ;  /* 0x000000ffff2b7224 */ /* 0x000fe400078e0041 */
[----:B------:R-:W-:Y:S01]  /*5a10*/  HMMA.16816.F32 R12, R8, R30, RZ ;  /* 0x0000001e080c723c */ /* 0x000fe200000018ff */
[----:B------:R-:W-:Y:S01]  /*5a20*/  MOV R42, R64 ;  /* 0x00000040002a7202 */ /* 0x000fe20000000f00 */
[----:B------:R-:W-:Y:S11]  /*5a30*/  IMAD.MOV.U32 R58, RZ, RZ, R161 ;  /* 0x000000ffff3a7224 */ /* 0x000ff600078e00a1 */
[----:B------:R-:W-:Y:S11]  /*5a40*/  @!UPT UIADD3 URZ, URZ, URZ, URZ ;  /* 0x0000003f3f3ff290 */ /* 0x000ff6000fffe03f */
[----:B------:R-:W-:Y:S01]  /*5a50*/  HMMA.16816.F32 R116, R4, R18, R12 ;  /* 0x000000120474723c */ /* 0x000fe2000000180c */
[----:B------:R-:W1:Y:S01]  /*5a60*/  LDSM.16.MT88.4 R16, [R241+0x9080] ;  /* 0x00908000f110783b */ /* 0x000e620000004200 */
[----:B------:R-:W-:Y:S02]  /*5a70*/  IMAD.MOV.U32 R37, RZ, RZ, R146 ;  /* 0x000000ffff257224 */ /* 0x000fe400078e0092 */
[----:B------:R-:W-:Y:S01]  /*5a80*/  IMAD.MOV.U32 R30, RZ, RZ, R153 ;  /* 0x000000ffff1e7224 */ /* 0x000fe200078e0099 */
[----:B------:R-:W-:Y:S01]  /*5a90*/  MOV R65, R134 ;  /* 0x0000008600417202 */ /* 0x000fe20000000f00 */
[----:B------:R-:W-:Y:S01]  /*5aa0*/  IMAD.MOV.U32 R31, RZ, RZ, R152 ;  /* 0x000000ffff1f7224 */ /* 0x000fe200078e0098 */
[----:B------:R3:W5:Y:S01]  /*5ab0*/  LDL.LU R161, [R1+0x78] ;  /* 0x0000780001a17983 */ /* 0x0007620000300800 */
[----:B--2---:R-:W-:Y:S03]  /*5ac0*/  HMMA.16816.F32 R12, R8, R20, RZ ;  /* 0x00000014080c723c */ /* 0x004fe600000018ff */
[----:B------:R-:W-:Y:S04]  /*5ad0*/  LDSM.16.MT88.4 R152, [R237+0x5080] ;  /* 0x00508000ed98783b */ /* 0x000fe80000004200 */
[----:B------:R-:W-:Y:S01]  /*5ae0*/  FADD.FTZ R20, R79, R0 ;  /* 0x000000004f147221 */ /* 0x000fe20000010000 */
[----:B------:R-:W-:Y:S01]  /*5af0*/  MOV R79, R33 ;  /* 0x00000021004f7202 */ /* 0x000fe20000000f00 */
[----:B------:R-:W-:-:S02]  /*5b00*/  IMAD.MOV.U32 R33, RZ, RZ, R63 ;  /* 0x000000ffff217224 */ /* 0x000fc400078e003f */
[----:B------:R-:W-:Y:S11]  /*5b10*/  FFMA.FTZ R21, R89, c[0x0][0x2d0], -R3 ;  /* 0x0000b40059157a23 */ /* 0x000ff60000010803 */
[----:B------:R-:W-:Y:S02]  /*5b20*/  @!UPT UIADD3 URZ, URZ, URZ, URZ ;  /* 0x0000003f3f3ff290 */ /* 0x000fe4000fffe03f */
[----:B-1----:R-:W-:Y:S01]  /*5b30*/  HMMA.16816.F32 R168, R4, R16, R12 ;  /* 0x0000001004a8723c */ /* 0x002fe2000000180c */
[----:B------:R-:W-:Y:S02]  /*5b40*/  FFMA.FTZ R0, R84, c[0x0][0x2d0], -R2 ;  /* 0x0000b40054007a23 */ /* 0x000fe40000010802 */
[----:B------:R-:W-:Y:S02]  /*5b50*/  IMAD.MOV.U32 R63, RZ, RZ, R41 ;  /* 0x000000ffff3f7224 */ /* 0x000fe400078e0029 */
[----:B------:R-:W-:Y:S01]  /*5b60*/  IMAD.MOV.U32 R89, RZ, RZ, R33 ;  /* 0x000000ffff597224 */ /* 0x000fe200078e0021 */
[----:B------:R-:W-:Y:S02]  /*5b70*/  MUFU.EX2 R21, R21 ;  /* 0x0000001500157308 */ /* 0x000fe40000000800 */
[----:B------:R-:W-:Y:S01]  /*5b80*/  HMMA.16816.F32 R12, R8, R22, RZ ;  /* 0x00000016080c723c */ /* 0x000fe200000018ff */
[----:B------:R-:W-:Y:S01]  /*5b90*/  IMAD.MOV.U32 R33, RZ, RZ, R39 ;  /* 0x000000ffff217224 */ /* 0x000fe200078e0027 */
[----:B------:R-:W-:-:S05]  /*5ba0*/  MOV R41, R59 ;  /* 0x0000003b00297202 */ /* 0x000fca0000000f00 */
[--C-:B------:R-:W-:Y:S02]  /*5bb0*/  FFMA.FTZ R22, R90, c[0x0][0x2d0], -R3.reuse ;  /* 0x0000b4005a167a23 */ /* 0x100fe40000010803 */
[--C-:B------:R-:W-:Y:S11]  /*5bc0*/  FFMA.FTZ R23, R91, c[0x0][0x2d0], -R3.reuse ;  /* 0x0000b4005b177a23 */ /* 0x100ff60000010803 */
[----:B------:R-:W-:Y:S04]  /*5bd0*/  @!UPT UIADD3 URZ, URZ, URZ, URZ ;  /* 0x0000003f3f3ff290 */ /* 0x000fe8000fffe03f */
[----:B------:R-:W-:Y:S01]  /*5be0*/  HMMA.16816.F32 R124, R4, R18, R12 ;  /* 0x00000012047c723c */ /* 0x000fe2000000180c */
[----:B------:R-:W1:Y:S01]  /*5bf0*/  LDSM.16.MT88.4 R12, [R240+0x8880] ;  /* 0x00888000f00c783b */ /* 0x000e620000004200 */
[----:B------:R-:W-:Y:S01]  /*5c00*/  MOV R39, R144 ;  /* 0x0000009000277202 */ /* 0x000fe20000000f00 */
[----:B------:R-:W-:-:S05]  /*5c10*/  FFMA.FTZ R3, R87, c[0x0][0x2d0], -R3 ;  /* 0x0000b40057037a23 */ /* 0x000fca0000010803 */
[C---:B-1----:R-:W-:Y:S08]  /*5c20*/  HMMA.16816.F32 R16, R8.reuse, R12, RZ ;  /* 0x0000000c0810723c */ /* 0x042ff000000018ff */
[----:B------:R-:W-:Y:S01]  /*5c30*/  HMMA.16816.F32 R8, R8, R14, RZ ;  /* 0x0000000e0808723c */ /* 0x000fe200000018ff */
[----:B------:R-:W1:Y:S01]  /*5c40*/  LDSM.16.MT88.4 R12, [R240+0x9080] ;  /* 0x00908000f00c783b */ /* 0x000e620000004200 */
[----:B------:R-:W-:Y:S01]  /*5c50*/  IMAD.MOV.U32 R90, RZ, RZ, R62 ;  /* 0x000000ffff5a7224 */ /* 0x000fe200078e003e */
[----:B------:R-:W-:Y:S01]  /*5c60*/  MOV R91, R63 ;  /* 0x0000003f005b7202 */ /* 0x000fe20000000f00 */
[----:B------:R-:W-:Y:S11]  /*5c70*/  IMAD.MOV.U32 R62, RZ, RZ, R40 ;  /* 0x000000ffff3e7224 */ /* 0x000ff600078e0028 */
[----:B------:R-:W-:Y:S01]  /*5c80*/  @!UPT UIADD3 URZ, URZ, URZ, URZ ;  /* 0x0000003f3f3ff290 */ /* 0x000fe2000fffe03f */
[C---:B-1----:R-:W-:Y:S08]  /*5c90*/  HMMA.16816.F32 R16, R4.reuse, R12, R16 ;  /* 0x0000000c0410723c */ /* 0x042ff00000001810 */
[----:B------:R-:W-:Y:S07]  /*5ca0*/  HMMA.16816.F32 R12, R4, R14, R8 ;  /* 0x0000000e040c723c */ /* 0x000fee0000001808 */
[----:B------:R-:W-:Y:S01]  /*5cb0*/  FFMA.FTZ R4, R88, c[0x0][0x2d0], -R2 ;  /* 0x0000b40058047a23 */ /* 0x000fe20000010802 */
[----:B------:R-:W-:-:S02]  /*5cc0*/  MOV R88, R32 ;  /* 0x0000002000587202 */ /* 0x000fc40000000f00 */
[----:B------:R-:W-:Y:S01]  /*5cd0*/  MOV R32, R38 ;  /* 0x0000002600207202 */ /* 0x000fe20000000f00 */
[----:B------:R-:W-:Y:S02]  /*5ce0*/  IMAD.MOV.U32 R38, RZ, RZ, R145 ;  /* 0x000000ffff267224 */ /* 0x000fe400078e0091 */
[----:B------:R-:W1:Y:S01]  /*5cf0*/  LDSM.16.MT88.4 R144, [R238+0x5080] ;  /* 0x00508000ee90783b */ /* 0x000e620000004200 */
[----:B------:R2:W-:Y:S08]  /*5d00*/  MUFU.EX2 R7, R0 ;  /* 0x0000000000077308 */ /* 0x0005f00000000800 */
[----:B------:R-:W-:Y:S01]  /*5d10*/  MUFU.EX2 R8, R22 ;  /* 0x0000001600087308 */ /* 0x000fe20000000800 */
[----:B--2---:R-:W-:-:S02]  /*5d20*/  FFMA.FTZ R0, R86, c[0x0][0x2d0], -R2 ;  /* 0x0000b40056007a23 */ /* 0x004fc40000010802 */
[----:B------:R-:W-:-:S05]  /*5d30*/  FFMA.FTZ R2, R85, c[0x0][0x2d0], -R2 ;  /* 0x0000b40055027a23 */ /* 0x000fca0000010802 */
[----:B------:R-:W-:Y:S08]  /*5d40*/  MUFU.EX2 R5, R4 ;  /* 0x0000000400057308 */ /* 0x000ff00000000800 */
[----:B------:R-:W2:Y:S08]  /*5d50*/  MUFU.EX2 R9, R23 ;  /* 0x0000001700097308 */ /* 0x000eb00000000800 */
[----:B------:R4:W1:Y:S08]  /*5d60*/  MUFU.EX2 R22, R3 ;  /* 0x0000000300167308 */ /* 0x0008700000000800 */
[----:B------:R-:W1:Y:S08]  /*5d70*/  MUFU.EX2 R6, R0 ;  /* 0x0000000000067308 */ /* 0x000e700000000800 */
[----:B------:R-:W3:Y:S01]  /*5d80*/  MUFU.EX2 R4, R2 ;  /* 0x0000000200047308 */ /* 0x000ee20000000800 */
[----:B------:R-:W-:-:S02]  /*5d90*/  IMAD.MOV.U32 R63, RZ, RZ, R41 ;  /* 0x000000ffff3f7224 */ /* 0x000fc400078e0029 */
[----:B------:R-:W-:Y:S02]  /*5da0*/  IMAD.MOV.U32 R40, RZ, RZ, R66 ;  /* 0x000000ffff287224 */ /* 0x000fe400078e0042 */
[----:B------:R-:W-:Y:S01]  /*5db0*/  IMAD.MOV.U32 R41, RZ, RZ, R67 ;  /* 0x000000ffff297224 */ /* 0x000fe200078e0043 */
[----:B------:R-:W-:Y:S01]  /*5dc0*/  MOV R67, R130 ;  /* 0x0000008200437202 */ /* 0x000fe20000000f00 */
[----:B------:R-:W-:Y:S01]  /*5dd0*/  IMAD.MOV.U32 R66, RZ, RZ, R131 ;  /* 0x000000ffff427224 */ /* 0x000fe200078e0083 */
[----:B--2---:R-:W-:Y:S01]  /*5de0*/  F2FP.PACK_AB R128, R8, R9 ;  /* 0x000000090880723e */ /* 0x004fe200000000ff */
[----:B----4-:R-:W-:Y:S01]  /*5df0*/  FADD.FTZ R3, R129, R24 ;  /* 0x0000001881037221 */ /* 0x010fe20000010000 */
[----:B-1----:R-:W-:Y:S02]  /*5e00*/  F2FP.PACK_AB R130, R22, R21 ;  /* 0x000000151682723e */ /* 0x002fe400000000ff */
[----:B------:R-:W-:Y:S02]  /*5e10*/  F2FP.PACK_AB R129, R6, R7 ;  /* 0x000000070681723e */ /* 0x000fe400000000ff */
[----:B---3--:R-:W-:-:S07]  /*5e20*/  F2FP.PACK_AB R131, R4, R5 ;  /* 0x000000050483723e */ /* 0x008fce00000000ff */
[C---:B------:R-:W-:Y:S08]  /*5e30*/  HMMA.16816.F32 R148, R128.reuse, R144, R148 ;  /* 0x000000908094723c */ /* 0x040ff00000001894 */
[C---:B------:R-:W-:Y:S01]  /*5e40*/  HMMA.16816.F32 R144, R128.reuse, R146, R136 ;  /* 0x000000928090723c */ /* 0x040fe20000001888 */
[----:B------:R-:W1:Y:S07]  /*5e50*/  LDSM.16.MT88.4 R136, [R241+0x5080] ;  /* 0x00508000f188783b */ /* 0x000e6e0000004200 */
[C---:B------:R-:W-:Y:S08]  /*5e60*/  HMMA.16816.F32 R156, R128.reuse, R152, R156 ;  /* 0x00000098809c723c */ /* 0x040ff0000000189c */
[C---:B------:R-:W-:Y:S01]  /*5e70*/  HMMA.16816.F32 R152, R128.reuse, R154, R32 ;  /* 0x0000009a8098723c */ /* 0x040fe20000001820 */
[----:B------:R-:W2:Y:S07]  /*5e80*/  LDSM.16.MT88.4 R32, [R240+0x5080] ;  /* 0x00508000f020783b */ /* 0x000eae0000004200 */
[C---:B-1----:R-:W-:Y:S08]  /*5e90*/  HMMA.16816.F32 R140, R128.reuse, R136, R140 ;  /* 0x00000088808c723c */ /* 0x042ff0000000188c */
[C---:B------:R-:W-:Y:S08]  /*5ea0*/  HMMA.16816.F32 R136, R128.reuse, R138, R28 ;  /* 0x0000008a8088723c */ /* 0x040ff0000000181c */
[C---:B--2---:R-:W-:Y:S01]  /*5eb0*/  HMMA.16816.F32 R28, R128.reuse, R32, R40 ;  /* 0x00000020801c723c */ /* 0x044fe20000001828 */
[----:B------:R-:W1:Y:S07]  /*5ec0*/  LDSM.16.MT88.4 R40, [R237+0x6880] ;  /* 0x00688000ed28783b */ /* 0x000e6e0000004200 */
[----:B------:R-:W-:Y:S01]  /*5ed0*/  HMMA.16816.F32 R32, R128, R34, R48 ;  /* 0x000000228020723c */ /* 0x000fe20000001830 */
[----:B------:R-:W2:Y:S01]  /*5ee0*/  LDSM.16.MT88.4 R48, [R238+0x6880] ;  /* 0x00688000ee30783b */ /* 0x000ea20000004200 */
[----:B------:R-:W-:-:S02]  /*5ef0*/  IMAD.MOV.U32 R59, RZ, RZ, R160 ;  /* 0x000000ffff3b7224 */ /* 0x000fc400078e00a0 */
[----:B------:R-:W-:Y:S01]  /*5f00*/  IMAD.MOV.U32 R64, RZ, RZ, R135 ;  /* 0x000000ffff407224 */ /* 0x000fe200078e0087 */
[----:B------:R3:W5:Y:S03]  /*5f10*/  LDL.LU R160, [R1+0x74] ;  /* 0x0000740001a07983 */ /* 0x0007660000300800 */
[C---:B-1----:R-:W-:Y:S08]  /*5f20*/  HMMA.16816.F32 R36, R128.reuse, R40, R36 ;  /* 0x000000288024723c */ /* 0x042ff00000001824 */
[C---:B------:R-:W-:Y:S08]  /*5f30*/  HMMA.16816.F32 R40, R128.reuse, R42, R44 ;  /* 0x0000002a8028723c */ /* 0x040ff0000000182c */
[C---:B--2---:R-:W-:Y:S01]  /*5f40*/  HMMA.16816.F32 R44, R128.reuse, R48, R56 ;  /* 0x00000030802c723c */ /* 0x044fe20000001838 */
[----:B------:R-:W1:Y:S07]  /*5f50*/  LDSM.16.MT88.4 R56, [R241+0x6880] ;  /* 0x00688000f138783b */ /* 0x000e6e0000004200 */
[----:B------:R-:W-:Y:S01]  /*5f60*/  HMMA.16816.F32 R48, R128, R50, R64 ;  /* 0x000000328030723c */ /* 0x000fe20000001840 */
[----:B------:R-:W2:Y:S01]  /*5f70*/  LDSM.16.MT88.4 R64, [R240+0x6880] ;  /* 0x00688000f040783b */ /* 0x000ea20000004200 */
[----:B------:R-:W-:-:S04]  /*5f80*/  FADD.FTZ R0, R80, R20 ;  /* 0x0000001450007221 */ /* 0x000fc80000010000 */
[----:B------:R-:W-:-:S04]  /*5f90*/  FADD.FTZ R0, R81, R0 ;  /* 0x0000000051007221 */ /* 0x000fc80000010000 */
[----:B------:R-:W-:-:S04]  /*5fa0*/  FADD.FTZ R2, R83, R0 ;  /* 0x0000000053027221 */ /* 0x000fc80000010000 */
[----:B------:R-:W-:Y:S02]  /*5fb0*/  FADD.FTZ R2, R82, R2 ;  /* 0x0000000252027221 */ /* 0x000fe40000010000 */
[----:B------:R-:W-:Y:S01]  /*5fc0*/  LDSM.16.MT88.4 R80, [R238+0x8080] ;  /* 0x00808000ee50783b */ /* 0x000fe20000004200 */
[C---:B-1----:R-:W-:Y:S08]  /*5fd0*/  HMMA.16816.F32 R52, R128.reuse, R56, R52 ;  /* 0x000000388034723c */ /* 0x042ff00000001834 */
[C---:B------:R-:W-:Y:S08]  /*5fe0*/  HMMA.16816.F32 R56, R128.reuse, R58, R60 ;  /* 0x0000003a8038723c */ /* 0x040ff0000000183c */
[C---:B--2---:R-:W-:Y:S01]  /*5ff0*/  HMMA.16816.F32 R60, R128.reuse, R64, R72 ;  /* 0x00000040803c723c */ /* 0x044fe20000001848 */
[----:B------:R-:W1:Y:S07]  /*6000*/  LDSM.16.MT88.4 R72, [R237+0x8080] ;  /* 0x00808000ed48783b */ /* 0x000e6e0000004200 */
[C---:B------:R-:W-:Y:S08]  /*6010*/  HMMA.16816.F32 R64, R128.reuse, R66, R68 ;  /* 0x000000428040723c */ /* 0x040ff00000001844 */
[C---:B-1----:R-:W-:Y:S01]  /*6020*/  HMMA.16816.F32 R68, R128.reuse, R72, R88 ;  /* 0x000000488044723c */ /* 0x042fe20000001858 */
[----:B------:R-:W-:Y:S07]  /*6030*/  LDSM.16.MT88.4 R88, [R241+0x8080] ;  /* 0x00808000f158783b */ /* 0x000fee0000004200 */
[C---:B------:R-:W-:Y:S08]  /*6040*/  HMMA.16816.F32 R72, R128.reuse, R74, R76 ;  /* 0x0000004a8048723c */ /* 0x040ff0000000184c */
[C---:B------:R-:W-:Y:S01]  /*6050*/  HMMA.16816.F32 R76, R128.reuse, R80, R96 ;  /* 0x00000050804c723c */ /* 0x040fe20000001860 */
[----:B------:R-:W1:Y:S07]  /*6060*/  LDSM.16.MT88.4 R96, [R240+0x8080] ;  /* 0x00808000f060783b */ /* 0x000e6e0000004200 */
[C---:B------:R-:W-:Y:S08]  /*6070*/  HMMA.16816.F32 R80, R128.reuse, R82, R92 ;  /* 0x000000528050723c */ /* 0x040ff0000000185c */
[----:B-1----:R-:W-:Y:S01]  /*6080*/  HMMA.16816.F32 R92, R128, R96, R104 ;  /* 0x00000060805c723c */ /* 0x002fe20000001868 */
[----:B------:R-:W1:Y:S01]  /*6090*/  LDSM.16.MT88.4 R104, [R237+0x9880] ;  /* 0x00988000ed68783b */ /* 0x000e620000004200 */
[----:B------:R-:W-:-:S06]  /*60a0*/  FADD.FTZ R0, R9, R3 ;  /* 0x0000000309007221 */ /* 0x000fcc0000010000 */
[C---:B------:R-:W-:Y:S01]  /*60b0*/  HMMA.16816.F32 R84, R128.reuse, R88, R176 ;  /* 0x000000588054723c */ /* 0x040fe200000018b0 */
[----:B------:R-:W-:Y:S02]  /*60c0*/  FADD.FTZ R0, R8, R0 ;  /* 0x0000000008007221 */ /* 0x000fe40000010000 */
[----:B------:R-:W-:Y:S05]  /*60d0*/  LDSM.16.MT88.4 R8, [R240+0x9880] ;  /* 0x00988000f008783b */ /* 0x000fea0000004200 */
[C---:B------:R-:W-:Y:S01]  /*60e0*/  HMMA.16816.F32 R88, R128.reuse, R90, R112 ;  /* 0x0000005a8058723c */ /* 0x040fe20000001870 */
[----:B------:R-:W2:Y:S07]  /*60f0*/  LDSM.16.MT88.4 R112, [R238+0x9880] ;  /* 0x00988000ee70783b */ /* 0x000eae0000004200 */
[----:B------:R-:W-:Y:S01]  /*6100*/  HMMA.16816.F32 R96, R128, R98, R100 ;  /* 0x000000628060723c */ /* 0x000fe20000001864 */
[----:B------:R-:W-:-:S07]  /*6110*/  FADD.FTZ R7, R7, R2 ;  /* 0x0000000207077221 */ /* 0x000fce0000010000 */
[C---:B-1----:R-:W-:Y:S08]  /*6120*/  HMMA.16816.F32 R100, R128.reuse, R104, R172 ;  /* 0x000000688064723c */ /* 0x042ff000000018ac */
[----:B------:R-:W-:Y:S01]  /*6130*/  HMMA.16816.F32 R104, R128, R106, R120 ;  /* 0x0000006a8068723c */ /* 0x000fe20000001878 */
[----:B------:R-:W1:Y:S01]  /*6140*/  LDSM.16.MT88.4 R120, [R241+0x9880] ;  /* 0x00988000f178783b */ /* 0x000e620000004200 */
[----:B------:R-:W-:-:S02]  /*6150*/  FADD.FTZ R6, R6, R7 ;  /* 0x0000000706067221 */ /* 0x000fc40000010000 */
[----:B------:R-:W-:Y:S02]  /*6160*/  FADD.FTZ R0, R21, R0 ;  /* 0x0000000015007221 */ /* 0x000fe40000010000 */
[----:B------:R-:W-:Y:S02]  /*6170*/  FADD.FTZ R5, R5, R6 ;  /* 0x0000000605057221 */ /* 0x000fe40000010000 */
[----:B------:R-:W-:Y:S02]  /*6180*/  FADD.FTZ R2, R22, R0 ;  /* 0x0000000016027221 */ /* 0x000fe40000010000 */
[----:B------:R-:W-:Y:S01]  /*6190*/  FADD.FTZ R0, R4, R5 ;  /* 0x0000000504007221 */ /* 0x000fe20000010000 */
[----:B------:R-:W-:Y:S02]  /*61a0*/  @UP5 USHF.L.U32 UR28, UR28, 0x7, URZ ;  /* 0x000000071c1c5899 */ /* 0x000fe4000800063f */
[----:B------:R3:W-:Y:S04]  /*61b0*/  STL [R1+0x44], R2 ;  /* 0x0000440201007387 */ /* 0x0007e80000100800 */
[----:B------:R3:W-:Y:S01]  /*61c0*/  STL [R1+0x4c], R0 ;  /* 0x00004c0001007387 */ /* 0x0007e20000100800 */
[----:B------:R-:W-:Y:S01]  /*61d0*/  UIMAD.WIDE.U32 UR28, UR28, UR4, URZ ;  /* 0x000000041c1c72a5 */ /* 0x000fe2000f8e003f */
[----:B------:R-:W-:-:S03]  /*61e0*/  PLOP3.LUT P0, PT, PT, PT, UP6, 0x40, 0x0 ;  /* 0x000000000000781c */ /* 0x000fc60003f0e868 */
[----:B------:R-:W-:Y:S01]  /*61f0*/  @UP5 USHF.R.U32.HI UR23, URZ, UR5, UR29 ;  /* 0x000000053f175299 */ /* 0x000fe2000801161d */
[----:B--2---:R-:W-:Y:S03]  /*6200*/  HMMA.16816.F32 R108, R128, R112, R108 ;  /* 0x00000070806c723c */ /* 0x004fe6000000186c */
[----:B------:R-:W-:-:S03]  /*6210*/  UIADD3 UR4, UR20, UR23, URZ ;  /* 0x0000001714047290 */ /* 0x000fc6000fffe03f */
[----:B------:R-:W-:Y:S02]  /*6220*/  ULDC UR20, c[0x0][0x328] ;  /* 0x0000ca0000147ab9 */ /* 0x000fe40000000800 */
[----:B------:R-:W-:Y:S01]  /*6230*/  HMMA.16816.F32 R112, R128, R114, R116 ;  /* 0x000000728070723c */ /* 0x000fe20000001874 */
[----:B------:R-:W-:Y:S02]  /*6240*/  UIADD3 UR21, UR21, -0x2, URZ ;  /* 0xfffffffe15157890 */ /* 0x000fe4000fffe03f */
[----:B------:R-:W-:-:S05]  /*6250*/  UIADD3 UR20, UR4, UR20, URZ ;  /* 0x0000001404147290 */ /* 0x000fca000fffe03f */
[C---:B-1----:R-:W-:Y:S08]  /*6260*/  HMMA.16816.F32 R116, R128.reuse, R120, R168 ;  /* 0x000000788074723c */ /* 0x042ff000000018a8 */
[C---:B------:R-:W-:Y:S08]  /*6270*/  HMMA.16816.F32 R120, R128.reuse, R122, R124 ;  /* 0x0000007a8078723c */ /* 0x040ff0000000187c */
[C---:B------:R-:W-:Y:S08]  /*6280*/  HMMA.16816.F32 R124, R128.reuse, R8, R16 ;  /* 0x00000008807c723c */ /* 0x040ff00000001810 */
[----:B------:R-:W-:Y:S01]  /*6290*/  HMMA.16816.F32 R128, R128, R10, R12 ;  /* 0x0000000a8080723c */ /* 0x000fe2000000180c */
[----:B------:R-:W-:Y:S07]  /*62a0*/  @P0 BRA `(.L_x_275) ;  /* 0x0000016000000947 */ /* 0x000fee0003800000 */
[----:B---3--:R-:W-:Y:S01]  /*62b0*/  ISETP.LT.AND P0, PT, RZ, UR4, PT ;  /* 0x00000004ff007c0c */ /* 0x008fe2000bf01270 */
[----:B------:R-:W-:-:S12]  /*62c0*/  UIADD3 UR23, UR4, -0x1, URZ ;  /* 0xffffffff04177890 */ /* 0x000fd8000fffe03f */
[----:B------:R-:W-:Y:S05]  /*62d0*/  @P0 BRA `(.L_x_276) ;  /* 0x0000009000000947 */ /* 0x000fea0003800000 */
[----:B------:R-:W-:Y:S02]  /*62e0*/  UMOV UR23, 0x1 ;  /* 0x0000000100177882 */ /* 0x000fe40000000000 */
[----:B------:R-:W-:Y:S02]  /*62f0*/  ULDC UR5, c[0x0][0x32c] ;  /* 0x0000cb0000057ab9 */ /* 0x000fe40000000800 */
[----:B------:R-:W-:Y:S02]  /*6300*/  UISETP.NE.AND UP0, UPT, UR23, UR5, UPT ;  /* 0x000000051700728c */ /* 0x000fe4000bf05270 */
[----:B------:R-:W-:-:S03]  /*6310*/  UIADD3 UR23, -UR4, URZ, URZ ;  /* 0x0000003f04177290 */ /* 0x000fc6000fffe13f */
[----:B------:R-:W-:Y:S02]  /*6320*/  ULDC.64 UR4, c[0x0][0x330] ;  /* 0x0000cc0000047ab9 */ /* 0x000fe40000000a00 */
[----:B------:R-:W-:-:S04]  /*6330*/  UIMAD.WIDE.U32 UR28, UR23, UR4, URZ ;  /* 0x00000004171c72a5 */ /* 0x000fc8000f8e003f */
[----:B------:R-:W-:-:S04]  /*6340*/  @UP0 USHF.R.U32.HI UR23, URZ, UR5, UR29 ;  /* 0x000000053f170299 */ /* 0x000fc8000801161d */
[----:B------:R-:W-:Y:S01]  /*6350*/  ULOP3.LUT UR23, URZ, UR23, URZ, 0x33, !UPT ;  /* 0x000000173f177292 */ /* 0x000fe2000f8e333f */
[----:B------:R-:W-:Y:S05]  /*6360*/  BRA `(.L_x_277) ;  /* 0x0000006000007947 */ /* 0x000fea0003800000 */
.L_x_276:
[----:B------:R-:W-:Y:S02]  /*6370*/  UMOV UR5, 0x1 ;  /* 0x0000000100057882 */ /* 0x000fe40000000000 */
[----:B------:R-:W-:Y:S02]  /*6380*/  ULDC UR4, c[0x0][0x32c] ;  /* 0x0000cb0000047ab9 */ /* 0x000fe40000000800 */
[----:B------:R-:W-:-:S03]  /*6390*/  UISETP.NE.AND UP0, UPT, UR5, UR4, UPT ;  /* 0x000000040500728c */ /* 0x000fc6000bf05270 */
[----:B------:R-:W-:Y:S02]  /*63a0*/  ULDC.64 UR4, c[0x0][0x330] ;  /* 0x0000cc0000047ab9 */ /* 0x000fe40000000a00 */
[----:B------:R-:W-:-:S06]  /*63b0*/  UIMAD.WIDE.U32 UR28, UR23, UR4, URZ ;  /* 0x00000004171c72a5 */ /* 0x000fcc000f8e003f */
[----:B------:R-:W-:Y:S02]  /*63c0*/  @UP0 USHF.R.U32.HI UR23, URZ, UR5, UR29 ;  /* 0x000000053f170299 */ /* 0x000fe4000801161d */
.L_x_277:
[----:B------:R-:W-:Y:S02]  /*63d0*/  ULDC UR4, c[0x0][0x32c] ;  /* 0x0000cb0000047ab9 */ /* 0x000fe40000000800 */
[----:B------:R-:W-:-:S04]  /*63e0*/  UIMAD UR4, UR23, UR4, UR4 ;  /* 0x00000004170472a4 */ /* 0x000fc8000f8e0204 */
[----:B------:R-:W-:-:S04]  /*63f0*/  UISETP.LT.AND UP0, UPT, UR20, UR4, UPT ;  /* 0x000000041400728c */ /* 0x000fc8000bf01270 */
[----:B------:R-:W-:-:S04]  /*6400*/  USEL UR20, UR20, UR4, UP0 ;  /* 0x0000000414147287 */ /* 0x000fc80008000000 */
.L_x_275:
        /* <DEDUP_REMOVED lines=29> */
.L_x_291:
        /* <DEDUP_REMOVED lines=63> */
.L_x_333:
        /* <DEDUP_REMOVED lines=24> */
.L_x_280:
[----:B------:R-:W-:Y:S05]  /*6b50*/  BSYNC B0 ;  /* 0x0000000000007941 */ /* 0x000fea0003800000 */
.L_x_279:
        /* <DEDUP_REMOVED lines=228> */
.L_x_282:
        /* <DEDUP_REMOVED lines=16> */
[----:B---3--:R-:W-:Y:S04]  /*7aa0*/  IADD3 R0, -R170, 0x1, R0 ;  /* 0x00000001aa007810 */ /* 0x008fe80007ffe100 */
[----:B------:R-:W-:Y:S04]  /*7ab0*/  IADD3 R0, -R2, UR8, R0 ;  /* 0x0000000802007c10 */ /* 0x000fe8000fffe100 */
[C---:B------:R-:W-:Y:S02]  /*7ac0*/  IADD3 R169, R0.reuse, c[0x0][0x328], RZ ;  /* 0x0000ca0000a97a10 */ /* 0x040fe40007ffe0ff */
[----:B------:R-:W-:Y:S03]  /*7ad0*/  IADD3 R133, R0, UR24, RZ ;  /* 0x0000001800857c10 */ /* 0x000fe6000fffe0ff */
[--C-:B-1----:R-:W-:Y:S02]  /*7ae0*/  IMAD.IADD R2, R169, 0x1, R3.reuse ;  /* 0x00000001a9027824 */ /* 0x102fe400078e0203 */
[----:B------:R-:W-:Y:S01]  /*7af0*/  IMAD.IADD R0, R133, 0x1, R3 ;  /* 0x0000000185007824 */ /* 0x000fe200078e0203 */
[----:B------:R-:W-:-:S05]  /*7b00*/  @P0 BRA `(.L_x_283) ;  /* 0x0000019000000947 */ /* 0x000fca0003800000 */
[----:B------:R-:W-:Y:S01]  /*7b10*/  IMAD.U32 R168, RZ, RZ, UR12 ;  /* 0x0000000cffa87e24 */ /* 0x000fe2000f8e00ff */
[----:B------:R-:W-:Y:S04]  /*7b20*/  BSSY B0, `(.L_x_284) ;  /* 0x0000012000007945 */ /* 0x000fe80003800000 */
[----:B------:R-:W-:Y:S04]  /*7b30*/  IADD3 R3, -R168, UR8, R3 ;  /* 0x00000008a8037c10 */ /* 0x000fe8000fffe103 */
        /* <DEDUP_REMOVED lines=11> */
.L_x_285:
[----:B------:R-:W-:Y:S04]  /*7bf0*/  MOV R168, 0x1 ;  /* 0x0000000100a87802 */ /* 0x000fe80000000f00 */
[----:B------:R-:W-:Y:S11]  /*7c00*/  ISETP.NE.AND P0, PT, R168, c[0x0][0x32c], PT ;  /* 0x0000cb00a8007a0c */ /* 0x000ff60003f05270 */
[----:B------:R-:W-:Y:S02]  /*7c10*/  @!UPT UIADD3 URZ, URZ, URZ, URZ ;  /* 0x0000003f3f3ff290 */ /* 0x000fe4000fffe03f */
[----:B------:R-:W-:Y:S05]  /*7c20*/  @P0 IMAD.HI.U32 R168, R3, c[0x0][0x330], RZ ;  /* 0x0000cc0003a80a27 */ /* 0x000fea00078e00ff */
[----:B------:R-:W-:Y:S02]  /*7c30*/  @P0 SHF.R.U32.HI R3, RZ, c[0x0][0x334], R168 ;  /* 0x0000cd00ff030a19 */ /* 0x000fe400000116a8 */
.L_x_286:
[----:B------:R-:W-:Y:S05]  /*7c40*/  BSYNC B0 ;  /* 0x0000000000007941 */ /* 0x000fea0003800000 */
.L_x_284:
[----:B------:R-:W-:Y:S05]  /*7c50*/  IADD3 R168, -R170, UR20, RZ ;  /* 0x00000014aaa87c10 */ /* 0x000fea000fffe1ff */
[----:B------:R-:W-:Y:S05]  /*7c60*/  IMAD R3, R3, c[0x0][0x32c], R168 ;  /* 0x0000cb0003037a24 */ /* 0x000fea00078e02a8 */
[----:B------:R-:W-:Y:S02]  /*7c70*/  IMNMX R0, R0, R3, !PT ;  /* 0x0000000300007217 */ /* 0x000fe40007800200 */
[----:B------:R-:W-:Y:S04]  /*7c80*/  IADD3 R3, R3, c[0x0][0x32c], RZ ;  /* 0x0000cb0003037a10 */ /* 0x000fe80007ffe0ff */
[----:B------:R-:W-:Y:S02]  /*7c90*/  IMNMX R2, R2, R3, PT ;  /* 0x0000000302027217 */ /* 0x000fe40003800200 */
.L_x_283:
        /* <DEDUP_REMOVED lines=87> */
.L_x_289:
[----:B------:R-:W-:Y:S04]  /*8210*/  MOV R4, 0x1 ;  /* 0x0000000100047802 */ /* 0x000fe80000000f00 */
[----:B------:R-:W-:Y:S11]  /*8220*/  ISETP.NE.AND P0, PT, R4, c[0x0][0x32c], PT ;  /* 0x0000cb0004007a0c */ /* 0x000ff60003f05270 */
[----:B------:R-:W-:Y:S02]  /*8230*/  @!UPT UIADD3 URZ, URZ, URZ, URZ ;  /* 0x0000003f3f3ff290 */ /* 0x000fe4000fffe03f */
[----:B------:R-:W-:Y:S05]  /*8240*/  @P0 IMAD.HI.U32 R4, R0, c[0x0][0x330], RZ ;  /* 0x0000cc0000040a27 */ /* 0x000fea00078e00ff */
[----:B------:R-:W-:Y:S02]  /*8250*/  @P0 SHF.R.U32.HI R0, RZ, c[0x0][0x334], R4 ;  /* 0x0000cd00ff000a19 */ /* 0x000fe40000011604 */
.L_x_290:
[----:B------:R-:W-:Y:S05]  /*8260*/  BSYNC B0 ;  /* 0x0000000000007941 */ /* 0x000fea0003800000 */
.L_x_288:
[----:B------:R-:W-:Y:S05]  /*8270*/  IADD3 R4, -R170, UR20, RZ ;  /* 0x00000014aa047c10 */ /* 0x000fea000fffe1ff */
[----:B------:R-:W-:Y:S05]  /*8280*/  IMAD R0, R0, c[0x0][0x32c], R4 ;  /* 0x0000cb0000007a24 */ /* 0x000fea00078e0204 */
[----:B------:R-:W-:Y:S02]  /*8290*/  IMNMX R2, R2, R0, !PT ;  /* 0x0000000002027217 */ /* 0x000fe40007800200 */
[----:B------:R-:W-:Y:S04]  /*82a0*/  IADD3 R0, R0, c[0x0][0x32c], RZ ;  /* 0x0000cb0000007a10 */ /* 0x000fe80007ffe0ff */
[----:B------:R-:W-:Y:S02]  /*82b0*/  IMNMX R3, R3, R0, PT ;  /* 0x0000000003037217 */ /* 0x000fe40003800200 */
.L_x_287:
        /* <DEDUP_REMOVED lines=16> */
[----:B------:R-:W-:Y:S03]  /*83c0*/  UIADD3 UR21, UR5, -0x1, URZ ;  /* 0xffffffff05157890 */ /* 0x000fe6000fffe03f */
        /* <DEDUP_REMOVED lines=19> */
[--C-:B------:R-:W-:Y:S02]  /*8500*/  FFMA.FTZ R168, R168, c[0x0][0x2d0], -R4.reuse ;  /* 0x0000b400a8a87a23 */ /* 0x100fe40000010804 */
        /* <DEDUP_REMOVED lines=455> */
.L_x_278:
[----:B------:R-:W1:Y:S01]  /*a180*/  S2UR UR20, SR_CTAID.X ;  /* 0x00000000001479c3 */ /* 0x000e620000002500 */
[----:B------:R-:W-:-:S02]  /*a190*/  UISETP.NE.AND UP1, UPT, UR15, URZ, UPT ;  /* 0x0000003f0f00728c */ /* 0x000fc4000bf25270 */
[----:B------:R-:W-:Y:S02]  /*a1a0*/  ULDC.64 UR4, c[0x0][0x2c8] ;  /* 0x0000b20000047ab9 */ /* 0x000fe40000000a00 */
[----:B------:R-:W-:-:S06]  /*a1b0*/  UISETP.NE.AND UP0, UPT, UR14, URZ, UPT ;  /* 0x0000003f0e00728c */ /* 0x000fcc000bf05270 */
[----:B------:R-:W-:Y:S01]  /*a1c0*/  PLOP3.LUT P0, PT, PT, PT, UP0, 0x40, 0x0 ;  /* 0x000000000000781c */ /* 0x000fe20003f0e808 */
[----:B-1----:R-:W-:-:S04]  /*a1d0*/  ULEA UR20, UR20, 0x7f, 0x7 ;  /* 0x0000007f14147891 */ /* 0x002fc8000f8e383f */
[----:B------:R-:W-:Y:S02]  /*a1e0*/  UIMAD.WIDE.U32 UR28, UR20, UR4, URZ ;  /* 0x00000004141c72a5 */ /* 0x000fe4000f8e003f */
[----:B------:R-:W-:-:S05]  /*a1f0*/  UIADD3 UR4, UR8, 0x1, -UR12 ;  /* 0x0000000108047890 */ /* 0x000fca000fffe80c */
[----:B------:R-:W-:Y:S02]  /*a200*/  @UP1 UMOV UR23, UR29 ;  /* 0x0000001d00171c82 */ /* 0x000fe40008000000 */
[----:B------:R-:W-:-:S04]  /*a210*/  @UP1 USHF.R.U32.HI UR20, URZ, UR5, UR23 ;  /* 0x000000053f141299 */ /* 0x000fc80008011617 */
[----:B------:R-:W-:-:S03]  /*a220*/  UIADD3 UR23, UR4, UR20, URZ ;  /* 0x0000001404177290 */ /* 0x000fc6000fffe03f */
[----:B------:R-:W-:Y:S02]  /*a230*/  ULDC UR20, c[0x0][0x324] ;  /* 0x0000c90000147ab9 */ /* 0x000fe40000000800 */
[----:B------:R-:W-:Y:S01]  /*a240*/  UIADD3 UR20, UR23, -UR20, URZ ;  /* 0x8000001417147290 */ /* 0x000fe2000fffe03f */
[----:B------:R-:W-:Y:S05]  /*a250*/  @P0 BRA `(.L_x_292) ;  /* 0x0000016000000947 */ /* 0x000fea0003800000 */
[----:B------:R-:W-:-:S06]  /*a260*/  UISETP.GT.AND UP0, UPT, UR23, -0x1, UPT ;  /* 0xffffffff1700788c */ /* 0x000fcc000bf04270 */
[----:B------:R-:W-:-:S13]  /*a270*/  PLOP3.LUT P0, PT, PT, PT, UP0, 0x80, 0x0 ;  /* 0x000000000000781c */ /* 0x000fda0003f0f008 */
[----:B------:R-:W-:Y:S05]  /*a280*/  @P0 BRA `(.L_x_293) ;  /* 0x0000009000000947 */ /* 0x000fea0003800000 */
[----:B------:R-:W-:Y:S02]  /*a290*/  UMOV UR5, 0x1 ;  /* 0x0000000100057882 */ /* 0x000fe40000000000 */
[----:B------:R-:W-:Y:S02]  /*a2a0*/  ULDC UR4, c[0x0][0x32c] ;  /* 0x0000cb0000047ab9 */ /* 0x000fe40000000800 */
[----:B------:R-:W-:Y:S02]  /*a2b0*/  UISETP.NE.AND UP0, UPT, UR5, UR4, UPT ;  /* 0x000000040500728c */ /* 0x000fe4000bf05270 */
[----:B------:R-:W-:Y:S02]  /*a2c0*/  ULOP3.LUT UR23, URZ, UR23, URZ, 0x33, !UPT ;  /* 0x000000173f177292 */ /* 0x000fe4000f8e333f */
[----:B------:R-:W-:Y:S02]  /*a2d0*/  ULDC.64 UR4, c[0x0][0x330] ;  /* 0x0000cc0000047ab9 */ /* 0x000fe40000000a00 */
[----:B------:R-:W-:-:S05]  /*a2e0*/  UIMAD.WIDE.U32 UR28, UR23, UR4, URZ ;  /* 0x00000004171c72a5 */ /* 0x000fca000f8e003f */
[----:B------:R-:W-:-:S04]  /*a2f0*/  @UP0 USHF.R.U32.HI UR23, URZ, UR5, UR29 ;  /* 0x000000053f170299 */ /* 0x000fc8000801161d */
[----:B------:R-:W-:Y:S01]  /*a300*/  ULOP3.LUT UR23, URZ, UR23, URZ, 0x33, !UPT ;  /* 0x000000173f177292 */ /* 0x000fe2000f8e333f */
[----:B------:R-:W-:Y:S05]  /*a310*/  BRA `(.L_x_294) ;  /* 0x0000006000007947 */ /* 0x000fea0003800000 */
.L_x_293:
[----:B------:R-:W-:Y:S02]  /*a320*/  UMOV UR5, 0x1 ;  /* 0x0000000100057882 */ /* 0x000fe40000000000 */
[----:B------:R-:W-:Y:S02]  /*a330*/  ULDC UR4, c[0x0][0x32c] ;  /* 0x0000cb0000047ab9 */ /* 0x000fe40000000800 */
[----:B------:R-:W-:-:S03]  /*a340*/  UISETP.NE.AND UP0, UPT, UR5, UR4, UPT ;  /* 0x000000040500728c */ /* 0x000fc6000bf05270 */
[----:B------:R-:W-:Y:S02]  /*a350*/  ULDC.64 UR4, c[0x0][0x330] ;  /* 0x0000cc0000047ab9 */ /* 0x000fe40000000a00 */
[----:B------:R-:W-:-:S06]  /*a360*/  UIMAD.WIDE.U32 UR28, UR23, UR4, URZ ;  /* 0x00000004171c72a5 */ /* 0x000fcc000f8e003f */
[----:B------:R-:W-:Y:S02]  /*a370*/  @UP0 USHF.R.U32.HI UR23, URZ, UR5, UR29 ;  /* 0x000000053f170299 */ /* 0x000fe4000801161d */
.L_x_294:
[----:B------:R-:W-:Y:S02]  /*a380*/  ULDC UR4, c[0x0][0x32c] ;  /* 0x0000cb0000047ab9 */ /* 0x000fe40000000800 */
[----:B------:R-:W-:-:S04]  /*a390*/  UIMAD UR4, UR23, UR4, URZ ;  /* 0x00000004170472a4 */ /* 0x000fc8000f8e023f */
[----:B------:R-:W-:-:S04]  /*a3a0*/  UISETP.LT.AND UP0, UPT, UR20, UR4, UPT ;  /* 0x000000041400728c */ /* 0x000fc8000bf01270 */
[----:B------:R-:W-:-:S04]  /*a3b0*/  USEL UR20, UR20, UR4, !UP0 ;  /* 0x0000000414147287 */ /* 0x000fc8000c000000 */
.L_x_292:
        /* <DEDUP_REMOVED lines=27> */
.L_x_300:
        /* <DEDUP_REMOVED lines=28> */
[C---:B------:R-:W-:Y:S01]  /*a730*/  IMAD.WIDE.U32 R2, R5.reuse, c[0x0][0x208], RZ ;  /* 0x0000820005027a25 */ /* 0x040fe200078e00ff */
        /* <DEDUP_REMOVED lines=22> */
[C---:B------:R-:W-:Y:S02]  /*a8a0*/  IMAD.X R5, R3.reuse, 0x1, R14, P0 ;  /* 0x0000000103057824 */ /* 0x040fe400000e060e */
        /* <DEDUP_REMOVED lines=12> */
.L_x_334:
        /* <DEDUP_REMOVED lines=24> */
.L_x_297:
[----:B------:R-:W-:Y:S05]  /*aaf0*/  BSYNC B0 ;  /* 0x0000000000007941 */ /* 0x000fea0003800000 */
.L_x_296:
        /* <DEDUP_REMOVED lines=224> */
.L_x_299:
        /* <DEDUP_REMOVED lines=419> */
.L_x_295:
        /* <DEDUP_REMOVED lines=16> */
.L_x_314:
[----:B------:R-:W2:Y:S01]  /*d430*/  LDL R4, [R1+0x28] ;  /* 0x0000280001047983 */ /* 0x000ea20000100800 */
[----:B------:R-:W-:Y:S04]  /*d440*/  DEPBAR.LE SB0, 0x0 ;  /* 0x000080000000791a */ /* 0x000fe80000000000 */
[----:B------:R-:W3:Y:S01]  /*d450*/  LDL R8, [R1+0x38] ;  /* 0x0000380001087983 */ /* 0x000ee20000100800 */
[----:B------:R-:W-:Y:S03]  /*d460*/  BSSY B0, `(.L_x_302) ;  /* 0x000005f000007945 */ /* 0x000fe60003800000 */
[----:B------:R-:W4:Y:S04]  /*d470*/  LDL R6, [R1+0x24] ;  /* 0x0000240001067983 */ /* 0x000f280000100800 */
[----:B------:R-:W2:Y:S04]  /*d480*/  LDL R132, [R1+0x4] ;  /* 0x0000040001847983 */ /* 0x000ea80000100800 */
[----:B------:R-:W3:Y:S04]  /*d490*/  LDL R133, [R1+0x30] ;  /* 0x0000300001857983 */ /* 0x000ee80000100800 */
[----:B------:R-:W4:Y:S04]  /*d4a0*/  LDL R23, [R1] ;  /* 0x0000000001177983 */ /* 0x000f280000100800 */
[----:B------:R-:W4:Y:S04]  /*d4b0*/  LDL R5, [R1+0x40] ;  /* 0x0000400001057983 */ /* 0x000f280000100800 */
[----:B------:R-:W4:Y:S04]  /*d4c0*/  LDL R7, [R1+0x8] ;  /* 0x0000080001077983 */ /* 0x000f280000100800 */
        /* <DEDUP_REMOVED lines=9> */
[----:B------:R-:W-:Y:S04]  /*d560*/  LDSM.16.M88.4 R168, [R243] ;  /* 0x00000000f3a8783b */ /* 0x000fe80000000200 */
[----:B--2---:R-:W-:Y:S01]  /*d570*/  LDSM.16.M88.4 R172, [R132] ;  /* 0x0000000084ac783b */ /* 0x004fe20000000200 */
[----:B-1----:R-:W-:Y:S01]  /*d580*/  SHF.R.S32.HI R0, RZ, 0x1f, R4 ;  /* 0x0000001fff007819 */ /* 0x002fe20000011404 */
[----:B------:R-:W-:Y:S01]  /*d590*/  IMAD.WIDE.U32 R2, R4, c[0x0][0x208], RZ ;  /* 0x0000820004027a25 */ /* 0x000fe200078e00ff */
[----:B---3--:R-:W-:Y:S03]  /*d5a0*/  ISETP.GE.AND P1, PT, R133, c[0x0][0x1d4], PT ;  /* 0x0000750085007a0c */ /* 0x008fe60003f26270 */
[----:B------:R-:W-:Y:S01]  /*d5b0*/  IMAD R0, R0, c[0x0][0x208], RZ ;  /* 0x0000820000007a24 */ /* 0x000fe200078e02ff */
[----:B----4-:R-:W-:Y:S03]  /*d5c0*/  LDSM.16.M88.4 R176, [R23] ;  /* 0x0000000017b0783b */ /* 0x010fe60000000200 */
[----:B------:R-:W-:Y:S01]  /*d5d0*/  IMAD R0, R4, c[0x0][0x20c], R0 ;  /* 0x0000830004007a24 */ /* 0x000fe200078e0200 */
[----:B------:R-:W-:Y:S03]  /*d5e0*/  SHF.R.S32.HI R4, RZ, 0x1f, R6 ;  /* 0x0000001fff047819 */ /* 0x000fe60000011406 */
[----:B------:R-:W-:Y:S02]  /*d5f0*/  IMAD.IADD R3, R3, 0x1, R0 ;  /* 0x0000000103037824 */ /* 0x000fe400078e0200 */
[----:B------:R-:W-:Y:S02]  /*d600*/  IMAD R4, R4, c[0x0][0x218], RZ ;  /* 0x0000860004047a24 */ /* 0x000fe400078e02ff */
[C---:B------:R-:W-:Y:S04]  /*d610*/  IMAD.WIDE.U32 R2, R6.reuse, c[0x0][0x218], R2 ;  /* 0x0000860006027a25 */ /* 0x040fe800078e0002 */
[----:B------:R-:W-:Y:S01]  /*d620*/  IMAD R4, R6, c[0x0][0x21c], R4 ;  /* 0x0000870006047a24 */ /* 0x000fe200078e0204 */
[----:B------:R-:W-:Y:S01]  /*d630*/  IADD3 R0, P0, R2, UR30, RZ ;  /* 0x0000001e02007c10 */ /* 0x000fe2000ff1e0ff */
[C---:B------:R-:W-:Y:S01]  /*d640*/  IMAD.SHL.U32 R21, R14.reuse, 0x2, RZ ;  /* 0x000000020e157824 */ /* 0x040fe200078e00ff */
[----:B------:R-:W-:Y:S02]  /*d650*/  SHF.L.U64.HI R14, R14, 0x1, R22 ;  /* 0x000000010e0e7819 */ /* 0x000fe40000010216 */
[----:B------:R-:W-:Y:S02]  /*d660*/  IADD3.X R3, R3, UR25, R4, P0, !PT ;  /* 0x0000001903037c10 */ /* 0x000fe400087fe404 */
[----:B------:R-:W-:Y:S01]  /*d670*/  STL [R1+0x18], R21 ;  /* 0x0000181501007387 */ /* 0x000fe20000100800 */
[C---:B------:R-:W-:Y:S03]  /*d680*/  LEA R6, P0, R0.reuse, c[0x0][0x1f8], 0x1 ;  /* 0x00007e0000067a11 */ /* 0x040fe600078008ff */
[----:B------:R-:W-:Y:S01]  /*d690*/  STL [R1+0x1c], R14 ;  /* 0x00001c0e01007387 */ /* 0x000fe20000100800 */
[----:B------:R-:W-:Y:S03]  /*d6a0*/  LEA.HI.X R3, R0, c[0x0][0x1fc], R3, 0x1, P0 ;  /* 0x00007f0000037a11 */ /* 0x000fe600000f0c03 */
        /* <DEDUP_REMOVED lines=32> */
.L_x_335:
        /* <DEDUP_REMOVED lines=26> */
.L_x_303:
[----:B-1----:R-:W-:Y:S05]  /*da50*/  BSYNC B0 ;  /* 0x0000000000007941 */ /* 0x002fea0003800000 */
.L_x_302:
        /* <DEDUP_REMOVED lines=225> */
.L_x_305:
        /* <DEDUP_REMOVED lines=37> */
.L_x_308:
[----:B------:R-:W-:Y:S04]  /*eac0*/  MOV R168, 0x1 ;  /* 0x0000000100a87802 */ /* 0x000fe80000000f00 */
[----:B------:R-:W-:Y:S11]  /*ead0*/  ISETP.NE.AND P0, PT, R168, c[0x0][0x32c], PT ;  /* 0x0000cb00a8007a0c */ /* 0x000ff60003f05270 */
[----:B------:R-:W-:Y:S02]  /*eae0*/  @!UPT UIADD3 URZ, URZ, URZ, URZ ;  /* 0x0000003f3f3ff290 */ /* 0x000fe4000fffe03f */
[----:B------:R-:W-:Y:S05]  /*eaf0*/  @P0 IMAD.HI.U32 R168, R3, c[0x0][0x330], RZ ;  /* 0x0000cc0003a80a27 */ /* 0x000fea00078e00ff */
[----:B------:R-:W-:Y:S02]  /*eb00*/  @P0 SHF.R.U32.HI R3, RZ, c[0x0][0x334], R168 ;  /* 0x0000cd00ff030a19 */ /* 0x000fe400000116a8 */
.L_x_309:
[----:B------:R-:W-:Y:S05]  /*eb10*/  BSYNC B0 ;  /* 0x0000000000007941 */ /* 0x000fea0003800000 */
.L_x_307:
[----:B------:R-:W-:Y:S05]  /*eb20*/  IMAD R3, R3, c[0x0][0x32c], R170 ;  /* 0x0000cb0003037a24 */ /* 0x000fea00078e02aa */
[----:B------:R-:W-:Y:S02]  /*eb30*/  IMNMX R0, R0, R3, !PT ;  /* 0x0000000300007217 */ /* 0x000fe40007800200 */
[----:B------:R-:W-:Y:S04]  /*eb40*/  IADD3 R3, R3, c[0x0][0x32c], RZ ;  /* 0x0000cb0003037a10 */ /* 0x000fe80007ffe0ff */
[----:B------:R-:W-:Y:S02]  /*eb50*/  IMNMX R2, R2, R3, PT ;  /* 0x0000000302027217 */ /* 0x000fe40003800200 */
.L_x_306:
        /* <DEDUP_REMOVED lines=87> */
.L_x_312:
[----:B------:R-:W-:Y:S04]  /*f0d0*/  MOV R4, 0x1 ;  /* 0x0000000100047802 */ /* 0x000fe80000000f00 */
[----:B------:R-:W-:Y:S11]  /*f0e0*/  ISETP.NE.AND P0, PT, R4, c[0x0][0x32c], PT ;  /* 0x0000cb0004007a0c */ /* 0x000ff60003f05270 */
[----:B------:R-:W-:Y:S02]  /*f0f0*/  @!UPT UIADD3 URZ, URZ, URZ, URZ ;  /* 0x0000003f3f3ff290 */ /* 0x000fe4000fffe03f */
[----:B------:R-:W-:Y:S05]  /*f100*/  @P0 IMAD.HI.U32 R4, R0, c[0x0][0x330], RZ ;  /* 0x0000cc0000040a27 */ /* 0x000fea00078e00ff */
[----:B------:R-:W-:Y:S02]  /*f110*/  @P0 SHF.R.U32.HI R0, RZ, c[0x0][0x334], R4 ;  /* 0x0000cd00ff000a19 */ /* 0x000fe40000011604 */
.L_x_313:
[----:B------:R-:W-:Y:S05]  /*f120*/  BSYNC B0 ;  /* 0x0000000000007941 */ /* 0x000fea0003800000 */
.L_x_311:
[----:B------:R-:W-:Y:S05]  /*f130*/  IMAD R0, R0, c[0x0][0x32c], R170 ;  /* 0x0000cb0000007a24 */ /* 0x000fea00078e02aa */
[----:B------:R-:W-:Y:S02]  /*f140*/  IMNMX R2, R2, R0, !PT ;  /* 0x0000000002027217 */ /* 0x000fe40007800200 */
[----:B------:R-:W-:Y:S04]  /*f150*/  IADD3 R0, R0, c[0x0][0x32c], RZ ;  /* 0x0000cb0000007a10 */ /* 0x000fe80007ffe0ff */
[----:B------:R-:W-:Y:S02]  /*f160*/  IMNMX R3, R3, R0, PT ;  /* 0x0000000003037217 */ /* 0x000fe40003800200 */
.L_x_310:
        /* <DEDUP_REMOVED lines=492> */
.L_x_301:
        /* <DEDUP_REMOVED lines=47> */
[----:B------:R-:W-:Y:S01]  /*11320*/  MOV R56, 0xff800000 ;  /* 0xff80000000387802 */ /* 0x000fe20000000f00 */
[C---:B------:R-:W-:Y:S01]  /*11330*/  FMUL.FTZ R16, R2.reuse, R57 ;  /* 0x0000003902107220 */ /* 0x040fe20000410000 */
[----:B------:R-:W-:Y:S01]  /*11340*/  MOV R57, 0xff800000 ;  /* 0xff80000000397802 */ /* 0x000fe20000000f00 */
        /* <DEDUP_REMOVED lines=35> */
[----:B------:R-:W-:Y:S01]  /*11580*/  FMUL.FTZ R129, R2, R129 ;  /* 0x0000008102817220 */ /* 0x000fe20000410000 */
[----:B------:R-:W-:Y:S01]  /*11590*/  @P0 MOV R2, 0x3f317218 ;  /* 0x3f31721800020802 */ /* 0x000fe20000000f00 */
[----:B------:R-:W-:Y:S02]  /*115a0*/  @P1 FMUL.FTZ R4, R3, c[0x0][0x2d0] ;  /* 0x0000b40003041a20 */ /* 0x000fe40000410000 */
[----:B--2---:R-:W-:Y:S02]  /*115b0*/  @P1 FMUL.FTZ R5, R5, 0.69314718246459960938 ;  /* 0x3f31721805051820 */ /* 0x004fe40000410000 */
[----:B---3--:R-:W-:-:S02]  /*115c0*/  @P0 FMUL.FTZ R3, R6, 0.69314718246459960938 ;  /* 0x3f31721806030820 */ /* 0x008fc40000410000 */
[----:B------:R-:W-:Y:S02]  /*115d0*/  @P0 FMUL.FTZ R2, R2, c[0x0][0x2d0] ;  /* 0x0000b40002020a20 */ /* 0x000fe40000410000 */
[C---:B----4-:R-:W-:Y:S02]  /*115e0*/  FMUL.FTZ R158, R0.reuse, R158 ;  /* 0x0000009e009e7220 */ /* 0x050fe40000410000 */
        /* <DEDUP_REMOVED lines=62> */
[----:B------:R-:W-:Y:S02]  /*119d0*/  FMUL.FTZ R10, R0, R131 ;  /* 0x00000083000a7220 */ /* 0x000fe40000410000 */
[----:B------:R-:W-:-:S02]  /*119e0*/  @P1 FFMA.FTZ R56, R4, R133, R5 ;  /* 0x0000008504381223 */ /* 0x000fc40000010005 */
[----:B------:R-:W-:Y:S02]  /*119f0*/  @P0 FFMA.FTZ R57, R2, R132, R3 ;  /* 0x0000008402390223 */ /* 0x000fe40000010003 */
.L_x_259:
        /* <DEDUP_REMOVED lines=10> */
[----:B------:R-:W-:Y:S02]  /*11aa0*/  F2FP.PACK_AB R37, R12, R22 ;  /* 0x000000160c25723e */ /* 0x000fe400000000ff */
[----:B------:R-:W-:Y:S01]  /*11ab0*/  F2FP.PACK_AB R38, R9, R40 ;  /* 0x000000280926723e */ /* 0x000fe200000000ff */
[----:B------:R-:W-:Y:S01]  /*11ac0*/  ULDC.64 UR4, c[0x0][0x500] ;  /* 0x0001400000047ab9 */ /* 0x000fe20000000a00 */
[----:B------:R-:W-:Y:S01]  /*11ad0*/  F2FP.PACK_AB R8, R8, R156 ;  /* 0x0000009c0808723e */ /* 0x000fe200000000ff */
[----:B------:R-:W-:Y:S01]  /*11ae0*/  UIMAD.WIDE UR4, UR13, UR6, UR4 ;  /* 0x000000060d0472a5 */ /* 0x000fe2000f8e0204 */
[----:B------:R-:W-:-:S02]  /*11af0*/  F2FP.PACK_AB R158, R159, R158 ;  /* 0x0000009e9f9e723e */ /* 0x000fc400000000ff */
[----:B------:R-:W-:Y:S02]  /*11b00*/  F2FP.PACK_AB R6, R153, R152 ;  /* 0x000000989906723e */ /* 0x000fe400000000ff */
[----:B------:R-:W-:Y:S02]  /*11b10*/  F2FP.PACK_AB R154, R155, R154 ;  /* 0x0000009a9b9a723e */ /* 0x000fe400000000ff */
[----:B------:R-:W-:Y:S02]  /*11b20*/  F2FP.PACK_AB R5, R149, R148 ;  /* 0x000000949505723e */ /* 0x000fe400000000ff */
[----:B------:R-:W-:Y:S02]  /*11b30*/  F2FP.PACK_AB R150, R151, R150 ;  /* 0x000000969796723e */ /* 0x000fe400000000ff */
[----:B-1----:R-:W-:Y:S02]  /*11b40*/  SHF.R.S32.HI R47, RZ, 0x1f, R65 ;  /* 0x0000001fff2f7819 */ /* 0x002fe40000011441 */
[----:B------:R-:W-:-:S02]  /*11b50*/  F2FP.PACK_AB R7, R7, R144 ;  /* 0x000000900707723e */ /* 0x000fc400000000ff */
[CC--:B------:R-:W-:Y:S02]  /*11b60*/  LEA.HI R2, R47.reuse, R65.reuse, RZ, 0x2 ;  /* 0x000000412f027211 */ /* 0x0c0fe400078f10ff */
[----:B------:R-:W-:Y:S02]  /*11b70*/  LEA.HI R43, R47, R65, RZ, 0x5 ;  /* 0x000000412f2b7211 */ /* 0x000fe400078f28ff */
[--C-:B------:R-:W-:Y:S02]  /*11b80*/  SHF.R.S32.HI R4, RZ, 0x2, R2.reuse ;  /* 0x00000002ff047819 */ /* 0x100fe40000011402 */
[----:B------:R-:W-:Y:S02]  /*11b90*/  SHF.R.S32.HI R0, RZ, 0x1f, R2 ;  /* 0x0000001fff007819 */ /* 0x000fe40000011402 */
[----:B------:R-:W-:Y:S02]  /*11ba0*/  SHF.R.S32.HI R40, RZ, 0x5, R43 ;  /* 0x00000005ff287819 */ /* 0x000fe4000001142b */
[----:B------:R-:W-:-:S02]  /*11bb0*/  LEA.HI R0, R0, R4, RZ, 0x3 ;  /* 0x0000000400007211 */ /* 0x000fc400078f18ff */
[----:B------:R-:W-:Y:S02]  /*11bc0*/  F2FP.PACK_AB R146, R147, R146 ;  /* 0x000000929392723e */ /* 0x000fe400000000ff */
[----:B------:R-:W-:Y:S02]  /*11bd0*/  LOP3.LUT R0, R0, 0xfffffff8, RZ, 0xc0, !PT ;  /* 0xfffffff800007812 */ /* 0x000fe400078ec0ff */
[----:B------:R-:W-:Y:S02]  /*11be0*/  F2FP.PACK_AB R53, R141, R140 ;  /* 0x0000008c8d35723e */ /* 0x000fe400000000ff */
[----:B------:R-:W-:Y:S01]  /*11bf0*/  F2FP.PACK_AB R142, R143, R142 ;  /* 0x0000008e8f8e723e */ /* 0x000fe200000000ff */
[----:B------:R-:W-:Y:S01]  /*11c00*/  IMAD.IADD R4, R4, 0x1, -R0 ;  /* 0x0000000104047824 */ /* 0x000fe200078e0a00 */
[----:B------:R-:W-:Y:S02]  /*11c10*/  LOP3.LUT R0, R2, 0xfffffffc, RZ, 0xc0, !PT ;  /* 0xfffffffc02007812 */ /* 0x000fe400078ec0ff */
[----:B------:R-:W-:Y:S01]  /*11c20*/  F2FP.PACK_AB R52, R137, R136 ;  /* 0x000000888934723e */ /* 0x000fe200000000ff */
[C---:B------:R-:W-:Y:S01]  /*11c30*/  IMAD.SHL.U32 R2, R4.reuse, 0x40, RZ ;  /* 0x0000004004027824 */ /* 0x040fe200078e00ff */
[----:B------:R-:W-:Y:S01]  /*11c40*/  LOP3.LUT R3, R4, 0x1, RZ, 0xc0, !PT ;  /* 0x0000000104037812 */ /* 0x000fe200078ec0ff */
[----:B------:R-:W-:Y:S01]  /*11c50*/  IMAD.IADD R22, R65, 0x1, -R0 ;  /* 0x0000000141167824 */ /* 0x000fe200078e0a00 */
[----:B------:R-:W-:-:S02]  /*11c60*/  F2FP.PACK_AB R138, R139, R138 ;  /* 0x0000008a8b8a723e */ /* 0x000fc400000000ff */
[----:B------:R-:W-:Y:S01]  /*11c70*/  LOP3.LUT R0, R2, 0x1c0, RZ, 0xc0, !PT ;  /* 0x000001c002007812 */ /* 0x000fe200078ec0ff */
[----:B------:R-:W-:Y:S01]  /*11c80*/  IMAD R2, R40, 0x200, R22 ;  /* 0x0000020028027824 */ /* 0x000fe200078e0216 */
[----:B------:R-:W-:Y:S02]  /*11c90*/  ISETP.NE.U32.AND P0, PT, R3, 0x1, PT ;  /* 0x000000010300780c */ /* 0x000fe40003f05070 */
[----:B------:R-:W-:Y:S02]  /*11ca0*/  LEA.HI R0, R0, R0, RZ, 0x1d ;  /* 0x0000000000007211 */ /* 0x000fe400078fe8ff */
[----:B------:R-:W-:Y:S01]  /*11cb0*/  R2P PR, R4, 0x6 ;  /* 0x0000000604007804 */ /* 0x000fe20000000000 */
[----:B------:R-:W-:Y:S01]  /*11cc0*/  IMAD.MOV.U32 R4, RZ, RZ, 0x20 ;  /* 0x00000020ff047424 */ /* 0x000fe200078e00ff */
[----:B------:R-:W-:Y:S01]  /*11cd0*/  F2FP.PACK_AB R49, R29, R18 ;  /* 0x000000121d31723e */ /* 0x000fe200000000ff */
[----:B------:R-:W-:Y:S01]  /*11ce0*/  IMAD.U32 R0, R2, 0x2, R0 ;  /* 0x0000000202007824 */ /* 0x000fe200078e0000 */
[----:B------:R-:W-:-:S02]  /*11cf0*/  F2FP.PACK_AB R48, R31, R30 ;  /* 0x0000001e1f30723e */ /* 0x000fc400000000ff */
[----:B------:R-:W-:Y:S01]  /*11d00*/  SEL R4, R4, 0xffffffe0, !P1 ;  /* 0xffffffe004047807 */ /* 0x000fe20004800000 */
[----:B------:R-:W-:Y:S01]  /*11d10*/  IMAD.SHL.U32 R0, R0, 0x2, RZ ;  /* 0x0000000200007824 */ /* 0x000fe200078e00ff */
[----:B------:R-:W-:Y:S01]  /*11d20*/  BAR.SYNC.DEFER_BLOCKING 0x1, 0x100 ;  /* 0x0044000000007b1d */ /* 0x000fe20000010000 */
[----:B------:R-:W-:Y:S02]  /*11d30*/  F2FP.PACK_AB R45, R33, R20 ;  /* 0x00000014212d723e */ /* 0x000fe400000000ff */
[----:B------:R-:W-:Y:S02]  /*11d40*/  F2FP.PACK_AB R44, R35, R34 ;  /* 0x00000022232c723e */ /* 0x000fe400000000ff */
[C---:B------:R-:W-:Y:S02]  /*11d50*/  IADD3 R3, R0.reuse, 0x80, RZ ;  /* 0x0000008000037810 */ /* 0x040fe40007ffe0ff */
[C---:B------:R-:W-:Y:S02]  /*11d60*/  IADD3 R2, R0.reuse, 0x70, RZ ;  /* 0x0000007000027810 */ /* 0x040fe40007ffe0ff */
[----:B------:R-:W-:Y:S01]  /*11d70*/  @P0 IADD3 R2, R3, 0x10, RZ ;  /* 0x0000001003020810 */ /* 0x000fe20007ffe0ff */
[----:B------:R-:W-:Y:S01]  /*11d80*/  IMAD.IADD R3, R0, 0x1, R4 ;  /* 0x0000000100037824 */ /* 0x000fe200078e0204 */
[----:B------:R-:W-:-:S02]  /*11d90*/  F2FP.PACK_AB R36, R36, R23 ;  /* 0x000000172424723e */ /* 0x000fc400000000ff */
[----:B------:R-:W-:Y:S02]  /*11da0*/  F2FP.PACK_AB R50, R51, R50 ;  /* 0x000000323332723e */ /* 0x000fe400000000ff */
        /* <DEDUP_REMOVED lines=48> */
[----:B------:R-:W-:Y:S01]  /*120b0*/  F2FP.PACK_AB R13, R13, R118 ;  /* 0x000000760d0d723e */ /* 0x000fe200000000ff */
        /* <DEDUP_REMOVED lines=88> */
.L_x_316:
        /* <DEDUP_REMOVED lines=9> */
[----:B------:R-:W-:Y:S01]  /*126d0*/  USHF.R.S32.HI UR11, URZ, 0x1f, UR13 ;  /* 0x0000001f3f0b7899 */ /* 0x000fe2000801140d */
[----:B------:R-:W-:Y:S01]  /*126e0*/  LEA.HI R6, R47, R65, RZ, 0x3 ;  /* 0x000000412f067211 */ /* 0x000fe200078f18ff */
[----:B------:R-:W-:Y:S01]  /*126f0*/  ULDC.64 UR4, c[0x0][0x3a0] ;  /* 0x0000e80000047ab9 */ /* 0x000fe20000000a00 */
[----:B------:R-:W-:Y:S01]  /*12700*/  SHF.R.S32.HI R2, RZ, 0x1f, R3 ;  /* 0x0000001fff027819 */ /* 0x000fe20000011403 */
[----:B------:R-:W-:Y:S01]  /*12710*/  IMAD.IADD R4, R40, 0x1, -R0 ;  /* 0x0000000128047824 */ /* 0x000fe200078e0a00 */
[----:B------:R-:W-:Y:S01]  /*12720*/  LEA.HI R0, R22, R22, RZ, 0x1 ;  /* 0x0000001616007211 */ /* 0x000fe200078f08ff */
[----:B------:R-:W-:Y:S01]  /*12730*/  UIMAD UR8, UR9, UR6, URZ ;  /* 0x00000006090872a4 */ /* 0x000fe2000f8e023f */
[----:B------:R-:W-:Y:S01]  /*12740*/  LEA.HI R2, R2, R3, RZ, 0x2 ;  /* 0x0000000302027211 */ /* 0x000fe200078f10ff */
[----:B------:R-:W-:Y:S01]  /*12750*/  UMOV UR14, UR20 ;  /* 0x00000014000e7c82 */ /* 0x000fe20008000000 */
[----:B------:R-:W-:Y:S01]  /*12760*/  LOP3.LUT R0, R0, 0x1ffffffe, RZ, 0xc0, !PT ;  /* 0x1ffffffe00007812 */ /* 0x000fe200078ec0ff */
[----:B------:R-:W-:Y:S01]  /*12770*/  UMOV UR15, UR21 ;  /* 0x00000015000f7c82 */ /* 0x000fe20008000000 */
[----:B------:R-:W-:Y:S01]  /*12780*/  SHF.R.S32.HI R2, RZ, 0x2, R2 ;  /* 0x00000002ff027819 */ /* 0x000fe20000011402 */
[----:B------:R-:W-:Y:S01]  /*12790*/  UIMAD UR12, UR21, UR4, URZ ;  /* 0x00000004150c72a4 */ /* 0x000fe2000f8e023f */
[----:B------:R-:W-:Y:S01]  /*127a0*/  LOP3.LUT P2, RZ, R3, 0x3, RZ, 0xc0, !PT ;  /* 0x0000000303ff7812 */ /* 0x000fe2000784c0ff */
[----:B------:R-:W-:Y:S01]  /*127b0*/  IMAD.IADD R0, R22, 0x1, -R0 ;  /* 0x0000000116007824 */ /* 0x000fe200078e0a00 */
[----:B------:R-:W-:Y:S01]  /*127c0*/  USEL UR11, UR11, URZ, !UP1 ;  /* 0x0000003f0b0b7287 */ /* 0x000fe2000c800000 */
[----:B------:R-:W-:Y:S01]  /*127d0*/  IMAD R15, R4, 0x10, R2 ;  /* 0x00000010040f7824 */ /* 0x000fe200078e0202 */
[----:B------:R-:W-:Y:S01]  /*127e0*/  UIMAD.WIDE.U32 UR14, UR10, UR6, UR14 ;  /* 0x000000060a0e72a5 */ /* 0x000fe2000f8e000e */
[----:B------:R-:W-:Y:S01]  /*127f0*/  LOP3.LUT R4, R6, 0xfffffff8, RZ, 0xc0, !PT ;  /* 0xfffffff806047812 */ /* 0x000fe200078ec0ff */
[----:B------:R-:W-:Y:S01]  /*12800*/  UIMAD UR8, UR10, UR7, UR8 ;  /* 0x000000070a0872a4 */ /* 0x000fe2000f8e0208 */
[----:B------:R-:W-:Y:S01]  /*12810*/  IMAD R0, R0, 0x8, R15 ;  /* 0x0000000800007824 */ /* 0x000fe200078e020f */
[----:B------:R-:W-:Y:S01]  /*12820*/  UIMAD.WIDE.U32 UR16, UR20, UR4, URZ ;  /* 0x00000004141072a5 */ /* 0x000fe2000f8e003f */
[----:B------:R-:W-:Y:S01]  /*12830*/  SHF.R.S32.HI R14, RZ, 0x3, R6 ;  /* 0x00000003ff0e7819 */ /* 0x000fe20000011406 */
[----:B------:R-:W-:Y:S01]  /*12840*/  ULDC.64 UR6, c[0x0][0x498] ;  /* 0x0001260000067ab9 */ /* 0x000fe20000000a00 */
[----:B------:R-:W-:Y:S01]  /*12850*/  IMAD.IADD R7, R65, 0x1, -R4 ;  /* 0x0000000141077824 */ /* 0x000fe200078e0a04 */
[----:B-1----:R-:W-:Y:S01]  /*12860*/  LEA R0, R28, R0, 0x7 ;  /* 0x000000001c007211 */ /* 0x002fe200078e38ff */
[----:B------:R-:W-:Y:S01]  /*12870*/  UIMAD UR12, UR20, UR5, UR12 ;  /* 0x00000005140c72a4 */ /* 0x000fe2000f8e020c */
        /* <DEDUP_REMOVED lines=121> */
.L_x_318:
[----:B--234-:R-:W-:Y:S05]  /*13010*/  BSYNC B0 ;  /* 0x0000000000007941 */ /* 0x01cfea0003800000 */
.L_x_317:
        /* <DEDUP_REMOVED lines=30> */
.L_x_320:
[----:B------:R-:W-:Y:S05]  /*13200*/  BSYNC B0 ;  /* 0x0000000000007941 */ /* 0x000fea0003800000 */
.L_x_319:
        /* <DEDUP_REMOVED lines=30> */
.L_x_322:
[----:B------:R-:W-:Y:S05]  /*133f0*/  BSYNC B0 ;  /* 0x0000000000007941 */ /* 0x000fea0003800000 */
.L_x_321:
        /* <DEDUP_REMOVED lines=31> */
.L_x_315:
        /* <DEDUP_REMOVED lines=31> */
.L_x_323:
[----:B-1----:R-:W1:Y:S01]  /*137e0*/  S2R R8, SR_TID.X ;  /* 0x0000000000087919 */ /* 0x002e620000002100 */
[----:B------:R-:W-:Y:S01]  /*137f0*/  USHF.R.S32.HI UR6, URZ, 0x1f, UR13 ;  /* 0x0000001f3f067899 */ /* 0x000fe2000801140d */
[----:B------:R-:W-:Y:S01]  /*13800*/  BSSY B0, `(.L_x_324) ;  /* 0x0000029000007945 */ /* 0x000fe20003800000 */
[----:B------:R-:W-:-:S02]  /*13810*/  USEL UR13, UR13, URZ, !UP1 ;  /* 0x0000003f0d0d7287 */ /* 0x000fc4000c800000 */
[----:B------:R-:W-:Y:S01]  /*13820*/  USEL UR6, UR6, URZ, !UP1 ;  /* 0x0000003f06067287 */ /* 0x000fe2000c800000 */
[----:B-1----:R-:W-:-:S13]  /*13830*/  ISETP.GT.AND P0, PT, R8, 0x7f, PT ;  /* 0x0000007f0800780c */ /* 0x002fda0003f04270 */
        /* <DEDUP_REMOVED lines=37> */
.L_x_325:
[----:B------:R-:W-:Y:S05]  /*13a90*/  BSYNC B0 ;  /* 0x0000000000007941 */ /* 0x000fea0003800000 */
.L_x_324:
        /* <DEDUP_REMOVED lines=17> */
[----:B------:R-:W-:Y:S02]  /*13bb0*/  LEA R0, R8, R7, 0x5 ;  /* 0x0000000708007211 */ /* 0x000fe400078e28ff */
[----:B------:R-:W-:Y:S02]  /*13bc0*/  UIMAD UR7, UR10, UR5, UR7 ;  /* 0x000000050a0772a4 */ /* 0x000fe4000f8e0207 */
[----:B------:R-:W-:Y:S01]  /*13bd0*/  UIMAD.WIDE.U32 UR10, UR10, UR4, UR16 ;  /* 0x000000040a0a72a5 */ /* 0x000fe2000f8e0010 */
[C---:B--2---:R-:W-:Y:S02]  /*13be0*/  IMAD R0, R14.reuse, 0x80, R0 ;  /* 0x000000800e007824 */ /* 0x044fe400078e0200 */
        /* <DEDUP_REMOVED lines=56> */
.L_x_327:
[----:B------:R-:W-:Y:S05]  /*13f70*/  BSYNC B0 ;  /* 0x0000000000007941 */ /* 0x000fea0003800000 */
.L_x_326:
        /* <DEDUP_REMOVED lines=27> */
.L_x_329:
[----:B------:R-:W-:Y:S05]  /*14130*/  BSYNC B0 ;  /* 0x0000000000007941 */ /* 0x000fea0003800000 */
.L_x_328:
        /* <DEDUP_REMOVED lines=27> */
.L_x_331:
[----:B------:R-:W-:Y:S05]  /*142f0*/  BSYNC B0 ;  /* 0x0000000000007941 */ /* 0x000fea0003800000 */
.L_x_330:
        /* <DEDUP_REMOVED lines=28> */
.L_x_262:
[----:B-1----:R-:W-:Y:S01]  /*144c0*/  IMAD.MOV.U32 R3, RZ, RZ, R8 ;  /* 0x000000ffff037224 */ /* 0x002fe200078e0008 */
[----:B------:R-:W-:Y:S01]  /*144d0*/  MOV R15, 0x1 ;  /* 0x00000001000f7802 */ /* 0x000fe20000000f00 */
[----:B------:R-:W-:Y:S01]  /*144e0*/  IMAD.MOV.U32 R14, RZ, RZ, 0x181f ;  /* 0x0000181fff0e7424 */ /* 0x000fe200078e00ff */
[----:B------:R-:W-:Y:S02]  /*144f0*/  MOV R2, 0x14510 ;  /* 0x0001451000027802 */ /* 0x000fe40000000f00 */
[----:B------:R-:W-:Y:S05]  /*14500*/  CALL.REL.NOINC `($__internal_1_$__cuda_sm70_shflsync_idx_p) ;  /* 0x000002d000007944 */ /* 0x000fea0003c00000 */
[----:B------:R-:W-:Y:S01]  /*14510*/  IMAD.MOV.U32 R8, RZ, RZ, R14 ;  /* 0x000000ffff087224 */ /* 0x000fe200078e000e */
[----:B------:R-:W-:Y:S01]  /*14520*/  MOV R15, 0x1 ;  /* 0x00000001000f7802 */ /* 0x000fe20000000f00 */
[----:B------:R-:W-:Y:S01]  /*14530*/  IMAD.MOV.U32 R3, RZ, RZ, R13 ;  /* 0x000000ffff037224 */ /* 0x000fe200078e000d */
[----:B------:R-:W-:Y:S02]  /*14540*/  MOV R14, 0x181f ;  /* 0x0000181f000e7802 */ /* 0x000fe40000000f00 */
[----:B------:R-:W-:Y:S02]  /*14550*/  MOV R2, 0x14570 ;  /* 0x0001457000027802 */ /* 0x000fe40000000f00 */
[----:B-1---5:R-:W-:Y:S05]  /*14560*/  CALL.REL.NOINC `($__internal_1_$__cuda_sm70_shflsync_idx_p) ;  /* 0x0000027000007944 */ /* 0x022fea0003c00000 */
[----:B------:R-:W-:Y:S01]  /*14570*/  MOV R2, R14 ;  /* 0x0000000e00027202 */ /* 0x000fe20000000f00 */
[----:B-1---5:R-:W-:Y:S05]  /*14580*/  BRA `(.L_x_332) ;  /* 0xfffee32000007947 */ /* 0x022fea000383ffff */
.L_x_281:
[----:B--2---:R-:W-:Y:S01]  /*14590*/  MOV R14, 0x181f ;  /* 0x0000181f000e7802 */ /* 0x004fe20000000f00 */
[----:B------:R-:W-:Y:S01]  /*145a0*/  IMAD.MOV.U32 R15, RZ, RZ, 0x1 ;  /* 0x00000001ff0f7424 */ /* 0x000fe200078e00ff */
[----:B------:R-:W-:Y:S02]  /*145b0*/  MOV R2, 0x145d0 ;  /* 0x000145d000027802 */ /* 0x000fe40000000f00 */
[----:B-1---5:R-:W-:Y:S05]  /*145c0*/  CALL.REL.NOINC `($__internal_1_$__cuda_sm70_shflsync_idx_p) ;  /* 0x0000021000007944 */ /* 0x022fea0003c00000 */
[----:B------:R-:W-:Y:S01]  /*145d0*/  MOV R15, 0x1 ;  /* 0x00000001000f7802 */ /* 0x000fe20000000f00 */
[----:B------:R-:W-:Y:S01]  /*145e0*/  IMAD.MOV.U32 R4, RZ, RZ, R14 ;  /* 0x000000ffff047224 */ /* 0x000fe200078e000e */
[----:B------:R-:W-:Y:S01]  /*145f0*/  MOV R14, 0x181f ;  /* 0x0000181f000e7802 */ /* 0x000fe20000000f00 */
[----:B------:R-:W-:Y:S01]  /*14600*/  IMAD.MOV.U32 R3, RZ, RZ, R12 ;  /* 0x000000ffff037224 */ /* 0x000fe200078e000c */
[----:B------:R-:W-:Y:S02]  /*14610*/  MOV R2, 0x14630 ;  /* 0x0001463000027802 */ /* 0x000fe40000000f00 */
[----:B-1---5:R-:W-:Y:S05]  /*14620*/  CALL.REL.NOINC `($__internal_1_$__cuda_sm70_shflsync_idx_p) ;  /* 0x000001b000007944 */ /* 0x022fea0003c00000 */
[----:B-----5:R-:W-:Y:S01]  /*14630*/  MOV R0, R14 ;  /* 0x0000000e00007202 */ /* 0x020fe20000000f00 */
[----:B-1----:R-:W-:-:S05]  /*14640*/  BRA `(.L_x_333) ;  /* 0xffff238000007947 */ /* 0x002fca000383ffff */
.L_x_298:
[----:B------:R-:W-:Y:S01]  /*14650*/  MOV R15, 0x1 ;  /* 0x00000001000f7802 */ /* 0x000fe20000000f00 */
[----:B--2---:R-:W-:Y:S01]  /*14660*/  IMAD.MOV.U32 R3, RZ, RZ, R6 ;  /* 0x000000ffff037224 */ /* 0x004fe200078e0006 */
[----:B------:R-:W-:Y:S01]  /*14670*/  MOV R2, 0x146a0 ;  /* 0x000146a000027802 */ /* 0x000fe20000000f00 */
[----:B------:R-:W-:Y:S02]  /*14680*/  IMAD.MOV.U32 R14, RZ, RZ, 0x181f ;  /* 0x0000181fff0e7424 */ /* 0x000fe400078e00ff */
[----:B-1---5:R-:W-:Y:S05]  /*14690*/  CALL.REL.NOINC `($__internal_1_$__cuda_sm70_shflsync_idx_p) ;  /* 0x0000014000007944 */ /* 0x022fea0003c00000 */
[----:B------:R-:W-:Y:S01]  /*146a0*/  MOV R15, 0x1 ;  /* 0x00000001000f7802 */ /* 0x000fe20000000f00 */
[----:B------:R-:W-:Y:S01]  /*146b0*/  IMAD.MOV.U32 R4, RZ, RZ, R14 ;  /* 0x000000ffff047224 */ /* 0x000fe200078e000e */
[----:B------:R-:W-:Y:S01]  /*146c0*/  MOV R14, 0x181f ;  /* 0x0000181f000e7802 */ /* 0x000fe20000000f00 */
[----:B------:R-:W-:Y:S01]  /*146d0*/  IMAD.MOV.U32 R3, RZ, RZ, R7 ;  /* 0x000000ffff037224 */ /* 0x000fe200078e0007 */
[----:B------:R-:W-:Y:S02]  /*146e0*/  MOV R2, 0x14700 ;  /* 0x0001470000027802 */ /* 0x000fe40000000f00 */
[----:B-1---5:R-:W-:Y:S05]  /*146f0*/  CALL.REL.NOINC `($__internal_1_$__cuda_sm70_shflsync_idx_p) ;  /* 0x000000e000007944 */ /* 0x022fea0003c00000 */
[----:B------:R-:W-:Y:S01]  /*14700*/  MOV R2, R14 ;  /* 0x0000000e00027202 */ /* 0x000fe20000000f00 */
[----:B-1---5:R-:W-:-:S05]  /*14710*/  BRA `(.L_x_334) ;  /* 0xffff625000007947 */ /* 0x022fca000383ffff */
.L_x_304:
[----:B----4-:R-:W-:Y:S01]  /*14720*/  MOV R14, 0x181f ;  /* 0x0000181f000e7802 */ /* 0x010fe20000000f00 */
[----:B------:R-:W-:Y:S01]  /*14730*/  IMAD.MOV.U32 R15, RZ, RZ, 0x1 ;  /* 0x00000001ff0f7424 */ /* 0x000fe200078e00ff */
[----:B------:R-:W-:Y:S02]  /*14740*/  MOV R2, 0x14760 ;  /* 0x0001476000027802 */ /* 0x000fe40000000f00 */
[----:B-----5:R-:W-:Y:S05]  /*14750*/  CALL.REL.NOINC `($__internal_1_$__cuda_sm70_shflsync_idx_p) ;  /* 0x0000008000007944 */ /* 0x020fea0003c00000 */
        /* <DEDUP_REMOVED lines=8> */
        .weak           $__internal_1_$__cuda_sm70_shflsync_idx_p
        .type           $__internal_1_$__cuda_sm70_shflsync_idx_p,@function
        .size           $__internal_1_$__cuda_sm70_shflsync_idx_p,(.L_x_1771 - $__internal_1_$__cuda_sm70_shflsync_idx_p)
$__internal_1_$__cuda_sm70_shflsync_idx_p:
[----:B------:R1:W-:Y:S02]  /*147e0*/  STL [R1+0x74], R0 ;  /* 0x0000740001007387 */ /* 0x0003e40000100800 */
[----:B-1----:R-:W-:-:S04]  /*147f0*/  MOV R0, 0xffffffff ;  /* 0xffffffff00007802 */ /* 0x002fc80000000f00 */
[----:B------:R-:W-:Y:S04]  /*14800*/  WARPSYNC R0 ;  /* 0x0000000000007348 */ /* 0x000fe80003800000 */
[----:B------:R1:W2:Y:S04]  /*14810*/  SHFL.IDX PT, R14, R3, R15, R14 ;  /* 0x0000000f030e7389 */ /* 0x0002a800000e000e */
[----:B-1----:R1:W5:Y:S01]  /*14820*/  LDL.LU R0, [R1+0x74] ;  /* 0x0000740001007983 */ /* 0x0023620000300800 */
[----:B------:R-:W-:-:S04]  /*14830*/  MOV R3, 0x0 ;  /* 0x0000000000037802 */ /* 0x000fc80000000f00 */
[----:B--2---:R-:W-:Y:S05]  /*14840*/  RET.REL.NODEC R2 `(_ZN7cutlass13device_kernelIN5flash19enable_sm80_to_sm89INS1_16FlashAttnFwdSm80INS1_25CollectiveMainloopFwdSm80ILi8ELi1ELb1EN4cute5tupleIJNS5_1CILi128EEENS7_ILi48EEENS7_ILi256EEEEEELi256ENS_6half_tEfNS_4arch4Sm80ELb0ELb1ELb0ELb1ELb1ELb0ELb1ELb0EEENS1_21CollectiveEpilogueFwdINS6_IJS8_SA_S9_EEENS6_IJNS7_ILi1EEESI_SI_EEESC_SE_Li256ELb1ELb1ELb0ELb0EEENS1_19SingleTileSchedulerILb1ELb0ELb1ELi128EEEEEEEEEvNT_6ParamsE) ;  /* 0xfffeb7b002007950 */ /* 0x004fea0003c3ffff */
.L_x_336:
        /* <DEDUP_REMOVED lines=11> */
.L_x_1771:


//--------------------- .text._ZN7cutlass13device_kernelIN5flash19enable_sm80_to_sm89INS1_16FlashAttnFwdSm80INS1_25CollectiveMainloopFwdSm80ILi8ELi1ELb0EN4cute5tupleIJNS5_1CILi128EEENS7_ILi32EEENS7_ILi256EEEEEELi256ENS_6half_tEfNS_4arch4Sm80ELb0ELb1ELb0ELb1ELb1ELb1ELb1ELb0EEENS1_21CollectiveEpilogueFwdINS6_IJS8_SA_S9_EEENS6_IJNS7_ILi1EEESI_SI_EEESC_SE_Li256ELb1ELb1ELb0ELb0EEENS1_19SingleTileSchedulerILb1ELb0ELb1ELi128EEEEEEEEEvNT_6ParamsE --------------------------
	.section	.text._ZN7cutlass13device_kernelIN5flash19enable_sm80_to_sm89INS1_16FlashAttnFwdSm80INS1_25CollectiveMainloopFwdSm80ILi8ELi1ELb0EN4cute5tupleIJNS5_1CILi128EEENS7_ILi32EEENS7_ILi256EEEEEELi256ENS_6half_tEfNS_4arch4Sm80ELb0ELb1ELb0ELb1ELb1ELb1ELb1ELb0EEENS1_21CollectiveEpilogueFwdINS6_IJS8_SA_S9_EEENS6_IJNS7_ILi1EEESI_SI_EEESC_SE_Li256ELb1ELb1ELb0ELb0EEENS1_19SingleTileSchedulerILb1ELb0ELb1ELi128EEEEEEEEEvNT_6ParamsE,"ax",@progbits
	.sectioninfo	@"SHI_REGISTERS=249"
	.align	128
.text._ZN7cutlass13device_kernelIN5flash19enable_sm80_to_sm89INS1_16FlashAttnFwdSm80INS1_25CollectiveMainloopFwdSm80ILi8ELi1ELb0EN4cute5tupleIJNS5_1CILi128EEENS7_ILi32EEENS7_ILi256EEEEEELi256ENS_6half_tEfNS_4arch4Sm80ELb0ELb1ELb0ELb1ELb1ELb1ELb1ELb0EEENS1_21CollectiveEpilogueFwdINS6_IJS8_SA_S9_EEENS6_IJNS7_ILi1EEESI_SI_EEESC_SE_Li256ELb1ELb1ELb0ELb0EEENS1_19SingleTileSchedulerILb1ELb0ELb1ELi128EEEEEEEEEvNT_6ParamsE:
        .type           _ZN7cutlass13device_kernelIN5flash19enable_sm80_to_sm89INS1_16FlashAttnFwdSm80INS1_25CollectiveMainloopFwdSm80ILi8ELi1ELb0EN4cute5tupleIJNS5_1CILi128EEENS7_ILi32EEENS7_ILi256EEEEEELi256ENS_6half_tEfNS_4arch4Sm80ELb0ELb1ELb0ELb1ELb1ELb1ELb1ELb0EEENS1_21CollectiveEpilogueFwdINS6_IJS8_SA_S9_EEENS6_IJNS7_ILi1EEESI_SI_EEESC_SE_Li256ELb1ELb1ELb0ELb0EEENS1_19SingleTileSchedulerILb1ELb0ELb1ELi128EEEEEEEEEvNT_6ParamsE,@function
        .size           _ZN7cutlass13device_kernelIN5flash19enable_sm80_to_sm89INS1_16FlashAttnFwdSm80INS1_25CollectiveMainloopFwdSm80ILi8ELi1ELb0EN4cute5tupleIJNS5_1CILi128EEENS7_ILi32EEENS7_ILi256EEEEEELi256ENS_6half_tEfNS_4arch4Sm80ELb0ELb1ELb0ELb1ELb1ELb1ELb1ELb0EEENS1_21CollectiveEpilogueFwdINS6_IJS8_SA_S9_EEENS6_IJNS7_ILi1EEESI_SI_EEESC_SE_Li256ELb1ELb1ELb0ELb0EEENS1_19SingleTileSchedulerILb1ELb0ELb1ELi128EEEEEEEEEvNT_6ParamsE,(.L_x_1773 - _ZN7cutlass13device_kernelIN5flash19enable_sm80_to_sm89INS1_16FlashAttnFwdSm80INS1_25CollectiveMainloopFwdSm80ILi8ELi1ELb0EN4cute5tupleIJNS5_1CILi128EEENS7_ILi32EEENS7_ILi256EEEEEELi256ENS_6half_tEfNS_4arch4Sm80ELb0ELb1ELb0ELb1ELb1ELb1ELb1ELb0EEENS1_21CollectiveEpilogueFwdINS6_IJS8_SA_S9_EEENS6_IJNS7_ILi1EEESI_SI_EEESC_SE_Li256ELb1ELb1ELb0ELb0EEENS1_19SingleTileSchedulerILb1ELb0ELb1ELi128EEEEEEEEEvNT_6ParamsE)
        .other          _ZN7cutlass13device_kernelIN5flash19enable_sm80_to_sm89INS1_16FlashAttnFwdSm80INS1_25CollectiveMainloopFwdSm80ILi8ELi1ELb0EN4cute5tupleIJNS5_1CILi128EEENS7_ILi32EEENS7_ILi256EEEEEELi256ENS_6half_tEfNS_4arch4Sm80ELb0ELb1ELb0ELb1ELb1ELb1ELb1ELb0EEENS1_21CollectiveEpilogueFwdINS6_IJS8_SA_S9_EEENS6_IJNS7_ILi1EEESI_SI_EEESC_SE_Li256ELb1ELb1ELb0ELb0EEENS1_19SingleTileSchedulerILb1ELb0ELb1ELi128EEEEEEEEEvNT_6ParamsE,@"STO_CUDA_ENTRY STV_DEFAULT"
_ZN7cutlass13device_kernelIN5flash19enable_sm80_to_sm89INS1_16FlashAttnFwdSm80INS1_25CollectiveMainloopFwdSm80ILi8ELi1ELb0EN4cute5tupleIJNS5_1CILi128EEENS7_ILi32EEENS7_ILi256EEEEEELi256ENS_6half_tEfNS_4arch4Sm80ELb0ELb1ELb0ELb1ELb1ELb1ELb1ELb0EEENS1_21CollectiveEpilogueFwdINS6_IJS8_SA_S9_EEENS6_IJNS7_ILi1EEESI_SI_EEESC_SE_Li256ELb1ELb1ELb0ELb0EEENS1_19SingleTileSchedulerILb1ELb0ELb1ELi128EEEEEEEEEvNT_6ParamsE:
        /* <DEDUP_REMOVED lines=20> */
.L_x_338:
        /* <DEDUP_REMOVED lines=13> */
.L_x_340:
[----:B------:R-:W-:Y:S02]  /*0210*/  ULDC UR5, c[0x0][0x54c] ;  /* 0x0001530000057ab9 */ /* 0x000fe40000000800 */
.L_x_339:
[----:B------:R-:W-:Y:S02]  /*0220*/  ULDC UR4, c[0x0][0x548] ;  /* 0x0001520000047ab9 */ /* 0x000fe40000000800 */
[----:B------:R-:W-:-:S02]  /*0230*/  USHF.L.U32 UR15, UR14, 0x7, URZ ;  /* 0x000000070e0f7899 */ /* 0x000fc4000800063f */
[----:B------:R-:W-:-:S04]  /*0240*/  UIMAD UR4, UR5, UR4, URZ ;  /* 0x00000004050472a4 */ /* 0x000fc8000f8e023f */
[----:B------:R-:W-:-:S04]  /*0250*/  UISETP.GE.AND UP0, UPT, UR15, UR4, UPT ;  /* 0x000000040f00728c */ /* 0x000fc8000bf06270 */
[----:B------:R-:W-:Y:S01]  /*0260*/  USEL UR21, UR21, 0xffffffff, !UP0 ;  /* 0xffffffff15157887 */ /* 0x000fe2000c000000 */
[----:B------:R-:W-:Y:S05]  /*0270*/  BRA `(.L_x_341) ;  /* 0x000001b000007947 */ /* 0x000fea0003800000 */
.L_x_337:
        /* <DEDUP_REMOVED lines=8> */
.L_x_342:
        /* <DEDUP_REMOVED lines=13> */
.L_x_344:
[----:B------:R-:W-:Y:S02]  /*03d0*/  ULDC UR5, c[0x0][0x54c] ;  /* 0x0001530000057ab9 */ /* 0x000fe40000000800 */
.L_x_343:
[----:B------:R-:W-:Y:S02]  /*03e0*/  ULDC UR4, c[0x0][0x548] ;  /* 0x0001520000047ab9 */ /* 0x000fe40000000800 */
[----:B------:R-:W-:-:S02]  /*03f0*/  USHF.L.U32 UR15, UR14, 0x7, URZ ;  /* 0x000000070e0f7899 */ /* 0x000fc4000800063f */
[----:B------:R-:W-:-:S04]  /*0400*/  UIMAD UR4, UR5, UR4, URZ ;  /* 0x00000004050472a4 */ /* 0x000fc8000f8e023f */
[----:B------:R-:W-:-:S04]  /*0410*/  UISETP.GE.AND UP0, UPT, UR15, UR4, UPT ;  /* 0x000000040f00728c */ /* 0x000fc8000bf06270 */
[----:B------:R-:W-:-:S06]  /*0420*/  USEL UR21, UR21, 0xffffffff, !UP0 ;  /* 0xffffffff15157887 */ /* 0x000fcc000c000000 */
.L_x_341:
        /* <DEDUP_REMOVED lines=16> */
[----:B------:R-:W-:-:S03]  /*0530*/  UIMAD.WIDE UR6, UR21, UR22, UR6 ;  /* 0x00000016150672a5 */ /* 0x000fc6000f8e0206 */
[----:B------:R-:W-:Y:S01]  /*0540*/  @UP1 UIMAD.WIDE UR8, UR21, UR22, UR8 ;  /* 0x00000016150812a5 */ /* 0x000fe2000f8e0208 */
[----:B------:R-:W-:Y:S01]  /*0550*/  IMAD.U32 R6, RZ, RZ, UR4 ;  /* 0x00000004ff067e24 */ /* 0x000fe2000f8e00ff */
[----:B------:R-:W-:Y:S01]  /*0560*/  MOV R7, UR5 ;  /* 0x0000000500077c02 */ /* 0x000fe20008000f00 */
[----:B------:R-:W-:Y:S01]  /*0570*/  ULDC.64 UR4, c[0x0][0x358] ;  /* 0x0000d60000047ab9 */ /* 0x000fe20000000a00 */
[----:B------:R-:W-:Y:S01]  /*0580*/  ISETP.NE.U32.AND P4, PT, RZ, c[0x0][0x350], PT ;  /* 0x0000d400ff007a0c */ /* 0x000fe20003f85070 */
[----:B------:R-:W-:Y:S01]  /*0590*/  UISETP.NE.U32.AND UP1, UPT, URZ, UR4, UPT ;  /* 0x000000043f00728c */ /* 0x000fe2000bf25070 */
[----:B------:R-:W-:Y:S01]  /*05a0*/  IMAD.U32 R10, RZ, RZ, UR6 ;  /* 0x00000006ff0a7e24 */ /* 0x000fe2000f8e00ff */
[----:B------:R1:W2:Y:S01]  /*05b0*/  @P1 LDG.E R2, [R6.64] ;  /* 0x0000001806021981 */ /* 0x0002a2000c1e1900 */
[----:B------:R-:W-:Y:S01]  /*05c0*/  IMAD.U32 R11, RZ, RZ, UR7 ;  /* 0x00000007ff0b7e24 */ /* 0x000fe2000f8e00ff */
[----:B------:R-:W-:Y:S01]  /*05d0*/  UISETP.NE.AND.EX UP1, UPT, URZ, UR5, UPT, UP1 ;  /* 0x000000053f00728c */ /* 0x000fe2000bf25310 */
[----:B------:R-:W-:Y:S01]  /*05e0*/  IMAD.U32 R4, RZ, RZ, UR8 ;  /* 0x00000008ff047e24 */ /* 0x000fe2000f8e00ff */
[----:B------:R-:W-:Y:S01]  /*05f0*/  ULDC.64 UR6, c[0x0][0x350] ;  /* 0x0000d40000067ab9 */ /* 0x000fe20000000a00 */
[----:B------:R-:W-:Y:S01]  /*0600*/  ISETP.NE.AND.EX P4, PT, RZ, c[0x0][0x354], PT, P4 ;  /* 0x0000d500ff007a0c */ /* 0x000fe20003f85340 */
[----:B------:R-:W-:Y:S01]  /*0610*/  ULDC.64 UR4, c[0x0][0x358] ;  /* 0x0000d60000047ab9 */ /* 0x000fe20000000a00 */
[----:B------:R-:W-:Y:S01]  /*0620*/  IMAD.U32 R5, RZ, RZ, UR9 ;  /* 0x00000009ff057e24 */ /* 0x000fe2000f8e00ff */
        /* <DEDUP_REMOVED lines=32> */
.L_x_345:
        /* <DEDUP_REMOVED lines=10> */
.L_x_346:
[----:B------:R-:W-:Y:S05]  /*08d0*/  @!P4 BRA `(.L_x_347) ;  /* 0x000000500000c947 */ /* 0x000fea0003800000 */
[----:B-1--4-:R-:W4:Y:S04]  /*08e0*/  LDG.E R2, [R8.64] ;  /* 0x0000001808027981 */ /* 0x012f28000c1e1900 */
[----:B---3--:R-:W3:Y:S01]  /*08f0*/  LDG.E R3, [R8.64+0x4] ;  /* 0x0000041808037981 */ /* 0x008ee2000c1e1900 */
[----:B----4-:R-:W1:Y:S08]  /*0900*/  R2UR UR19, R2 ;  /* 0x00000000021373c2 */ /* 0x010e7000000e0000 */
[----:B---3--:R-:W1:Y:S02]  /*0910*/  R2UR UR4, R3 ;  /* 0x00000000030473c2 */ /* 0x008e6400000e0000 */
[----:B-1----:R-:W-:-:S06]  /*0920*/  UIADD3 UR19, -UR19, UR4, URZ ;  /* 0x0000000413137290 */ /* 0x002fcc000fffe13f */
.L_x_347:
[----:B-1--4-:R-:W4:Y:S01]  /*0930*/  @P0 LDG.E R2, [R6.64] ;  /* 0x0000001806020981 */ /* 0x012f22000c1e1900 */
[----:B------:R-:W-:-:S03]  /*0940*/  ULDC.64 UR4, c[0x0][0x378] ;  /* 0x0000de0000047ab9 */ /* 0x000fc60000000a00 */
[----:B---3--:R-:W3:Y:S01]  /*0950*/  @P0 LDG.E R3, [R6.64+0x4] ;  /* 0x0000041806030981 */ /* 0x008ee2000c1e1900 */
[----:B------:R-:W-:Y:S01]  /*0960*/  UISETP.NE.U32.AND UP0, UPT, URZ, UR4, UPT ;  /* 0x000000043f00728c */ /* 0x000fe2000bf05070 */
[----:B------:R-:W-:-:S03]  /*0970*/  IMAD.U32 R63, RZ, RZ, UR19 ;  /* 0x00000013ff3f7e24 */ /* 0x000fc6000f8e00ff */
[----:B------:R-:W-:-:S03]  /*0980*/  UISETP.NE.AND.EX UP0, UPT, URZ, UR5, UPT, UP0 ;  /* 0x000000053f00728c */ /* 0x000fc6000bf05300 */
[----:B------:R-:W-:Y:S02]  /*0990*/  ULDC.64 UR4, c[0x0][0x378] ;  /* 0x0000de0000047ab9 */ /* 0x000fe40000000a00 */
[----:B------:R-:W-:Y:S01]  /*09a0*/  UIADD3 UR23, -UR16, UR19, URZ ;  /* 0x0000001310177290 */ /* 0x000fe2000fffe13f */
[----:B------:R-:W-:-:S05]  /*09b0*/  PLOP3.LUT P1, PT, PT, PT, UP0, 0x80, 0x0 ;  /* 0x000000000000781c */ /* 0x000fca0003f2f008 */
[----:B------:R-:W-:-:S06]  /*09c0*/  @UP0 UIMAD.WIDE UR4, UR21, UR22, UR4 ;  /* 0x00000016150402a5 */ /* 0x000fcc000f8e0204 */
[----:B------:R-:W-:Y:S01]  /*09d0*/  IMAD.U32 R4, RZ, RZ, UR4 ;  /* 0x00000004ff047e24 */ /* 0x000fe2000f8e00ff */
[----:B------:R-:W-:Y:S01]  /*09e0*/  ULDC UR4, c[0x0][0x2c4] ;  /* 0x0000b10000047ab9 */ /* 0x000fe20000000800 */
[----:B------:R-:W-:Y:S01]  /*09f0*/  MOV R5, UR5 ;  /* 0x0000000500057c02 */ /* 0x000fe20008000f00 */
[----:B------:R-:W-:-:S03]  /*0a00*/  UISETP.NE.AND UP3, UPT, UR4, 0x1, UPT ;  /* 0x000000010400788c */ /* 0x000fc6000bf65270 */
[----:B------:R-:W-:Y:S01]  /*0a10*/  ULDC.64 UR4, c[0x0][0x2c8] ;  /* 0x0000b20000047ab9 */ /* 0x000fe20000000a00 */
[----:B------:R1:W5:Y:S07]  /*0a20*/  @P1 LDG.E R63, [R4.64] ;  /* 0x00000018043f1981 */ /* 0x00036e000c1e1900 */
[----:B------:R-:W-:-:S04]  /*0a30*/  @UP3 UIADD3 UR8, UR15, 0x7f, URZ ;  /* 0x0000007f0f083890 */ /* 0x000fc8000fffe03f */
[----:B------:R-:W-:Y:S01]  /*0a40*/  UIMAD.WIDE.U32 UR8, UR8, UR4, URZ ;  /* 0x00000004080872a5 */ /* 0x000fe2000f8e003f */
[----:B----4-:R-:W4:Y:S08]  /*0a50*/  @P0 R2UR UR6, R2 ;  /* 0x00000000020603c2 */ /* 0x010f3000000e0000 */
[----:B---3--:R-:W4:Y:S02]  /*0a60*/  @P0 R2UR UR7, R3 ;  /* 0x00000000030703c2 */ /* 0x008f2400000e0000 */
[----:B----4-:R-:W-:-:S02]  /*0a70*/  @UP1 UIADD3 UR18, -UR6, UR7, URZ ;  /* 0x0000000706121290 */ /* 0x010fc4000fffe13f */
[----:B------:R-:W-:Y:S02]  /*0a80*/  UIADD3 UR6, UR15, 0x7f, URZ ;  /* 0x0000007f0f067890 */ /* 0x000fe4000fffe03f */
[----:B------:R-:W-:Y:S02]  /*0a90*/  @UP3 USHF.R.U32.HI UR6, URZ, UR5, UR9 ;  /* 0x000000053f063299 */ /* 0x000fe40008011609 */
[----:B------:R-:W-:Y:S02]  /*0aa0*/  UIADD3 UR11, UR23, UR18, URZ ;  /* 0x00000012170b7290 */ /* 0x000fe4000fffe03f */
[----:B------:R-:W-:Y:S02]  /*0ab0*/  ULDC.64 UR4, c[0x0][0x328] ;  /* 0x0000ca0000047ab9 */ /* 0x000fe40000000a00 */
[----:B------:R-:W-:Y:S02]  /*0ac0*/  UISETP.GE.AND UP2, UPT, UR5, 0x1, UPT ;  /* 0x000000010500788c */ /* 0x000fe4000bf46270 */
[----:B--2---:R-:W-:-:S04]  /*0ad0*/  UIADD3 UR10, UR11, 0x1, -UR20 ;  /* 0x000000010b0a7890 */ /* 0x004fc8000fffe814 */
[----:B------:R-:W-:Y:S01]  /*0ae0*/  PLOP3.LUT P0, PT, PT, PT, UP2, 0x40, 0x0 ;  /* 0x000000000000781c */ /* 0x000fe20003f0e828 */
[----:B------:R-:W-:-:S04]  /*0af0*/  UIADD3 UR6, UR10, UR6, URZ ;  /* 0x000000060a067290 */ /* 0x000fc8000fffe03f */
[----:B------:R-:W-:-:S06]  /*0b00*/  UIADD3 UR4, UR6, UR4, URZ ;  /* 0x0000000406047290 */ /* 0x000fcc000fffe03f */
[----:B-1----:R-:W-:Y:S02]  /*0b10*/  IMAD.U32 R4, RZ, RZ, UR4 ;  /* 0x00000004ff047e24 */ /* 0x002fe4000f8e00ff */
        /* <DEDUP_REMOVED lines=11> */
.L_x_349:
[----:B------:R-:W-:Y:S02]  /*0bd0*/  UISETP.NE.AND UP0, UPT, UR5, 0x1, UPT ;  /* 0x000000010500788c */ /* 0x000fe4000bf05270 */
[----:B------:R-:W-:Y:S02]  /*0be0*/  ULDC.64 UR6, c[0x0][0x330] ;  /* 0x0000cc0000067ab9 */ /* 0x000fe40000000a00 */
[----:B------:R-:W-:-:S07]  /*0bf0*/  UIMAD.WIDE.U32 UR8, UR4, UR6, URZ ;  /* 0x00000006040872a5 */ /* 0x000fce000f8e003f */
[----:B------:R-:W-:Y:S02]  /*0c00*/  @UP0 USHF.R.U32.HI UR4, URZ, UR7, UR9 ;  /* 0x000000073f040299 */ /* 0x000fe40008011609 */
.L_x_350:
[----:B------:R-:W-:Y:S02]  /*0c10*/  ULDC UR6, c[0x0][0x32c] ;  /* 0x0000cb0000067ab9 */ /* 0x000fe40000000800 */
[----:B------:R-:W-:-:S06]  /*0c20*/  UIMAD UR6, UR4, UR5, UR6 ;  /* 0x00000005040672a4 */ /* 0x000fcc000f8e0206 */
[----:B------:R-:W-:Y:S02]  /*0c30*/  IMNMX R4, R4, UR6, PT ;  /* 0x0000000604047c17 */ /* 0x000fe4000b800200 */
.L_x_348:
[----:B------:R-:W-:Y:S01]  /*0c40*/  ULDC.64 UR6, c[0x0][0x2c8] ;  /* 0x0000b20000067ab9 */ /* 0x000fe20000000a00 */
[----:B------:R-:W-:Y:S01]  /*0c50*/  PLOP3.LUT P0, PT, PT, PT, UP2, 0x40, 0x0 ;  /* 0x000000000000781c */ /* 0x000fe20003f0e828 */
[----:B------:R-:W-:Y:S02]  /*0c60*/  UIMAD.WIDE.U32 UR26, UR15, UR6, URZ ;  /* 0x000000060f1a72a5 */ /* 0x000fe4000f8e003f */
[----:B------:R-:W-:Y:S02]  /*0c70*/  UIADD3 UR9, UR11, -UR20, URZ ;  /* 0x800000140b097290 */ /* 0x000fe4000fffe03f */
[----:B------:R-:W-:Y:S02]  /*0c80*/  UMOV UR6, UR15 ;  /* 0x0000000f00067c82 */ /* 0x000fe40008000000 */
[----:B------:R-:W-:Y:S02]  /*0c90*/  @UP3 USHF.R.U32.HI UR6, URZ, UR7, UR27 ;  /* 0x000000073f063299 */ /* 0x000fe4000801161b */
[----:B------:R-:W-:-:S02]  /*0ca0*/  UIADD3 UR4, UR11, 0x1f, URZ ;  /* 0x0000001f0b047890 */ /* 0x000fc4000fffe03f */
[----:B------:R-:W-:Y:S02]  /*0cb0*/  UIADD3 UR6, UR9, UR6, URZ ;  /* 0x0000000609067290 */ /* 0x000fe4000fffe03f */
[----:B------:R-:W-:Y:S02]  /*0cc0*/  ULDC UR7, c[0x0][0x324] ;  /* 0x0000c90000077ab9 */ /* 0x000fe40000000800 */
[----:B------:R-:W-:Y:S02]  /*0cd0*/  USHF.R.S32.HI UR8, URZ, 0x1f, UR4 ;  /* 0x0000001f3f087899 */ /* 0x000fe40008011404 */
[----:B------:R-:W-:Y:S02]  /*0ce0*/  UIADD3 UR7, UR6, -UR7, URZ ;  /* 0x8000000706077290 */ /* 0x000fe4000fffe03f */
[----:B------:R-:W-:-:S04]  /*0cf0*/  ULEA.HI UR8, UR8, UR4, URZ, 0x5 ;  /* 0x0000000408087291 */ /* 0x000fc8000f8f283f */
[----:B------:R-:W-:Y:S01]  /*0d00*/  USHF.R.S32.HI UR8, URZ, 0x5, UR8 ;  /* 0x000000053f087899 */ /* 0x000fe20008011408 */
[----:B------:R-:W-:Y:S01]  /*0d10*/  MOV R5, UR7 ;  /* 0x0000000700057c02 */ /* 0x000fe20008000f00 */
[----:B------:R-:W-:Y:S05]  /*0d20*/  @P0 BRA `(.L_x_351) ;  /* 0x0000013000000947 */ /* 0x000fea0003800000 */
        /* <DEDUP_REMOVED lines=11> */
.L_x_352:
[----:B------:R-:W-:-:S03]  /*0de0*/  UISETP.NE.AND UP0, UPT, UR5, 0x1, UPT ;  /* 0x000000010500788c */ /* 0x000fc6000bf05270 */
[----:B------:R-:W-:Y:S02]  /*0df0*/  ULDC.64 UR4, c[0x0][0x330] ;  /* 0x0000cc0000047ab9 */ /* 0x000fe40000000a00 */
[----:B------:R-:W-:-:S07]  /*0e00*/  UIMAD.WIDE.U32 UR26, UR6, UR4, URZ ;  /* 0x00000004061a72a5 */ /* 0x000fce000f8e003f */
[----:B------:R-:W-:Y:S02]  /*0e10*/  @UP0 UMOV UR7, UR27 ;  /* 0x0000001b00070c82 */ /* 0x000fe40008000000 */
[----:B------:R-:W-:Y:S02]  /*0e20*/  @UP0 USHF.R.U32.HI UR6, URZ, UR5, UR7 ;  /* 0x000000053f060299 */ /* 0x000fe40008011607 */
.L_x_353:
[----:B------:R-:W-:Y:S02]  /*0e30*/  ULDC UR4, c[0x0][0x32c] ;  /* 0x0000cb0000047ab9 */ /* 0x000fe40000000800 */
[----:B------:R-:W-:-:S06]  /*0e40*/  UIMAD UR4, UR6, UR4, URZ ;  /* 0x00000004060472a4 */ /* 0x000fcc000f8e023f */
[----:B------:R-:W-:Y:S02]  /*0e50*/  IMNMX R5, R5, UR4, !PT ;  /* 0x0000000405057c17 */ /* 0x000fe4000f800200 */
.L_x_351:
[----:B------:R-:W-:Y:S02]  /*0e60*/  IADD3 R4, R4, 0x1f, RZ ;  /* 0x0000001f04047810 */ /* 0x000fe40007ffe0ff */
[----:B------:R-:W-:Y:S02]  /*0e70*/  SHF.R.S32.HI R2, RZ, 0x1f, R5 ;  /* 0x0000001fff027819 */ /* 0x000fe40000011405 */
[----:B------:R-:W-:Y:S02]  /*0e80*/  SHF.R.S32.HI R3, RZ, 0x1f, R4 ;  /* 0x0000001fff037819 */ /* 0x000fe40000011404 */
[----:B------:R-:W-:Y:S02]  /*0e90*/  LEA.HI R2, R2, R5, RZ, 0x5 ;  /* 0x0000000502027211 */ /* 0x000fe400078f28ff */
[----:B------:R-:W-:Y:S02]  /*0ea0*/  LEA.HI R3, R3, R4, RZ, 0x5 ;  /* 0x0000000403037211 */ /* 0x000fe400078f28ff */
[----:B------:R-:W-:-:S02]  /*0eb0*/  SHF.R.S32.HI R76, RZ, 0x5, R2 ;  /* 0x00000005ff4c7819 */ /* 0x000fc40000011402 */
[----:B------:R-:W-:Y:S02]  /*0ec0*/  SHF.R.S32.HI R2, RZ, 0x5, R3 ;  /* 0x00000005ff027819 */ /* 0x000fe40000011403 */
[----:B------:R-:W-:Y:S02]  /*0ed0*/  IMNMX R76, RZ, R76, !PT ;  /* 0x0000004cff4c7217 */ /* 0x000fe40007800200 */
[----:B------:R-:W-:Y:S02]  /*0ee0*/  IMNMX R2, R2, UR8, PT ;  /* 0x0000000802027c17 */ /* 0x000fe4000b800200 */
[----:B------:R-:W-:Y:S02]  /*0ef0*/  LEA R76, R76, -UR23, 0x5 ;  /* 0x800000174c4c7c11 */ /* 0x000fe4000f8e28ff */
[----:B------:R-:W-:Y:S02]  /*0f00*/  LEA R2, R2, -UR23, 0x5 ;  /* 0x8000001702027c11 */ /* 0x000fe4000f8e28ff */
[----:B------:R-:W-:-:S02]  /*0f10*/  IMNMX R76, RZ, R76, !PT ;  /* 0x0000004cff4c7217 */ /* 0x000fc40007800200 */
[----:B------:R-:W-:-:S04]  /*0f20*/  IMNMX R5, R2, UR18, PT ;  /* 0x0000001202057c17 */ /* 0x000fc8000b800200 */
[----:B------:R-:W-:Y:S02]  /*0f30*/  ISETP.GT.AND P0, PT, R5, R76, PT ;  /* 0x0000004c0500720c */ /* 0x000fe40003f04270 */
[----:B------:R-:W-:-:S05]  /*0f40*/  SHF.R.U32.HI R76, RZ, 0x5, R76 ;  /* 0x00000005ff4c7819 */ /* 0x000fca000001164c */
[----:B------:R-:W-:-:S06]  /*0f50*/  IMAD.MOV.U32 R3, RZ, RZ, R76 ;  /* 0x000000ffff037224 */ /* 0x000fcc00078e004c */
[----:B------:R-:W-:-:S04]  /*0f60*/  @P0 IADD3 R5, R5, 0x1f, RZ ;  /* 0x0000001f05050810 */ /* 0x000fc80007ffe0ff */
[----:B------:R-:W-:-:S04]  /*0f70*/  @P0 SHF.R.S32.HI R2, RZ, 0x1f, R5 ;  /* 0x0000001fff020819 */ /* 0x000fc80000011405 */
[----:B------:R-:W-:-:S04]  /*0f80*/  @P0 LEA.HI R2, R2, R5, RZ, 0x5 ;  /* 0x0000000502020211 */ /* 0x000fc800078f28ff */
[----:B------:R-:W-:-:S04]  /*0f90*/  @P0 SHF.R.S32.HI R3, RZ, 0x5, R2 ;  /* 0x00000005ff030819 */ /* 0x000fc80000011402 */
[----:B------:R-:W-:-:S13]  /*0fa0*/  ISETP.GT.AND P0, PT, R3, R76, PT ;  /* 0x0000004c0300720c */ /* 0x000fda0003f04270 */
[----:B------:R-:W-:Y:S05]  /*0fb0*/  @!P0 BRA `(.L_x_354) ;  /* 0x00003da000008947 */ /* 0x000fea0003800000 */
[----:B------:R-:W-:Y:S02]  /*0fc0*/  ULDC.64 UR4, c[0x0][0x340] ;  /* 0x0000d00000047ab9 */ /* 0x000fe40000000a00 */
[----:B------:R-:W-:Y:S01]  /*0fd0*/  UISETP.NE.U32.AND UP0, UPT, URZ, UR4, UPT ;  /* 0x000000043f00728c */ /* 0x000fe2000bf05070 */
[----:B------:R-:W-:Y:S01]  /*0fe0*/  SHF.R.S32.HI R101, RZ, 0x1f, R62 ;  /* 0x0000001fff657819 */ /* 0x000fe2000001143e */
[----:B------:R-:W-:Y:S02]  /*0ff0*/  UMOV UR26, 0x5 ;  /* 0x00000005001a7882 */ /* 0x000fe40000000000 */
[----:B------:R-:W-:Y:S01]  /*1000*/  UISETP.NE.AND.EX UP0, UPT, URZ, UR5, UPT, UP0 ;  /* 0x000000053f00728c */ /* 0x000fe2000bf05300 */
[----:B------:R-:W-:Y:S01]  /*1010*/  IADD3 R99, R3, -0x1, RZ ;  /* 0xffffffff03637810 */ /* 0x000fe20007ffe0ff */
[----:B------:R-:W-:Y:S02]  /*1020*/  ULDC.64 UR6, c[0x0][0x238] ;  /* 0x00008e0000067ab9 */ /* 0x000fe40000000a00 */
[----:B------:R-:W-:-:S02]  /*1030*/  ULDC.64 UR4, c[0x0][0x340] ;  /* 0x0000d00000047ab9 */ /* 0x000fc40000000a00 */
[----:B------:R-:W-:-:S05]  /*1040*/  PLOP3.LUT P1, PT, PT, PT, UP0, 0x80, 0x0 ;  /* 0x000000000000781c */ /* 0x000fca0003f2f008 */
[----:B------:R-:W-:-:S06]  /*1050*/  @UP0 UIMAD.WIDE UR4, UR21, UR22, UR4 ;  /* 0x00000016150402a5 */ /* 0x000fcc000f8e0204 */
[----:B------:R-:W-:Y:S02]  /*1060*/  IMAD.U32 R8, RZ, RZ, UR4 ;  /* 0x00000004ff087e24 */ /* 0x000fe4000f8e00ff */
[----:B------:R-:W-:Y:S01]  /*1070*/  IMAD.U32 R9, RZ, RZ, UR5 ;  /* 0x00000005ff097e24 */ /* 0x000fe2000f8e00ff */
[----:B------:R-:W-:Y:S01]  /*1080*/  LEA.HI R7, R101, R62, RZ, 0x3 ;  /* 0x0000003e65077211 */ /* 0x000fe200078f18ff */
[----:B------:R-:W-:-:S03]  /*1090*/  ULDC.64 UR4, c[0x0][0x240] ;  /* 0x0000900000047ab9 */ /* 0x000fc60000000a00 */
[----:B------:R-:W2:Y:S01]  /*10a0*/  @P1 LDG.E R5, [R8.64] ;  /* 0x0000001808051981 */ /* 0x000ea2000c1e1900 */
        /* <DEDUP_REMOVED lines=9> */
[----:B------:R-:W-:Y:S01]  /*1140*/  IMAD.U32 R118, RZ, RZ, UR13 ;  /* 0x0000000dff767e24 */ /* 0x000fe2000f8e00ff */
[----:B------:R-:W-:Y:S01]  /*1150*/  LEA.HI.X.SX32 R121, R0, R2, 0x1, P0 ;  /* 0x0000000200797211 */ /* 0x000fe200000f0eff */
[C---:B------:R-:W-:Y:S01]  /*1160*/  IMAD.SHL.U32 R16, R4.reuse, 0x8, RZ ;  /* 0x0000000804107824 */ /* 0x040fe200078e00ff */
[----:B------:R-:W-:Y:S01]  /*1170*/  USHF.R.S32.HI UR6, URZ, 0x1f, UR21 ;  /* 0x0000001f3f067899 */ /* 0x000fe20008011415 */
[----:B------:R-:W-:Y:S01]  /*1180*/  IMAD.SHL.U32 R14, R4, 0x4, RZ ;  /* 0x00000004040e7824 */ /* 0x000fe200078e00ff */
[----:B------:R-:W-:Y:S01]  /*1190*/  UIMAD UR7, UR13, UR5, UR4 ;  /* 0x000000050d0772a4 */ /* 0x000fe2000f8e0204 */
[----:B------:R-:W-:Y:S01]  /*11a0*/  IMAD R7, R121, c[0x0][0x238], RZ ;  /* 0x00008e0079077a24 */ /* 0x000fe200078e02ff */
[--C-:B------:R-:W-:Y:S01]  /*11b0*/  SHF.R.S32.HI R17, RZ, 0x1f, R16.reuse ;  /* 0x0000001fff117819 */ /* 0x100fe20000011410 */
[----:B------:R-:W-:Y:S01]  /*11c0*/  IMAD R3, R99, -0x20, R77 ;  /* 0xffffffe063037824 */ /* 0x000fe200078e024d */
[----:B------:R-:W-:Y:S01]  /*11d0*/  IADD3 R12, R14, 0x40, RZ ;  /* 0x000000400e0c7810 */ /* 0x000fe20007ffe0ff */
[C---:B------:R-:W-:Y:S01]  /*11e0*/  IMAD R0, R120.reuse, c[0x0][0x23c], R7 ;  /* 0x00008f0078007a24 */ /* 0x040fe200078e0207 */
[----:B------:R-:W-:Y:S01]  /*11f0*/  LEA.HI R101, R101, R62, RZ, 0x6 ;  /* 0x0000003e65657211 */ /* 0x000fe200078f30ff */
[----:B------:R-:W-:Y:S01]  /*1200*/  IMAD.WIDE.U32 R6, R120, c[0x0][0x238], R16 ;  /* 0x00008e0078067a25 */ /* 0x000fe200078e0010 */
[----:B------:R-:W-:Y:S01]  /*1210*/  USEL UR32, UR21, URZ, !UP1 ;  /* 0x0000003f15207287 */ /* 0x000fe2000c800000 */
[----:B------:R-:W-:Y:S01]  /*1220*/  ISETP.GT.AND P3, PT, R3, RZ, PT ;  /* 0x000000ff0300720c */ /* 0x000fe20003f64270 */
[----:B------:R-:W-:Y:S01]  /*1230*/  USEL UR31, UR6, URZ, !UP1 ;  /* 0x0000003f061f7287 */ /* 0x000fe2000c800000 */
[----:B------:R-:W-:Y:S01]  /*1240*/  IMAD.IADD R11, R14, 0x1, R12 ;  /* 0x000000010e0b7824 */ /* 0x000fe200078e020c */
[----:B------:R-:W-:Y:S01]  /*1250*/  ULDC.64 UR4, c[0x0][0x248] ;  /* 0x0000920000047ab9 */ /* 0x000fe20000000a00 */
[----:B------:R-:W-:Y:S01]  /*1260*/  IMAD.IADD R7, R7, 0x1, R0 ;  /* 0x0000000107077824 */ /* 0x000fe200078e0200 */
[----:B------:R-:W-:Y:S01]  /*1270*/  ISETP.GE.AND P2, PT, R16, c[0x0][0x1d4], PT ;  /* 0x0000750010007a0c */ /* 0x000fe20003f46270 */
[----:B------:R-:W-:Y:S01]  /*1280*/  IMAD.SHL.U32 R103, R107, 0x40, RZ ;  /* 0x000000406b677824 */ /* 0x000fe200078e00ff */
[----:B------:R-:W-:Y:S01]  /*1290*/  ISETP.GE.AND P0, PT, R11, c[0x0][0x1d4], PT ;  /* 0x000075000b007a0c */ /* 0x000fe20003f06270 */
[----:B------:R-:W-:Y:S01]  /*12a0*/  IMAD.WIDE.U32 R118, R118, c[0x0][0x240], R6 ;  /* 0x0000900076767a25 */ /* 0x000fe200078e0006 */
[----:B------:R-:W-:Y:S01]  /*12b0*/  UIMAD UR4, UR31, UR4, URZ ;  /* 0x000000041f0472a4 */ /* 0x000fe2000f8e023f */
[----:B------:R-:W-:Y:S01]  /*12c0*/  IADD3 R105, R16, 0x80, RZ ;  /* 0x0000008010697810 */ /* 0x000fe20007ffe0ff */
[----:B------:R-:W-:Y:S01]  /*12d0*/  BSSY B0, `(.L_x_355) ;  /* 0x0000034000007945 */ /* 0x000fe20003800000 */
[----:B------:R-:W-:Y:S01]  /*12e0*/  SEL R0, RZ, 0xffffffff, P0 ;  /* 0xffffffffff007807 */ /* 0x000fe20000000000 */
[----:B------:R-:W-:Y:S01]  /*12f0*/  IMAD.SHL.U32 R101, R101, 0x8, RZ ;  /* 0x0000000865657824 */ /* 0x000fe200078e00ff */
[----:B------:R-:W-:Y:S01]  /*1300*/  IADD3 R119, R119, UR7, RZ ;  /* 0x0000000777777c10 */ /* 0x000fe2000fffe0ff */
[----:B------:R-:W-:Y:S01]  /*1310*/  IMAD.U32 R116, RZ, RZ, UR32 ;  /* 0x00000020ff747e24 */ /* 0x000fe2000f8e00ff */
[----:B------:R-:W-:Y:S01]  /*1320*/  LOP3.LUT R103, R103, 0x1c0, RZ, 0xc0, !PT ;  /* 0x000001c067677812 */ /* 0x000fe200078ec0ff */
[----:B------:R-:W-:Y:S01]  /*1330*/  IMAD.SHL.U32 R0, R0, 0x2, RZ ;  /* 0x0000000200007824 */ /* 0x000fe200078e00ff */
[----:B------:R-:W-:Y:S01]  /*1340*/  IADD3 R104, R16, 0xc0, RZ ;  /* 0x000000c010687810 */ /* 0x000fe20007ffe0ff */
[----:B------:R-:W-:Y:S01]  /*1350*/  UIMAD UR5, UR32, UR5, UR4 ;  /* 0x00000005200572a4 */ /* 0x000fe2000f8e0204 */
[----:B------:R-:W-:Y:S01]  /*1360*/  SEL R3, RZ, 0x1, P2 ;  /* 0x00000001ff037807 */ /* 0x000fe20001000000 */
[----:B------:R-:W-:Y:S01]  /*1370*/  IMAD.WIDE.U32 R118, R116, c[0x0][0x248], R118 ;  /* 0x0000920074767a25 */ /* 0x000fe200078e0076 */
[----:B------:R-:W-:-:S02]  /*1380*/  LOP3.LUT R101, R101, 0xfffffe00, RZ, 0xc0, !PT ;  /* 0xfffffe0065657812 */ /* 0x000fc400078ec0ff */
[----:B------:R-:W-:Y:S02]  /*1390*/  LOP3.LUT R100, R103, 0x38, R16, 0xf8, !PT ;  /* 0x0000003867647812 */ /* 0x000fe400078ef810 */
[----:B------:R-:W-:Y:S02]  /*13a0*/  SHF.R.U32.HI R102, RZ, 0x3, R103 ;  /* 0x00000003ff667819 */ /* 0x000fe40000011667 */
[----:B------:R-:W-:Y:S02]  /*13b0*/  ISETP.GE.AND P0, PT, R104, c[0x0][0x1d4], PT ;  /* 0x0000750068007a0c */ /* 0x000fe40003f06270 */
[----:B------:R-:W-:Y:S02]  /*13c0*/  LOP3.LUT R0, R0, 0x2, R3, 0xe2, !PT ;  /* 0x0000000200007812 */ /* 0x000fe400078ee203 */
[----:B------:R-:W-:Y:S02]  /*13d0*/  LOP3.LUT R100, R101, R100, R102, 0xf6, !PT ;  /* 0x0000006465647212 */ /* 0x000fe400078ef666 */
[----:B------:R-:W-:-:S02]  /*13e0*/  SEL R94, RZ, 0x8, P0 ;  /* 0x00000008ff5e7807 */ /* 0x000fc40000000000 */
[----:B------:R-:W-:Y:S01]  /*13f0*/  IADD3 R123, R119, UR5, RZ ;  /* 0x00000005777b7c10 */ /* 0x000fe2000fffe0ff */
[----:B------:R-:W-:Y:S01]  /*1400*/  IMAD.SHL.U32 R100, R100, 0x2, RZ ;  /* 0x0000000264647824 */ /* 0x000fe200078e00ff */
[----:B--2---:R-:W1:Y:S01]  /*1410*/  @P1 R2UR UR28, R5 ;  /* 0x00000000051c13c2 */ /* 0x004e6200000e0000 */
        /* <DEDUP_REMOVED lines=14> */
[----:B------:R-:W-:Y:S01]  /*1500*/  IMAD.SHL.U32 R6, R3, 0x8, RZ ;  /* 0x0000000803067824 */ /* 0x000fe200078e00ff */
        /* <DEDUP_REMOVED lines=16> */
.L_x_356:
[----:B------:R-:W-:Y:S05]  /*1610*/  BSYNC B0 ;  /* 0x0000000000007941 */ /* 0x000fea0003800000 */
.L_x_355:
[----:B------:R-:W-:Y:S01]  /*1620*/  IMAD.U32 R3, RZ, RZ, UR13 ;  /* 0x0000000dff037e24 */ /* 0x000fe2000f8e00ff */
[----:B------:R-:W-:Y:S01]  /*1630*/  ISETP.GE.AND P3, PT, R16, c[0x0][0x27c], PT ;  /* 0x00009f0010007a0c */ /* 0x000fe20003f66270 */
[----:B------:R-:W-:Y:S01]  /*1640*/  ULDC.64 UR4, c[0x0][0x260] ;  /* 0x0000980000047ab9 */ /* 0x000fe20000000a00 */
[----:B------:R-:W-:Y:S01]  /*1650*/  ISETP.GE.AND P4, PT, R11, c[0x0][0x27c], PT ;  /* 0x00009f000b007a0c */ /* 0x000fe20003f86270 */
[----:B------:R-:W-:Y:S01]  /*1660*/  IMAD.WIDE.U32 R8, R3, c[0x0][0x260], R16 ;  /* 0x0000980003087a25 */ /* 0x000fe200078e0010 */
[----:B------:R-:W-:Y:S01]  /*1670*/  SEL R3, RZ, c[0x0][0x27c], !P3 ;  /* 0x00009f00ff037a07 */ /* 0x000fe20005800000 */
[----:B------:R-:W-:Y:S01]  /*1680*/  UIMAD UR4, UR12, UR4, URZ ;  /* 0x000000040c0472a4 */ /* 0x000fe2000f8e023f */
[----:B-1----:R-:W-:Y:S01]  /*1690*/  SEL R6, RZ, c[0x0][0x27c], !P4 ;  /* 0x00009f00ff067a07 */ /* 0x002fe20006000000 */
[----:B------:R-:W-:Y:S01]  /*16a0*/  IMAD R110, R2, c[0x0][0x290], RZ ;  /* 0x0000a400026e7a24 */ /* 0x000fe200078e02ff */
[----:B------:R-:W-:Y:S01]  /*16b0*/  ULDC.64 UR6, c[0x0][0x290] ;  /* 0x0000a40000067ab9 */ /* 0x000fe20000000a00 */
[----:B------:R-:W-:Y:S01]  /*16c0*/  IMAD.IADD R0, R16, 0x1, R3 ;  /* 0x0000000110007824 */ /* 0x000fe200078e0203 */
[----:B------:R-:W-:Y:S01]  /*16d0*/  UIMAD UR33, UR13, UR5, UR4 ;  /* 0x000000050d2172a4 */ /* 0x000fe2000f8e0204 */
[----:B------:R-:W-:Y:S01]  /*16e0*/  IMAD.IADD R6, R11, 0x1, R6 ;  /* 0x000000010b067824 */ /* 0x000fe200078e0206 */
[----:B------:R-:W-:Y:S01]  /*16f0*/  USHF.L.U64.HI UR27, UR6, UR26, UR7 ;  /* 0x0000001a061b7299 */ /* 0x000fe20008010207 */
[----:B------:R-:W-:Y:S01]  /*1700*/  IMAD R108, R2, c[0x0][0x280], RZ ;  /* 0x0000a000026c7a24 */ /* 0x000fe200078e02ff */
[----:B------:R-:W-:Y:S01]  /*1710*/  SHF.R.S32.HI R3, RZ, 0x1f, R0 ;  /* 0x0000001fff037819 */ /* 0x000fe20000011400 */
[----:B------:R-:W-:Y:S01]  /*1720*/  ULDC.64 UR4, c[0x0][0x268] ;  /* 0x00009a0000047ab9 */ /* 0x000fe20000000a00 */
[----:B------:R-:W-:Y:S01]  /*1730*/  SHF.R.S32.HI R85, RZ, 0x1f, R6 ;  /* 0x0000001fff557819 */ /* 0x000fe20000011406 */
[----:B------:R-:W-:Y:S01]  /*1740*/  UIMAD UR4, UR31, UR4, URZ ;  /* 0x000000041f0472a4 */ /* 0x000fe2000f8e023f */
[CC--:B------:R-:W-:Y:S01]  /*1750*/  LEA.HI R2, R3.reuse, R0.reuse, RZ, 0x3 ;  /* 0x0000000003027211 */ /* 0x0c0fe200078f18ff */
[----:B------:R-:W-:Y:S01]  /*1760*/  USHF.L.U32 UR30, UR6, 0x5, URZ ;  /* 0x00000005061e7899 */ /* 0x000fe2000800063f */
[----:B------:R-:W-:Y:S01]  /*1770*/  LEA.HI R3, R3, R0, RZ, 0x6 ;  /* 0x0000000003037211 */ /* 0x000fe200078f30ff */
[----:B------:R-:W-:Y:S01]  /*1780*/  UIMAD UR32, UR32, UR5, UR4 ;  /* 0x00000005202072a4 */ /* 0x000fe2000f8e0204 */
[CC--:B------:R-:W-:Y:S01]  /*1790*/  LEA.HI R0, R85.reuse, R6.reuse, RZ, 0x3 ;  /* 0x0000000655007211 */ /* 0x0c0fe200078f18ff */
[----:B------:R-:W-:Y:S01]  /*17a0*/  ULDC.64 UR6, c[0x0][0x280] ;  /* 0x0000a00000067ab9 */ /* 0x000fe20000000a00 */
[----:B------:R-:W-:Y:S01]  /*17b0*/  LEA.HI R85, R85, R6, RZ, 0x6 ;  /* 0x0000000655557211 */ /* 0x000fe200078f30ff */
[----:B------:R-:W-:Y:S01]  /*17c0*/  ULDC.64 UR4, c[0x0][0x210] ;  /* 0x0000840000047ab9 */ /* 0x000fe20000000a00 */
[----:B------:R-:W-:Y:S01]  /*17d0*/  LOP3.LUT R5, R103, 0x38, R0, 0xf8, !PT ;  /* 0x0000003867057812 */ /* 0x000fe200078ef800 */
[----:B------:R-:W0:Y:S01]  /*17e0*/  LDGDEPBAR ;  /* 0x00000000000079af */ /* 0x000e220000000000 */
[----:B------:R-:W-:Y:S01]  /*17f0*/  USHF.L.U64.HI UR7, UR6, UR26, UR7 ;  /* 0x0000001a06077299 */ /* 0x000fe20008010207 */
[----:B------:R-:W-:Y:S01]  /*1800*/  IMAD.SHL.U32 R85, R85, 0x20, RZ ;  /* 0x0000002055557824 */ /* 0x000fe200078e00ff */
[-C--:B------:R-:W-:Y:S01]  /*1810*/  LOP3.LUT R6, R5, R102.reuse, RZ, 0x3c, !PT ;  /* 0x0000006605067212 */ /* 0x080fe200078e3cff */
[----:B------:R-:W-:Y:S01]  /*1820*/  UIMAD UR26, UR12, UR4, URZ ;  /* 0x000000040c1a72a4 */ /* 0x000fe2000f8e023f */
[----:B------:R-:W-:Y:S01]  /*1830*/  SHF.R.S32.HI R15, RZ, 0x1f, R14 ;  /* 0x0000001fff0f7819 */ /* 0x000fe2000001140e */
[----:B------:R-:W-:Y:S01]  /*1840*/  IMAD R95, R4, 0x20, R107 ;  /* 0x00000020045f7824 */ /* 0x000fe200078e026b */
[----:B------:R-:W-:Y:S01]  /*1850*/  LOP3.LUT R85, R85, 0x7ffff800, RZ, 0xc0, !PT ;  /* 0x7ffff80055557812 */ /* 0x000fe200078ec0ff */
[----:B------:R-:W-:Y:S01]  /*1860*/  UIMAD.WIDE.U32 UR34, UR13, UR4, URZ ;  /* 0x000000040d2272a5 */ /* 0x000fe2000f8e003f */
[----:B------:R-:W-:Y:S01]  /*1870*/  SHF.R.S32.HI R4, RZ, 0x1f, R63 ;  /* 0x0000001fff047819 */ /* 0x000fe2000001143f */
[----:B------:R-:W-:Y:S01]  /*1880*/  UIMAD UR26, UR13, UR5, UR26 ;  /* 0x000000050d1a72a4 */ /* 0x000fe2000f8e021a */
[----:B------:R-:W-:Y:S01]  /*1890*/  IADD3 R85, R6, R85, R101 ;  /* 0x0000005506557210 */ /* 0x000fe20007ffe065 */
[----:B------:R-:W-:Y:S01]  /*18a0*/  IMAD.SHL.U32 R3, R3, 0x20, RZ ;  /* 0x0000002003037824 */ /* 0x000fe200078e00ff */
[----:B------:R-:W-:Y:S01]  /*18b0*/  SHF.R.S32.HI R6, RZ, 0x1f, R11 ;  /* 0x0000001fff067819 */ /* 0x000fe2000001140b */
[----:B------:R-:W-:Y:S01]  /*18c0*/  ULDC.64 UR4, c[0x0][0x1e8] ;  /* 0x00007a0000047ab9 */ /* 0x000fe20000000a00 */
[----:B------:R-:W-:Y:S01]  /*18d0*/  IMAD.WIDE.U32 R114, R107, c[0x0][0x290], R16 ;  /* 0x0000a4006b727a25 */ /* 0x000fe200078e0010 */
[----:B------:R-:W-:Y:S01]  /*18e0*/  LOP3.LUT R7, R103, 0x38, R2, 0xf8, !PT ;  /* 0x0000003867077812 */ /* 0x000fe200078ef802 */
[----:B------:R-:W-:Y:S01]  /*18f0*/  UIMAD UR31, UR12, UR4, URZ ;  /* 0x000000040c1f72a4 */ /* 0x000fe2000f8e023f */
[----:B------:R-:W-:Y:S01]  /*1900*/  SHF.R.S32.HI R92, RZ, 0x1f, R105 ;  /* 0x0000001fff5c7819 */ /* 0x000fe20000011469 */
[C---:B------:R-:W-:Y:S01]  /*1910*/  IMAD R110, R107.reuse, c[0x0][0x294], R110 ;  /* 0x0000a5006b6e7a24 */ /* 0x040fe200078e026e */
[----:B------:R-:W-:Y:S01]  /*1920*/  SHF.R.S32.HI R91, RZ, 0x1f, R104 ;  /* 0x0000001fff5b7819 */ /* 0x000fe20000011468 */
[----:B------:R-:W-:Y:S01]  /*1930*/  IMAD.WIDE.U32 R112, R107, c[0x0][0x280], R16 ;  /* 0x0000a0006b707a25 */ /* 0x000fe200078e0010 */
[----:B------:R-:W-:Y:S01]  /*1940*/  LEA.HI R93, R6, R11, RZ, 0x3 ;  /* 0x0000000b065d7211 */ /* 0x000fe200078f18ff */
[----:B------:R-:W-:Y:S01]  /*1950*/  UIMAD.WIDE.U32 UR36, UR13, UR4, URZ ;  /* 0x000000040d2472a5 */ /* 0x000fe2000f8e003f */
[----:B------:R-:W-:Y:S01]  /*1960*/  IADD3 R9, R9, UR33, RZ ;  /* 0x0000002109097c10 */ /* 0x000fe2000fffe0ff */
[----:B------:R-:W-:Y:S01]  /*1970*/  IMAD R108, R107, c[0x0][0x284], R108 ;  /* 0x0000a1006b6c7a24 */ /* 0x000fe200078e026c */
[----:B------:R-:W-:Y:S01]  /*1980*/  LOP3.LUT R3, R3, 0x7ffff800, RZ, 0xc0, !PT ;  /* 0x7ffff80003037812 */ /* 0x000fe200078ec0ff */
[--C-:B------:R-:W-:Y:S01]  /*1990*/  IMAD.WIDE.U32 R20, R107, c[0x0][0x290], R14.reuse ;  /* 0x0000a4006b147a25 */ /* 0x100fe200078e000e */
[----:B------:R-:W-:Y:S01]  /*19a0*/  LOP3.LUT R86, R7, R102, RZ, 0x3c, !PT ;  /* 0x0000006607567212 */ /* 0x000fe200078e3cff */
[----:B------:R-:W-:Y:S01]  /*19b0*/  UIMAD UR31, UR13, UR5, UR31 ;  /* 0x000000050d1f72a4 */ /* 0x000fe2000f8e021f */
[----:B------:R-:W-:Y:S01]  /*19c0*/  LOP3.LUT R79, R2, 0xfffffff8, RZ, 0xc0, !PT ;  /* 0xfffffff8024f7812 */ /* 0x000fe200078ec0ff */
[----:B------:R-:W-:Y:S01]  /*19d0*/  IMAD.WIDE.U32 R18, R107, c[0x0][0x280], R14 ;  /* 0x0000a0006b127a25 */ /* 0x000fe200078e000e */
[----:B------:R-:W-:Y:S01]  /*19e0*/  LOP3.LUT R81, R0, 0xfffffff8, RZ, 0xc0, !PT ;  /* 0xfffffff800517812 */ /* 0x000fe200078ec0ff */
[----:B------:R-:W-:Y:S01]  /*19f0*/  ULDC.64 UR4, c[0x0][0x2b0] ;  /* 0x0000ac0000047ab9 */ /* 0x000fe20000000a00 */
[----:B------:R-:W-:Y:S01]  /*1a00*/  LEA.HI R92, R92, R105, RZ, 0x3 ;  /* 0x000000695c5c7211 */ /* 0x000fe200078f18ff */
[C---:B------:R-:W-:Y:S01]  /*1a10*/  IMAD.SHL.U32 R98, R94.reuse, 0x10, RZ ;  /* 0x000000105e627824 */ /* 0x040fe200078e00ff */
[----:B------:R-:W-:Y:S01]  /*1a20*/  LOP3.LUT R94, R94, 0xff, RZ, 0xc0, !PT ;  /* 0x000000ff5e5e7812 */ /* 0x000fe200078ec0ff */
[----:B------:R-:W-:Y:S01]  /*1a30*/  IMAD R6, R4, c[0x0][0x290], RZ ;  /* 0x0000a40004067a24 */ /* 0x000fe200078e02ff */
[----:B------:R-:W-:Y:S01]  /*1a40*/  LEA.HI R91, R91, R104, RZ, 0x3 ;  /* 0x000000685b5b7211 */ /* 0x000fe200078f18ff */
[----:B------:R-:W-:Y:S01]  /*1a50*/  IMAD.IADD R115, R115, 0x1, R110 ;  /* 0x0000000173737824 */ /* 0x000fe200078e026e */
[----:B------:R-:W-:Y:S01]  /*1a60*/  SHF.R.S32.HI R90, RZ, 0x3, R2 ;  /* 0x00000003ff5a7819 */ /* 0x000fe20000011402 */
[----:B------:R-:W-:Y:S01]  /*1a70*/  IMAD.IADD R113, R113, 0x1, R108 ;  /* 0x0000000171717824 */ /* 0x000fe200078e026c */
[----:B------:R-:W-:Y:S01]  /*1a80*/  SHF.R.S32.HI R89, RZ, 0x3, R0 ;  /* 0x00000003ff597819 */ /* 0x000fe20000011400 */
[----:B------:R-:W-:Y:S01]  /*1a90*/  IMAD.IADD R111, R110, 0x1, R21 ;  /* 0x000000016e6f7824 */ /* 0x000fe200078e0215 */
[----:B------:R-:W-:Y:S01]  /*1aa0*/  UIMAD UR29, UR29, UR4, URZ ;  /* 0x000000041d1d72a4 */ /* 0x000fe2000f8e023f */
[----:B------:R-:W-:Y:S01]  /*1ab0*/  IMAD.IADD R109, R108, 0x1, R19 ;  /* 0x000000016c6d7824 */ /* 0x000fe200078e0213 */
[----:B------:R-:W-:Y:S01]  /*1ac0*/  IADD3 R86, R86, R3, R101 ;  /* 0x0000000356567210 */ /* 0x000fe20007ffe065 */
[----:B------:R-:W-:Y:S01]  /*1ad0*/  IMAD R4, R4, c[0x0][0x280], RZ ;  /* 0x0000a00004047a24 */ /* 0x000fe200078e02ff */
[----:B------:R-:W-:Y:S01]  /*1ae0*/  SHF.R.S32.HI R78, RZ, 0x1f, R79 ;  /* 0x0000001fff4e7819 */ /* 0x000fe2000001144f */
[----:B------:R-:W-:Y:S01]  /*1af0*/  IMAD.MOV.U32 R110, RZ, RZ, R20 ;  /* 0x000000ffff6e7224 */ /* 0x000fe200078e0014 */
[----:B------:R-:W-:Y:S01]  /*1b00*/  SHF.R.S32.HI R80, RZ, 0x1f, R81 ;  /* 0x0000001fff507819 */ /* 0x000fe20000011451 */
[----:B------:R-:W-:Y:S01]  /*1b10*/  IMAD.MOV.U32 R108, RZ, RZ, R18 ;  /* 0x000000ffff6c7224 */ /* 0x000fe200078e0012 */
[----:B------:R-:W-:Y:S01]  /*1b20*/  LOP3.LUT R93, R93, 0xfffffff8, RZ, 0xc0, !PT ;  /* 0xfffffff85d5d7812 */ /* 0x000fe200078ec0ff */
[----:B------:R-:W-:Y:S01]  /*1b30*/  IMAD.SHL.U32 R97, R94, 0x8, RZ ;  /* 0x000000085e617824 */ /* 0x000fe200078e00ff */
[----:B------:R-:W-:Y:S01]  /*1b40*/  LOP3.LUT R92, R92, 0xfffffff8, RZ, 0xc0, !PT ;  /* 0xfffffff85c5c7812 */ /* 0x000fe200078ec0ff */
[----:B------:R-:W-:Y:S01]  /*1b50*/  IMAD.SHL.U32 R96, R94, 0x4, RZ ;  /* 0x000000045e607824 */ /* 0x000fe200078e00ff */
[----:B------:R-:W-:Y:S01]  /*1b60*/  LOP3.LUT R91, R91, 0xfffffff8, RZ, 0xc0, !PT ;  /* 0xfffffff85b5b7812 */ /* 0x000fe200078ec0ff */
[----:B------:R-:W-:Y:S01]  /*1b70*/  IMAD.WIDE.U32 R116, R116, c[0x0][0x268], R8 ;  /* 0x00009a0074747a25 */ /* 0x000fe200078e0008 */
[----:B------:R-:W-:Y:S01]  /*1b80*/  UIMAD.WIDE.U32 UR38, UR28, UR4, URZ ;  /* 0x000000041c2672a5 */ /* 0x000fe2000f8e003f */
[----:B------:R-:W-:Y:S01]  /*1b90*/  SHF.L.U64.HI R78, R79, 0x1, R78 ;  /* 0x000000014f4e7819 */ /* 0x000fe2000001024e */
[----:B------:R-:W-:Y:S01]  /*1ba0*/  UIMAD UR29, UR28, UR5, UR29 ;  /* 0x000000051c1d72a4 */ /* 0x000fe2000f8e021d */
[----:B------:R-:W-:Y:S01]  /*1bb0*/  IMAD.SHL.U32 R94, R94, 0x2, RZ ;  /* 0x000000025e5e7824 */ /* 0x000fe200078e00ff */
[----:B------:R-:W-:Y:S01]  /*1bc0*/  SHF.L.U64.HI R80, R81, 0x1, R80 ;  /* 0x0000000151507819 */ /* 0x000fe20000010250 */
[----:B------:R-:W-:Y:S01]  /*1bd0*/  IMAD R69, R63, c[0x0][0x284], R4 ;  /* 0x0000a1003f457a24 */ /* 0x000fe200078e0204 */
[----:B------:R-:W-:Y:S01]  /*1be0*/  IADD3 R73, R73, UR19, RZ ;  /* 0x0000001349497c10 */ /* 0x000fe2000fffe0ff */
[----:B------:R-:W-:Y:S01]  /*1bf0*/  IMAD.WIDE.U32 R112, R63, c[0x0][0x280], R112 ;  /* 0x0000a0003f707a25 */ /* 0x000fe200078e0070 */
[C---:B------:R-:W-:Y:S01]  /*1c00*/  IADD3 R10, R14.reuse, 0x20, RZ ;  /* 0x000000200e0a7810 */ /* 0x040fe20007ffe0ff */
[----:B------:R-:W-:Y:S01]  /*1c10*/  USHF.L.U32 UR6, UR6, 0x5, URZ ;  /* 0x0000000506067899 */ /* 0x000fe2000800063f */
[----:B------:R-:W-:Y:S01]  /*1c20*/  IADD3 R9, R14, 0x60, RZ ;  /* 0x000000600e097810 */ /* 0x000fe20007ffe0ff */
[----:B------:R-:W-:Y:S01]  /*1c30*/  IMAD.MOV.U32 R2, RZ, RZ, c[0x0][0x2b8] ;  /* 0x0000ae00ff027624 */ /* 0x000fe200078e00ff */
[----:B------:R-:W-:Y:S01]  /*1c40*/  LOP3.LUT R98, R98, 0x10, RZ, 0xc0, !PT ;  /* 0x0000001062627812 */ /* 0x000fe200078ec0ff */
[----:B------:R-:W-:Y:S01]  /*1c50*/  IMAD.MOV.U32 R0, RZ, RZ, c[0x0][0x27c] ;  /* 0x00009f00ff007624 */ /* 0x000fe200078e00ff */
[----:B------:R-:W-:Y:S01]  /*1c60*/  LOP3.LUT R97, R97, 0x10, RZ, 0xc0, !PT ;  /* 0x0000001061617812 */ /* 0x000fe200078ec0ff */
[----:B------:R-:W-:Y:S01]  /*1c70*/  IMAD.MOV.U32 R87, RZ, RZ, c[0x0][0x27c] ;  /* 0x00009f00ff577624 */ /* 0x000fe200078e00ff */
[----:B------:R-:W-:Y:S01]  /*1c80*/  LOP3.LUT R96, R96, 0x10, RZ, 0xc0, !PT ;  /* 0x0000001060607812 */ /* 0x000fe200078ec0ff */
[C---:B------:R-:W-:Y:S01]  /*1c90*/  IMAD R3, R63.reuse, c[0x0][0x294], R6 ;  /* 0x0000a5003f037a24 */ /* 0x040fe200078e0206 */
[----:B------:R-:W-:Y:S01]  /*1ca0*/  LOP3.LUT R94, R94, 0x10, RZ, 0xc0, !PT ;  /* 0x000000105e5e7812 */ /* 0x000fe200078ec0ff */
[C---:B------:R-:W-:Y:S01]  /*1cb0*/  IMAD.WIDE.U32 R114, R63.reuse, c[0x0][0x290], R114 ;  /* 0x0000a4003f727a25 */ /* 0x040fe200078e0072 */
[----:B------:R-:W-:Y:S01]  /*1cc0*/  SHF.R.S32.HI R84, RZ, 0x1f, R93 ;  /* 0x0000001fff547819 */ /* 0x000fe2000001145d */
[----:B------:R-:W-:Y:S01]  /*1cd0*/  UIADD3 UR26, UR35, UR26, URZ ;  /* 0x0000001a231a7290 */ /* 0x000fe2000fffe03f */
[----:B------:R-:W-:Y:S01]  /*1ce0*/  SHF.R.S32.HI R83, RZ, 0x1f, R92 ;  /* 0x0000001fff537819 */ /* 0x000fe2000001145c */
[----:B------:R-:W-:Y:S01]  /*1cf0*/  IMAD.WIDE.U32 R110, R63, c[0x0][0x290], R110 ;  /* 0x0000a4003f6e7a25 */ /* 0x000fe200078e006e */
[----:B------:R-:W-:Y:S01]  /*1d00*/  SHF.R.S32.HI R82, RZ, 0x1f, R91 ;  /* 0x0000001fff527819 */ /* 0x000fe2000001145b */
[----:B------:R-:W-:Y:S01]  /*1d10*/  UIADD3 UR31, UR37, UR31, URZ ;  /* 0x0000001f251f7290 */ /* 0x000fe2000fffe03f */
[----:B------:R-:W-:Y:S01]  /*1d20*/  IADD3 R75, R117, UR32, RZ ;  /* 0x00000020754b7c10 */ /* 0x000fe2000fffe0ff */
[----:B------:R-:W-:Y:S01]  /*1d30*/  IMAD.WIDE.U32 R108, R63, c[0x0][0x280], R108 ;  /* 0x0000a0003f6c7a25 */ /* 0x000fe200078e006c */
[----:B------:R-:W-:Y:S01]  /*1d40*/  ISETP.NE.AND P5, PT, R2, 0x1, PT ;  /* 0x000000010200780c */ /* 0x000fe20003fa5270 */
[----:B------:R-:W-:Y:S01]  /*1d50*/  UIADD3 UR29, UR39, UR29, URZ ;  /* 0x0000001d271d7290 */ /* 0x000fe2000fffe03f */
[----:B------:R-:W-:Y:S01]  /*1d60*/  ISETP.GE.AND P6, PT, R0, 0x1, PT ;  /* 0x000000010000780c */ /* 0x000fe20003fc6270 */
[----:B------:R-:W-:Y:S01]  /*1d70*/  IMAD.IADD R71, R113, 0x1, R69 ;  /* 0x0000000171477824 */ /* 0x000fe200078e0245 */
[----:B------:R-:W-:Y:S01]  /*1d80*/  ULDC.U8 UR4, c[0x0][0x298] ;  /* 0x0000a60000047ab9 */ /* 0x000fe20000000000 */
[----:B------:R-:W-:-:S02]  /*1d90*/  IMAD.SHL.U32 R87, R87, 0x2, RZ ;  /* 0x0000000257577824 */ /* 0x000fc400078e00ff */
[----:B------:R-:W-:Y:S02]  /*1da0*/  IMAD.IADD R72, R115, 0x1, R3 ;  /* 0x0000000173487824 */ /* 0x000fe400078e0203 */
[----:B------:R-:W-:Y:S02]  /*1db0*/  IMAD.IADD R70, R3, 0x1, R111 ;  /* 0x0000000103467824 */ /* 0x000fe400078e026f */
[----:B------:R-:W-:Y:S02]  /*1dc0*/  IMAD.IADD R69, R69, 0x1, R109 ;  /* 0x0000000145457824 */ /* 0x000fe400078e026d */
[----:B------:R-:W-:Y:S02]  /*1dd0*/  IMAD.SHL.U32 R79, R79, 0x2, RZ ;  /* 0x000000024f4f7824 */ /* 0x000fe400078e00ff */
[----:B------:R-:W-:Y:S02]  /*1de0*/  IMAD.SHL.U32 R81, R81, 0x2, RZ ;  /* 0x0000000251517824 */ /* 0x000fe400078e00ff */
[----:B------:R-:W-:-:S02]  /*1df0*/  IMAD.SHL.U32 R86, R86, 0x2, RZ ;  /* 0x0000000256567824 */ /* 0x000fc400078e00ff */
[----:B------:R-:W-:Y:S01]  /*1e00*/  IMAD.SHL.U32 R85, R85, 0x2, RZ ;  /* 0x0000000255557824 */ /* 0x000fe200078e00ff */
[----:B------:R-:W-:Y:S06]  /*1e10*/  BAR.SYNC.DEFER_BLOCKING 0x0 ;  /* 0x0000000000007b1d */ /* 0x000fec0000010000 */
.L_x_375:
        /* <DEDUP_REMOVED lines=14> */
[C---:B------:R-:W-:Y:S03]  /*1f00*/  @!P0 LEA R4, P1, R3.reuse, c[0x0][0x2a0], 0x2 ;  /* 0x0000a80003048a11 */ /* 0x040fe600078210ff */
[----:B------:R-:W-:Y:S01]  /*1f10*/  IMAD R67, R0, c[0x0][0x2b8], R67 ;  /* 0x0000ae0000437a24 */ /* 0x000fe200078e0243 */
[----:B------:R-:W-:Y:S03]  /*1f20*/  @!P0 LEA.HI.X R5, R3, c[0x0][0x2a4], R2, 0x2, P1 ;  /* 0x0000a90003058a11 */ /* 0x000fe600008f1402 */
[C---:B------:R-:W-:Y:S01]  /*1f30*/  IMAD.WIDE.U32 R2, R67.reuse, c[0x0][0x1e0], RZ ;  /* 0x0000780043027a25 */ /* 0x040fe200078e00ff */
[----:B------:R-:W-:Y:S01]  /*1f40*/  SHF.R.S32.HI R66, RZ, 0x1f, R67 ;  /* 0x0000001fff427819 */ /* 0x000fe20000011443 */
[----:B------:R-:W2:Y:S04]  /*1f50*/  @!P0 LDG.E R88, [R4.64] ;  /* 0x0000001804588981 */ /* 0x000ea8000c1e1900 */
[----:B------:R-:W-:Y:S01]  /*1f60*/  IMAD R0, R66, c[0x0][0x1e0], RZ ;  /* 0x0000780042007a24 */ /* 0x000fe200078e02ff */
[----:B------:R-:W-:Y:S03]  /*1f70*/  BAR.SYNC.DEFER_BLOCKING 0x0 ;  /* 0x0000000000007b1d */ /* 0x000fe60000010000 */
[----:B------:R-:W-:Y:S05]  /*1f80*/  IMAD R0, R67, c[0x0][0x1e4], R0 ;  /* 0x0000790043007a24 */ /* 0x000fea00078e0200 */
[----:B------:R-:W-:Y:S02]  /*1f90*/  IADD3 R3, R3, R0, RZ ;  /* 0x0000000003037210 */ /* 0x000fe40007ffe0ff */
[----:B--2---:R-:W-:Y:S03]  /*1fa0*/  SHF.R.S32.HI R65, RZ, 0x1f, R88 ;  /* 0x0000001fff417819 */ /* 0x004fe60000011458 */
[----:B------:R-:W-:Y:S04]  /*1fb0*/  IMAD.WIDE.U32 R2, R88, c[0x0][0x1f0], R2 ;  /* 0x00007c0058027a25 */ /* 0x000fe800078e0002 */
[----:B------:R-:W-:Y:S01]  /*1fc0*/  IMAD R0, R65, c[0x0][0x1f0], RZ ;  /* 0x00007c0041007a24 */ /* 0x000fe200078e02ff */
[----:B------:R-:W-:Y:S03]  /*1fd0*/  IADD3 R2, P1, R2, UR36, RZ ;  /* 0x0000002402027c10 */ /* 0x000fe6000ff3e0ff */
[----:B------:R-:W-:Y:S01]  /*1fe0*/  IMAD R0, R88, c[0x0][0x1f4], R0 ;  /* 0x00007d0058007a24 */ /* 0x000fe200078e0200 */
[C---:B---3--:R-:W-:Y:S04]  /*1ff0*/  LEA R48, P0, R2.reuse, c[0x0][0x1c8], 0x1 ;  /* 0x0000720002307a11 */ /* 0x048fe800078008ff */
[----:B------:R-:W-:Y:S04]  /*2000*/  IADD3.X R3, R3, UR31, R0, P1, !PT ;  /* 0x0000001f03037c10 */ /* 0x000fe80008ffe400 */
[----:B------:R-:W-:Y:S01]  /*2010*/  LEA.HI.X R2, R2, c[0x0][0x1cc], R3, 0x1, P0 ;  /* 0x0000730002027a11 */ /* 0x000fe200000f0c03 */
[----:B-1----:R-:W-:-:S05]  /*2020*/  @!P6 BRA `(.L_x_358) ;  /* 0x000026000000e947 */ /* 0x002fca0003800000 */
[C---:B------:R-:W-:Y:S01]  /*2030*/  IMAD R13, R99.reuse, UR7, RZ ;  /* 0x00000007630d7c24 */ /* 0x040fe2000f8e02ff */
[----:B------:R-:W-:Y:S01]  /*2040*/  ISETP.NE.AND P0, PT, RZ, UR4, PT ;  /* 0x00000004ff007c0c */ /* 0x000fe2000bf05270 */
[C---:B------:R-:W-:Y:S01]  /*2050*/  IMAD R3, R99.reuse, UR27, RZ ;  /* 0x0000001b63037c24 */ /* 0x040fe2000f8e02ff */
[----:B------:R-:W-:Y:S01]  /*2060*/  SHF.R.S32.HI R0, RZ, 0x1f, R99 ;  /* 0x0000001fff007819 */ /* 0x000fe20000011463 */
[C---:B------:R-:W-:Y:S01]  /*2070*/  IMAD.WIDE.U32 R4, R99.reuse, UR6, RZ ;  /* 0x0000000663047c25 */ /* 0x040fe2000f8e00ff */
        /* <DEDUP_REMOVED lines=47> */
.L_x_361:
[----:B------:R-:W-:Y:S05]  /*2370*/  BSYNC B0 ;  /* 0x0000000000007941 */ /* 0x000fea0003800000 */
.L_x_360:
[----:B------:R2:W3:Y:S04]  /*2380*/  SHFL.IDX PT, R53, R2, RZ, 0x181f ;  /* 0x00181fff02357589 */ /* 0x0004e800000e0000 */
[----:B------:R-:W4:Y:S01]  /*2390*/  SHFL.IDX PT, R48, R48, RZ, 0x181f ;  /* 0x00181fff30307589 */ /* 0x000f2200000e0000 */
[----:B------:R-:W-:-:S05]  /*23a0*/  @P2 BRA `(.L_x_362) ;  /* 0x0000243000002947 */ /* 0x000fca0003800000 */
[----:B------:R-:W-:Y:S01]  /*23b0*/  ISETP.GE.AND P0, PT, R16, c[0x0][0x1d4], PT ;  /* 0x0000750010007a0c */ /* 0x000fe20003f06270 */
[----:B-----5:R-:W-:Y:S01]  /*23c0*/  IMAD.MOV.U32 R13, RZ, RZ, R44 ;  /* 0x000000ffff0d7224 */ /* 0x020fe200078e002c */
[----:B------:R-:W-:Y:S01]  /*23d0*/  MOV R8, R45 ;  /* 0x0000002d00087202 */ /* 0x000fe20000000f00 */
[----:B------:R-:W-:Y:S01]  /*23e0*/  IMAD.MOV.U32 R0, RZ, RZ, R19 ;  /* 0x000000ffff007224 */ /* 0x000fe200078e0013 */
[----:B--2---:R-:W-:Y:S01]  /*23f0*/  MOV R2, R18 ;  /* 0x0000001200027202 */ /* 0x004fe20000000f00 */
[----:B-1----:R-:W-:Y:S01]  /*2400*/  IMAD.MOV.U32 R21, RZ, RZ, R40 ;  /* 0x000000ffff157224 */ /* 0x002fe200078e0028 */
        /* <DEDUP_REMOVED lines=21> */
[C---:B----4-:R-:W-:Y:S04]  /*2560*/  LEA R58, P1, R16.reuse, R48, 0x1 ;  /* 0x00000030103a7211 */ /* 0x050fe800078208ff */
[----:B---3--:R-:W-:Y:S01]  /*2570*/  LEA.HI.X R59, R16, R53, R17, 0x1, P1 ;  /* 0x00000035103b7211 */ /* 0x008fe200008f0c11 */
        /* <DEDUP_REMOVED lines=49> */
.L_x_364:
[----:B------:R-:W-:Y:S05]  /*2890*/  BSYNC B0 ;  /* 0x0000000000007941 */ /* 0x000fea0003800000 */
.L_x_363:
[----:B------:R-:W-:Y:S01]  /*28a0*/  ISETP.GE.AND P0, PT, R11, c[0x0][0x1d4], PT ;  /* 0x000075000b007a0c */ /* 0x000fe20003f06270 */
[----:B------:R-:W-:Y:S01]  /*28b0*/  @!UPT UIADD3 URZ, URZ, URZ, URZ ;  /* 0x0000003f3f3ff290 */ /* 0x000fe2000fffe03f */
[----:B------:R-:W-:Y:S11]  /*28c0*/  BSSY B0, `(.L_x_365) ;  /* 0x0000037000007945 */ /* 0x000ff60003800000 */
[----:B------:R-:W-:-:S05]  /*28d0*/  @P0 BRA `(.L_x_366) ;  /* 0x0000035000000947 */ /* 0x000fca0003800000 */
[----:B------:R-:W-:Y:S01]  /*28e0*/  ISETP.GE.AND P0, PT, R10, c[0x0][0x27c], PT ;  /* 0x00009f000a007a0c */ /* 0x000fe20003f06270 */
[----:B-1----:R-:W1:Y:S01]  /*28f0*/  LDS.128 R20, [R100+0xd080] ;  /* 0x00d0800064147984 */ /* 0x002e620000000c00 */
[C---:B----4-:R-:W-:Y:S04]  /*2900*/  LEA R54, P1, R93.reuse, R48, 0x1 ;  /* 0x000000305d367211 */ /* 0x050fe800078208ff */
[----:B---3--:R-:W-:Y:S07]  /*2910*/  LEA.HI.X R55, R93, R53, R84, 0x1, P1 ;  /* 0x000000355d377211 */ /* 0x008fee00008f0c54 */
        /* <DEDUP_REMOVED lines=49> */
.L_x_366:
[----:B------:R-:W-:Y:S05]  /*2c30*/  BSYNC B0 ;  /* 0x0000000000007941 */ /* 0x000fea0003800000 */
.L_x_365:
        /* <DEDUP_REMOVED lines=57> */
.L_x_368:
[----:B------:R-:W-:Y:S05]  /*2fd0*/  BSYNC B0 ;  /* 0x0000000000007941 */ /* 0x000fea0003800000 */
.L_x_367:
[----:B------:R-:W-:Y:S11]  /*2fe0*/  ISETP.GE.AND P0, PT, R104, c[0x0][0x1d4], PT ;  /* 0x0000750068007a0c */ /* 0x000ff60003f06270 */
[----:B------:R-:W-:Y:S02]  /*2ff0*/  @!UPT UIADD3 URZ, URZ, URZ, URZ ;  /* 0x0000003f3f3ff290 */ /* 0x000fe4000fffe03f */
[----:B------:R-:W-:-:S05]  /*3000*/  @P0 BRA `(.L_x_362) ;  /* 0x000017d000000947 */ /* 0x000fca0003800000 */
[----:B------:R-:W-:Y:S01]  /*3010*/  ISETP.GE.AND P0, PT, R9, c[0x0][0x27c], PT ;  /* 0x00009f0009007a0c */ /* 0x000fe20003f06270 */
[----:B-1----:R-:W1:Y:S01]  /*3020*/  LDS.128 R20, [R100+0xf080] ;  /* 0x00f0800064147984 */ /* 0x002e620000000c00 */
[C---:B----4-:R-:W-:Y:S04]  /*3030*/  LEA R48, P1, R91.reuse, R48, 0x1 ;  /* 0x000000305b307211 */ /* 0x050fe800078208ff */
[----:B---3--:R-:W-:Y:S07]  /*3040*/  LEA.HI.X R49, R91, R53, R82, 0x1, P1 ;  /* 0x000000355b317211 */ /* 0x008fee00008f0c52 */
        /* <DEDUP_REMOVED lines=50> */
.L_x_359:
        /* <DEDUP_REMOVED lines=17> */
[C---:B------:R-:W-:Y:S01]  /*3480*/  LEA R6, P1, R4.reuse, c[0x0][0x270], 0x1 ;  /* 0x00009c0004067a11 */ /* 0x040fe200078208ff */
[----:B------:R-:W-:Y:S01]  /*3490*/  IMAD.X R0, R3, 0x1, R72, P0 ;  /* 0x0000000103007824 */ /* 0x000fe200000e0648 */
[C---:B------:R-:W-:Y:S01]  /*34a0*/  LEA R18, P0, R5.reuse, c[0x0][0x288], 0x1 ;  /* 0x0000a20005127a11 */ /* 0x040fe200078008ff */
        /* <DEDUP_REMOVED lines=9> */
.L_x_370:
[----:B------:R-:W-:Y:S05]  /*3540*/  BSYNC B0 ;  /* 0x0000000000007941 */ /* 0x000fea0003800000 */
.L_x_369:
[----:B------:R2:W3:Y:S04]  /*3550*/  SHFL.IDX PT, R125, R2, RZ, 0x181f ;  /* 0x00181fff027d7589 */ /* 0x0004e800000e0000 */
[----:B------:R2:W4:Y:S01]  /*3560*/  SHFL.IDX PT, R124, R48, RZ, 0x181f ;  /* 0x00181fff307c7589 */ /* 0x00052200000e0000 */
[----:B------:R-:W-:-:S05]  /*3570*/  @P2 BRA `(.L_x_362) ;  /* 0x0000126000002947 */ /* 0x000fca0003800000 */
[----:B------:R-:W-:Y:S01]  /*3580*/  ISETP.GE.AND P0, PT, R16, c[0x0][0x1d4], PT ;  /* 0x0000750010007a0c */ /* 0x000fe20003f06270 */
[----:B-----5:R-:W-:Y:S01]  /*3590*/  IMAD.MOV.U32 R8, RZ, RZ, R54 ;  /* 0x000000ffff087224 */ /* 0x020fe200078e0036 */
[----:B------:R-:W-:Y:S01]  /*35a0*/  MOV R4, R26 ;  /* 0x0000001a00047202 */ /* 0x000fe20000000f00 */
[----:B-1----:R-:W-:Y:S01]  /*35b0*/  IMAD.MOV.U32 R7, RZ, RZ, R55 ;  /* 0x000000ffff077224 */ /* 0x002fe200078e0037 */
[----:B------:R-:W-:Y:S01]  /*35c0*/  MOV R0, R25 ;  /* 0x0000001900007202 */ /* 0x000fe20000000f00 */
[----:B------:R-:W-:Y:S01]  /*35d0*/  IMAD.MOV.U32 R6, RZ, RZ, R52 ;  /* 0x000000ffff067224 */ /* 0x000fe200078e0034 */
[----:B------:R-:W-:Y:S01]  /*35e0*/  IADD3 R74, -R87, c[0x0][0x1d4], RZ ;  /* 0x00007500574a7a10 */ /* 0x000fe20007ffe1ff */
[----:B------:R-:W-:Y:S01]  /*35f0*/  IMAD.MOV.U32 R5, RZ, RZ, R53 ;  /* 0x000000ffff057224 */ /* 0x000fe200078e0035 */
[----:B------:R-:W-:Y:S01]  /*3600*/  PRMT R60, R7, 0x5410, R8 ;  /* 0x00005410073c7816 */ /* 0x000fe20000000008 */
[----:B------:R-:W-:Y:S01]  /*3610*/  IMAD.MOV.U32 R3, RZ, RZ, R27 ;  /* 0x000000ffff037224 */ /* 0x000fe200078e001b */
[----:B------:R-:W-:Y:S01]  /*3620*/  BSSY B0, `(.L_x_371) ;  /* 0x0000084000007945 */ /* 0x000fe20003800000 */
[----:B--2---:R-:W-:Y:S01]  /*3630*/  IMAD.MOV.U32 R2, RZ, RZ, R24 ;  /* 0x000000ffff027224 */ /* 0x004fe200078e0018 */
[----:B------:R-:W-:Y:S02]  /*3640*/  PRMT R61, R6, 0x5410, R5 ;  /* 0x00005410063d7816 */ /* 0x000fe40000000005 */
[----:B------:R-:W-:Y:S02]  /*3650*/  PRMT R13, R3, 0x5410, R4 ;  /* 0x00005410030d7816 */ /* 0x000fe40000000004 */
[----:B------:R-:W-:Y:S01]  /*3660*/  PRMT R18, R2, 0x5410, R0 ;  /* 0x0000541002127816 */ /* 0x000fe20000000000 */
        /* <DEDUP_REMOVED lines=26> */
[----:B------:R-:W-:Y:S02]  /*3810*/  @!P0 SHF.R.U64 R45, R42, 0x10, R43 ;  /* 0x000000102a2d8819 */ /* 0x000fe4000000122b */
[----:B------:R-:W-:Y:S02]  /*3820*/  IADD3 R126, R126, R127, R101 ;  /* 0x0000007f7e7e7210 */ /* 0x000fe40007ffe065 */
[----:B------:R-:W-:Y:S01]  /*3830*/  MOV R47, R43 ;  /* 0x0000002b002f7202 */ /* 0x000fe20000000f00 */
[----:B------:R-:W-:Y:S01]  /*3840*/  @!P0 HADD2.F32 R45, -RZ, R45.H0_H0 ;  /* 0x2000002dff2d8230 */ /* 0x000fe20000004100 */
[----:B------:R-:W-:Y:S02]  /*3850*/  SHF.L.U32 R106, R126, 0x1, RZ ;  /* 0x000000017e6a7819 */ /* 0x000fe400000006ff */
[----:B------:R-:W-:Y:S01]  /*3860*/  @!P0 SHF.R.U32.HI R50, RZ, 0x10, R43 ;  /* 0x00000010ff328819 */ /* 0x000fe2000001162b */
[----:B------:R-:W-:Y:S01]  /*3870*/  @!P0 HADD2.F32 R43, -RZ, R44.H0_H0 ;  /* 0x2000002cff2b8230 */ /* 0x000fe20000004100 */
[--C-:B------:R-:W-:Y:S01]  /*3880*/  @!P0 SHF.R.U64 R34, R28, 0x10, R29.reuse ;  /* 0x000000101c228819 */ /* 0x100fe2000000121d */
[----:B-1----:R-:W-:Y:S01]  /*3890*/  @!P0 IMAD.MOV.U32 R37, RZ, RZ, R20 ;  /* 0x000000ffff258224 */ /* 0x002fe200078e0014 */
[----:B------:R-:W1:Y:S01]  /*38a0*/  LDS.128 R56, [R106+0xc080] ;  /* 0x00c080006a387984 */ /* 0x000e620000000c00 */
[----:B------:R-:W-:Y:S01]  /*38b0*/  IMAD.MOV.U32 R28, RZ, RZ, R30 ;  /* 0x000000ffff1c7224 */ /* 0x000fe200078e001e */
[----:B------:R-:W-:Y:S01]  /*38c0*/  @!P0 SHF.R.U32.HI R35, RZ, 0x10, R29 ;  /* 0x00000010ff238819 */ /* 0x000fe2000001161d */
[----:B------:R-:W-:Y:S01]  /*38d0*/  @!P0 HADD2.F32 R34, -RZ, R34.H0_H0 ;  /* 0x20000022ff228230 */ /* 0x000fe20000004100 */
[--C-:B------:R-:W-:Y:S01]  /*38e0*/  @!P0 SHF.R.U64 R29, R30, 0x10, R31.reuse ;  /* 0x000000101e1d8819 */ /* 0x100fe2000000121f */
[----:B------:R-:W-:Y:S01]  /*38f0*/  @!P0 HADD2.F32 R50, -RZ, R50.H0_H0 ;  /* 0x20000032ff328230 */ /* 0x000fe20000004100 */
[----:B------:R-:W-:Y:S01]  /*3900*/  @!P0 SHF.R.U32.HI R30, RZ, 0x10, R31 ;  /* 0x00000010ff1e8819 */ /* 0x000fe2000001161f */
[--C-:B------:R-:W-:Y:S02]  /*3910*/  @!P0 HADD2.F32 R31, -RZ, R37.reuse.H0_H0 ;  /* 0x20000025ff1f8230 */ /* 0x100fe40000004100 */
[----:B------:R-:W-:Y:S02]  /*3920*/  @!P0 HADD2.F32 R33, -RZ, R37.H1_H1 ;  /* 0x30000025ff218230 */ /* 0x000fe40000004100 */
[----:B------:R-:W-:Y:S01]  /*3930*/  @!P0 HADD2.F32 R29, -RZ, R29.H0_H0 ;  /* 0x2000001dff1d8230 */ /* 0x000fe20000004100 */
[----:B------:R-:W-:Y:S01]  /*3940*/  @!P0 FMUL.FTZ R0, R31, R36 ;  /* 0x000000241f008220 */ /* 0x000fe20000410000 */
[----:B------:R-:W-:Y:S01]  /*3950*/  @!P0 HADD2.F32 R30, -RZ, R30.H0_H0 ;  /* 0x2000001eff1e8230 */ /* 0x000fe20000004100 */
[----:B------:R-:W-:Y:S02]  /*3960*/  @!P0 FMUL.FTZ R2, R33, R34 ;  /* 0x0000002221028220 */ /* 0x000fe40000410000 */
        /* <DEDUP_REMOVED lines=42> */
[----:B------:R-:W-:Y:S01]  /*3c10*/  @!P0 HADD2.F32 R47, -RZ, R49.H1_H1 ;  /* 0x30000031ff2f8230 */ /* 0x000fe20000004100 */
[----:B------:R-:W-:Y:S01]  /*3c20*/  @!P0 FMUL.FTZ R132, R46, R28 ;  /* 0x0000001c2e848220 */ /* 0x000fe20000410000 */
[----:B------:R-:W-:Y:S01]  /*3c30*/  @!P0 HADD2.F32 R32, -RZ, R33.H0_H0 ;  /* 0x20000021ff208230 */ /* 0x000fe20000004100 */
[----:B------:R-:W-:Y:S01]  /*3c40*/  @!P0 F2FP.PACK_AB R126, R129, R126 ;  /* 0x0000007e817e823e */ /* 0x000fe200000000ff */
[--C-:B------:R-:W-:Y:S01]  /*3c50*/  @!P0 HADD2.F32 R29, -RZ, R19.reuse.H0_H0 ;  /* 0x20000013ff1d8230 */ /* 0x100fe20000004100 */
[----:B------:R-:W-:Y:S01]  /*3c60*/  @!P0 FMUL.FTZ R130, R47, R30 ;  /* 0x0000001e2f828220 */ /* 0x000fe20000410000 */
[----:B------:R-:W-:Y:S01]  /*3c70*/  @!P0 HADD2.F32 R19, -RZ, R19.H1_H1 ;  /* 0x30000013ff138230 */ /* 0x000fe20000004100 */
[----:B------:R-:W-:Y:S01]  /*3c80*/  @!P0 FMUL.FTZ R5, R32, R31 ;  /* 0x0000001f20058220 */ /* 0x000fe20000410000 */
[----:B------:R-:W-:Y:S01]  /*3c90*/  @!P0 F2FP.PACK_AB R129, R127, R106 ;  /* 0x0000006a7f81823e */ /* 0x000fe200000000ff */
[----:B------:R-:W-:Y:S01]  /*3ca0*/  @!P0 FFMA.FTZ R132, R29, R48, -R132 ;  /* 0x000000301d848223 */ /* 0x000fe20000010884 */
[----:B------:R-:W-:Y:S01]  /*3cb0*/  @!P0 MOV R21, R126 ;  /* 0x0000007e00158202 */ /* 0x000fe20000000f00 */
[----:B------:R-:W-:Y:S01]  /*3cc0*/  @!P0 FFMA.FTZ R130, R19, R50, -R130 ;  /* 0x0000003213828223 */ /* 0x000fe20000010882 */
[----:B------:R-:W-:Y:S01]  /*3cd0*/  @!P0 F2FP.PACK_AB R106, R2, R0 ;  /* 0x00000000026a823e */ /* 0x000fe200000000ff */
[-C--:B------:R-:W-:Y:S02]  /*3ce0*/  @!P0 FFMA.FTZ R128, R32, R43.reuse, -R128 ;  /* 0x0000002b20808223 */ /* 0x080fe40000010880 */
[----:B------:R-:W-:Y:S01]  /*3cf0*/  @!P0 FFMA.FTZ R5, R42, R43, R5 ;  /* 0x0000002b2a058223 */ /* 0x000fe20000010005 */
[----:B------:R-:W-:Y:S01]  /*3d00*/  @!P0 F2FP.PACK_AB R127, R130, R132 ;  /* 0x00000084827f823e */ /* 0x000fe200000000ff */
[----:B------:R-:W-:Y:S01]  /*3d10*/  @!P0 FMUL.FTZ R7, R29, R28 ;  /* 0x0000001c1d078220 */ /* 0x000fe20000410000 */
[----:B------:R-:W-:Y:S01]  /*3d20*/  @!P0 F2FP.PACK_AB R128, R131, R128 ;  /* 0x000000808380823e */ /* 0x000fe200000000ff */
[----:B------:R-:W-:Y:S01]  /*3d30*/  @!P0 FFMA.FTZ R6, R44, R45, R6 ;  /* 0x0000002d2c068223 */ /* 0x000fe20000010006 */
[----:B----4-:R-:W-:Y:S01]  /*3d40*/  IADD3 R130, P2, R124, R79, RZ ;  /* 0x0000004f7c827210 */ /* 0x010fe20007f5e0ff */
[----:B------:R-:W-:Y:S01]  /*3d50*/  @!P0 FMUL.FTZ R8, R19, R30 ;  /* 0x0000001e13088220 */ /* 0x000fe20000410000 */
[----:B------:R-:W-:Y:S01]  /*3d60*/  @!P0 MOV R22, R128 ;  /* 0x0000008000168202 */ /* 0x000fe20000000f00 */
[----:B------:R-:W-:Y:S01]  /*3d70*/  @!P0 FFMA.FTZ R7, R46, R48, R7 ;  /* 0x000000302e078223 */ /* 0x000fe20000010007 */
[----:B---3--:R-:W-:Y:S01]  /*3d80*/  IADD3.X R131, R125, R78, RZ, P2, !PT ;  /* 0x0000004e7d837210 */ /* 0x008fe200017fe4ff */
[----:B------:R-:W-:Y:S01]  /*3d90*/  @!P0 FFMA.FTZ R8, R47, R50, R8 ;  /* 0x000000322f088223 */ /* 0x000fe20000010008 */
[----:B------:R-:W-:Y:S01]  /*3da0*/  @!P0 F2FP.PACK_AB R126, R6, R5 ;  /* 0x00000005067e823e */ /* 0x000fe200000000ff */
[----:B------:R-:W-:Y:S01]  /*3db0*/  @!P0 IMAD.MOV.U32 R20, RZ, RZ, R129 ;  /* 0x000000ffff148224 */ /* 0x000fe200078e0081 */
[----:B------:R-:W-:Y:S01]  /*3dc0*/  @!P0 MOV R56, R106 ;  /* 0x0000006a00388202 */ /* 0x000fe20000000f00 */
[----:B------:R-:W-:Y:S01]  /*3dd0*/  @!P0 IMAD.MOV.U32 R23, RZ, RZ, R127 ;  /* 0x000000ffff178224 */ /* 0x000fe200078e007f */
[----:B------:R-:W-:Y:S01]  /*3de0*/  @!P0 F2FP.PACK_AB R127, R4, R3 ;  /* 0x00000003047f823e */ /* 0x000fe200000000ff */
[----:B------:R-:W-:Y:S01]  /*3df0*/  @!P1 IMAD.WIDE R132, R51, 0x2, R124 ;  /* 0x0000000233849825 */ /* 0x000fe200078e027c */
[----:B------:R-:W-:Y:S02]  /*3e00*/  @!P0 F2FP.PACK_AB R129, R8, R7 ;  /* 0x000000070881823e */ /* 0x000fe400000000ff */
[----:B------:R1:W-:Y:S01]  /*3e10*/  ST.E.128 [R130.64], R20 ;  /* 0x0000001482007985 */ /* 0x0003e2000c101d18 */
[----:B------:R-:W-:Y:S01]  /*3e20*/  @!P0 IMAD.MOV.U32 R57, RZ, RZ, R127 ;  /* 0x000000ffff398224 */ /* 0x000fe200078e007f */
[----:B------:R-:W-:Y:S02]  /*3e30*/  @!P0 MOV R58, R126 ;  /* 0x0000007e003a8202 */ /* 0x000fe40000000f00 */
[----:B------:R-:W-:Y:S05]  /*3e40*/  @!P0 MOV R59, R129 ;  /* 0x00000081003b8202 */ /* 0x000fea0000000f00 */
[----:B------:R1:W-:Y:S02]  /*3e50*/  @!P1 ST.E.128 [R132.64], R56 ;  /* 0x0000003884009985 */ /* 0x0003e4000c101d18 */
.L_x_372:
[----:B------:R-:W-:Y:S05]  /*3e60*/  BSYNC B0 ;  /* 0x0000000000007941 */ /* 0x000fea0003800000 */
.L_x_371:
[----:B------:R-:W-:Y:S11]  /*3e70*/  ISETP.GE.AND P0, PT, R11, c[0x0][0x1d4], PT ;  /* 0x000075000b007a0c */ /* 0x000ff60003f06270 */
[----:B------:R-:W-:Y:S02]  /*3e80*/  @!UPT UIADD3 URZ, URZ, URZ, URZ ;  /* 0x0000003f3f3ff290 */ /* 0x000fe4000fffe03f */
[----:B------:R-:W-:-:S05]  /*3e90*/  @P0 BRA `(.L_x_362) ;  /* 0x0000094000000947 */ /* 0x000fca0003800000 */
[----:B-1----:R-:W-:Y:S01]  /*3ea0*/  SEL R57, R87, R74, !P4 ;  /* 0x0000004a57397207 */ /* 0x002fe20006000000 */
[----:B------:R-:W1:Y:S01]  /*3eb0*/  LDS.128 R20, [R85+0xc080] ;  /* 0x00c0800055147984 */ /* 0x000e620000000c00 */
[----:B------:R-:W-:Y:S02]  /*3ec0*/  ISETP.GE.AND P0, PT, R11, c[0x0][0x27c], PT ;  /* 0x00009f000b007a0c */ /* 0x000fe40003f06270 */
[----:B------:R-:W-:Y:S02]  /*3ed0*/  SHF.R.S32.HI R46, RZ, 0x1f, R57 ;  /* 0x0000001fff2e7819 */ /* 0x000fe40000011439 */
[----:B----4-:R-:W-:Y:S02]  /*3ee0*/  IADD3 R130, P1, R124, R81, RZ ;  /* 0x000000517c827210 */ /* 0x010fe40007f3e0ff */
[----:B------:R-:W-:Y:S03]  /*3ef0*/  LEA.HI R46, R46, R57, RZ, 0x4 ;  /* 0x000000392e2e7211 */ /* 0x000fe600078f20ff */
[----:B---3--:R-:W-:Y:S01]  /*3f00*/  IMAD.X R131, R125, 0x1, R80, P1 ;  /* 0x000000017d837824 */ /* 0x008fe200008e0650 */
        /* <DEDUP_REMOVED lines=114> */
.L_x_358:
[----:B------:R1:W2:Y:S01]  /*4630*/  SHFL.IDX PT, R3, R2, RZ, 0x181f ;  /* 0x00181fff02037589 */ /* 0x0002a200000e0000 */
[----:B------:R-:W-:Y:S03]  /*4640*/  IADD3 R64, -R68, UR18, RZ ;  /* 0x0000001244407c10 */ /* 0x000fe6000fffe1ff */
[----:B------:R-:W3:Y:S01]  /*4650*/  SHFL.IDX PT, R48, R48, RZ, 0x181f ;  /* 0x00181fff30307589 */ /* 0x000ee200000e0000 */
[----:B------:R-:W-:Y:S04]  /*4660*/  IMNMX R64, R64, 0x20, PT ;  /* 0x0000002040407817 */ /* 0x000fe80003800200 */
[----:B------:R-:W-:Y:S11]  /*4670*/  ISETP.GT.AND P0, PT, R64, R107, PT ;  /* 0x0000006b4000720c */ /* 0x000ff60003f04270 */
[----:B------:R-:W-:Y:S02]  /*4680*/  @!UPT UIADD3 URZ, URZ, URZ, URZ ;  /* 0x0000003f3f3ff290 */ /* 0x000fe4000fffe03f */
[----:B------:R-:W-:-:S05]  /*4690*/  @!P0 BRA `(.L_x_362) ;  /* 0x0000014000008947 */ /* 0x000fca0003800000 */
[C---:B------:R-:W-:Y:S02]  /*46a0*/  ISETP.GE.AND P0, PT, R16.reuse, c[0x0][0x1d4], PT ;  /* 0x0000750010007a0c */ /* 0x040fe40003f06270 */
[----:B------:R-:W-:Y:S11]  /*46b0*/  ISETP.GE.AND P2, PT, R11, c[0x0][0x1d4], PT ;  /* 0x000075000b007a0c */ /* 0x000ff60003f46270 */
[----:B------:R-:W4:Y:S01]  /*46c0*/  @!P0 LDS.128 R4, [R100+0xc080] ;  /* 0x00c0800064048984 */ /* 0x000f220000000c00 */
[CC--:B---3--:R-:W-:Y:S04]  /*46d0*/  @!P0 LEA R30, P1, R16.reuse, R48.reuse, 0x1 ;  /* 0x00000030101e8211 */ /* 0x0c8fe800078208ff */
[-C--:B--2---:R-:W-:Y:S02]  /*46e0*/  @!P0 LEA.HI.X R31, R16, R3.reuse, R17, 0x1, P1 ;  /* 0x00000003101f8211 */ /* 0x084fe400008f0c11 */
[----:B------:R-:W-:Y:S03]  /*46f0*/  ISETP.GE.AND P1, PT, R105, c[0x0][0x1d4], PT ;  /* 0x0000750069007a0c */ /* 0x000fe60003f26270 */
[----:B----4-:R-:W-:Y:S01]  /*4700*/  @!P0 ST.E.128 [R30.64], R4 ;  /* 0x000000041e008985 */ /* 0x010fe2000c101d18 */
[CC--:B------:R-:W-:Y:S03]  /*4710*/  @!P2 LEA R28, P0, R93.reuse, R48.reuse, 0x1 ;  /* 0x000000305d1ca211 */ /* 0x0c0fe600078008ff */
[----:B------:R-:W2:Y:S01]  /*4720*/  @!P2 LDS.128 R24, [R100+0xd080] ;  /* 0x00d080006418a984 */ /* 0x000ea20000000c00 */
[-C--:B------:R-:W-:Y:S02]  /*4730*/  @!P2 LEA.HI.X R29, R93, R3.reuse, R84, 0x1, P0 ;  /* 0x000000035d1da211 */ /* 0x080fe400000f0c54 */
[----:B------:R-:W-:Y:S03]  /*4740*/  ISETP.GE.AND P0, PT, R104, c[0x0][0x1d4], PT ;  /* 0x0000750068007a0c */ /* 0x000fe60003f06270 */
[----:B--2---:R-:W-:Y:S01]  /*4750*/  @!P2 ST.E.128 [R28.64], R24 ;  /* 0x000000181c00a985 */ /* 0x004fe2000c101d18 */
[CC--:B------:R-:W-:Y:S03]  /*4760*/  @!P1 LEA R18, P2, R92.reuse, R48.reuse, 0x1 ;  /* 0x000000305c129211 */ /* 0x0c0fe600078408ff */
[----:B------:R-:W2:Y:S01]  /*4770*/  @!P1 LDS.128 R20, [R100+0xe080] ;  /* 0x00e0800064149984 */ /* 0x000ea20000000c00 */
[-C--:B------:R-:W-:Y:S05]  /*4780*/  @!P1 LEA.HI.X R19, R92, R3.reuse, R83, 0x1, P2 ;  /* 0x000000035c139211 */ /* 0x080fea00010f0c53 */
[----:B--2---:R-:W-:Y:S01]  /*4790*/  @!P1 ST.E.128 [R18.64], R20 ;  /* 0x0000001412009985 */ /* 0x004fe2000c101d18 */
[C---:B------:R-:W-:Y:S03]  /*47a0*/  @!P0 LEA R48, P1, R91.reuse, R48, 0x1 ;  /* 0x000000305b308211 */ /* 0x040fe600078208ff */
[----:B------:R-:W2:Y:S01]  /*47b0*/  @!P0 LDS.128 R4, [R100+0xf080] ;  /* 0x00f0800064048984 */ /* 0x000ea20000000c00 */
[----:B------:R-:W-:Y:S05]  /*47c0*/  @!P0 LEA.HI.X R49, R91, R3, R82, 0x1, P1 ;  /* 0x000000035b318211 */ /* 0x000fea00008f0c52 */
[----:B--2---:R2:W-:Y:S04]  /*47d0*/  @!P0 ST.E.128 [R48.64], R4 ;  /* 0x0000000430008985 */ /* 0x0045e8000c101d18 */
.L_x_362:
[----:B------:R-:W-:Y:S05]  /*47e0*/  BSYNC B1 ;  /* 0x0000000000017941 */ /* 0x000fea0003800000 */
.L_x_357:
[----:B------:R-:W-:Y:S01]  /*47f0*/  IMAD.IADD R68, R77, 0x1, -R68 ;  /* 0x000000014d447824 */ /* 0x000fe200078e0a44 */
[----:B------:R-:W-:Y:S04]  /*4800*/  BSSY B0, `(.L_x_373) ;  /* 0x000003c000007945 */ /* 0x000fe80003800000 */
[----:B------:R-:W-:Y:S11]  /*4810*/  ISETP.GE.AND P0, PT, R68, 0x1, PT ;  /* 0x000000014400780c */ /* 0x000ff60003f06270 */
[----:B------:R-:W-:Y:S02]  /*4820*/  @!UPT UIADD3 URZ, URZ, URZ, URZ ;  /* 0x0000003f3f3ff290 */ /* 0x000fe4000fffe03f */
[----:B--2---:R-:W-:Y:S01]  /*4830*/  @P0 IMAD.WIDE R4, R99, 0x20, R120 ;  /* 0x0000002063040825 */ /* 0x004fe200078e0278 */
[----:B------:R-:W-:Y:S03]  /*4840*/  @P0 ISETP.NE.U32.AND P2, PT, R98, RZ, PT ;  /* 0x000000ff6200020c */ /* 0x000fe60003f45070 */
[----:B------:R-:W-:Y:S02]  /*4850*/  @P0 IMAD.MOV.U32 R74, RZ, RZ, R116 ;  /* 0x000000ffff4a0224 */ /* 0x000fe400078e0074 */
[----:B------:R-:W-:Y:S02]  /*4860*/  @P0 IMAD R0, R5, c[0x0][0x258], RZ ;  /* 0x0000960005000a24 */ /* 0x000fe400078e02ff */
[C---:B-1----:R-:W-:Y:S04]  /*4870*/  @P0 IMAD.WIDE.U32 R2, R4.reuse, c[0x0][0x258], R74 ;  /* 0x0000960004020a25 */ /* 0x042fe800078e004a */
[----:B------:R-:W-:Y:S01]  /*4880*/  @P0 IMAD R0, R4, c[0x0][0x25c], R0 ;  /* 0x0000970004000a24 */ /* 0x000fe200078e0200 */
[C---:B------:R-:W-:Y:S04]  /*4890*/  @P0 LEA R6, P1, R2.reuse, c[0x0][0x250], 0x1 ;  /* 0x0000940002060a11 */ /* 0x040fe800078208ff */
[----:B------:R-:W-:Y:S04]  /*48a0*/  @P0 IADD3 R0, R3, R0, RZ ;  /* 0x0000000003000210 */ /* 0x000fe80007ffe0ff */
[----:B------:R-:W-:Y:S01]  /*48b0*/  @P0 LEA.HI.X R7, R2, c[0x0][0x254], R0, 0x1, P1 ;  /* 0x0000950002070a11 */ /* 0x000fe200008f0c00 */
[----:B------:R-:W-:Y:S01]  /*48c0*/  IMAD R0, R66, c[0x0][0x208], RZ ;  /* 0x0000820042007a24 */ /* 0x000fe200078e02ff */
[----:B------:R-:W-:Y:S01]  /*48d0*/  @P0 ISETP.NE.U32.AND P1, PT, R97, RZ, PT ;  /* 0x000000ff6100020c */ /* 0x000fe20003f25070 */
[C---:B------:R-:W-:Y:S02]  /*48e0*/  IMAD.WIDE.U32 R2, R67.reuse, c[0x0][0x208], RZ ;  /* 0x0000820043027a25 */ /* 0x040fe400078e00ff */
        /* <DEDUP_REMOVED lines=10> */
[C---:B-----5:R-:W-:Y:S02]  /*4990*/  IMAD.WIDE.U32 R18, R88.reuse, c[0x0][0x218], R2 ;  /* 0x0000860058127a25 */ /* 0x060fe400078e0002 */
[----:B------:R1:W-:Y:S02]  /*49a0*/  @P0 LDGSTS.E.BYPASS.LTC128B.128 [R100+0xa080], [R6.64+0x100], P2 ;  /* 0x0a08010006640fae */ /* 0x0003e40009101d58 */
[----:B------:R-:W-:Y:S08]  /*49b0*/  IMAD R0, R88, c[0x0][0x21c], R0 ;  /* 0x0000870058007a24 */ /* 0x000ff000078e0200 */
[----:B------:R1:W-:Y:S01]  /*49c0*/  @P0 LDGSTS.E.BYPASS.LTC128B.128 [R100+0xb080], [R6.64+0x180], P1 ;  /* 0x0b08018006640fae */ /* 0x0003e20008901d58 */
[----:B------:R-:W-:Y:S03]  /*49d0*/  IADD3 R3, P0, R18, UR34, RZ ;  /* 0x0000002212037c10 */ /* 0x000fe6000ff1e0ff */
[----:B------:R-:W0:Y:S01]  /*49e0*/  LDGDEPBAR ;  /* 0x00000000000079af */ /* 0x000e220000000000 */
[----:B------:R-:W-:Y:S02]  /*49f0*/  IADD3.X R0, R19, UR26, R0, P0, !PT ;  /* 0x0000001a13007c10 */ /* 0x000fe400087fe400 */
[C---:B------:R-:W-:Y:S04]  /*4a00*/  LEA R2, P0, R3.reuse, c[0x0][0x1f8], 0x1 ;  /* 0x00007e0003027a11 */ /* 0x040fe800078008ff */
[----:B------:R-:W-:Y:S02]  /*4a10*/  LEA.HI.X R4, R3, c[0x0][0x1fc], R0, 0x1, P0 ;  /* 0x00007f0003047a11 */ /* 0x000fe400000f0c00 */
[----:B------:R1:W2:Y:S01]  /*4a20*/  SHFL.IDX PT, R0, R2, RZ, 0x181f ;  /* 0x00181fff02007589 */ /* 0x0002a200000e0000 */
[----:B------:R-:W-:Y:S03]  /*4a30*/  ISETP.GT.AND P0, PT, R64, R107, PT ;  /* 0x0000006b4000720c */ /* 0x000fe60003f04270 */
[----:B------:R1:W4:Y:S01]  /*4a40*/  SHFL.IDX PT, R3, R4, RZ, 0x181f ;  /* 0x00181fff04037589 */ /* 0x00032200000e0000 */
[----:B------:R-:W-:Y:S04]  /*4a50*/  DEPBAR.LE SB0, 0x0 ;  /* 0x000080000000791a */ /* 0x000fe80000000000 */
[----:B------:R-:W-:Y:S06]  /*4a60*/  BAR.SYNC.DEFER_BLOCKING 0x0 ;  /* 0x0000000000007b1d */ /* 0x000fec0000010000 */
[----:B------:R-:W-:-:S05]  /*4a70*/  @!P0 BRA `(.L_x_374) ;  /* 0x0000014000008947 */ /* 0x000fca0003800000 */
[C---:B--2---:R-:W-:Y:S02]  /*4a80*/  ISETP.GE.AND P0, PT, R16.reuse, c[0x0][0x1d4], PT ;  /* 0x0000750010007a0c */ /* 0x044fe40003f06270 */
[----:B------:R-:W-:Y:S11]  /*4a90*/  ISETP.GE.AND P2, PT, R11, c[0x0][0x1d4], PT ;  /* 0x000075000b007a0c */ /* 0x000ff60003f46270 */
[----:B-1----:R-:W1:Y:S01]  /*4aa0*/  @!P0 LDS.128 R4, [R100+0x8080] ;  /* 0x0080800064048984 */ /* 0x002e620000000c00 */
[CC--:B------:R-:W-:Y:S04]  /*4ab0*/  @!P0 LEA R30, P1, R16.reuse, R0.reuse, 0x1 ;  /* 0x00000000101e8211 */ /* 0x0c0fe800078208ff */
[-C--:B----4-:R-:W-:Y:S02]  /*4ac0*/  @!P0 LEA.HI.X R31, R16, R3.reuse, R17, 0x1, P1 ;  /* 0x00000003101f8211 */ /* 0x090fe400008f0c11 */
[----:B------:R-:W-:Y:S03]  /*4ad0*/  ISETP.GE.AND P1, PT, R105, c[0x0][0x1d4], PT ;  /* 0x0000750069007a0c */ /* 0x000fe60003f26270 */
[----:B-1----:R-:W-:Y:S01]  /*4ae0*/  @!P0 ST.E.128 [R30.64], R4 ;  /* 0x000000041e008985 */ /* 0x002fe2000c101d18 */
[CC--:B------:R-:W-:Y:S03]  /*4af0*/  @!P2 LEA R28, P0, R93.reuse, R0.reuse, 0x1 ;  /* 0x000000005d1ca211 */ /* 0x0c0fe600078008ff */
[----:B------:R-:W1:Y:S01]  /*4b00*/  @!P2 LDS.128 R24, [R100+0x9080] ;  /* 0x009080006418a984 */ /* 0x000e620000000c00 */
[-C--:B------:R-:W-:Y:S02]  /*4b10*/  @!P2 LEA.HI.X R29, R93, R3.reuse, R84, 0x1, P0 ;  /* 0x000000035d1da211 */ /* 0x080fe400000f0c54 */
[----:B------:R-:W-:Y:S03]  /*4b20*/  ISETP.GE.AND P0, PT, R104, c[0x0][0x1d4], PT ;  /* 0x0000750068007a0c */ /* 0x000fe60003f06270 */
[----:B-1----:R-:W-:Y:S01]  /*4b30*/  @!P2 ST.E.128 [R28.64], R24 ;  /* 0x000000181c00a985 */ /* 0x002fe2000c101d18 */
[CC--:B------:R-:W-:Y:S03]  /*4b40*/  @!P1 LEA R18, P2, R92.reuse, R0.reuse, 0x1 ;  /* 0x000000005c129211 */ /* 0x0c0fe600078408ff */
[----:B------:R-:W1:Y:S01]  /*4b50*/  @!P1 LDS.128 R20, [R100+0xa080] ;  /* 0x00a0800064149984 */ /* 0x000e620000000c00 */
[-C--:B------:R-:W-:Y:S05]  /*4b60*/  @!P1 LEA.HI.X R19, R92, R3.reuse, R83, 0x1, P2 ;  /* 0x000000035c139211 */ /* 0x080fea00010f0c53 */
[----:B-1----:R-:W-:Y:S01]  /*4b70*/  @!P1 ST.E.128 [R18.64], R20 ;  /* 0x0000001412009985 */ /* 0x002fe2000c101d18 */
[C---:B------:R-:W-:Y:S03]  /*4b80*/  @!P0 LEA R2, P1, R91.reuse, R0, 0x1 ;  /* 0x000000005b028211 */ /* 0x040fe600078208ff */
[----:B------:R-:W1:Y:S01]  /*4b90*/  @!P0 LDS.128 R4, [R100+0xb080] ;  /* 0x00b0800064048984 */ /* 0x000e620000000c00 */
[----:B------:R-:W-:Y:S05]  /*4ba0*/  @!P0 LEA.HI.X R3, R91, R3, R82, 0x1, P1 ;  /* 0x000000035b038211 */ /* 0x000fea00008f0c52 */
[----:B-1----:R1:W-:Y:S04]  /*4bb0*/  @!P0 ST.E.128 [R2.64], R4 ;  /* 0x0000000402008985 */ /* 0x0023e8000c101d18 */
.L_x_374:
[----:B--2---:R-:W-:Y:S05]  /*4bc0*/  BSYNC B0 ;  /* 0x0000000000007941 */ /* 0x004fea0003800000 */
.L_x_373:
[C---:B------:R-:W-:Y:S02]  /*4bd0*/  ISETP.GT.AND P0, PT, R99.reuse, R76, PT ;  /* 0x0000004c6300720c */ /* 0x040fe40003f04270 */
[----:B------:R-:W-:Y:S11]  /*4be0*/  IADD3 R99, R99, -0x1, RZ ;  /* 0xffffffff63637810 */ /* 0x000ff60007ffe0ff */
[----:B-1--4-:R-:W-:Y:S01]  /*4bf0*/  @P0 SHF.R.S32.HI R3, RZ, 0x1f, R99 ;  /* 0x0000001fff030819 */ /* 0x012fe20000011463 */
        /* <DEDUP_REMOVED lines=22> */
.L_x_354:
[----:B------:R-:W-:Y:S01]  /*4d60*/  UIADD3 UR6, UR15, 0x7f, URZ ;  /* 0x0000007f0f067890 */ /* 0x000fe2000fffe03f */
[----:B------:R-:W-:Y:S01]  /*4d70*/  PLOP3.LUT P0, PT, PT, PT, UP2, 0x40, 0x0 ;  /* 0x000000000000781c */ /* 0x000fe20003f0e828 */
[----:B------:R-:W-:-:S02]  /*4d80*/  ULDC.64 UR4, c[0x0][0x2c8] ;  /* 0x0000b20000047ab9 */ /* 0x000fc40000000a00 */
[----:B------:R-:W-:Y:S02]  /*4d90*/  UIMAD.WIDE.U32 UR18, UR6, UR4, URZ ;  /* 0x00000004061272a5 */ /* 0x000fe4000f8e003f */
[----:B------:R-:W-:Y:S02]  /*4da0*/  ULDC UR7, c[0x0][0x328] ;  /* 0x0000ca0000077ab9 */ /* 0x000fe40000000800 */
[----:B------:R-:W-:-:S04]  /*4db0*/  @UP3 USHF.R.U32.HI UR6, URZ, UR5, UR19 ;  /* 0x000000053f063299 */ /* 0x000fc80008011613 */
[----:B------:R-:W-:-:S04]  /*4dc0*/  UIADD3 UR4, UR10, UR6, URZ ;  /* 0x000000060a047290 */ /* 0x000fc8000fffe03f */
[----:B------:R-:W-:Y:S01]  /*4dd0*/  UIADD3 UR7, UR4, UR7, URZ ;  /* 0x0000000704077290 */ /* 0x000fe2000fffe03f */
[----:B------:R-:W-:Y:S05]  /*4de0*/  @P0 BRA `(.L_x_376) ;  /* 0x0000013000000947 */ /* 0x000fea0003800000 */
[----:B------:R-:W-:Y:S01]  /*4df0*/  ISETP.LT.AND P0, PT, RZ, UR4, PT ;  /* 0x00000004ff007c0c */ /* 0x000fe2000bf01270 */
[----:B------:R-:W-:Y:S02]  /*4e00*/  UIADD3 UR10, UR4, -0x1, URZ ;  /* 0xffffffff040a7890 */ /* 0x000fe4000fffe03f */
        /* <DEDUP_REMOVED lines=9> */
.L_x_377:
[----:B------:R-:W-:Y:S02]  /*4ea0*/  UISETP.NE.AND UP0, UPT, UR6, 0x1, UPT ;  /* 0x000000010600788c */ /* 0x000fe4000bf05270 */
[----:B------:R-:W-:Y:S02]  /*4eb0*/  ULDC.64 UR4, c[0x0][0x330] ;  /* 0x0000cc0000047ab9 */ /* 0x000fe40000000a00 */
[----:B------:R-:W-:-:S07]  /*4ec0*/  UIMAD.WIDE.U32 UR18, UR10, UR4, URZ ;  /* 0x000000040a1272a5 */ /* 0x000fce000f8e003f */
[----:B------:R-:W-:Y:S02]  /*4ed0*/  @UP0 USHF.R.U32.HI UR10, URZ, UR5, UR19 ;  /* 0x000000053f0a0299 */ /* 0x000fe40008011613 */
.L_x_378:
[----:B------:R-:W-:Y:S02]  /*4ee0*/  ULDC UR4, c[0x0][0x32c] ;  /* 0x0000cb0000047ab9 */ /* 0x000fe40000000800 */
[----:B------:R-:W-:-:S04]  /*4ef0*/  UIMAD UR4, UR10, UR6, UR4 ;  /* 0x000000060a0472a4 */ /* 0x000fc8000f8e0204 */
[----:B------:R-:W-:-:S04]  /*4f00*/  UISETP.LT.AND UP0, UPT, UR7, UR4, UPT ;  /* 0x000000040700728c */ /* 0x000fc8000bf01270 */
[----:B------:R-:W-:-:S04]  /*4f10*/  USEL UR7, UR7, UR4, UP0 ;  /* 0x0000000407077287 */ /* 0x000fc80008000000 */
.L_x_376:
[----:B------:R-:W-:Y:S01]  /*4f20*/  UIADD3 UR6, UR7, 0x1f, URZ ;  /* 0x0000001f07067890 */ /* 0x000fe2000fffe03f */
[----:B------:R-:W-:Y:S01]  /*4f30*/  PLOP3.LUT P0, PT, PT, PT, UP2, 0x40, 0x0 ;  /* 0x000000000000781c */ /* 0x000fe20003f0e828 */
[----:B------:R-:W-:Y:S02]  /*4f40*/  ULDC.64 UR4, c[0x0][0x2c8] ;  /* 0x0000b20000047ab9 */ /* 0x000fe40000000a00 */
[----:B------:R-:W-:Y:S02]  /*4f50*/  USHF.R.S32.HI UR10, URZ, 0x1f, UR6 ;  /* 0x0000001f3f0a7899 */ /* 0x000fe40008011406 */
[----:B------:R-:W-:Y:S02]  /*4f60*/  UIMAD.WIDE.U32 UR18, UR15, UR4, URZ ;  /* 0x000000040f1272a5 */ /* 0x000fe4000f8e003f */
[----:B------:R-:W-:Y:S02]  /*4f70*/  ULEA.HI UR10, UR10, UR6, URZ, 0x5 ;  /* 0x000000060a0a7291 */ /* 0x000fe4000f8f283f */
[----:B------:R-:W-:-:S02]  /*4f80*/  ULDC UR4, c[0x0][0x324] ;  /* 0x0000c90000047ab9 */ /* 0x000fc40000000800 */
[----:B------:R-:W-:Y:S02]  /*4f90*/  UMOV UR6, UR15 ;  /* 0x0000000f00067c82 */ /* 0x000fe40008000000 */
[----:B------:R-:W-:Y:S02]  /*4fa0*/  USHF.R.S32.HI UR10, URZ, 0x5, UR10 ;  /* 0x000000053f0a7899 */ /* 0x000fe4000801140a */
[----:B------:R-:W-:Y:S02]  /*4fb0*/  @UP3 USHF.R.U32.HI UR6, URZ, UR5, UR19 ;  /* 0x000000053f063299 */ /* 0x000fe40008011613 */
[----:B------:R-:W-:Y:S02]  /*4fc0*/  UISETP.LT.AND UP0, UPT, UR10, UR8, UPT ;  /* 0x000000080a00728c */ /* 0x000fe4000bf01270 */
[----:B------:R-:W-:Y:S02]  /*4fd0*/  UIADD3 UR5, UR9, UR6, URZ ;  /* 0x0000000609057290 */ /* 0x000fe4000fffe03f */
[----:B------:R-:W-:-:S02]  /*4fe0*/  USEL UR10, UR10, UR8, UP0 ;  /* 0x000000080a0a7287 */ /* 0x000fc40008000000 */
[----:B------:R-:W-:Y:S01]  /*4ff0*/  UIADD3 UR6, UR5, -UR4, URZ ;  /* 0x8000000405067290 */ /* 0x000fe2000fffe03f */
        /* <DEDUP_REMOVED lines=13> */
.L_x_380:
[----:B------:R-:W-:Y:S02]  /*50d0*/  ULDC UR4, c[0x0][0x32c] ;  /* 0x0000cb0000047ab9 */ /* 0x000fe40000000800 */
[----:B------:R-:W-:-:S03]  /*50e0*/  UISETP.NE.AND UP0, UPT, UR4, 0x1, UPT ;  /* 0x000000010400788c */ /* 0x000fc6000bf05270 */
[----:B------:R-:W-:Y:S02]  /*50f0*/  ULDC.64 UR4, c[0x0][0x330] ;  /* 0x0000cc0000047ab9 */ /* 0x000fe40000000a00 */
[----:B------:R-:W-:-:S06]  /*5100*/  UIMAD.WIDE.U32 UR18, UR7, UR4, URZ ;  /* 0x00000004071272a5 */ /* 0x000fcc000f8e003f */
[----:B------:R-:W-:Y:S02]  /*5110*/  @UP0 USHF.R.U32.HI UR7, URZ, UR5, UR19 ;  /* 0x000000053f070299 */ /* 0x000fe40008011613 */
.L_x_381:
[----:B------:R-:W-:Y:S02]  /*5120*/  ULDC UR4, c[0x0][0x32c] ;  /* 0x0000cb0000047ab9 */ /* 0x000fe40000000800 */
[----:B------:R-:W-:-:S04]  /*5130*/  UIMAD UR4, UR7, UR4, URZ ;  /* 0x00000004070472a4 */ /* 0x000fc8000f8e023f */
[----:B------:R-:W-:-:S04]  /*5140*/  UISETP.LT.AND UP0, UPT, UR6, UR4, UPT ;  /* 0x000000040600728c */ /* 0x000fc8000bf01270 */
[----:B------:R-:W-:-:S04]  /*5150*/  USEL UR6, UR6, UR4, !UP0 ;  /* 0x0000000406067287 */ /* 0x000fc8000c000000 */
.L_x_379:
[----:B------:R-:W-:Y:S01]  /*5160*/  USHF.R.S32.HI UR4, URZ, 0x1f, UR6 ;  /* 0x0000001f3f047899 */ /* 0x000fe20008011406 */
[----:B------:R-:W-:Y:S01]  /*5170*/  PLOP3.LUT P2, PT, PT, PT, PT, 0x80, 0x0 ;  /* 0x000000000000781c */ /* 0x000fe20003f4f070 */
[----:B------:R-:W-:Y:S01]  /*5180*/  IMAD.MOV.U32 R3, RZ, RZ, RZ ;  /* 0x000000ffff037224 */ /* 0x000fe200078e00ff */
[----:B------:R-:W-:Y:S01]  /*5190*/  CS2R R128, SRZ ;  /* 0x0000000000807805 */ /* 0x000fe2000001ff00 */
[----:B------:R-:W-:Y:S01]  /*51a0*/  ULEA.HI UR4, UR4, UR6, URZ, 0x5 ;  /* 0x0000000604047291 */ /* 0x000fe2000f8f283f */
[----:B------:R-:W-:Y:S01]  /*51b0*/  IMAD.MOV.U32 R130, RZ, RZ, RZ ;  /* 0x000000ffff827224 */ /* 0x000fe200078e00ff */
[----:B------:R-:W-:Y:S01]  /*51c0*/  CS2R R126, SRZ ;  /* 0x00000000007e7805 */ /* 0x000fe2000001ff00 */
[----:B---3--:R-:W-:Y:S01]  /*51d0*/  CS2R R124, SRZ ;  /* 0x00000000007c7805 */ /* 0x008fe2000001ff00 */
[----:B------:R-:W-:Y:S01]  /*51e0*/  USHF.R.S32.HI UR8, URZ, 0x5, UR4 ;  /* 0x000000053f087899 */ /* 0x000fe20008011404 */
[----:B------:R-:W-:Y:S01]  /*51f0*/  CS2R R122, SRZ ;  /* 0x00000000007a7805 */ /* 0x000fe2000001ff00 */
[----:B------:R-:W-:Y:S01]  /*5200*/  CS2R R120, SRZ ;  /* 0x0000000000787805 */ /* 0x000fe2000001ff00 */
[----:B------:R-:W-:Y:S01]  /*5210*/  CS2R R118, SRZ ;  /* 0x0000000000767805 */ /* 0x000fe2000001ff00 */
[----:B------:R-:W-:Y:S01]  /*5220*/  UISETP.LT.AND UP0, UPT, URZ, UR8, UPT ;  /* 0x000000083f00728c */ /* 0x000fe2000bf01270 */
[----:B------:R-:W-:Y:S01]  /*5230*/  CS2R R116, SRZ ;  /* 0x0000000000747805 */ /* 0x000fe2000001ff00 */
[----:B------:R-:W-:Y:S01]  /*5240*/  CS2R R114, SRZ ;  /* 0x0000000000727805 */ /* 0x000fe2000001ff00 */
[----:B------:R-:W-:Y:S01]  /*5250*/  CS2R R112, SRZ ;  /* 0x0000000000707805 */ /* 0x000fe2000001ff00 */
[----:B------:R-:W-:Y:S01]  /*5260*/  USEL UR8, URZ, UR8, !UP0 ;  /* 0x000000083f087287 */ /* 0x000fe2000c000000 */
[----:B------:R-:W-:Y:S01]  /*5270*/  CS2R R110, SRZ ;  /* 0x00000000006e7805 */ /* 0x000fe2000001ff00 */
[----:B------:R-:W-:Y:S01]  /*5280*/  CS2R R108, SRZ ;  /* 0x00000000006c7805 */ /* 0x000fe2000001ff00 */
[----:B------:R-:W-:Y:S01]  /*5290*/  CS2R R106, SRZ ;  /* 0x00000000006a7805 */ /* 0x000fe2000001ff00 */
[----:B------:R-:W-:Y:S01]  /*52a0*/  UISETP.GT.AND UP0, UPT, UR10, UR8, UPT ;  /* 0x000000080a00728c */ /* 0x000fe2000bf04270 */
[----:B------:R-:W-:Y:S01]  /*52b0*/  CS2R R104, SRZ ;  /* 0x0000000000687805 */ /* 0x000fe2000001ff00 */
[----:B------:R-:W-:Y:S01]  /*52c0*/  CS2R R102, SRZ ;  /* 0x0000000000667805 */ /* 0x000fe2000001ff00 */
[----:B-1----:R-:W-:Y:S01]  /*52d0*/  CS2R R100, SRZ ;  /* 0x0000000000647805 */ /* 0x002fe2000001ff00 */
        /* <DEDUP_REMOVED lines=61> */
[----:B------:R-:W-:Y:S01]  /*56b0*/  SHF.R.S32.HI R45, RZ, 0x1f, R62 ;  /* 0x0000001fff2d7819 */ /* 0x000fe2000001143e */
[----:B------:R-:W-:Y:S02]  /*56c0*/  USHF.R.S32.HI UR6, URZ, 0x1f, UR17 ;  /* 0x0000001f3f067899 */ /* 0x000fe40008011411 */
[----:B------:R-:W-:Y:S01]  /*56d0*/  ULDC.64 UR4, c[0x0][0x178] ;  /* 0x00005e0000047ab9 */ /* 0x000fe20000000a00 */
[----:B------:R1:W2:Y:S01]  /*56e0*/  @P2 LDG.E R2, [R2.64] ;  /* 0x0000001802022981 */ /* 0x0002a2000c1e1900 */
[CC--:B------:R-:W-:Y:S01]  /*56f0*/  LEA.HI R60, R45.reuse, R62.reuse, RZ, 0x3 ;  /* 0x0000003e2d3c7211 */ /* 0x0c0fe200078f18ff */
[----:B------:R-:W-:Y:S01]  /*5700*/  UIMAD UR6, UR6, UR4, URZ ;  /* 0x00000004060672a4 */ /* 0x000fe2000f8e023f */
[----:B------:R-:W-:Y:S01]  /*5710*/  PLOP3.LUT P1, PT, PT, PT, UP3, 0x80, 0x0 ;  /* 0x000000000000781c */ /* 0x000fe20003f2f038 */
[----:B------:R-:W-:Y:S01]  /*5720*/  UIMAD.WIDE.U32 UR18, UR17, UR4, URZ ;  /* 0x00000004111272a5 */ /* 0x000fe2000f8e003f */
[----:B------:R-:W-:Y:S01]  /*5730*/  LOP3.LUT R61, R60, 0xfffffff8, RZ, 0xc0, !PT ;  /* 0xfffffff83c3d7812 */ /* 0x000fe200078ec0ff */
[----:B------:R-:W-:Y:S01]  /*5740*/  UIMAD UR17, UR17, UR5, UR6 ;  /* 0x00000005111172a4 */ /* 0x000fe2000f8e0206 */
[----:B------:R-:W-:Y:S01]  /*5750*/  SHF.R.S32.HI R60, RZ, 0x3, R60 ;  /* 0x00000003ff3c7819 */ /* 0x000fe2000001143c */
[----:B------:R-:W-:Y:S01]  /*5760*/  ULDC UR29, c[0x0][0x2c4] ;  /* 0x0000b100001d7ab9 */ /* 0x000fe20000000800 */
[----:B------:R-:W-:Y:S01]  /*5770*/  PLOP3.LUT P0, PT, PT, PT, UP3, 0x80, 0x0 ;  /* 0x000000000000781c */ /* 0x000fe20003f0f038 */
[----:B------:R-:W-:Y:S01]  /*5780*/  ULDC.64 UR6, c[0x0][0x348] ;  /* 0x0000d20000067ab9 */ /* 0x000fe20000000a00 */
[----:B------:R-:W-:Y:S01]  /*5790*/  IMAD.IADD R61, R62, 0x1, -R61 ;  /* 0x000000013e3d7824 */ /* 0x000fe200078e0a3d */
[----:B------:R-:W-:Y:S01]  /*57a0*/  UISETP.NE.U32.AND UP0, UPT, URZ, UR6, UPT ;  /* 0x000000063f00728c */ /* 0x000fe2000bf05070 */
[-C--:B------:R-:W-:Y:S01]  /*57b0*/  LEA.HI R65, R45, R62.reuse, RZ, 0x4 ;  /* 0x0000003e2d417211 */ /* 0x080fe200078f20ff */
[----:B------:R-:W-:Y:S01]  /*57c0*/  ULDC.64 UR4, c[0x0][0x1b8] ;  /* 0x00006e0000047ab9 */ /* 0x000fe20000000a00 */
[C---:B------:R-:W-:Y:S01]  /*57d0*/  IMAD R216, R61.reuse, 0x20, R60 ;  /* 0x000000203dd87824 */ /* 0x040fe200078e023c */
[----:B------:R-:W-:Y:S01]  /*57e0*/  UISETP.NE.AND.EX UP0, UPT, URZ, UR7, UPT, UP0 ;  /* 0x000000073f00728c */ /* 0x000fe2000bf05300 */
[----:B------:R-:W-:Y:S01]  /*57f0*/  IMAD.SHL.U32 R120, R60, 0x40, RZ ;  /* 0x000000403c787824 */ /* 0x000fe200078e00ff */
[----:B------:R-:W-:Y:S01]  /*5800*/  UIADD3 UR19, UR19, UR17, URZ ;  /* 0x0000001113137290 */ /* 0x000fe2000fffe03f */
[----:B------:R-:W-:Y:S01]  /*5810*/  IMAD.SHL.U32 R225, R61, 0x8, RZ ;  /* 0x000000083de17824 */ /* 0x000fe200078e00ff */
[----:B------:R-:W-:Y:S01]  /*5820*/  UIMAD UR6, UR12, UR4, URZ ;  /* 0x000000040c0672a4 */ /* 0x000fe2000f8e023f */
[----:B------:R-:W-:Y:S01]  /*5830*/  IADD3 R0, R216, UR15, RZ ;  /* 0x0000000fd8007c10 */ /* 0x000fe2000fffe0ff */
[----:B------:R-:W-:Y:S01]  /*5840*/  USHF.R.S32.HI UR7, URZ, 0x1f, UR21 ;  /* 0x0000001f3f077899 */ /* 0x000fe20008011415 */
[----:B------:R-:W-:Y:S01]  /*5850*/  LEA.HI R117, R45, R62, RZ, 0x6 ;  /* 0x0000003e2d757211 */ /* 0x000fe200078f30ff */
[----:B------:R-:W-:Y:S01]  /*5860*/  UIMAD UR6, UR13, UR5, UR6 ;  /* 0x000000050d0672a4 */ /* 0x000fe2000f8e0206 */
[----:B------:R-:W-:Y:S01]  /*5870*/  LOP3.LUT R120, R120, 0x1c0, RZ, 0xc0, !PT ;  /* 0x000001c078787812 */ /* 0x000fe200078ec0ff */
[----:B------:R-:W-:Y:S01]  /*5880*/  UIMAD.WIDE.U32 UR18, UR13, UR4, UR18 ;  /* 0x000000040d1272a5 */ /* 0x000fe2000f8e0012 */
[----:B-1----:R-:W-:Y:S01]  /*5890*/  @P1 IMAD.HI.U32 R3, R0, c[0x0][0x2c8], RZ ;  /* 0x0000b20000031a27 */ /* 0x002fe200078e00ff */
[----:B------:R-:W-:Y:S01]  /*58a0*/  USEL UR7, UR7, URZ, !UP0 ;  /* 0x0000003f07077287 */ /* 0x000fe2000c000000 */
[C---:B------:R-:W-:Y:S01]  /*58b0*/  IADD3 R50, R225.reuse, 0x80, RZ ;  /* 0x00000080e1327810 */ /* 0x040fe20007ffe0ff */
[----:B------:R-:W-:Y:S01]  /*58c0*/  ULDC.64 UR4, c[0x0][0x1c0] ;  /* 0x0000700000047ab9 */ /* 0x000fe20000000a00 */
[----:B------:R-:W-:Y:S01]  /*58d0*/  IMAD.MOV.U32 R8, RZ, RZ, R0 ;  /* 0x000000ffff087224 */ /* 0x000fe200078e0000 */
[----:B------:R-:W-:Y:S01]  /*58e0*/  USEL UR17, UR21, URZ, !UP0 ;  /* 0x0000003f15117287 */ /* 0x000fe2000c000000 */
[----:B------:R-:W-:Y:S01]  /*58f0*/  @P0 SHF.R.U32.HI R8, RZ, c[0x0][0x2cc], R3 ;  /* 0x0000b300ff080a19 */ /* 0x000fe20000011603 */
[----:B------:R-:W-:Y:S01]  /*5900*/  UIMAD UR7, UR7, UR4, URZ ;  /* 0x00000004070772a4 */ /* 0x000fe2000f8e023f */
[C---:B------:R-:W-:Y:S01]  /*5910*/  IADD3 R49, R225.reuse, 0xc0, RZ ;  /* 0x000000c0e1317810 */ /* 0x040fe20007ffe0ff */
[----:B------:R-:W-:Y:S01]  /*5920*/  UIADD3 UR19, UR19, UR6, URZ ;  /* 0x0000000613137290 */ /* 0x000fe2000fffe03f */
[--C-:B------:R-:W-:Y:S01]  /*5930*/  SHF.R.S32.HI R5, RZ, 0x1f, R8.reuse ;  /* 0x0000001fff057819 */ /* 0x100fe20000011408 */
[----:B------:R-:W-:Y:S01]  /*5940*/  UIMAD UR5, UR17, UR5, UR7 ;  /* 0x00000005110572a4 */ /* 0x000fe2000f8e0207 */
[----:B------:R-:W-:Y:S01]  /*5950*/  IMAD.MOV R3, RZ, RZ, -R8 ;  /* 0x000000ffff037224 */ /* 0x000fe200078e0a08 */
[----:B------:R-:W-:Y:S01]  /*5960*/  UIMAD.WIDE.U32 UR18, UR17, UR4, UR18 ;  /* 0x00000004111272a5 */ /* 0x000fe2000f8e0012 */
[----:B------:R-:W-:Y:S01]  /*5970*/  IADD3 R219, R225, 0x40, RZ ;  /* 0x00000040e1db7810 */ /* 0x000fe20007ffe0ff */
[----:B------:R-:W-:Y:S01]  /*5980*/  IMAD R5, R5, c[0x0][0x1b0], RZ ;  /* 0x00006c0005057a24 */ /* 0x000fe200078e02ff */
[----:B------:R-:W-:Y:S01]  /*5990*/  UIMAD UR29, UR20, UR29, URZ ;  /* 0x0000001d141d72a4 */ /* 0x000fe2000f8e023f */
[----:B------:R-:W-:Y:S01]  /*59a0*/  IMAD R4, R3, c[0x0][0x2c4], R0 ;  /* 0x0000b10003047a24 */ /* 0x000fe200078e0200 */
[----:B------:R-:W-:Y:S01]  /*59b0*/  UIADD3 UR5, UR19, UR5, URZ ;  /* 0x0000000513057290 */ /* 0x000fe2000fffe03f */
[----:B------:R-:W-:Y:S01]  /*59c0*/  IMAD.U32 R7, RZ, RZ, UR19 ;  /* 0x00000013ff077e24 */ /* 0x000fe2000f8e00ff */
[----:B------:R-:W-:Y:S01]  /*59d0*/  LOP3.LUT R3, R65, 0xfffffff0, RZ, 0xc0, !PT ;  /* 0xfffffff041037812 */ /* 0x000fe200078ec0ff */
[----:B------:R-:W-:Y:S01]  /*59e0*/  IMAD.U32 R6, RZ, RZ, UR18 ;  /* 0x00000012ff067e24 */ /* 0x000fe2000f8e00ff */
[----:B------:R-:W-:Y:S01]  /*59f0*/  SHF.R.U32.HI R118, RZ, 0x3, R120 ;  /* 0x00000003ff767819 */ /* 0x000fe20000011678 */
[----:B------:R-:W-:Y:S01]  /*5a00*/  IMAD R5, R8, c[0x0][0x1b4], R5 ;  /* 0x00006d0008057a24 */ /* 0x000fe200078e0205 */
[----:B------:R-:W-:Y:S01]  /*5a10*/  ISETP.GE.AND P4, PT, R225, c[0x0][0x198], PT ;  /* 0x00006600e1007a0c */ /* 0x000fe20003f86270 */
[----:B------:R-:W-:Y:S01]  /*5a20*/  IMAD.U32 R7, RZ, RZ, UR5 ;  /* 0x00000005ff077e24 */ /* 0x000fe2000f8e00ff */
[----:B------:R-:W-:Y:S01]  /*5a30*/  ISETP.GE.AND P3, PT, R50, c[0x0][0x198], PT ;  /* 0x0000660032007a0c */ /* 0x000fe20003f66270 */
[----:B------:R-:W-:Y:S01]  /*5a40*/  IMAD.IADD R3, R62, 0x1, -R3 ;  /* 0x000000013e037824 */ /* 0x000fe200078e0a03 */
[----:B------:R-:W-:Y:S01]  /*5a50*/  ISETP.GE.AND P5, PT, R49, c[0x0][0x198], PT ;  /* 0x0000660031007a0c */ /* 0x000fe20003fa6270 */
[----:B------:R-:W-:Y:S01]  /*5a60*/  IMAD.WIDE.U32 R8, R8, c[0x0][0x1b0], R6 ;  /* 0x00006c0008087a25 */ /* 0x000fe200078e0006 */
[----:B------:R-:W-:Y:S01]  /*5a70*/  SHF.R.S32.HI R7, RZ, 0x1f, R4 ;  /* 0x0000001fff077819 */ /* 0x000fe20000011404 */
[----:B------:R-:W-:Y:S01]  /*5a80*/  BSSY B0, `(.L_x_383) ;  /* 0x0000032000007945 */ /* 0x000fe20003800000 */
[----:B------:R-:W-:Y:S01]  /*5a90*/  SHF.R.S32.HI R46, RZ, 0x1f, R3 ;  /* 0x0000001fff2e7819 */ /* 0x000fe20000011403 */
[----:B------:R-:W-:-:S02]  /*5aa0*/  IMAD.IADD R9, R9, 0x1, R5 ;  /* 0x0000000109097824 */ /* 0x000fc400078e0205 */
[----:B------:R-:W-:Y:S01]  /*5ab0*/  IMAD R7, R7, c[0x0][0x1a8], RZ ;  /* 0x00006a0007077a24 */ /* 0x000fe200078e02ff */
[----:B------:R-:W-:Y:S01]  /*5ac0*/  LEA.HI R46, R46, R3, RZ, 0x3 ;  /* 0x000000032e2e7211 */ /* 0x000fe200078f18ff */
[----:B------:R-:W-:Y:S02]  /*5ad0*/  IMAD.SHL.U32 R117, R117, 0x8, RZ ;  /* 0x0000000875757824 */ /* 0x000fe400078e00ff */
[----:B------:R-:W-:Y:S01]  /*5ae0*/  IMAD R7, R4, c[0x0][0x1ac], R7 ;  /* 0x00006b0004077a24 */ /* 0x000fe200078e0207 */
[----:B------:R-:W-:Y:S01]  /*5af0*/  LOP3.LUT R0, R46, 0xfffffff8, RZ, 0xc0, !PT ;  /* 0xfffffff82e007812 */ /* 0x000fe200078ec0ff */
[----:B------:R-:W-:Y:S01]  /*5b00*/  IMAD.WIDE.U32 R4, R4, c[0x0][0x1a8], R8 ;  /* 0x00006a0004047a25 */ /* 0x000fe200078e0008 */
[----:B------:R-:W-:Y:S02]  /*5b10*/  IADD3 R8, R60, UR15, RZ ;  /* 0x0000000f3c087c10 */ /* 0x000fe4000fffe0ff */
[----:B------:R-:W-:Y:S01]  /*5b20*/  LOP3.LUT R117, R117, 0xfffffe00, RZ, 0xc0, !PT ;  /* 0xfffffe0075757812 */ /* 0x000fe200078ec0ff */
[----:B------:R-:W-:Y:S01]  /*5b30*/  IMAD.IADD R5, R5, 0x1, R7 ;  /* 0x0000000105057824 */ /* 0x000fe200078e0207 */
[----:B------:R-:W-:Y:S01]  /*5b40*/  ISETP.GE.AND P6, PT, R8, UR29, PT ;  /* 0x0000001d08007c0c */ /* 0x000fe2000bfc6270 */
[----:B------:R-:W-:Y:S01]  /*5b50*/  IMAD.IADD R0, R3, 0x1, -R0 ;  /* 0x0000000103007824 */ /* 0x000fe200078e0a00 */
[----:B------:R-:W-:-:S02]  /*5b60*/  LEA R13, P0, R4, c[0x0][0x160], 0x1 ;  /* 0x00005800040d7a11 */ /* 0x000fc400078008ff */
[----:B------:R-:W-:Y:S02]  /*5b70*/  LOP3.LUT R3, R120, 0x38, R225, 0xf8, !PT ;  /* 0x0000003878037812 */ /* 0x000fe400078ef8e1 */
[----:B------:R-:W-:Y:S01]  /*5b80*/  LEA.HI.X R5, R4, c[0x0][0x164], R5, 0x1, P0 ;  /* 0x0000590004057a11 */ /* 0x000fe200000f0c05 */
[----:B------:R1:W3:Y:S01]  /*5b90*/  SHFL.IDX PT, R14, R13, RZ, 0x181f ;  /* 0x00181fff0d0e7589 */ /* 0x0002e200000e0000 */
[----:B------:R-:W-:Y:S02]  /*5ba0*/  ISETP.GE.AND P0, PT, R219, c[0x0][0x198], PT ;  /* 0x00006600db007a0c */ /* 0x000fe40003f06270 */
[----:B------:R-:W-:Y:S01]  /*5bb0*/  LOP3.LUT R4, R3, R118, RZ, 0x3c, !PT ;  /* 0x0000007603047212 */ /* 0x000fe200078e3cff */
[----:B------:R-:W-:Y:S01]  /*5bc0*/  IMAD.MOV.U32 R3, RZ, RZ, 0x20 ;  /* 0x00000020ff037424 */ /* 0x000fe200078e00ff */
[----:B------:R1:W4:Y:S01]  /*5bd0*/  SHFL.IDX PT, R15, R5, RZ, 0x181f ;  /* 0x00181fff050f7589 */ /* 0x00032200000e0000 */
[----:B------:R-:W-:Y:S02]  /*5be0*/  P2R R6, PR, RZ, 0x40 ;  /* 0x00000040ff067803 */ /* 0x000fe40000000000 */
[----:B------:R-:W-:Y:S01]  /*5bf0*/  IMAD.IADD R51, R4, 0x1, R117 ;  /* 0x0000000104337824 */ /* 0x000fe200078e0275 */
[----:B--2---:R2:W5:Y:S01]  /*5c00*/  @P2 R2UR UR7, R2 ;  /* 0x00000000020723c2 */ /* 0x00456200000e0000 */
[----:B------:R-:W-:Y:S01]  /*5c10*/  R2P PR, R0, 0x6 ;  /* 0x0000000600007804 */ /* 0x000fe20000000000 */
[----:B-----5:R-:W-:-:S04]  /*5c20*/  @!UP1 UMOV UR7, UR21 ;  /* 0x0000001500079c82 */ /* 0x020fc80008000000 */
[----:B------:R-:W-:Y:S01]  /*5c30*/  SEL R3, R3, 0xffffffe0, !P2 ;  /* 0xffffffe003037807 */ /* 0x000fe20005000000 */
[----:B--2---:R-:W-:-:S05]  /*5c40*/  IMAD.MOV.U32 R2, RZ, RZ, 0x10 ;  /* 0x00000010ff027424 */ /* 0x004fca00078e00ff */
[----:B------:R-:W-:Y:S01]  /*5c50*/  SEL R2, R2, 0xfffffff0, !P1 ;  /* 0xfffffff002027807 */ /* 0x000fe20004800000 */
[----:B------:R-:W-:Y:S05]  /*5c60*/  @P6 BRA `(.L_x_384) ;  /* 0x0000013000006947 */ /* 0x000fea0003800000 */
[----:B-1-34-:R-:W-:Y:S01]  /*5c70*/  SHF.R.S32.HI R10, RZ, 0x1f, R219 ;  /* 0x0000001fff0a7819 */ /* 0x01afe200000114db */
[----:B------:R-:W-:Y:S01]  /*5c80*/  IMAD.WIDE R16, R225, 0x2, R14 ;  /* 0x00000002e1107825 */ /* 0x000fe200078e020e */
[----:B------:R-:W-:Y:S02]  /*5c90*/  SHF.R.S32.HI R7, RZ, 0x1f, R50 ;  /* 0x0000001fff077819 */ /* 0x000fe40000011432 */
[----:B------:R-:W-:Y:S02]  /*5ca0*/  SHF.R.S32.HI R4, RZ, 0x1f, R49 ;  /* 0x0000001fff047819 */ /* 0x000fe40000011431 */
[----:B------:R-:W-:Y:S01]  /*5cb0*/  LEA.HI R9, R10, R219, RZ, 0x3 ;  /* 0x000000db0a097211 */ /* 0x000fe200078f18ff */
[----:B------:R-:W-:Y:S01]  /*5cc0*/  IMAD.SHL.U32 R10, R51, 0x2, RZ ;  /* 0x00000002330a7824 */ /* 0x000fe200078e00ff */
[----:B------:R-:W-:Y:S02]  /*5cd0*/  LEA.HI R7, R7, R50, RZ, 0x3 ;  /* 0x0000003207077211 */ /* 0x000fe400078f18ff */
[----:B------:R-:W-:-:S02]  /*5ce0*/  LEA.HI R4, R4, R49, RZ, 0x3 ;  /* 0x0000003104047211 */ /* 0x000fc400078f18ff */
[----:B------:R-:W-:Y:S01]  /*5cf0*/  LOP3.LUT R9, R9, 0xfffffff8, RZ, 0xc0, !PT ;  /* 0xfffffff809097812 */ /* 0x000fe200078ec0ff */
[----:B------:R-:W-:Y:S01]  /*5d00*/  @!PT LDS RZ, [RZ] ;  /* 0x00000000fffff984 */ /* 0x000fe20000000800 */
[----:B------:R1:W-:Y:S01]  /*5d10*/  LDGSTS.E.BYPASS.LTC128B.128 [R10+0x10080], [R16.64], !P4 ;  /* 0x10080000100a7fae */ /* 0x0003e2000e101d58 */
        /* <DEDUP_REMOVED lines=8> */
.L_x_384:
[----:B-1-34-:R-:W-:Y:S05]  /*5da0*/  BSYNC B0 ;  /* 0x0000000000007941 */ /* 0x01afea0003800000 */
.L_x_383:
[----:B------:R-:W-:Y:S01]  /*5db0*/  IADD3 R4, R8, 0x20, RZ ;  /* 0x0000002008047810 */ /* 0x000fe20007ffe0ff */
[----:B------:R1:W2:Y:S01]  /*5dc0*/  SHFL.IDX PT, R15, R5, 0x1, 0x181f ;  /* 0x00381f00050f7f89 */ /* 0x0002a200000e0000 */
[----:B------:R-:W-:Y:S02]  /*5dd0*/  BSSY B0, `(.L_x_385) ;  /* 0x0000018000007945 */ /* 0x000fe40003800000 */
[----:B------:R-:W-:Y:S01]  /*5de0*/  ISETP.GE.AND P1, PT, R4, UR29, PT ;  /* 0x0000001d04007c0c */ /* 0x000fe2000bf26270 */
[----:B------:R1:W3:Y:S03]  /*5df0*/  SHFL.IDX PT, R14, R13, 0x1, 0x181f ;  /* 0x00381f000d0e7f89 */ /* 0x0002e600000e0000 */
[----:B------:R-:W-:-:S09]  /*5e00*/  P2R R9, PR, RZ, 0x2 ;  /* 0x00000002ff097803 */ /* 0x000fd20000000000 */
        /* <DEDUP_REMOVED lines=20> */
.L_x_386:
[----:B------:R-:W-:Y:S05]  /*5f50*/  BSYNC B0 ;  /* 0x0000000000007941 */ /* 0x000fea0003800000 */
.L_x_385:
[----:B------:R-:W-:Y:S01]  /*5f60*/  IADD3 R4, R8, 0x40, RZ ;  /* 0x0000004008047810 */ /* 0x000fe20007ffe0ff */
[----:B--2---:R2:W4:Y:S01]  /*5f70*/  SHFL.IDX PT, R15, R5, 0x2, 0x181f ;  /* 0x00581f00050f7f89 */ /* 0x00452200000e0000 */
[----:B------:R-:W-:Y:S02]  /*5f80*/  BSSY B0, `(.L_x_387) ;  /* 0x0000018000007945 */ /* 0x000fe40003800000 */
[----:B------:R-:W-:Y:S01]  /*5f90*/  ISETP.GE.AND P1, PT, R4, UR29, PT ;  /* 0x0000001d04007c0c */ /* 0x000fe2000bf26270 */
[----:B---3--:R2:W3:Y:S03]  /*5fa0*/  SHFL.IDX PT, R14, R13, 0x2, 0x181f ;  /* 0x00581f000d0e7f89 */ /* 0x0084e600000e0000 */
[----:B------:R-:W-:-:S09]  /*5fb0*/  P2R R4, PR, RZ, 0x2 ;  /* 0x00000002ff047803 */ /* 0x000fd20000000000 */
[----:B------:R-:W-:Y:S05]  /*5fc0*/  @P1 BRA `(.L_x_388) ;  /* 0x0000013000001947 */ /* 0x000fea0003800000 */
[----:B------:R-:W-:Y:S01]  /*5fd0*/  SHF.R.S32.HI R10, RZ, 0x1f, R219 ;  /* 0x0000001fff0a7819 */ /* 0x000fe200000114db */
[----:B---34-:R-:W-:Y:S01]  /*5fe0*/  IMAD.WIDE R16, R225, 0x2, R14 ;  /* 0x00000002e1107825 */ /* 0x018fe200078e020e */
[----:B------:R-:W-:Y:S02]  /*5ff0*/  SHF.R.S32.HI R7, RZ, 0x1f, R50 ;  /* 0x0000001fff077819 */ /* 0x000fe40000011432 */
[----:B------:R-:W-:Y:S02]  /*6000*/  SHF.R.S32.HI R12, RZ, 0x1f, R49 ;  /* 0x0000001fff0c7819 */ /* 0x000fe40000011431 */
[----:B------:R-:W-:Y:S02]  /*6010*/  LEA.HI R11, R10, R219, RZ, 0x3 ;  /* 0x000000db0a0b7211 */ /* 0x000fe400078f18ff */
[----:B------:R-:W-:Y:S02]  /*6020*/  LEA.HI R10, R7, R50, RZ, 0x3 ;  /* 0x00000032070a7211 */ /* 0x000fe400078f18ff */
[----:B------:R-:W-:Y:S01]  /*6030*/  LEA.HI R7, R12, R49, RZ, 0x3 ;  /* 0x000000310c077211 */ /* 0x000fe200078f18ff */
[----:B------:R-:W-:Y:S01]  /*6040*/  IMAD.SHL.U32 R12, R51, 0x2, RZ ;  /* 0x00000002330c7824 */ /* 0x000fe200078e00ff */
[----:B------:R-:W-:-:S02]  /*6050*/  LOP3.LUT R11, R11, 0xfffffff8, RZ, 0xc0, !PT ;  /* 0xfffffff80b0b7812 */ /* 0x000fc400078ec0ff */
[----:B------:R-:W-:Y:S02]  /*6060*/  LOP3.LUT R10, R10, 0xfffffff8, RZ, 0xc0, !PT ;  /* 0xfffffff80a0a7812 */ /* 0x000fe400078ec0ff */
[----:B------:R-:W-:Y:S01]  /*6070*/  LOP3.LUT R7, R7, 0xfffffff8, RZ, 0xc0, !PT ;  /* 0xfffffff807077812 */ /* 0x000fe200078ec0ff */
[--C-:B------:R-:W-:Y:S01]  /*6080*/  IMAD.WIDE R18, R11, 0x2, R14.reuse ;  /* 0x000000020b127825 */ /* 0x100fe200078e020e */
[----:B------:R-:W-:Y:S01]  /*6090*/  @!PT LDS RZ, [RZ] ;  /* 0x00000000fffff984 */ /* 0x000fe20000000800 */
[----:B------:R3:W-:Y:S03]  /*60a0*/  LDGSTS.E.BYPASS.LTC128B.128 [R12+0x12080], [R16.64], !P4 ;  /* 0x12080000100c7fae */ /* 0x0007e6000e101d58 */
[--C-:B------:R-:W-:Y:S01]  /*60b0*/  IMAD.WIDE R10, R10, 0x2, R14.reuse ;  /* 0x000000020a0a7825 */ /* 0x100fe200078e020e */
[----:B------:R3:W-:Y:S03]  /*60c0*/  LDGSTS.E.BYPASS.LTC128B.128 [R12+0x16080], [R18.64], !P0 ;  /* 0x16080000120c7fae */ /* 0x0007e6000c101d58 */
[----:B------:R-:W-:Y:S01]  /*60d0*/  IMAD.WIDE R14, R7, 0x2, R14 ;  /* 0x00000002070e7825 */ /* 0x000fe200078e020e */
[----:B------:R3:W-:Y:S04]  /*60e0*/  LDGSTS.E.BYPASS.LTC128B.128 [R12+0x1a080], [R10.64], !P3 ;  /* 0x1a0800000a0c7fae */ /* 0x0007e8000d901d58 */
[----:B------:R3:W-:Y:S02]  /*60f0*/  LDGSTS.E.BYPASS.LTC128B.128 [R12+0x1e080], [R14.64], !P5 ;  /* 0x1e0800000e0c7fae */ /* 0x0007e4000e901d58 */
.L_x_388:
[----:B------:R-:W-:Y:S05]  /*6100*/  BSYNC B0 ;  /* 0x0000000000007941 */ /* 0x000fea0003800000 */
.L_x_387:
[----:B------:R-:W-:Y:S01]  /*6110*/  IADD3 R7, R8, 0x60, RZ ;  /* 0x0000006008077810 */ /* 0x000fe20007ffe0ff */
[----:B---3--:R-:W-:Y:S01]  /*6120*/  SHFL.IDX PT, R14, R13, 0x3, 0x181f ;  /* 0x00781f000d0e7f89 */ /* 0x008fe200000e0000 */
[----:B------:R-:W-:Y:S01]  /*6130*/  UIADD3 UR17, UR10, -0x1, URZ ;  /* 0xffffffff0a117890 */ /* 0x000fe2000fffe03f */
[----:B------:R-:W-:Y:S01]  /*6140*/  IMAD.MOV.U32 R215, RZ, RZ, c[0x0][0x2b8] ;  /* 0x0000ae00ffd77624 */ /* 0x000fe200078e00ff */
[----:B------:R-:W-:Y:S01]  /*6150*/  ISETP.GE.AND P6, PT, R7, UR29, PT ;  /* 0x0000001d07007c0c */ /* 0x000fe2000bfc6270 */
[----:B----4-:R-:W3:Y:S01]  /*6160*/  SHFL.IDX PT, R15, R5, 0x3, 0x181f ;  /* 0x00781f00050f7f89 */ /* 0x010ee200000e0000 */
[----:B------:R-:W-:Y:S01]  /*6170*/  USHF.L.U32 UR28, UR17, 0x5, URZ ;  /* 0x00000005111c7899 */ /* 0x000fe2000800063f */
[----:B------:R-:W-:Y:S01]  /*6180*/  LOP3.LUT R12, R12, 0xfffffff7, RZ, 0xc0, !PT ;  /* 0xfffffff70c0c7812 */ /* 0x000fe200078ec0ff */
[----:B------:R-:W-:Y:S01]  /*6190*/  USHF.R.S32.HI UR6, URZ, 0x1f, UR7 ;  /* 0x0000001f3f067899 */ /* 0x000fe20008011407 */
[----:B------:R-:W-:Y:S01]  /*61a0*/  ISETP.NE.AND P1, PT, R215, 0x1, PT ;  /* 0x00000001d700780c */ /* 0x000fe20003f25270 */
[----:B------:R-:W-:Y:S01]  /*61b0*/  ULDC.64 UR4, c[0x0][0x2b0] ;  /* 0x0000ac0000047ab9 */ /* 0x000fe20000000a00 */
[----:B------:R-:W-:Y:S01]  /*61c0*/  IMAD.MOV.U32 R217, RZ, RZ, RZ ;  /* 0x000000ffffd97224 */ /* 0x000fe200078e00ff */
[----:B------:R-:W-:Y:S01]  /*61d0*/  IADD3 R218, R216, UR28, RZ ;  /* 0x0000001cd8da7c10 */ /* 0x000fe2000fffe0ff */
[----:B------:R-:W-:-:S02]  /*61e0*/  UIMAD UR6, UR6, UR4, URZ ;  /* 0x00000004060672a4 */ /* 0x000fc4000f8e023f */
[----:B------:R-:W-:Y:S02]  /*61f0*/  UIMAD.WIDE.U32 UR18, UR7, UR4, URZ ;  /* 0x00000004071272a5 */ /* 0x000fe4000f8e003f */
[----:B------:R-:W-:Y:S01]  /*6200*/  @!P6 SHF.R.S32.HI R16, RZ, 0x1f, R219 ;  /* 0x0000001fff10e819 */ /* 0x000fe200000114db */
[----:B------:R-:W-:Y:S01]  /*6210*/  @!P6 IMAD.SHL.U32 R10, R51, 0x2, RZ ;  /* 0x00000002330ae824 */ /* 0x000fe200078e00ff */
[----:B------:R-:W-:Y:S01]  /*6220*/  @!P6 SHF.R.S32.HI R19, RZ, 0x1f, R50 ;  /* 0x0000001fff13e819 */ /* 0x000fe20000011432 */
[----:B------:R-:W-:Y:S01]  /*6230*/  UIMAD UR6, UR7, UR5, UR6 ;  /* 0x00000005070672a4 */ /* 0x000fe2000f8e0206 */
[----:B------:R-:W-:Y:S02]  /*6240*/  @!P6 LEA.HI R21, R16, R219, RZ, 0x3 ;  /* 0x000000db1015e211 */ /* 0x000fe400078f18ff */
[----:B------:R-:W-:Y:S01]  /*6250*/  @!P6 LEA.HI R19, R19, R50, RZ, 0x3 ;  /* 0x000000321313e211 */ /* 0x000fe200078f18ff */
[----:B------:R-:W-:Y:S01]  /*6260*/  UIADD3 UR6, UR19, UR6, URZ ;  /* 0x0000000613067290 */ /* 0x000fe2000fffe03f */
[----:B------:R-:W-:Y:S01]  /*6270*/  @!P6 SHF.R.S32.HI R16, RZ, 0x1f, R49 ;  /* 0x0000001fff10e819 */ /* 0x000fe20000011431 */
[----:B------:R-:W-:Y:S01]  /*6280*/  ULDC.64 UR4, c[0x0][0x1e8] ;  /* 0x00007a0000047ab9 */ /* 0x000fe20000000a00 */
[----:B------:R-:W-:-:S02]  /*6290*/  @!P6 LOP3.LUT R21, R21, 0xfffffff8, RZ, 0xc0, !PT ;  /* 0xfffffff81515e812 */ /* 0x000fc400078ec0ff */
[----:B------:R-:W-:Y:S01]  /*62a0*/  @!P6 LOP3.LUT R19, R19, 0xfffffff8, RZ, 0xc0, !PT ;  /* 0xfffffff81313e812 */ /* 0x000fe200078ec0ff */
[--C-:B---3--:R-:W-:Y:S01]  /*62b0*/  @!P6 IMAD.WIDE R22, R225, 0x2, R14.reuse ;  /* 0x00000002e116e825 */ /* 0x108fe200078e020e */
[----:B------:R-:W-:Y:S02]  /*62c0*/  @!P6 LEA.HI R7, R16, R49, RZ, 0x3 ;  /* 0x000000311007e211 */ /* 0x000fe400078f18ff */
[----:B------:R-:W-:Y:S01]  /*62d0*/  @P1 LOP3.LUT R12, R12, 0x8, RZ, 0xfc, !PT ;  /* 0x000000080c0c1812 */ /* 0x000fe200078efcff */
[--C-:B------:R-:W-:Y:S01]  /*62e0*/  @!P6 IMAD.WIDE R20, R21, 0x2, R14.reuse ;  /* 0x000000021514e825 */ /* 0x100fe200078e020e */
[----:B------:R-:W-:Y:S01]  /*62f0*/  @!P6 LOP3.LUT R7, R7, 0xfffffff8, RZ, 0xc0, !PT ;  /* 0xfffffff80707e812 */ /* 0x000fe200078ec0ff */
[----:B------:R-:W-:Y:S01]  /*6300*/  @!PT LDS RZ, [RZ] ;  /* 0x00000000fffff984 */ /* 0x000fe20000000800 */
[----:B------:R3:W-:Y:S02]  /*6310*/  @!P6 LDGSTS.E.BYPASS.LTC128B.128 [R10+0x13080], [R22.64], !P4 ;  /* 0x13080000160aefae */ /* 0x0007e4000e101d58 */
[----:B------:R-:W-:Y:S02]  /*6320*/  @!P6 IMAD.WIDE R18, R19, 0x2, R14 ;  /* 0x000000021312e825 */ /* 0x000fe400078e020e */
[----:B------:R3:W-:Y:S01]  /*6330*/  @!P6 LDGSTS.E.BYPASS.LTC128B.128 [R10+0x17080], [R20.64], !P0 ;  /* 0x17080000140aefae */ /* 0x0007e2000c101d58 */
[----:B------:R-:W-:-:S02]  /*6340*/  ISETP.GE.AND P0, PT, R218, UR11, PT ;  /* 0x0000000bda007c0c */ /* 0x000fc4000bf06270 */
[----:B------:R-:W-:Y:S01]  /*6350*/  IADD3 R218, R218, UR16, RZ ;  /* 0x00000010dada7c10 */ /* 0x000fe2000fffe0ff */
[----:B------:R4:W-:Y:S01]  /*6360*/  @!P6 LDGSTS.E.BYPASS.LTC128B.128 [R10+0x1b080], [R18.64], !P3 ;  /* 0x1b080000120aefae */ /* 0x0009e2000d901d58 */
[----:B------:R-:W-:-:S03]  /*6370*/  ISETP.GT.OR P0, PT, R216, 0x1f, P0 ;  /* 0x0000001fd800780c */ /* 0x000fc60000704670 */
[----:B------:R-:W-:-:S04]  /*6380*/  @P1 IMAD.HI.U32 R11, R218, c[0x0][0x2bc], RZ ;  /* 0x0000af00da0b1a27 */ /* 0x000fc800078e00ff */
[----:B-12---:R-:W-:Y:S01]  /*6390*/  IMAD.MOV.U32 R5, RZ, RZ, R218 ;  /* 0x000000ffff057224 */ /* 0x006fe200078e00da */
[----:B------:R-:W-:Y:S01]  /*63a0*/  @P1 SHF.R.U32.HI R5, RZ, c[0x0][0x2c0], R11 ;  /* 0x0000b000ff051a19 */ /* 0x000fe2000001160b */
[----:B----4-:R-:W-:-:S04]  /*63b0*/  @!P6 IMAD.WIDE R18, R7, 0x2, R14 ;  /* 0x000000020712e825 */ /* 0x010fc800078e020e */
[C---:B------:R-:W-:Y:S01]  /*63c0*/  @!P0 IADD3 R14, P1, R5.reuse, UR18, RZ ;  /* 0x00000012050e8c10 */ /* 0x040fe2000ff3e0ff */
[----:B------:R3:W-:Y:S03]  /*63d0*/  @!P6 LDGSTS.E.BYPASS.LTC128B.128 [R10+0x1f080], [R18.64], !P5 ;  /* 0x1f080000120aefae */ /* 0x0007e6000e901d58 */
[----:B------:R-:W-:Y:S02]  /*63e0*/  @!P0 LEA.HI.X.SX32 R7, R5, UR6, 0x1, P1 ;  /* 0x0000000605078c11 */ /* 0x000fe400088f0eff */
[C---:B------:R-:W-:Y:S01]  /*63f0*/  @!P0 LEA R16, P1, R14.reuse, c[0x0][0x2a0], 0x2 ;  /* 0x0000a8000e108a11 */ /* 0x040fe200078210ff */
[----:B------:R-:W0:Y:S03]  /*6400*/  LDGDEPBAR ;  /* 0x00000000000079af */ /* 0x000e260000000000 */
[----:B------:R-:W-:Y:S01]  /*6410*/  @!P0 LEA.HI.X R17, R14, c[0x0][0x2a4], R7, 0x2, P1 ;  /* 0x0000a9000e118a11 */ /* 0x000fe200008f1407 */
[----:B------:R-:W-:Y:S06]  /*6420*/  BAR.SYNC.DEFER_BLOCKING 0x0 ;  /* 0x0000000000007b1d */ /* 0x000fec0000010000 */
[----:B------:R-:W2:Y:S01]  /*6430*/  @!P0 LDG.E R217, [R16.64] ;  /* 0x0000001810d98981 */ /* 0x000ea2000c1e1900 */
[----:B------:R-:W-:Y:S01]  /*6440*/  IMAD.MOV R5, RZ, RZ, -R5 ;  /* 0x000000ffff057224 */ /* 0x000fe200078e0a05 */
[----:B------:R-:W-:Y:S01]  /*6450*/  UIMAD UR7, UR12, UR4, URZ ;  /* 0x000000040c0772a4 */ /* 0x000fe2000f8e023f */
[----:B------:R-:W-:Y:S01]  /*6460*/  ISETP.GE.AND P5, PT, R225, c[0x0][0x1d4], PT ;  /* 0x00007500e1007a0c */ /* 0x000fe20003fa6270 */
        /* <DEDUP_REMOVED lines=8> */
[----:B------:R-:W-:Y:S01]  /*64f0*/  ISETP.GE.AND P4, PT, R50, c[0x0][0x1d4], PT ;  /* 0x0000750032007a0c */ /* 0x000fe20003f86270 */
[----:B------:R-:W-:Y:S01]  /*6500*/  ULDC.64 UR4, c[0x0][0x210] ;  /* 0x0000840000047ab9 */ /* 0x000fe20000000a00 */
[----:B------:R-:W-:Y:S01]  /*6510*/  IADD3 R11, -R60, UR30, RZ ;  /* 0x0000001e3c0b7c10 */ /* 0x000fe2000fffe1ff */
[----:B------:R-:W-:Y:S01]  /*6520*/  IMAD R5, R64, c[0x0][0x1e0], RZ ;  /* 0x0000780040057a24 */ /* 0x000fe200078e02ff */
[----:B------:R-:W-:Y:S01]  /*6530*/  ISETP.GE.AND P3, PT, R49, c[0x0][0x1d4], PT ;  /* 0x0000750031007a0c */ /* 0x000fe20003f66270 */
[----:B------:R-:W-:Y:S01]  /*6540*/  UIMAD UR12, UR12, UR4, URZ ;  /* 0x000000040c0c72a4 */ /* 0x000fe2000f8e023f */
[----:B------:R-:W-:Y:S01]  /*6550*/  LOP3.LUT R12, R12, 0xfffffffe, RZ, 0xc0, !PT ;  /* 0xfffffffe0c0c7812 */ /* 0x000fe200078ec0ff */
[----:B------:R-:W-:Y:S01]  /*6560*/  IMAD R5, R218, c[0x0][0x1e4], R5 ;  /* 0x00007900da057a24 */ /* 0x000fe200078e0205 */
[----:B------:R-:W-:Y:S01]  /*6570*/  UIMAD.WIDE.U32 UR26, UR13, UR4, URZ ;  /* 0x000000040d1a72a5 */ /* 0x000fe2000f8e003f */
[----:B------:R-:W-:Y:S01]  /*6580*/  LEA.HI R48, R45, R62, RZ, 0x5 ;  /* 0x0000003e2d307211 */ /* 0x000fe200078f28ff */
[----:B------:R-:W-:Y:S01]  /*6590*/  UIMAD UR12, UR13, UR5, UR12 ;  /* 0x000000050d0c72a4 */ /* 0x000fe2000f8e020c */
[----:B------:R-:W-:Y:S01]  /*65a0*/  IMAD.IADD R15, R15, 0x1, R5 ;  /* 0x000000010f0f7824 */ /* 0x000fe200078e0205 */
[----:B------:R-:W-:Y:S01]  /*65b0*/  @P2 LOP3.LUT R12, R12, 0x1, RZ, 0xfc, !PT ;  /* 0x000000010c0c2812 */ /* 0x000fe200078efcff */
[----:B------:R-:W-:Y:S01]  /*65c0*/  IMAD.U32 R5, RZ, RZ, UR13 ;  /* 0x0000000dff057e24 */ /* 0x000fe2000f8e00ff */
[----:B------:R-:W-:Y:S01]  /*65d0*/  UIADD3 UR12, UR27, UR12, URZ ;  /* 0x0000000c1b0c7290 */ /* 0x000fe2000fffe03f */
[----:B------:R-:W-:-:S02]  /*65e0*/  SHF.R.S32.HI R44, RZ, 0x5, R48 ;  /* 0x00000005ff2c7819 */ /* 0x000fc40000011430 */
[----:B--2---:R-:W-:Y:S01]  /*65f0*/  SHF.R.S32.HI R47, RZ, 0x1f, R217 ;  /* 0x0000001fff2f7819 */ /* 0x004fe200000114d9 */
[----:B------:R-:W-:-:S04]  /*6600*/  IMAD.WIDE.U32 R14, R217, c[0x0][0x1f0], R14 ;  /* 0x00007c00d90e7a25 */ /* 0x000fc800078e000e */
[----:B---3--:R-:W-:Y:S02]  /*6610*/  IMAD R10, R47, c[0x0][0x1f0], RZ ;  /* 0x00007c002f0a7a24 */ /* 0x008fe400078e02ff */
[----:B------:R-:W-:Y:S02]  /*6620*/  IMAD R5, R5, c[0x0][0x1e8], R14 ;  /* 0x00007a0005057a24 */ /* 0x000fe400078e020e */
[----:B------:R-:W-:Y:S01]  /*6630*/  IMAD R7, R217, c[0x0][0x1f4], R10 ;  /* 0x00007d00d9077a24 */ /* 0x000fe200078e020a */
[----:B------:R-:W-:Y:S02]  /*6640*/  IADD3 R10, P0, R14, UR22, RZ ;  /* 0x000000160e0a7c10 */ /* 0x000fe4000ff1e0ff */
[----:B------:R-:W-:Y:S01]  /*6650*/  LEA R17, R5, c[0x0][0x1c8], 0x1 ;  /* 0x0000720005117a11 */ /* 0x000fe200078e08ff */
[----:B------:R-:W-:Y:S01]  /*6660*/  IMAD.IADD R7, R15, 0x1, R7 ;  /* 0x000000010f077824 */ /* 0x000fe200078e0207 */
[----:B------:R-:W-:-:S03]  /*6670*/  LEA RZ, P1, R10, c[0x0][0x1c8], 0x1 ;  /* 0x000072000aff7a11 */ /* 0x000fc600078208ff */
[----:B------:R-:W-:Y:S01]  /*6680*/  SHFL.IDX PT, R14, R17, RZ, 0x181f ;  /* 0x00181fff110e7589 */ /* 0x000fe200000e0000 */
[----:B------:R-:W-:Y:S02]  /*6690*/  IADD3.X R7, R7, UR7, RZ, P0, !PT ;  /* 0x0000000707077c10 */ /* 0x000fe400087fe4ff */
[----:B------:R-:W-:Y:S02]  /*66a0*/  ISETP.GE.AND P0, PT, R11, 0x1, PT ;  /* 0x000000010b00780c */ /* 0x000fe40003f06270 */
[----:B------:R-:W-:-:S05]  /*66b0*/  LEA.HI.X R13, R10, c[0x0][0x1cc], R7, 0x1, P1 ;  /* 0x000073000a0d7a11 */ /* 0x000fca00008f0c07 */
[----:B------:R-:W1:Y:S06]  /*66c0*/  SHFL.IDX PT, R15, R13, RZ, 0x181f ;  /* 0x00181fff0d0f7589 */ /* 0x000e6c00000e0000 */
[----:B------:R-:W-:Y:S01]  /*66d0*/  @P0 SHF.R.S32.HI R10, RZ, 0x1f, R219 ;  /* 0x0000001fff0a0819 */ /* 0x000fe200000114db */
[----:B------:R-:W-:Y:S01]  /*66e0*/  @P0 IMAD.SHL.U32 R11, R51, 0x2, RZ ;  /* 0x00000002330b0824 */ /* 0x000fe200078e00ff */
[----:B------:R-:W-:Y:S02]  /*66f0*/  @P0 SHF.R.S32.HI R7, RZ, 0x1f, R50 ;  /* 0x0000001fff070819 */ /* 0x000fe40000011432 */
[----:B------:R-:W-:-:S02]  /*6700*/  @P0 SHF.R.S32.HI R16, RZ, 0x1f, R49 ;  /* 0x0000001fff100819 */ /* 0x000fc40000011431 */
[----:B------:R-:W-:Y:S02]  /*6710*/  @P0 LEA.HI R10, R10, R219, RZ, 0x3 ;  /* 0x000000db0a0a0211 */ /* 0x000fe400078f18ff */
        /* <DEDUP_REMOVED lines=10> */
[----:B------:R1:W-:Y:S01]  /*67c0*/  @P0 LDGSTS.E.BYPASS.LTC128B.128 [R11+0xd080], [R18.64], !P2 ;  /* 0x0d080000120b0fae */ /* 0x0003e2000d101d58 */
[----:B------:R-:W-:Y:S02]  /*67d0*/  ISETP.GT.AND P2, PT, R216, 0x1f, PT ;  /* 0x0000001fd800780c */ /* 0x000fe40003f44270 */
        /* <DEDUP_REMOVED lines=8> */
.L_x_389:
[----:B------:R-:W-:Y:S01]  /*6860*/  ULDC.U8 UR4, c[0x0][0x298] ;  /* 0x0000a60000047ab9 */ /* 0x000fe20000000000 */
[----:B------:R-:W-:Y:S01]  /*6870*/  SHF.R.S32.HI R12, RZ, 0x1f, R63 ;  /* 0x0000001fff0c7819 */ /* 0x000fe2000001143f */
[----:B-1----:R-:W-:Y:S01]  /*6880*/  IMAD.WIDE.U32 R10, R63, c[0x0][0x280], RZ ;  /* 0x0000a0003f0a7a25 */ /* 0x002fe200078e00ff */
[----:B------:R-:W-:Y:S01]  /*6890*/  ISETP.NE.AND P0, PT, RZ, UR4, PT ;  /* 0x00000004ff007c0c */ /* 0x000fe2000bf05270 */
[----:B------:R-:W-:Y:S01]  /*68a0*/  BSSY B2, `(.L_x_390) ;  /* 0x00008cf000027945 */ /* 0x000fe20003800000 */
[----:B------:R-:W-:Y:S01]  /*68b0*/  LEA R5, R61, R8, 0x5 ;  /* 0x000000083d057211 */ /* 0x000fe200078e28ff */
[C---:B------:R-:W-:Y:S01]  /*68c0*/  IMAD R14, R12.reuse, c[0x0][0x280], RZ ;  /* 0x0000a0000c0e7a24 */ /* 0x040fe200078e02ff */
[----:B------:R-:W-:Y:S01]  /*68d0*/  SHF.L.U32 R119, R51, 0x1, RZ ;  /* 0x0000000133777819 */ /* 0x000fe200000006ff */
[----:B------:R-:W-:Y:S02]  /*68e0*/  IMAD R12, R12, c[0x0][0x290], RZ ;  /* 0x0000a4000c0c7a24 */ /* 0x000fe400078e02ff */
[----:B------:R-:W-:-:S02]  /*68f0*/  IMAD R7, R63, c[0x0][0x284], R14 ;  /* 0x0000a1003f077a24 */ /* 0x000fc400078e020e */
[C---:B------:R-:W-:Y:S02]  /*6900*/  IMAD R17, R63.reuse, c[0x0][0x294], R12 ;  /* 0x0000a5003f117a24 */ /* 0x040fe400078e020c */
[----:B------:R-:W-:Y:S01]  /*6910*/  IMAD.WIDE.U32 R12, R63, c[0x0][0x290], RZ ;  /* 0x0000a4003f0c7a25 */ /* 0x000fe200078e00ff */
[----:B------:R-:W-:-:S04]  /*6920*/  IADD3 R7, R7, R11, RZ ;  /* 0x0000000b07077210 */ /* 0x000fc80007ffe0ff */
[----:B------:R-:W-:Y:S01]  /*6930*/  IADD3 R17, R17, R13, RZ ;  /* 0x0000000d11117210 */ /* 0x000fe20007ffe0ff */
[----:B------:R-:W-:Y:S05]  /*6940*/  @!P0 BRA `(.L_x_391) ;  /* 0x0000450000008947 */ /* 0x000fea0003800000 */
[----:B------:R-:W-:Y:S01]  /*6950*/  PLOP3.LUT P0, PT, PT, PT, UP3, 0x80, 0x0 ;  /* 0x000000000000781c */ /* 0x000fe20003f0f038 */
[----:B------:R-:W-:Y:S01]  /*6960*/  IMAD.MOV.U32 R16, RZ, RZ, R12 ;  /* 0x000000ffff107224 */ /* 0x000fe200078e000c */
[----:B------:R-:W-:Y:S01]  /*6970*/  ISETP.NE.AND P1, PT, R6, RZ, PT ;  /* 0x000000ff0600720c */ /* 0x000fe20003f25270 */
[----:B------:R-:W-:Y:S01]  /*6980*/  BSSY B0, `(.L_x_392) ;  /* 0x0000049000007945 */ /* 0x000fe20003800000 */
[----:B------:R-:W-:Y:S01]  /*6990*/  IMAD.SHL.U32 R12, R61, 0x4, RZ ;  /* 0x000000043d0c7824 */ /* 0x000fe200078e00ff */
        /* <DEDUP_REMOVED lines=8> */
[----:B------:R-:W-:Y:S01]  /*6a20*/  @P0 IMAD.HI.U32 R6, R5, c[0x0][0x2c8], RZ ;  /* 0x0000b20005060a27 */ /* 0x000fe200078e00ff */
[----:B------:R-:W-:Y:S01]  /*6a30*/  PLOP3.LUT P0, PT, PT, PT, UP3, 0x80, 0x0 ;  /* 0x000000000000781c */ /* 0x000fe20003f0f038 */
[----:B------:R-:W-:-:S12]  /*6a40*/  CS2R R104, SRZ ;  /* 0x0000000000687805 */ /* 0x000fd8000001ff00 */
[----:B------:R-:W-:Y:S01]  /*6a50*/  @P0 SHF.R.U32.HI R5, RZ, c[0x0][0x2cc], R6 ;  /* 0x0000b300ff050a19 */ /* 0x000fe20000011606 */
[----:B------:R-:W-:-:S03]  /*6a60*/  IMAD.MOV.U32 R6, RZ, RZ, R10 ;  /* 0x000000ffff067224 */ /* 0x000fc600078e000a */
[----:B------:R-:W-:Y:S01]  /*6a70*/  SHF.R.S32.HI R8, RZ, 0x1f, R5 ;  /* 0x0000001fff087819 */ /* 0x000fe20000011405 */
[----:B------:R-:W-:-:S04]  /*6a80*/  IMAD.WIDE.U32 R6, R5, c[0x0][0x280], R6 ;  /* 0x0000a00005067a25 */ /* 0x000fc800078e0006 */
[----:B------:R-:W-:Y:S01]  /*6a90*/  IMAD R14, R8, c[0x0][0x280], RZ ;  /* 0x0000a000080e7a24 */ /* 0x000fe200078e02ff */
[----:B------:R-:W-:Y:S01]  /*6aa0*/  LEA R10, P0, R6, c[0x0][0x270], 0x1 ;  /* 0x00009c00060a7a11 */ /* 0x000fe200078008ff */
[----:B------:R-:W-:Y:S02]  /*6ab0*/  IMAD R8, R8, c[0x0][0x290], RZ ;  /* 0x0000a40008087a24 */ /* 0x000fe400078e02ff */
[C---:B------:R-:W-:Y:S02]  /*6ac0*/  IMAD R14, R5.reuse, c[0x0][0x284], R14 ;  /* 0x0000a100050e7a24 */ /* 0x040fe400078e020e */
[----:B------:R-:W-:Y:S01]  /*6ad0*/  IMAD.WIDE.U32 R16, R5, c[0x0][0x290], R16 ;  /* 0x0000a40005107a25 */ /* 0x000fe200078e0010 */
[----:B------:R1:W2:Y:S02]  /*6ae0*/  SHFL.IDX PT, R18, R10, RZ, 0x181f ;  /* 0x00181fff0a127589 */ /* 0x0002a400000e0000 */
[----:B------:R-:W-:Y:S01]  /*6af0*/  IADD3 R14, R7, R14, RZ ;  /* 0x0000000e070e7210 */ /* 0x000fe20007ffe0ff */
[----:B------:R-:W-:-:S03]  /*6b00*/  IMAD R13, R5, c[0x0][0x294], R8 ;  /* 0x0000a500050d7a24 */ /* 0x000fc600078e0208 */
[----:B------:R-:W-:Y:S02]  /*6b10*/  LEA.HI.X R14, R6, c[0x0][0x274], R14, 0x1, P0 ;  /* 0x00009d00060e7a11 */ /* 0x000fe400000f0c0e */
[----:B------:R-:W-:Y:S02]  /*6b20*/  IADD3 R13, R17, R13, RZ ;  /* 0x0000000d110d7210 */ /* 0x000fe40007ffe0ff */
[C---:B------:R-:W-:Y:S01]  /*6b30*/  LEA R8, P0, R16.reuse, c[0x0][0x288], 0x1 ;  /* 0x0000a20010087a11 */ /* 0x040fe200078008ff */
[----:B------:R1:W3:Y:S03]  /*6b40*/  SHFL.IDX PT, R19, R14, RZ, 0x181f ;  /* 0x00181fff0e137589 */ /* 0x0002e600000e0000 */
[----:B------:R-:W-:Y:S02]  /*6b50*/  LEA.HI.X R13, R16, c[0x0][0x28c], R13, 0x1, P0 ;  /* 0x0000a300100d7a11 */ /* 0x000fe400000f0c0d */
[----:B------:R1:W4:Y:S04]  /*6b60*/  SHFL.IDX PT, R16, R8, RZ, 0x181f ;  /* 0x00181fff08107589 */ /* 0x00032800000e0000 */
[----:B------:R1:W1:Y:S01]  /*6b70*/  SHFL.IDX PT, R17, R13, RZ, 0x181f ;  /* 0x00181fff0d117589 */ /* 0x00026200000e0000 */
[----:B------:R-:W-:Y:S05]  /*6b80*/  @P1 BRA `(.L_x_393) ;  /* 0x0000028000001947 */ /* 0x000fea0003800000 */
[C---:B------:R-:W-:Y:S01]  /*6b90*/  ISETP.GE.AND P0, PT, R12.reuse, c[0x0][0x27c], PT ;  /* 0x00009f000c007a0c */ /* 0x040fe20003f06270 */
[----:B------:R-:W-:Y:S01]  /*6ba0*/  CS2R R102, SRZ ;  /* 0x0000000000667805 */ /* 0x000fe2000001ff00 */
[----:B------:R-:W-:Y:S01]  /*6bb0*/  CS2R R104, SRZ ;  /* 0x0000000000687805 */ /* 0x000fe2000001ff00 */
[----:B------:R-:W-:-:S10]  /*6bc0*/  IADD3 R5, R12, 0x20, RZ ;  /* 0x000000200c057810 */ /* 0x000fd40007ffe0ff */
[----:B--23--:R-:W-:-:S04]  /*6bd0*/  @!P0 IMAD.WIDE R22, R12, 0x2, R18 ;  /* 0x000000020c168825 */ /* 0x00cfc800078e0212 */
[----:B-1--4-:R-:W-:Y:S01]  /*6be0*/  @!P0 IMAD.WIDE R20, R12, 0x2, R16 ;  /* 0x000000020c148825 */ /* 0x012fe200078e0210 */
[----:B------:R1:W5:Y:S04]  /*6bf0*/  @!P0 LD.E.64 R102, [R22.64] ;  /* 0x0000001816668980 */ /* 0x000368000c101b00 */
[----:B------:R2:W5:Y:S01]  /*6c00*/  @!P0 LD.E.64 R104, [R20.64] ;  /* 0x0000001814688980 */ /* 0x000562000c101b00 */
[----:B------:R-:W-:Y:S01]  /*6c10*/  ISETP.GE.AND P0, PT, R5, c[0x0][0x27c], PT ;  /* 0x00009f0005007a0c */ /* 0x000fe20003f06270 */
[----:B------:R-:W-:Y:S01]  /*6c20*/  CS2R R126, SRZ ;  /* 0x00000000007e7805 */ /* 0x000fe2000001ff00 */
[----:B------:R-:W-:-:S11]  /*6c30*/  CS2R R124, SRZ ;  /* 0x00000000007c7805 */ /* 0x000fd6000001ff00 */
[----:B------:R-:W-:-:S04]  /*6c40*/  @!P0 SHF.R.S32.HI R6, RZ, 0x1f, R5 ;  /* 0x0000001fff068819 */ /* 0x000fc80000011405 */
[----:B------:R-:W-:-:S04]  /*6c50*/  @!P0 LEA.HI R5, R6, R5, RZ, 0x2 ;  /* 0x0000000506058211 */ /* 0x000fc800078f10ff */
[----:B------:R-:W-:-:S05]  /*6c60*/  @!P0 LOP3.LUT R5, R5, 0xfffffffc, RZ, 0xc0, !PT ;  /* 0xfffffffc05058812 */ /* 0x000fca00078ec0ff */
[----:B------:R-:W-:-:S04]  /*6c70*/  @!P0 IMAD.WIDE R24, R5, 0x2, R18 ;  /* 0x0000000205188825 */ /* 0x000fc800078e0212 */
[----:B------:R-:W-:Y:S01]  /*6c80*/  @!P0 IMAD.WIDE R26, R5, 0x2, R16 ;  /* 0x00000002051a8825 */ /* 0x000fe200078e0210 */
[----:B------:R-:W-:Y:S01]  /*6c90*/  IADD3 R5, R12, 0x40, RZ ;  /* 0x000000400c057810 */ /* 0x000fe20007ffe0ff */
        /* <DEDUP_REMOVED lines=8> */
[----:B--2---:R-:W-:-:S04]  /*6d20*/  @!P0 IMAD.WIDE R20, R5, 0x2, R18 ;  /* 0x0000000205148825 */ /* 0x004fc800078e0212 */
[----:B-1----:R-:W-:Y:S01]  /*6d30*/  @!P0 IMAD.WIDE R22, R5, 0x2, R16 ;  /* 0x0000000205168825 */ /* 0x002fe200078e0210 */
        /* <DEDUP_REMOVED lines=13> */
.L_x_393:
[----:B------:R-:W-:Y:S05]  /*6e10*/  BSYNC B0 ;  /* 0x0000000000007941 */ /* 0x000fea0003800000 */
.L_x_392:
[----:B------:R-:W-:Y:S01]  /*6e20*/  ISETP.NE.AND P0, PT, R9, RZ, PT ;  /* 0x000000ff0900720c */ /* 0x000fe20003f05270 */
[----:B-----5:R-:W-:Y:S01]  /*6e30*/  IMAD.MOV.U32 R9, RZ, RZ, R112 ;  /* 0x000000ffff097224 */ /* 0x020fe200078e0070 */
[----:B------:R-:W-:Y:S01]  /*6e40*/  MOV R5, R123 ;  /* 0x0000007b00057202 */ /* 0x000fe20000000f00 */
[----:B------:R-:W-:Y:S01]  /*6e50*/  IMAD.MOV.U32 R7, RZ, RZ, R113 ;  /* 0x000000ffff077224 */ /* 0x000fe200078e0071 */
[----:B---3--:R3:W4:Y:S01]  /*6e60*/  SHFL.IDX PT, R19, R14, 0x1, 0x181f ;  /* 0x00381f000e137f89 */ /* 0x00872200000e0000 */
[----:B------:R-:W-:Y:S01]  /*6e70*/  IMAD.MOV.U32 R6, RZ, RZ, R122 ;  /* 0x000000ffff067224 */ /* 0x000fe200078e007a */
[----:B------:R-:W-:Y:S01]  /*6e80*/  BSSY B0, `(.L_x_394) ;  /* 0x0000048000007945 */ /* 0x000fe20003800000 */
[----:B------:R-:W-:Y:S01]  /*6e90*/  CS2R R84, SRZ ;  /* 0x0000000000547805 */ /* 0x000fe2000001ff00 */
[----:B------:R-:W-:Y:S01]  /*6ea0*/  PRMT R87, R7, 0x5410, R9 ;  /* 0x0000541007577816 */ /* 0x000fe20000000009 */
[----:B------:R-:W-:Y:S01]  /*6eb0*/  IMAD.MOV.U32 R9, RZ, RZ, R126 ;  /* 0x000000ffff097224 */ /* 0x000fe200078e007e */
[----:B------:R-:W-:Y:S01]  /*6ec0*/  PRMT R93, R5, 0x5410, R6 ;  /* 0x00005410055d7816 */ /* 0x000fe20000000006 */
[----:B------:R-:W-:Y:S01]  /*6ed0*/  IMAD.MOV.U32 R7, RZ, RZ, R127 ;  /* 0x000000ffff077224 */ /* 0x000fe200078e007f */
[----:B------:R-:W-:Y:S01]  /*6ee0*/  MOV R6, R102 ;  /* 0x0000006600067202 */ /* 0x000fe20000000f00 */
[----:B------:R-:W-:Y:S01]  /*6ef0*/  IMAD.MOV.U32 R5, RZ, RZ, R103 ;  /* 0x000000ffff057224 */ /* 0x000fe200078e0067 */
[----:B--2---:R3:W2:Y:S01]  /*6f00*/  SHFL.IDX PT, R18, R10, 0x1, 0x181f ;  /* 0x00381f000a127f89 */ /* 0x0046a200000e0000 */
[----:B------:R-:W-:Y:S01]  /*6f10*/  CS2R R90, SRZ ;  /* 0x00000000005a7805 */ /* 0x000fe2000001ff00 */
[----:B------:R-:W-:Y:S01]  /*6f20*/  PRMT R97, R7, 0x5410, R9 ;  /* 0x0000541007617816 */ /* 0x000fe20000000009 */
[----:B------:R-:W-:Y:S01]  /*6f30*/  IMAD.MOV.U32 R9, RZ, RZ, R108 ;  /* 0x000000ffff097224 */ /* 0x000fe200078e006c */
[----:B------:R-:W-:Y:S01]  /*6f40*/  PRMT R101, R5, 0x5410, R6 ;  /* 0x0000541005657816 */ /* 0x000fe20000000006 */
[----:B------:R-:W-:Y:S01]  /*6f50*/  IMAD.MOV.U32 R6, RZ, RZ, R120 ;  /* 0x000000ffff067224 */ /* 0x000fe200078e0078 */
[----:B------:R-:W-:Y:S01]  /*6f60*/  MOV R7, R109 ;  /* 0x0000006d00077202 */ /* 0x000fe20000000f00 */
[----:B------:R-:W-:Y:S01]  /*6f70*/  IMAD.MOV.U32 R5, RZ, RZ, R121 ;  /* 0x000000ffff057224 */ /* 0x000fe200078e0079 */
[----:B-1----:R3:W1:Y:S01]  /*6f80*/  SHFL.IDX PT, R17, R13, 0x1, 0x181f ;  /* 0x00381f000d117f89 */ /* 0x00266200000e0000 */
[----:B------:R-:W-:Y:S01]  /*6f90*/  CS2R R98, SRZ ;  /* 0x0000000000627805 */ /* 0x000fe2000001ff00 */
[----:B------:R-:W-:Y:S01]  /*6fa0*/  PRMT R86, R7, 0x5410, R9 ;  /* 0x0000541007567816 */ /* 0x000fe20000000009 */
[----:B------:R-:W-:Y:S01]  /*6fb0*/  IMAD.MOV.U32 R7, RZ, RZ, R125 ;  /* 0x000000ffff077224 */ /* 0x000fe200078e007d */
[----:B------:R-:W-:Y:S01]  /*6fc0*/  PRMT R92, R5, 0x5410, R6 ;  /* 0x00005410055c7816 */ /* 0x000fe20000000006 */
[----:B------:R-:W-:Y:S01]  /*6fd0*/  IMAD.MOV.U32 R6, RZ, RZ, R104 ;  /* 0x000000ffff067224 */ /* 0x000fe200078e0068 */
[----:B------:R-:W-:Y:S01]  /*6fe0*/  MOV R9, R124 ;  /* 0x0000007c00097202 */ /* 0x000fe20000000f00 */
[----:B----4-:R3:W4:Y:S01]  /*6ff0*/  SHFL.IDX PT, R16, R8, 0x1, 0x181f ;  /* 0x00381f0008107f89 */ /* 0x01072200000e0000 */
[----:B------:R-:W-:Y:S01]  /*7000*/  MOV R5, R105 ;  /* 0x0000006900057202 */ /* 0x000fe20000000f00 */
[----:B------:R-:W-:Y:S01]  /*7010*/  CS2R R76, SRZ ;  /* 0x00000000004c7805 */ /* 0x000fe2000001ff00 */
[----:B------:R-:W-:Y:S01]  /*7020*/  PRMT R96, R7, 0x5410, R9 ;  /* 0x0000541007607816 */ /* 0x000fe20000000009 */
[----:B------:R-:W-:Y:S01]  /*7030*/  CS2R R82, SRZ ;  /* 0x0000000000527805 */ /* 0x000fe2000001ff00 */
[----:B------:R-:W-:Y:S01]  /*7040*/  PRMT R100, R5, 0x5410, R6 ;  /* 0x0000541005647816 */ /* 0x000fe20000000006 */
[----:B------:R-:W-:Y:S01]  /*7050*/  CS2R R88, SRZ ;  /* 0x0000000000587805 */ /* 0x000fe2000001ff00 */
[----:B------:R-:W-:Y:S01]  /*7060*/  CS2R R94, SRZ ;  /* 0x00000000005e7805 */ /* 0x000fe2000001ff00 */
[----:B------:R-:W-:Y:S05]  /*7070*/  @P0 BRA `(.L_x_395) ;  /* 0x0000028000000947 */ /* 0x000fea0003800000 */
[C---:B------:R-:W-:Y:S01]  /*7080*/  ISETP.GE.AND P0, PT, R12.reuse, c[0x0][0x27c], PT ;  /* 0x00009f000c007a0c */ /* 0x040fe20003f06270 */
[----:B------:R-:W-:Y:S01]  /*7090*/  CS2R R98, SRZ ;  /* 0x0000000000627805 */ /* 0x000fe2000001ff00 */
[----:B------:R-:W-:Y:S01]  /*70a0*/  CS2R R94, SRZ ;  /* 0x00000000005e7805 */ /* 0x000fe2000001ff00 */
[----:B------:R-:W-:-:S10]  /*70b0*/  IADD3 R6, R12, 0x20, RZ ;  /* 0x000000200c067810 */ /* 0x000fd40007ffe0ff */
[----:B--2---:R-:W-:-:S04]  /*70c0*/  @!P0 IMAD.WIDE R22, R12, 0x2, R18 ;  /* 0x000000020c168825 */ /* 0x004fc800078e0212 */
        /* <DEDUP_REMOVED lines=8> */
[----:B------:R-:W-:Y:S02]  /*7150*/  @!P0 LOP3.LUT R5, R5, 0xfffffffc, RZ, 0xc0, !PT ;  /* 0xfffffffc05058812 */ /* 0x000fe400078ec0ff */
[----:B------:R-:W-:-:S03]  /*7160*/  IADD3 R6, R12, 0x40, RZ ;  /* 0x000000400c067810 */ /* 0x000fc60007ffe0ff */
        /* <DEDUP_REMOVED lines=11> */
[----:B--2---:R-:W-:-:S04]  /*7220*/  @!P0 IMAD.WIDE R20, R5, 0x2, R18 ;  /* 0x0000000205148825 */ /* 0x004fc800078e0212 */
[----:B-1----:R-:W-:Y:S01]  /*7230*/  @!P0 IMAD.WIDE R22, R5, 0x2, R16 ;  /* 0x0000000205168825 */ /* 0x002fe200078e0210 */
        /* <DEDUP_REMOVED lines=12> */
.L_x_395:
[----:B------:R-:W-:Y:S05]  /*7300*/  BSYNC B0 ;  /* 0x0000000000007941 */ /* 0x000fea0003800000 */
.L_x_394:
[----:B------:R-:W-:Y:S01]  /*7310*/  ISETP.NE.AND P0, PT, R4, RZ, PT ;  /* 0x000000ff0400720c */ /* 0x000fe20003f05270 */
[----:B-----5:R-:W-:Y:S01]  /*7320*/  IMAD.MOV.U32 R5, RZ, RZ, R84 ;  /* 0x000000ffff057224 */ /* 0x020fe200078e0054 */
[----:B------:R-:W-:Y:S01]  /*7330*/  MOV R4, R85 ;  /* 0x0000005500047202 */ /* 0x000fe20000000f00 */
[----:B------:R-:W-:Y:S01]  /*7340*/  IMAD.MOV.U32 R7, RZ, RZ, R78 ;  /* 0x000000ffff077224 */ /* 0x000fe200078e004e */
[----:B------:R-:W-:Y:S01]  /*7350*/  MOV R9, R77 ;  /* 0x0000004d00097202 */ /* 0x000fe20000000f00 */
[----:B------:R-:W-:Y:S01]  /*7360*/  IMAD.MOV.U32 R6, RZ, RZ, R79 ;  /* 0x000000ffff067224 */ /* 0x000fe200078e004f */
[----:B------:R-:W-:Y:S01]  /*7370*/  PRMT R71, R4, 0x5410, R5 ;  /* 0x0000541004477816 */ /* 0x000fe20000000005 */
[----:B------:R-:W-:Y:S01]  /*7380*/  IMAD.MOV.U32 R4, RZ, RZ, R99 ;  /* 0x000000ffff047224 */ /* 0x000fe200078e0063 */
[----:B------:R-:W-:Y:S01]  /*7390*/  MOV R5, R98 ;  /* 0x0000006200057202 */ /* 0x000fe20000000f00 */
[----:B------:R-:W-:Y:S01]  /*73a0*/  IMAD.MOV.U32 R11, RZ, RZ, R76 ;  /* 0x000000ffff0b7224 */ /* 0x000fe200078e004c */
[----:B------:R-:W-:Y:S01]  /*73b0*/  PRMT R63, R6, 0x5410, R7 ;  /* 0x00005410063f7816 */ /* 0x000fe20000000007 */
[----:B------:R-:W-:Y:S01]  /*73c0*/  IMAD.MOV.U32 R7, RZ, RZ, R90 ;  /* 0x000000ffff077224 */ /* 0x000fe200078e005a */
[----:B------:R-:W-:Y:S01]  /*73d0*/  PRMT R81, R4, 0x5410, R5 ;  /* 0x0000541004517816 */ /* 0x000fe20000000005 */
[----:B------:R-:W-:Y:S01]  /*73e0*/  IMAD.MOV.U32 R5, RZ, RZ, R82 ;  /* 0x000000ffff057224 */ /* 0x000fe200078e0052 */
[----:B------:R-:W-:Y:S01]  /*73f0*/  PRMT R57, R9, 0x5410, R11 ;  /* 0x0000541009397816 */ /* 0x000fe2000000000b */
[----:B------:R-:W-:Y:S01]  /*7400*/  IMAD.MOV.U32 R4, RZ, RZ, R83 ;  /* 0x000000ffff047224 */ /* 0x000fe200078e0053 */
[----:B------:R-:W-:Y:S01]  /*7410*/  MOV R11, R88 ;  /* 0x00000058000b7202 */ /* 0x000fe20000000f00 */
[----:B------:R-:W-:Y:S01]  /*7420*/  IMAD.MOV.U32 R6, RZ, RZ, R91 ;  /* 0x000000ffff067224 */ /* 0x000fe200078e005b */
[----:B-1--4-:R1:W4:Y:S01]  /*7430*/  SHFL.IDX PT, R17, R14, 0x2, 0x181f ;  /* 0x00581f000e117f89 */ /* 0x01232200000e0000 */
[----:B------:R-:W-:Y:S01]  /*7440*/  IMAD.MOV.U32 R9, RZ, RZ, R89 ;  /* 0x000000ffff097224 */ /* 0x000fe200078e0059 */
[----:B------:R-:W-:Y:S01]  /*7450*/  PRMT R70, R4, 0x5410, R5 ;  /* 0x0000541004467816 */ /* 0x000fe20000000005 */
[----:B------:R-:W-:Y:S01]  /*7460*/  IMAD.MOV.U32 R5, RZ, RZ, R94 ;  /* 0x000000ffff057224 */ /* 0x000fe200078e005e */
[----:B------:R-:W-:Y:S01]  /*7470*/  PRMT R75, R6, 0x5410, R7 ;  /* 0x00005410064b7816 */ /* 0x000fe20000000007 */
[----:B------:R1:W3:Y:S01]  /*7480*/  SHFL.IDX PT, R16, R10, 0x2, 0x181f ;  /* 0x00581f000a107f89 */ /* 0x0002e200000e0000 */
[----:B------:R-:W-:Y:S01]  /*7490*/  MOV R4, R95 ;  /* 0x0000005f00047202 */ /* 0x000fe20000000f00 */
[----:B------:R-:W-:Y:S01]  /*74a0*/  BSSY B0, `(.L_x_396) ;  /* 0x0000037000007945 */ /* 0x000fe20003800000 */
[----:B------:R-:W-:Y:S01]  /*74b0*/  PRMT R74, R9, 0x5410, R11 ;  /* 0x00005410094a7816 */ /* 0x000fe2000000000b */
[----:B------:R1:W2:Y:S01]  /*74c0*/  SHFL.IDX PT, R7, R13, 0x2, 0x181f ;  /* 0x00581f000d077f89 */ /* 0x0002a200000e0000 */
[----:B------:R-:W-:Y:S01]  /*74d0*/  PRMT R80, R4, 0x5410, R5 ;  /* 0x0000541004507816 */ /* 0x000fe20000000005 */
[----:B------:R-:W-:Y:S01]  /*74e0*/  CS2R R20, SRZ ;  /* 0x0000000000147805 */ /* 0x000fe2000001ff00 */
[----:B------:R-:W-:Y:S01]  /*74f0*/  CS2R R40, SRZ ;  /* 0x0000000000287805 */ /* 0x000fe2000001ff00 */
[----:B------:R1:W1:Y:S01]  /*7500*/  SHFL.IDX PT, R6, R8, 0x2, 0x181f ;  /* 0x00581f0008067f89 */ /* 0x00026200000e0000 */
[----:B------:R-:W-:Y:S01]  /*7510*/  CS2R R54, SRZ ;  /* 0x0000000000367805 */ /* 0x000fe2000001ff00 */
[----:B------:R-:W-:Y:S01]  /*7520*/  CS2R R66, SRZ ;  /* 0x0000000000427805 */ /* 0x000fe2000001ff00 */
[----:B------:R-:W-:Y:S01]  /*7530*/  CS2R R72, SRZ ;  /* 0x0000000000487805 */ /* 0x000fe2000001ff00 */
[----:B------:R-:W-:Y:S01]  /*7540*/  CS2R R38, SRZ ;  /* 0x0000000000267805 */ /* 0x000fe2000001ff00 */
[----:B------:R-:W-:Y:S01]  /*7550*/  CS2R R52, SRZ ;  /* 0x0000000000347805 */ /* 0x000fe2000001ff00 */
[----:B------:R-:W-:Y:S01]  /*7560*/  CS2R R58, SRZ ;  /* 0x00000000003a7805 */ /* 0x000fe2000001ff00 */
[----:B------:R-:W-:Y:S01]  /*7570*/  CS2R R68, SRZ ;  /* 0x0000000000447805 */ /* 0x000fe2000001ff00 */
[----:B------:R-:W-:Y:S05]  /*7580*/  @P0 BRA `(.L_x_397) ;  /* 0x0000028000000947 */ /* 0x000fea0003800000 */
[C---:B------:R-:W-:Y:S01]  /*7590*/  ISETP.GE.AND P0, PT, R12.reuse, c[0x0][0x27c], PT ;  /* 0x00009f000c007a0c */ /* 0x040fe20003f06270 */
[----:B------:R-:W-:Y:S01]  /*75a0*/  CS2R R72, SRZ ;  /* 0x0000000000487805 */ /* 0x000fe2000001ff00 */
[----:B------:R-:W-:Y:S01]  /*75b0*/  CS2R R68, SRZ ;  /* 0x0000000000447805 */ /* 0x000fe2000001ff00 */
[----:B------:R-:W-:-:S10]  /*75c0*/  IADD3 R5, R12, 0x20, RZ ;  /* 0x000000200c057810 */ /* 0x000fd40007ffe0ff */
[----:B---34-:R-:W-:-:S04]  /*75d0*/  @!P0 IMAD.WIDE R22, R12, 0x2, R16 ;  /* 0x000000020c168825 */ /* 0x018fc800078e0210 */
[----:B-12---:R-:W-:Y:S01]  /*75e0*/  @!P0 IMAD.WIDE R18, R12, 0x2, R6 ;  /* 0x000000020c128825 */ /* 0x006fe200078e0206 */
        /* <DEDUP_REMOVED lines=34> */
.L_x_397:
[----:B------:R-:W-:Y:S05]  /*7810*/  BSYNC B0 ;  /* 0x0000000000007941 */ /* 0x000fea0003800000 */
.L_x_396:
[----:B--2--5:R-:W-:Y:S01]  /*7820*/  IMAD.MOV.U32 R7, RZ, RZ, R40 ;  /* 0x000000ffff077224 */ /* 0x024fe200078e0028 */
[----:B---3--:R-:W-:Y:S01]  /*7830*/  MOV R4, R55 ;  /* 0x0000003700047202 */ /* 0x008fe20000000f00 */
[----:B-1----:R-:W-:Y:S01]  /*7840*/  IMAD.MOV.U32 R6, RZ, RZ, R41 ;  /* 0x000000ffff067224 */ /* 0x002fe200078e0029 */
[----:B------:R1:W2:Y:S01]  /*7850*/  SHFL.IDX PT, R11, R14, 0x3, 0x181f ;  /* 0x00781f000e0b7f89 */ /* 0x0002a200000e0000 */
        /* <DEDUP_REMOVED lines=9> */
[----:B------:R-:W3:Y:S01]  /*78f0*/  SHFL.IDX PT, R10, R10, 0x3, 0x181f ;  /* 0x00781f000a0a7f89 */ /* 0x000ee200000e0000 */
[----:B------:R-:W-:Y:S01]  /*7900*/  CS2R R26, SRZ ;  /* 0x00000000001a7805 */ /* 0x000fe2000001ff00 */
[----:B------:R-:W-:Y:S01]  /*7910*/  PRMT R42, R6, 0x5410, R7 ;  /* 0x00005410062a7816 */ /* 0x000fe20000000007 */
[----:B------:R-:W-:Y:S01]  /*7920*/  IMAD.MOV.U32 R7, RZ, RZ, R38 ;  /* 0x000000ffff077224 */ /* 0x000fe200078e0026 */
[----:B------:R-:W-:Y:S01]  /*7930*/  PRMT R56, R4, 0x5410, R5 ;  /* 0x0000541004387816 */ /* 0x000fe20000000005 */
[----:B------:R-:W-:Y:S01]  /*7940*/  IMAD.MOV.U32 R5, RZ, RZ, R52 ;  /* 0x000000ffff057224 */ /* 0x000fe200078e0034 */
[----:B------:R-:W-:Y:S01]  /*7950*/  MOV R6, R39 ;  /* 0x0000002700067202 */ /* 0x000fe20000000f00 */
[----:B------:R-:W-:Y:S01]  /*7960*/  IMAD.MOV.U32 R4, RZ, RZ, R53 ;  /* 0x000000ffff047224 */ /* 0x000fe200078e0035 */
[----:B------:R4:W2:Y:S01]  /*7970*/  SHFL.IDX PT, R9, R13, 0x3, 0x181f ;  /* 0x00781f000d097f89 */ /* 0x0008a200000e0000 */
[----:B------:R-:W-:Y:S01]  /*7980*/  CS2R R34, SRZ ;  /* 0x0000000000227805 */ /* 0x000fe2000001ff00 */
[----:B------:R-:W-:Y:S01]  /*7990*/  PRMT R29, R6, 0x5410, R7 ;  /* 0x00005410061d7816 */ /* 0x000fe20000000007 */
[----:B------:R-:W-:Y:S01]  /*79a0*/  IMAD.MOV.U32 R6, RZ, RZ, R59 ;  /* 0x000000ffff067224 */ /* 0x000fe200078e003b */
[----:B------:R-:W-:Y:S01]  /*79b0*/  PRMT R33, R4, 0x5410, R5 ;  /* 0x0000541004217816 */ /* 0x000fe20000000005 */
[----:B------:R-:W-:Y:S01]  /*79c0*/  IMAD.MOV.U32 R5, RZ, RZ, R68 ;  /* 0x000000ffff057224 */ /* 0x000fe200078e0044 */
[----:B------:R-:W-:Y:S01]  /*79d0*/  MOV R7, R58 ;  /* 0x0000003a00077202 */ /* 0x000fe20000000f00 */
[----:B------:R-:W2:Y:S01]  /*79e0*/  SHFL.IDX PT, R8, R8, 0x3, 0x181f ;  /* 0x00781f0008087f89 */ /* 0x000ea200000e0000 */
[----:B------:R-:W-:Y:S01]  /*79f0*/  MOV R4, R69 ;  /* 0x0000004500047202 */ /* 0x000fe20000000f00 */
[----:B----4-:R-:W-:Y:S01]  /*7a00*/  CS2R R16, SRZ ;  /* 0x0000000000107805 */ /* 0x010fe2000001ff00 */
[----:B------:R-:W-:Y:S01]  /*7a10*/  PRMT R37, R6, 0x5410, R7 ;  /* 0x0000541006257816 */ /* 0x000fe20000000007 */
[----:B-1----:R-:W-:Y:S01]  /*7a20*/  CS2R R14, SRZ ;  /* 0x00000000000e7805 */ /* 0x002fe2000001ff00 */
        /* <DEDUP_REMOVED lines=8> */
[----:B--23--:R-:W-:-:S04]  /*7ab0*/  @!P0 IMAD.WIDE R14, R12, 0x2, R10 ;  /* 0x000000020c0e8825 */ /* 0x00cfc800078e020a */
        /* <DEDUP_REMOVED lines=15> */
[----:B------:R-:W-:Y:S01]  /*7bb0*/  CS2R R18, SRZ ;  /* 0x0000000000127805 */ /* 0x000fe2000001ff00 */
[----:B-1----:R-:W-:-:S11]  /*7bc0*/  CS2R R14, SRZ ;  /* 0x00000000000e7805 */ /* 0x002fd6000001ff00 */
[----:B------:R-:W-:-:S04]  /*7bd0*/  @!P0 SHF.R.S32.HI R4, RZ, 0x1f, R5 ;  /* 0x0000001fff048819 */ /* 0x000fc80000011405 */
[----:B------:R-:W-:Y:S02]  /*7be0*/  @!P0 LEA.HI R4, R4, R5, RZ, 0x2 ;  /* 0x0000000504048211 */ /* 0x000fe400078f10ff */
[----:B------:R-:W-:Y:S02]  /*7bf0*/  IADD3 R5, R12, 0x60, RZ ;  /* 0x000000600c057810 */ /* 0x000fe40007ffe0ff */
[----:B------:R-:W-:-:S05]  /*7c00*/  @!P0 LOP3.LUT R4, R4, 0xfffffffc, RZ, 0xc0, !PT ;  /* 0xfffffffc04048812 */ /* 0x000fca00078ec0ff */
[----:B--2---:R-:W-:-:S04]  /*7c10*/  @!P0 IMAD.WIDE R6, R4, 0x2, R10 ;  /* 0x0000000204068825 */ /* 0x004fc800078e020a */
[----:B------:R-:W-:Y:S01]  /*7c20*/  @!P0 IMAD.WIDE R22, R4, 0x2, R8 ;  /* 0x0000000204168825 */ /* 0x000fe200078e0208 */
[----:B------:R1:W5:Y:S04]  /*7c30*/  @!P0 LD.E.64 R18, [R6.64] ;  /* 0x0000001806128980 */ /* 0x000368000c101b00 */
[----:B------:R1:W5:Y:S01]  /*7c40*/  @!P0 LD.E.64 R14, [R22.64] ;  /* 0x00000018160e8980 */ /* 0x000362000c101b00 */
[----:B------:R-:W-:Y:S01]  /*7c50*/  ISETP.GE.AND P0, PT, R5, c[0x0][0x27c], PT ;  /* 0x00009f0005007a0c */ /* 0x000fe20003f06270 */
[----:B----4-:R-:W-:Y:S01]  /*7c60*/  CS2R R20, SRZ ;  /* 0x0000000000147805 */ /* 0x010fe2000001ff00 */
[----:B---3--:R-:W-:-:S11]  /*7c70*/  CS2R R16, SRZ ;  /* 0x0000000000107805 */ /* 0x008fd6000001ff00 */
[----:B------:R-:W-:-:S04]  /*7c80*/  @!P0 SHF.R.S32.HI R4, RZ, 0x1f, R5 ;  /* 0x0000001fff048819 */ /* 0x000fc80000011405 */
[----:B------:R-:W-:-:S04]  /*7c90*/  @!P0 LEA.HI R4, R4, R5, RZ, 0x2 ;  /* 0x0000000504048211 */ /* 0x000fc800078f10ff */
[----:B------:R-:W-:-:S05]  /*7ca0*/  @!P0 LOP3.LUT R4, R4, 0xfffffffc, RZ, 0xc0, !PT ;  /* 0xfffffffc04048812 */ /* 0x000fca00078ec0ff */
[----:B------:R-:W-:-:S04]  /*7cb0*/  @!P0 IMAD.WIDE R10, R4, 0x2, R10 ;  /* 0x00000002040a8825 */ /* 0x000fc800078e020a */
[----:B------:R-:W-:Y:S01]  /*7cc0*/  @!P0 IMAD.WIDE R4, R4, 0x2, R8 ;  /* 0x0000000204048825 */ /* 0x000fe200078e0208 */
[----:B------:R1:W5:Y:S04]  /*7cd0*/  @!P0 LD.E.64 R20, [R10.64] ;  /* 0x000000180a148980 */ /* 0x000368000c101b00 */
[----:B------:R1:W5:Y:S02]  /*7ce0*/  @!P0 LD.E.64 R16, [R4.64] ;  /* 0x0000001804108980 */ /* 0x000364000c101b00 */
.L_x_399:
[----:B------:R-:W-:Y:S05]  /*7cf0*/  BSYNC B0 ;  /* 0x0000000000007941 */ /* 0x000fea0003800000 */
.L_x_398:
[----:B------:R-:W-:Y:S01]  /*7d00*/  UIADD3 UR4, -UR15, UR29, URZ ;  /* 0x0000001d0f047290 */ /* 0x000fe2000fffe13f */
[----:B-1---5:R-:W-:Y:S01]  /*7d10*/  IMAD.MOV.U32 R4, RZ, RZ, R20 ;  /* 0x000000ffff047224 */ /* 0x022fe200078e0014 */
[----:B------:R-:W-:-:S04]  /*7d20*/  DEPBAR.LE SB0, 0x1 ;  /* 0x000080400000791a */ /* 0x000fc80000000000 */
[----:B------:R-:W-:Y:S01]  /*7d30*/  IMAD.MOV.U32 R7, RZ, RZ, R21 ;  /* 0x000000ffff077224 */ /* 0x000fe200078e0015 */
[----:B------:R-:W-:Y:S01]  /*7d40*/  UISETP.LT.AND UP0, UPT, UR4, 0x80, UPT ;  /* 0x000000800400788c */ /* 0x000fe2000bf01270 */
[----:B------:R-:W-:Y:S01]  /*7d50*/  IMAD.MOV.U32 R6, RZ, RZ, R18 ;  /* 0x000000ffff067224 */ /* 0x000fe200078e0012 */
[----:B------:R-:W-:Y:S01]  /*7d60*/  BSSY B1, `(.L_x_400) ;  /* 0x00000d5000017945 */ /* 0x000fe20003800000 */
[----:B------:R-:W-:Y:S01]  /*7d70*/  IMAD.MOV.U32 R5, RZ, RZ, R19 ;  /* 0x000000ffff057224 */ /* 0x000fe200078e0013 */
[----:B--2---:R-:W-:Y:S01]  /*7d80*/  PRMT R11, R7, 0x5410, R4 ;  /* 0x00005410070b7816 */ /* 0x004fe20000000004 */
[----:B------:R-:W-:Y:S01]  /*7d90*/  USEL UR4, UR4, 0x80, UP0 ;  /* 0x0000008004047887 */ /* 0x000fe20008000000 */
[----:B------:R-:W-:Y:S01]  /*7da0*/  MOV R4, R26 ;  /* 0x0000001a00047202 */ /* 0x000fe20000000f00 */
[----:B------:R-:W-:Y:S01]  /*7db0*/  IMAD.MOV.U32 R7, RZ, RZ, R27 ;  /* 0x000000ffff077224 */ /* 0x000fe200078e001b */
[----:B---3--:R-:W-:Y:S01]  /*7dc0*/  PRMT R10, R5, 0x5410, R6 ;  /* 0x00005410050a7816 */ /* 0x008fe20000000006 */
[----:B------:R-:W-:Y:S01]  /*7dd0*/  IMAD.MOV.U32 R6, RZ, RZ, R34 ;  /* 0x000000ffff067224 */ /* 0x000fe200078e0022 */
[----:B------:R-:W-:Y:S01]  /*7de0*/  PRMT R22, R22, 0x5410, R4 ;  /* 0x0000541016167816 */ /* 0x000fe20000000004 */
[----:B------:R-:W-:Y:S01]  /*7df0*/  IMAD.MOV.U32 R5, RZ, RZ, R35 ;  /* 0x000000ffff057224 */ /* 0x000fe200078e0023 */
[----:B------:R-:W-:Y:S01]  /*7e00*/  MOV R4, R16 ;  /* 0x0000001000047202 */ /* 0x000fe20000000f00 */
[----:B------:R-:W-:Y:S01]  /*7e10*/  BAR.SYNC.DEFER_BLOCKING 0x0 ;  /* 0x0000000000007b1d */ /* 0x000fe20000010000 */
[----:B------:R-:W-:-:S02]  /*7e20*/  ISETP.GE.AND P0, PT, R60, UR4, PT ;  /* 0x000000043c007c0c */ /* 0x000fc4000bf06270 */
[----:B------:R-:W-:Y:S01]  /*7e30*/  PRMT R28, R5, 0x5410, R6 ;  /* 0x00005410051c7816 */ /* 0x000fe20000000006 */
[----:B------:R-:W-:Y:S01]  /*7e40*/  IMAD.MOV.U32 R6, RZ, RZ, R17 ;  /* 0x000000ffff067224 */ /* 0x000fe200078e0011 */
[----:B------:R-:W-:Y:S01]  /*7e50*/  PRMT R9, R9, 0x5410, R4 ;  /* 0x0000541009097816 */ /* 0x000fe20000000004 */
[----:B------:R-:W-:Y:S01]  /*7e60*/  IMAD.MOV.U32 R5, RZ, RZ, R14 ;  /* 0x000000ffff057224 */ /* 0x000fe200078e000e */
[----:B------:R-:W-:Y:S02]  /*7e70*/  MOV R4, R15 ;  /* 0x0000000f00047202 */ /* 0x000fe40000000f00 */
[----:B------:R-:W-:Y:S01]  /*7e80*/  PRMT R22, R7, 0x7610, R22 ;  /* 0x0000761007167816 */ /* 0x000fe20000000016 */
[----:B------:R-:W-:Y:S01]  /*7e90*/  IMAD.MOV.U32 R7, RZ, RZ, R24 ;  /* 0x000000ffff077224 */ /* 0x000fe200078e0018 */
[----:B------:R-:W-:Y:S01]  /*7ea0*/  PRMT R9, R6, 0x7610, R9 ;  /* 0x0000761006097816 */ /* 0x000fe20000000009 */
[----:B------:R-:W-:Y:S01]  /*7eb0*/  IMAD.MOV.U32 R6, RZ, RZ, R25 ;  /* 0x000000ffff067224 */ /* 0x000fe200078e0019 */
[----:B------:R-:W-:Y:S01]  /*7ec0*/  PRMT R8, R4, 0x5410, R5 ;  /* 0x0000541004087816 */ /* 0x000fe20000000005 */
[----:B------:R-:W-:Y:S01]  /*7ed0*/  IMAD.MOV.U32 R4, RZ, RZ, R31 ;  /* 0x000000ffff047224 */ /* 0x000fe200078e001f */
[----:B------:R-:W-:-:S02]  /*7ee0*/  MOV R5, R30 ;  /* 0x0000001e00057202 */ /* 0x000fc40000000f00 */
[----:B------:R-:W-:Y:S02]  /*7ef0*/  PRMT R13, R6, 0x5410, R7 ;  /* 0x00005410060d7816 */ /* 0x000fe40000000007 */
[----:B------:R-:W-:Y:S01]  /*7f00*/  PRMT R23, R4, 0x5410, R5 ;  /* 0x0000541004177816 */ /* 0x000fe20000000005 */
[----:B------:R-:W-:Y:S05]  /*7f10*/  @P0 BRA `(.L_x_401) ;  /* 0x00000b9000000947 */ /* 0x000fea0003800000 */
[----:B------:R-:W-:Y:S01]  /*7f20*/  ISETP.GE.AND P0, PT, R12, c[0x0][0x27c], PT ;  /* 0x00009f000c007a0c */ /* 0x000fe20003f06270 */
[----:B------:R-:W-:-:S12]  /*7f30*/  BSSY B0, `(.L_x_402) ;  /* 0x000002c000007945 */ /* 0x000fd80003800000 */
[----:B------:R-:W-:Y:S05]  /*7f40*/  @P0 BRA `(.L_x_403) ;  /* 0x000002a000000947 */ /* 0x000fea0003800000 */
[----:B------:R-:W1:Y:S01]  /*7f50*/  LDS.128 R4, [R119+0x10080] ;  /* 0x0100800077047984 */ /* 0x000e620000000c00 */
[--C-:B------:R-:W-:Y:S01]  /*7f60*/  SHF.R.U64 R104, R104, 0x10, R105.reuse ;  /* 0x0000001068687819 */ /* 0x100fe20000001269 */
[----:B------:R-:W-:Y:S01]  /*7f70*/  HADD2.F32 R114, -RZ, R100.H1_H1 ;  /* 0x30000064ff727230 */ /* 0x000fe20000004100 */
[----:B------:R-:W-:Y:S01]  /*7f80*/  SHF.R.U32.HI R105, RZ, 0x10, R105 ;  /* 0x00000010ff697819 */ /* 0x000fe20000011669 */
[----:B------:R-:W-:Y:S01]  /*7f90*/  HADD2.F32 R115, -RZ, R101.H1_H1 ;  /* 0x30000065ff737230 */ /* 0x000fe20000004100 */
[--C-:B------:R-:W-:Y:S01]  /*7fa0*/  SHF.R.U64 R102, R102, 0x10, R103.reuse ;  /* 0x0000001066667819 */ /* 0x100fe20000001267 */
[----:B------:R-:W-:Y:S01]  /*7fb0*/  HADD2.F32 R104, -RZ, R104.H0_H0 ;  /* 0x20000068ff687230 */ /* 0x000fe20000004100 */
[----:B------:R-:W-:Y:S01]  /*7fc0*/  SHF.R.U32.HI R103, RZ, 0x10, R103 ;  /* 0x00000010ff677819 */ /* 0x000fe20000011667 */
[----:B------:R-:W-:Y:S02]  /*7fd0*/  HADD2.F32 R105, -RZ, R105.H0_H0 ;  /* 0x20000069ff697230 */ /* 0x000fe40000004100 */
[----:B------:R-:W-:-:S02]  /*7fe0*/  HADD2.F32 R101, -RZ, R101.H0_H0 ;  /* 0x20000065ff657230 */ /* 0x000fc40000004100 */
[----:B------:R-:W-:Y:S02]  /*7ff0*/  HADD2.F32 R116, -RZ, R103.H0_H0 ;  /* 0x20000067ff747230 */ /* 0x000fe40000004100 */
[----:B------:R-:W-:Y:S02]  /*8000*/  HADD2.F32 R102, -RZ, R102.H0_H0 ;  /* 0x20000066ff667230 */ /* 0x000fe40000004100 */
[--C-:B-1----:R-:W-:Y:S02]  /*8010*/  HADD2.F32 R106, -RZ, R7.reuse.H0_H0 ;  /* 0x20000007ff6a7230 */ /* 0x102fe40000004100 */
[----:B------:R-:W-:Y:S02]  /*8020*/  HADD2.F32 R7, -RZ, R7.H1_H1 ;  /* 0x30000007ff077230 */ /* 0x000fe40000004100 */
[--C-:B------:R-:W-:Y:S02]  /*8030*/  HADD2.F32 R107, -RZ, R4.reuse.H0_H0 ;  /* 0x20000004ff6b7230 */ /* 0x100fe40000004100 */
[----:B------:R-:W-:Y:S01]  /*8040*/  HADD2.F32 R110, -RZ, R4.H1_H1 ;  /* 0x30000004ff6e7230 */ /* 0x000fe20000004100 */
[CC--:B------:R-:W-:Y:S01]  /*8050*/  FMUL.FTZ R103, R7.reuse, R105.reuse ;  /* 0x0000006907677220 */ /* 0x0c0fe20000410000 */
[--C-:B------:R-:W-:Y:S01]  /*8060*/  HADD2.F32 R4, -RZ, R6.reuse.H0_H0 ;  /* 0x20000006ff047230 */ /* 0x100fe20000004100 */
[C---:B------:R-:W-:Y:S01]  /*8070*/  FMUL.FTZ R105, R106.reuse, R105 ;  /* 0x000000696a697220 */ /* 0x040fe20000410000 */
[--C-:B------:R-:W-:Y:S01]  /*8080*/  HADD2.F32 R111, -RZ, R5.reuse.H0_H0 ;  /* 0x20000005ff6f7230 */ /* 0x100fe20000004100 */
[-C--:B------:R-:W-:Y:S01]  /*8090*/  FFMA.FTZ R103, R106, R116.reuse, -R103 ;  /* 0x000000746a677223 */ /* 0x080fe20000010867 */
[----:B------:R-:W-:Y:S01]  /*80a0*/  HADD2.F32 R6, -RZ, R6.H1_H1 ;  /* 0x30000006ff067230 */ /* 0x000fe20000004100 */
[----:B------:R-:W-:Y:S01]  /*80b0*/  FFMA.FTZ R116, R7, R116, R105 ;  /* 0x0000007407747223 */ /* 0x000fe20000010069 */
[----:B------:R-:W-:Y:S01]  /*80c0*/  HADD2.F32 R5, -RZ, R5.H1_H1 ;  /* 0x30000005ff057230 */ /* 0x000fe20000004100 */
[-C--:B------:R-:W-:Y:S01]  /*80d0*/  FMUL.FTZ R118, R110, R114.reuse ;  /* 0x000000726e767220 */ /* 0x080fe20000410000 */
[----:B------:R-:W-:Y:S01]  /*80e0*/  HADD2.F32 R7, -RZ, R100.H0_H0 ;  /* 0x20000064ff077230 */ /* 0x000fe20000004100 */
[----:B------:R-:W-:-:S02]  /*80f0*/  FMUL.FTZ R114, R107, R114 ;  /* 0x000000726b727220 */ /* 0x000fc40000410000 */
[-C--:B------:R-:W-:Y:S02]  /*8100*/  FMUL.FTZ R105, R5, R104.reuse ;  /* 0x0000006805697220 */ /* 0x080fe40000410000 */
[-C--:B------:R-:W-:Y:S02]  /*8110*/  FMUL.FTZ R100, R6, R7.reuse ;  /* 0x0000000706647220 */ /* 0x080fe40000410000 */
[C---:B------:R-:W-:Y:S02]  /*8120*/  FMUL.FTZ R7, R4.reuse, R7 ;  /* 0x0000000704077220 */ /* 0x040fe40000410000 */
[----:B------:R-:W-:Y:S02]  /*8130*/  FMUL.FTZ R104, R111, R104 ;  /* 0x000000686f687220 */ /* 0x000fe40000410000 */
[----:B------:R-:W-:Y:S02]  /*8140*/  FFMA.FTZ R118, R107, R115, -R118 ;  /* 0x000000736b767223 */ /* 0x000fe40000010876 */
[----:B------:R-:W-:-:S02]  /*8150*/  FFMA.FTZ R100, R4, R101, -R100 ;  /* 0x0000006504647223 */ /* 0x000fc40000010864 */
[----:B------:R-:W-:Y:S02]  /*8160*/  FFMA.FTZ R115, R110, R115, R114 ;  /* 0x000000736e737223 */ /* 0x000fe40000010072 */
[----:B------:R-:W-:Y:S01]  /*8170*/  FFMA.FTZ R101, R6, R101, R7 ;  /* 0x0000006506657223 */ /* 0x000fe20000010007 */
[----:B------:R-:W-:Y:S01]  /*8180*/  F2FP.PACK_AB R7, R116, R103 ;  /* 0x000000677407723e */ /* 0x000fe200000000ff */
[----:B------:R-:W-:Y:S01]  /*8190*/  FFMA.FTZ R105, R111, R102, -R105 ;  /* 0x000000666f697223 */ /* 0x000fe20000010869 */
[----:B------:R-:W-:Y:S01]  /*81a0*/  F2FP.PACK_AB R4, R115, R118 ;  /* 0x000000767304723e */ /* 0x000fe200000000ff */
[----:B------:R-:W-:Y:S01]  /*81b0*/  FFMA.FTZ R104, R5, R102, R104 ;  /* 0x0000006605687223 */ /* 0x000fe20000010068 */
[----:B------:R-:W-:-:S04]  /*81c0*/  F2FP.PACK_AB R6, R101, R100 ;  /* 0x000000646506723e */ /* 0x000fc800000000ff */
[----:B------:R-:W-:-:S05]  /*81d0*/  F2FP.PACK_AB R5, R104, R105 ;  /* 0x000000696805723e */ /* 0x000fca00000000ff */
[----:B------:R1:W-:Y:S02]  /*81e0*/  STS.128 [R119+0x10080], R4 ;  /* 0x0100800477007388 */ /* 0x0003e40000000c00 */
.L_x_403:
[----:B------:R-:W-:Y:S05]  /*81f0*/  BSYNC B0 ;  /* 0x0000000000007941 */ /* 0x000fea0003800000 */
.L_x_402:
[----:B-1----:R-:W-:Y:S01]  /*8200*/  IADD3 R4, R12, 0x20, RZ ;  /* 0x000000200c047810 */ /* 0x002fe20007ffe0ff */
[----:B------:R-:W-:Y:S03]  /*8210*/  BSSY B0, `(.L_x_404) ;  /* 0x000002d000007945 */ /* 0x000fe60003800000 */
[----:B------:R-:W-:-:S13]  /*8220*/  ISETP.GE.AND P0, PT, R4, c[0x0][0x27c], PT ;  /* 0x00009f0004007a0c */ /* 0x000fda0003f06270 */
[----:B------:R-:W-:Y:S05]  /*8230*/  @P0 BRA `(.L_x_405) ;  /* 0x000002a000000947 */ /* 0x000fea0003800000 */
[----:B------:R-:W1:Y:S01]  /*8240*/  LDS.128 R4, [R119+0x14080] ;  /* 0x0140800077047984 */ /* 0x000e620000000c00 */
[--C-:B------:R-:W-:Y:S01]  /*8250*/  SHF.R.U64 R101, R124, 0x10, R125.reuse ;  /* 0x000000107c657819 */ /* 0x100fe2000000127d */
[----:B------:R-:W-:Y:S01]  /*8260*/  HADD2.F32 R106, -RZ, R96.H1_H1 ;  /* 0x30000060ff6a7230 */ /* 0x000fe20000004100 */
[----:B------:R-:W-:Y:S01]  /*8270*/  SHF.R.U32.HI R124, RZ, 0x10, R125 ;  /* 0x00000010ff7c7819 */ /* 0x000fe2000001167d */
[--C-:B------:R-:W-:Y:S01]  /*8280*/  HADD2.F32 R110, -RZ, R97.reuse.H1_H1 ;  /* 0x30000061ff6e7230 */ /* 0x100fe20000004100 */
[--C-:B------:R-:W-:Y:S01]  /*8290*/  SHF.R.U64 R100, R126, 0x10, R127.reuse ;  /* 0x000000107e647819 */ /* 0x100fe2000000127f */
[----:B------:R-:W-:Y:S01]  /*82a0*/  HADD2.F32 R97, -RZ, R97.H0_H0 ;  /* 0x20000061ff617230 */ /* 0x000fe20000004100 */
[----:B------:R-:W-:Y:S01]  /*82b0*/  SHF.R.U32.HI R126, RZ, 0x10, R127 ;  /* 0x00000010ff7e7819 */ /* 0x000fe2000001167f */
[----:B------:R-:W-:-:S04]  /*82c0*/  HADD2.F32 R124, -RZ, R124.H0_H0 ;  /* 0x2000007cff7c7230 */ /* 0x000fc80000004100 */
        /* <DEDUP_REMOVED lines=12> */
[----:B------:R-:W-:Y:S01]  /*8390*/  HADD2.F32 R7, -RZ, R96.H0_H0 ;  /* 0x20000060ff077230 */ /* 0x000fe20000004100 */
[-C--:B------:R-:W-:Y:S01]  /*83a0*/  FMUL.FTZ R111, R104, R106.reuse ;  /* 0x0000006a686f7220 */ /* 0x080fe20000410000 */
[----:B------:R-:W-:Y:S01]  /*83b0*/  HADD2.F32 R5, -RZ, R5.H1_H1 ;  /* 0x30000005ff057230 */ /* 0x000fe20000004100 */
[C---:B------:R-:W-:Y:S01]  /*83c0*/  FMUL.FTZ R115, R103.reuse, R106 ;  /* 0x0000006a67737220 */ /* 0x040fe20000410000 */
[----:B------:R-:W-:Y:S01]  /*83d0*/  HADD2.F32 R96, -RZ, R101.H0_H0 ;  /* 0x20000065ff607230 */ /* 0x000fe20000004100 */
[----:B------:R-:W-:Y:S01]  /*83e0*/  FFMA.FTZ R111, R103, R110, -R111 ;  /* 0x0000006e676f7223 */ /* 0x000fe2000001086f */
[----:B------:R-:W-:Y:S01]  /*83f0*/  HADD2.F32 R102, -RZ, R100.H0_H0 ;  /* 0x20000064ff667230 */ /* 0x000fe20000004100 */
[----:B------:R-:W-:-:S02]  /*8400*/  FMUL.FTZ R100, R6, R7 ;  /* 0x0000000706647220 */ /* 0x000fc40000410000 */
[-C--:B------:R-:W-:Y:S02]  /*8410*/  FMUL.FTZ R101, R5, R96.reuse ;  /* 0x0000006005657220 */ /* 0x080fe40000410000 */
[C---:B------:R-:W-:Y:S02]  /*8420*/  FMUL.FTZ R7, R4.reuse, R7 ;  /* 0x0000000704077220 */ /* 0x040fe40000410000 */
[C---:B------:R-:W-:Y:S02]  /*8430*/  FMUL.FTZ R96, R105.reuse, R96 ;  /* 0x0000006069607220 */ /* 0x040fe40000410000 */
[-C--:B------:R-:W-:Y:S02]  /*8440*/  FFMA.FTZ R100, R4, R97.reuse, -R100 ;  /* 0x0000006104647223 */ /* 0x080fe40000010864 */
[----:B------:R-:W-:Y:S02]  /*8450*/  FFMA.FTZ R104, R104, R110, R115 ;  /* 0x0000006e68687223 */ /* 0x000fe40000010073 */
[----:B------:R-:W-:Y:S01]  /*8460*/  FFMA.FTZ R97, R6, R97, R7 ;  /* 0x0000006106617223 */ /* 0x000fe20000010007 */
[----:B------:R-:W-:Y:S01]  /*8470*/  F2FP.PACK_AB R7, R124, R107 ;  /* 0x0000006b7c07723e */ /* 0x000fe200000000ff */
[-C--:B------:R-:W-:Y:S01]  /*8480*/  FFMA.FTZ R101, R105, R102.reuse, -R101 ;  /* 0x0000006669657223 */ /* 0x080fe20000010865 */
[----:B------:R-:W-:Y:S01]  /*8490*/  F2FP.PACK_AB R4, R104, R111 ;  /* 0x0000006f6804723e */ /* 0x000fe200000000ff */
[----:B------:R-:W-:Y:S01]  /*84a0*/  FFMA.FTZ R96, R5, R102, R96 ;  /* 0x0000006605607223 */ /* 0x000fe20000010060 */
[----:B------:R-:W-:-:S04]  /*84b0*/  F2FP.PACK_AB R6, R97, R100 ;  /* 0x000000646106723e */ /* 0x000fc800000000ff */
[----:B------:R-:W-:-:S05]  /*84c0*/  F2FP.PACK_AB R5, R96, R101 ;  /* 0x000000656005723e */ /* 0x000fca00000000ff */
[----:B------:R1:W-:Y:S02]  /*84d0*/  STS.128 [R119+0x14080], R4 ;  /* 0x0140800477007388 */ /* 0x0003e40000000c00 */
.L_x_405:
[----:B------:R-:W-:Y:S05]  /*84e0*/  BSYNC B0 ;  /* 0x0000000000007941 */ /* 0x000fea0003800000 */
.L_x_404:
        /* <DEDUP_REMOVED lines=46> */
.L_x_407:
[----:B------:R-:W-:Y:S05]  /*87d0*/  BSYNC B0 ;  /* 0x0000000000007941 */ /* 0x000fea0003800000 */
.L_x_406:
[----:B-1----:R-:W-:-:S04]  /*87e0*/  IADD3 R4, R12, 0x60, RZ ;  /* 0x000000600c047810 */ /* 0x002fc80007ffe0ff */
        /* <DEDUP_REMOVED lines=44> */
.L_x_401:
[----:B------:R-:W-:Y:S05]  /*8ab0*/  BSYNC B1 ;  /* 0x0000000000017941 */ /* 0x000fea0003800000 */
.L_x_400:
        /* <DEDUP_REMOVED lines=21> */
[--C-:B------:R-:W-:Y:S02]  /*8c10*/  HADD2.F32 R95, -RZ, R4.reuse.H1_H1 ;  /* 0x30000004ff5f7230 */ /* 0x100fe40000004100 */
[----:B------:R-:W-:Y:S01]  /*8c20*/  HADD2.F32 R93, -RZ, R4.H0_H0 ;  /* 0x20000004ff5d7230 */ /* 0x000fe20000004100 */
[-C--:B------:R-:W-:Y:S01]  /*8c30*/  FMUL.FTZ R97, R7, R94.reuse ;  /* 0x0000005e07617220 */ /* 0x080fe20000410000 */
[--C-:B------:R-:W-:Y:S01]  /*8c40*/  HADD2.F32 R4, -RZ, R6.reuse.H0_H0 ;  /* 0x20000006ff047230 */ /* 0x100fe20000004100 */
[----:B------:R-:W-:Y:S01]  /*8c50*/  FMUL.FTZ R94, R92, R94 ;  /* 0x0000005e5c5e7220 */ /* 0x000fe20000410000 */
[--C-:B------:R-:W-:Y:S01]  /*8c60*/  HADD2.F32 R96, -RZ, R5.reuse.H0_H0 ;  /* 0x20000005ff607230 */ /* 0x100fe20000004100 */
[----:B------:R-:W-:Y:S01]  /*8c70*/  FMUL.FTZ R99, R95, R100 ;  /* 0x000000645f637220 */ /* 0x000fe20000410000 */
[----:B------:R-:W-:Y:S01]  /*8c80*/  HADD2.F32 R6, -RZ, R6.H1_H1 ;  /* 0x30000006ff067230 */ /* 0x000fe20000004100 */
[----:B------:R-:W-:Y:S01]  /*8c90*/  FFMA.FTZ R94, R7, R98, R94 ;  /* 0x00000062075e7223 */ /* 0x000fe2000001005e */
[----:B------:R-:W-:Y:S01]  /*8ca0*/  HADD2.F32 R5, -RZ, R5.H1_H1 ;  /* 0x30000005ff057230 */ /* 0x000fe20000004100 */
[C---:B------:R-:W-:Y:S01]  /*8cb0*/  FMUL.FTZ R100, R93.reuse, R100 ;  /* 0x000000645d647220 */ /* 0x040fe20000410000 */
[----:B------:R-:W-:Y:S01]  /*8cc0*/  HADD2.F32 R7, -RZ, R80.H0_H0 ;  /* 0x20000050ff077230 */ /* 0x000fe20000004100 */
[----:B------:R-:W-:-:S02]  /*8cd0*/  FFMA.FTZ R99, R93, R102, -R99 ;  /* 0x000000665d637223 */ /* 0x000fc40000010863 */
[----:B------:R-:W-:Y:S02]  /*8ce0*/  FMUL.FTZ R93, R5, R87 ;  /* 0x00000057055d7220 */ /* 0x000fe40000410000 */
[-C--:B------:R-:W-:Y:S02]  /*8cf0*/  FMUL.FTZ R80, R6, R7.reuse ;  /* 0x0000000706507220 */ /* 0x080fe40000410000 */
[----:B------:R-:W-:Y:S02]  /*8d00*/  FMUL.FTZ R7, R4, R7 ;  /* 0x0000000704077220 */ /* 0x000fe40000410000 */
[----:B------:R-:W-:Y:S02]  /*8d10*/  FMUL.FTZ R87, R96, R87 ;  /* 0x0000005760577220 */ /* 0x000fe40000410000 */
[----:B------:R-:W-:Y:S02]  /*8d20*/  FFMA.FTZ R80, R4, R81, -R80 ;  /* 0x0000005104507223 */ /* 0x000fe40000010850 */
[----:B------:R-:W-:-:S02]  /*8d30*/  FFMA.FTZ R93, R96, R86, -R93 ;  /* 0x00000056605d7223 */ /* 0x000fc4000001085d */
[----:B------:R-:W-:Y:S02]  /*8d40*/  FFMA.FTZ R97, R92, R98, -R97 ;  /* 0x000000625c617223 */ /* 0x000fe40000010861 */
[----:B------:R-:W-:Y:S02]  /*8d50*/  FFMA.FTZ R100, R95, R102, R100 ;  /* 0x000000665f647223 */ /* 0x000fe40000010064 */
[----:B------:R-:W-:Y:S01]  /*8d60*/  FFMA.FTZ R81, R6, R81, R7 ;  /* 0x0000005106517223 */ /* 0x000fe20000010007 */
[----:B------:R-:W-:Y:S01]  /*8d70*/  F2FP.PACK_AB R7, R94, R97 ;  /* 0x000000615e07723e */ /* 0x000fe200000000ff */
[----:B------:R-:W-:Y:S01]  /*8d80*/  FFMA.FTZ R86, R5, R86, R87 ;  /* 0x0000005605567223 */ /* 0x000fe20000010057 */
[----:B------:R-:W-:Y:S02]  /*8d90*/  F2FP.PACK_AB R4, R100, R99 ;  /* 0x000000636404723e */ /* 0x000fe400000000ff */
[----:B------:R-:W-:Y:S02]  /*8da0*/  F2FP.PACK_AB R6, R81, R80 ;  /* 0x000000505106723e */ /* 0x000fe400000000ff */
[----:B------:R-:W-:-:S05]  /*8db0*/  F2FP.PACK_AB R5, R86, R93 ;  /* 0x0000005d5605723e */ /* 0x000fca00000000ff */
[----:B------:R1:W-:Y:S02]  /*8dc0*/  STS.128 [R119+0x11080], R4 ;  /* 0x0110800477007388 */ /* 0x0003e40000000c00 */
.L_x_411:
[----:B------:R-:W-:Y:S05]  /*8dd0*/  BSYNC B0 ;  /* 0x0000000000007941 */ /* 0x000fea0003800000 */
.L_x_410:
        /* <DEDUP_REMOVED lines=35> */
[----:B------:R-:W-:Y:S02]  /*9010*/  FMUL.FTZ R74, R91, R74 ;  /* 0x0000004a5b4a7220 */ /* 0x000fe40000410000 */
        /* <DEDUP_REMOVED lines=10> */
.L_x_413:
[----:B------:R-:W-:Y:S05]  /*90c0*/  BSYNC B0 ;  /* 0x0000000000007941 */ /* 0x000fea0003800000 */
.L_x_412:
        /* <DEDUP_REMOVED lines=46> */
.L_x_415:
[----:B------:R-:W-:Y:S05]  /*93b0*/  BSYNC B0 ;  /* 0x0000000000007941 */ /* 0x000fea0003800000 */
.L_x_414:
[----:B-1----:R-:W-:-:S04]  /*93c0*/  IADD3 R4, R12, 0x60, RZ ;  /* 0x000000600c047810 */ /* 0x002fc80007ffe0ff */
[----:B------:R-:W-:-:S13]  /*93d0*/  ISETP.GE.AND P0, PT, R4, c[0x0][0x27c], PT ;  /* 0x00009f0004007a0c */ /* 0x000fda0003f06270 */
[----:B------:R-:W-:Y:S05]  /*93e0*/  @P0 BRA `(.L_x_409) ;  /* 0x000002a000000947 */ /* 0x000fea0003800000 */
[----:B------:R-:W1:Y:S01]  /*93f0*/  LDS.128 R4, [R119+0x1d080] ;  /* 0x01d0800077047984 */ /* 0x000e620000000c00 */
[--C-:B------:R-:W-:Y:S01]  /*9400*/  SHF.R.U64 R71, R76, 0x10, R77.reuse ;  /* 0x000000104c477819 */ /* 0x100fe2000000124d */
[--C-:B------:R-:W-:Y:S01]  /*9410*/  HADD2.F32 R80, -RZ, R57.reuse.H1_H1 ;  /* 0x30000039ff507230 */ /* 0x100fe20000004100 */
[----:B------:R-:W-:Y:S01]  /*9420*/  SHF.R.U32.HI R76, RZ, 0x10, R77 ;  /* 0x00000010ff4c7819 */ /* 0x000fe2000001164d */
[----:B------:R-:W-:Y:S01]  /*9430*/  HADD2.F32 R57, -RZ, R57.H0_H0 ;  /* 0x20000039ff397230 */ /* 0x000fe20000004100 */
[--C-:B------:R-:W-:Y:S01]  /*9440*/  SHF.R.U64 R70, R78, 0x10, R79.reuse ;  /* 0x000000104e467819 */ /* 0x100fe2000000124f */
[--C-:B------:R-:W-:Y:S01]  /*9450*/  HADD2.F32 R82, -RZ, R63.reuse.H1_H1 ;  /* 0x3000003fff527230 */ /* 0x100fe20000004100 */
        /* <DEDUP_REMOVED lines=12> */
[----:B------:R-:W-:Y:S01]  /*9520*/  HADD2.F32 R6, -RZ, R6.H1_H1 ;  /* 0x30000006ff067230 */ /* 0x000fe20000004100 */
[-C--:B------:R-:W-:Y:S01]  /*9530*/  FFMA.FTZ R81, R74, R78.reuse, -R81 ;  /* 0x0000004e4a517223 */ /* 0x080fe20000010851 */
[--C-:B------:R-:W-:Y:S01]  /*9540*/  HADD2.F32 R79, -RZ, R5.reuse.H0_H0 ;  /* 0x20000005ff4f7230 */ /* 0x100fe20000004100 */
[----:B------:R-:W-:Y:S01]  /*9550*/  FFMA.FTZ R76, R7, R78, R76 ;  /* 0x0000004e074c7223 */ /* 0x000fe2000001004c */
[----:B------:R-:W-:Y:S01]  /*9560*/  HADD2.F32 R5, -RZ, R5.H1_H1 ;  /* 0x30000005ff057230 */ /* 0x000fe20000004100 */
[----:B------:R-:W-:Y:S01]  /*9570*/  FMUL.FTZ R7, R6, R57 ;  /* 0x0000003906077220 */ /* 0x000fe20000410000 */
[----:B------:R-:W-:Y:S01]  /*9580*/  HADD2.F32 R74, -RZ, R71.H0_H0 ;  /* 0x20000047ff4a7230 */ /* 0x000fe20000004100 */
[----:B------:R-:W-:-:S02]  /*9590*/  FMUL.FTZ R83, R77, R80 ;  /* 0x000000504d537220 */ /* 0x000fc40000410000 */
[C---:B------:R-:W-:Y:S02]  /*95a0*/  FMUL.FTZ R57, R4.reuse, R57 ;  /* 0x0000003904397220 */ /* 0x040fe40000410000 */
[----:B------:R-:W-:Y:S02]  /*95b0*/  FMUL.FTZ R71, R5, R74 ;  /* 0x0000004a05477220 */ /* 0x000fe40000410000 */
[----:B------:R-:W-:Y:S02]  /*95c0*/  FMUL.FTZ R80, R75, R80 ;  /* 0x000000504b507220 */ /* 0x000fe40000410000 */
[----:B------:R-:W-:Y:S02]  /*95d0*/  FMUL.FTZ R74, R79, R74 ;  /* 0x0000004a4f4a7220 */ /* 0x000fe40000410000 */
[----:B------:R-:W-:Y:S01]  /*95e0*/  FFMA.FTZ R4, R4, R63, -R7 ;  /* 0x0000003f04047223 */ /* 0x000fe20000010807 */
[----:B------:R-:W-:Y:S01]  /*95f0*/  F2FP.PACK_AB R7, R76, R81 ;  /* 0x000000514c07723e */ /* 0x000fe200000000ff */
[----:B------:R-:W-:-:S02]  /*9600*/  FFMA.FTZ R57, R6, R63, R57 ;  /* 0x0000003f06397223 */ /* 0x000fc40000010039 */
[-C--:B------:R-:W-:Y:S02]  /*9610*/  FFMA.FTZ R83, R75, R82.reuse, -R83 ;  /* 0x000000524b537223 */ /* 0x080fe40000010853 */
[----:B------:R-:W-:Y:S01]  /*9620*/  FFMA.FTZ R80, R77, R82, R80 ;  /* 0x000000524d507223 */ /* 0x000fe20000010050 */
[----:B------:R-:W-:Y:S01]  /*9630*/  F2FP.PACK_AB R6, R57, R4 ;  /* 0x000000043906723e */ /* 0x000fe200000000ff */
[-C--:B------:R-:W-:Y:S02]  /*9640*/  FFMA.FTZ R71, R79, R70.reuse, -R71 ;  /* 0x000000464f477223 */ /* 0x080fe40000010847 */
[----:B------:R-:W-:Y:S01]  /*9650*/  FFMA.FTZ R74, R5, R70, R74 ;  /* 0x00000046054a7223 */ /* 0x000fe2000001004a */
[----:B------:R-:W-:-:S04]  /*9660*/  F2FP.PACK_AB R4, R80, R83 ;  /* 0x000000535004723e */ /* 0x000fc800000000ff */
[----:B------:R-:W-:-:S05]  /*9670*/  F2FP.PACK_AB R5, R74, R71 ;  /* 0x000000474a05723e */ /* 0x000fca00000000ff */
[----:B------:R1:W-:Y:S02]  /*9680*/  STS.128 [R119+0x1d080], R4 ;  /* 0x01d0800477007388 */ /* 0x0003e40000000c00 */
.L_x_409:
[----:B------:R-:W-:Y:S05]  /*9690*/  BSYNC B1 ;  /* 0x0000000000017941 */ /* 0x000fea0003800000 */
.L_x_408:
        /* <DEDUP_REMOVED lines=9> */
[--C-:B------:R-:W-:Y:S01]  /*9730*/  HADD2.F32 R74, -RZ, R43.reuse.H1_H1 ;  /* 0x3000002bff4a7230 */ /* 0x100fe20000004100 */
[----:B------:R-:W-:Y:S01]  /*9740*/  SHF.R.U32.HI R68, RZ, 0x10, R69 ;  /* 0x00000010ff447819 */ /* 0x000fe20000011645 */
[----:B------:R-:W-:Y:S01]  /*9750*/  HADD2.F32 R75, -RZ, R56.H1_H1 ;  /* 0x30000038ff4b7230 */ /* 0x000fe20000004100 */
[--C-:B------:R-:W-:Y:S01]  /*9760*/  SHF.R.U64 R57, R72, 0x10, R73.reuse ;  /* 0x0000001048397819 */ /* 0x100fe20000001249 */
[----:B------:R-:W-:Y:S01]  /*9770*/  HADD2.F32 R43, -RZ, R43.H0_H0 ;  /* 0x2000002bff2b7230 */ /* 0x000fe20000004100 */
[----:B------:R-:W-:Y:S01]  /*9780*/  SHF.R.U32.HI R72, RZ, 0x10, R73 ;  /* 0x00000010ff487819 */ /* 0x000fe20000011649 */
[----:B------:R-:W-:-:S04]  /*9790*/  HADD2.F32 R68, -RZ, R68.H0_H0 ;  /* 0x20000044ff447230 */ /* 0x000fc80000004100 */
        /* <DEDUP_REMOVED lines=15> */
[----:B------:R-:W-:Y:S01]  /*9890*/  FFMA.FTZ R77, R70, R75, -R77 ;  /* 0x0000004b464d7223 */ /* 0x000fe2000001084d */
[----:B------:R-:W-:Y:S01]  /*98a0*/  HADD2.F32 R63, -RZ, R56.H0_H0 ;  /* 0x20000038ff3f7230 */ /* 0x000fe20000004100 */
[----:B------:R-:W-:Y:S01]  /*98b0*/  FMUL.FTZ R56, R6, R43 ;  /* 0x0000002b06387220 */ /* 0x000fe20000410000 */
[----:B------:R-:W-:Y:S01]  /*98c0*/  HADD2.F32 R70, -RZ, R57.H0_H0 ;  /* 0x20000039ff467230 */ /* 0x000fe20000004100 */
[----:B------:R-:W-:-:S02]  /*98d0*/  FMUL.FTZ R57, R5, R68 ;  /* 0x0000004405397220 */ /* 0x000fc40000410000 */
[C---:B------:R-:W-:Y:S02]  /*98e0*/  FMUL.FTZ R43, R4.reuse, R43 ;  /* 0x0000002b042b7220 */ /* 0x040fe40000410000 */
[----:B------:R-:W-:Y:S02]  /*98f0*/  FMUL.FTZ R68, R73, R68 ;  /* 0x0000004449447220 */ /* 0x000fe40000410000 */
[----:B------:R-:W-:Y:S02]  /*9900*/  FFMA.FTZ R72, R69, R76, -R72 ;  /* 0x0000004c45487223 */ /* 0x000fe40000010848 */
[----:B------:R-:W-:Y:S02]  /*9910*/  FFMA.FTZ R74, R71, R75, R74 ;  /* 0x0000004b474a7223 */ /* 0x000fe4000001004a */
[-C--:B------:R-:W-:Y:S01]  /*9920*/  FFMA.FTZ R56, R4, R63.reuse, -R56 ;  /* 0x0000003f04387223 */ /* 0x080fe20000010838 */
[----:B------:R-:W-:Y:S01]  /*9930*/  F2FP.PACK_AB R7, R7, R72 ;  /* 0x000000480707723e */ /* 0x000fe200000000ff */
[----:B------:R-:W-:Y:S01]  /*9940*/  FFMA.FTZ R43, R6, R63, R43 ;  /* 0x0000003f062b7223 */ /* 0x000fe2000001002b */
[----:B------:R-:W-:Y:S01]  /*9950*/  F2FP.PACK_AB R4, R74, R77 ;  /* 0x0000004d4a04723e */ /* 0x000fe200000000ff */
[----:B------:R-:W-:-:S02]  /*9960*/  FFMA.FTZ R57, R73, R70, -R57 ;  /* 0x0000004649397223 */ /* 0x000fc40000010839 */
[----:B------:R-:W-:Y:S01]  /*9970*/  FFMA.FTZ R68, R5, R70, R68 ;  /* 0x0000004605447223 */ /* 0x000fe20000010044 */
[----:B------:R-:W-:-:S04]  /*9980*/  F2FP.PACK_AB R6, R43, R56 ;  /* 0x000000382b06723e */ /* 0x000fc800000000ff */
[----:B------:R-:W-:-:S05]  /*9990*/  F2FP.PACK_AB R5, R68, R57 ;  /* 0x000000394405723e */ /* 0x000fca00000000ff */
[----:B------:R1:W-:Y:S02]  /*99a0*/  STS.128 [R119+0x12080], R4 ;  /* 0x0120800477007388 */ /* 0x0003e40000000c00 */
.L_x_419:
[----:B------:R-:W-:Y:S05]  /*99b0*/  BSYNC B0 ;  /* 0x0000000000007941 */ /* 0x000fea0003800000 */
.L_x_418:
[----:B-1----:R-:W-:Y:S01]  /*99c0*/  IADD3 R4, R12, 0x20, RZ ;  /* 0x000000200c047810 */ /* 0x002fe20007ffe0ff */
[----:B------:R-:W-:Y:S03]  /*99d0*/  BSSY B0, `(.L_x_420) ;  /* 0x000002d000007945 */ /* 0x000fe60003800000 */
        /* <DEDUP_REMOVED lines=8> */
[----:B------:R-:W-:Y:S01]  /*9a60*/  HADD2.F32 R56, -RZ, R56.H0_H0 ;  /* 0x20000038ff387230 */ /* 0x000fe20000004100 */
[----:B------:R-:W-:Y:S01]  /*9a70*/  SHF.R.U32.HI R66, RZ, 0x10, R67 ;  /* 0x00000010ff427819 */ /* 0x000fe20000011643 */
[----:B------:R-:W-:Y:S02]  /*9a80*/  HADD2.F32 R58, -RZ, R58.H0_H0 ;  /* 0x2000003aff3a7230 */ /* 0x000fe40000004100 */
[----:B------:R-:W-:-:S02]  /*9a90*/  HADD2.F32 R72, -RZ, R42.H1_H1 ;  /* 0x3000002aff487230 */ /* 0x000fc40000004100 */
[----:B------:R-:W-:Y:S02]  /*9aa0*/  HADD2.F32 R70, -RZ, R66.H0_H0 ;  /* 0x20000042ff467230 */ /* 0x000fe40000004100 */
[--C-:B-1----:R-:W-:Y:S02]  /*9ab0*/  HADD2.F32 R57, -RZ, R7.reuse.H0_H0 ;  /* 0x20000007ff397230 */ /* 0x102fe40000004100 */
[----:B------:R-:W-:Y:S02]  /*9ac0*/  HADD2.F32 R7, -RZ, R7.H1_H1 ;  /* 0x30000007ff077230 */ /* 0x000fe40000004100 */
[--C-:B------:R-:W-:Y:S02]  /*9ad0*/  HADD2.F32 R59, -RZ, R4.reuse.H0_H0 ;  /* 0x20000004ff3b7230 */ /* 0x100fe40000004100 */
[----:B------:R-:W-:Y:S01]  /*9ae0*/  HADD2.F32 R63, -RZ, R4.H1_H1 ;  /* 0x30000004ff3f7230 */ /* 0x000fe20000004100 */
[-C--:B------:R-:W-:Y:S01]  /*9af0*/  FMUL.FTZ R66, R7, R58.reuse ;  /* 0x0000003a07427220 */ /* 0x080fe20000410000 */
[--C-:B------:R-:W-:Y:S01]  /*9b00*/  HADD2.F32 R4, -RZ, R6.reuse.H0_H0 ;  /* 0x20000006ff047230 */ /* 0x100fe20000004100 */
[C---:B------:R-:W-:Y:S01]  /*9b10*/  FMUL.FTZ R58, R57.reuse, R58 ;  /* 0x0000003a393a7220 */ /* 0x040fe20000410000 */
[--C-:B------:R-:W-:Y:S01]  /*9b20*/  HADD2.F32 R67, -RZ, R5.reuse.H0_H0 ;  /* 0x20000005ff437230 */ /* 0x100fe20000004100 */
[-C--:B------:R-:W-:Y:S01]  /*9b30*/  FFMA.FTZ R66, R57, R70.reuse, -R66 ;  /* 0x0000004639427223 */ /* 0x080fe20000010842 */
[----:B------:R-:W-:Y:S01]  /*9b40*/  HADD2.F32 R6, -RZ, R6.H1_H1 ;  /* 0x30000006ff067230 */ /* 0x000fe20000004100 */
[----:B------:R-:W-:Y:S01]  /*9b50*/  FFMA.FTZ R7, R7, R70, R58 ;  /* 0x0000004607077223 */ /* 0x000fe2000001003a */
[----:B------:R-:W-:Y:S01]  /*9b60*/  HADD2.F32 R5, -RZ, R5.H1_H1 ;  /* 0x30000005ff057230 */ /* 0x000fe20000004100 */
[----:B------:R-:W-:Y:S01]  /*9b70*/  FMUL.FTZ R69, R63, R68 ;  /* 0x000000443f457220 */ /* 0x000fe20000410000 */
[----:B------:R-:W-:Y:S01]  /*9b80*/  HADD2.F32 R57, -RZ, R42.H0_H0 ;  /* 0x2000002aff397230 */ /* 0x000fe20000004100 */
[----:B------:R-:W-:Y:S01]  /*9b90*/  FMUL.FTZ R42, R6, R37 ;  /* 0x00000025062a7220 */ /* 0x000fe20000410000 */
[----:B------:R-:W-:Y:S01]  /*9ba0*/  HADD2.F32 R58, -RZ, R43.H0_H0 ;  /* 0x2000002bff3a7230 */ /* 0x000fe20000004100 */
[----:B------:R-:W-:Y:S01]  /*9bb0*/  FMUL.FTZ R43, R5, R56 ;  /* 0x00000038052b7220 */ /* 0x000fe20000410000 */
[----:B------:R-:W-:Y:S01]  /*9bc0*/  F2FP.PACK_AB R7, R7, R66 ;  /* 0x000000420707723e */ /* 0x000fe200000000ff */
[----:B------:R-:W-:-:S02]  /*9bd0*/  FMUL.FTZ R68, R59, R68 ;  /* 0x000000443b447220 */ /* 0x000fc40000410000 */
[C---:B------:R-:W-:Y:S02]  /*9be0*/  FMUL.FTZ R37, R4.reuse, R37 ;  /* 0x0000002504257220 */ /* 0x040fe40000410000 */
[----:B------:R-:W-:Y:S02]  /*9bf0*/  FMUL.FTZ R56, R67, R56 ;  /* 0x0000003843387220 */ /* 0x000fe40000410000 */
[-C--:B------:R-:W-:Y:S02]  /*9c00*/  FFMA.FTZ R69, R59, R72.reuse, -R69 ;  /* 0x000000483b457223 */ /* 0x080fe40000010845 */
[----:B------:R-:W-:Y:S02]  /*9c10*/  FFMA.FTZ R68, R63, R72, R68 ;  /* 0x000000483f447223 */ /* 0x000fe40000010044 */
[-C--:B------:R-:W-:Y:S02]  /*9c20*/  FFMA.FTZ R42, R4, R57.reuse, -R42 ;  /* 0x00000039042a7223 */ /* 0x080fe4000001082a */
[----:B------:R-:W-:Y:S01]  /*9c30*/  FFMA.FTZ R37, R6, R57, R37 ;  /* 0x0000003906257223 */ /* 0x000fe20000010025 */
[----:B------:R-:W-:Y:S01]  /*9c40*/  F2FP.PACK_AB R4, R68, R69 ;  /* 0x000000454404723e */ /* 0x000fe200000000ff */
[----:B------:R-:W-:-:S02]  /*9c50*/  FFMA.FTZ R43, R67, R58, -R43 ;  /* 0x0000003a432b7223 */ /* 0x000fc4000001082b */
[----:B------:R-:W-:Y:S01]  /*9c60*/  FFMA.FTZ R56, R5, R58, R56 ;  /* 0x0000003a05387223 */ /* 0x000fe20000010038 */
[----:B------:R-:W-:-:S04]  /*9c70*/  F2FP.PACK_AB R6, R37, R42 ;  /* 0x0000002a2506723e */ /* 0x000fc800000000ff */
[----:B------:R-:W-:-:S05]  /*9c80*/  F2FP.PACK_AB R5, R56, R43 ;  /* 0x0000002b3805723e */ /* 0x000fca00000000ff */
[----:B------:R1:W-:Y:S02]  /*9c90*/  STS.128 [R119+0x16080], R4 ;  /* 0x0160800477007388 */ /* 0x0003e40000000c00 */
.L_x_421:
[----:B------:R-:W-:Y:S05]  /*9ca0*/  BSYNC B0 ;  /* 0x0000000000007941 */ /* 0x000fea0003800000 */
.L_x_420:
        /* <DEDUP_REMOVED lines=31> */
[----:B------:R-:W-:Y:S01]  /*9ea0*/  F2FP.PACK_AB R7, R7, R54 ;  /* 0x000000360707723e */ /* 0x000fe200000000ff */
[----:B------:R-:W-:-:S02]  /*9eb0*/  FMUL.FTZ R52, R5, R42 ;  /* 0x0000002a05347220 */ /* 0x000fc40000410000 */
[C---:B------:R-:W-:Y:S02]  /*9ec0*/  FMUL.FTZ R58, R53.reuse, R58 ;  /* 0x0000003a353a7220 */ /* 0x040fe40000410000 */
[----:B------:R-:W-:Y:S02]  /*9ed0*/  FMUL.FTZ R33, R4, R33 ;  /* 0x0000002104217220 */ /* 0x000fe40000410000 */
[----:B------:R-:W-:Y:S02]  /*9ee0*/  FMUL.FTZ R42, R56, R42 ;  /* 0x0000002a382a7220 */ /* 0x000fe40000410000 */
[-C--:B------:R-:W-:Y:S02]  /*9ef0*/  FFMA.FTZ R57, R53, R68.reuse, -R57 ;  /* 0x0000004435397223 */ /* 0x080fe40000010839 */
[----:B------:R-:W-:Y:S02]  /*9f00*/  FFMA.FTZ R58, R55, R68, R58 ;  /* 0x00000044373a7223 */ /* 0x000fe4000001003a */
[----:B------:R-:W-:-:S02]  /*9f10*/  FFMA.FTZ R36, R4, R43, -R36 ;  /* 0x0000002b04247223 */ /* 0x000fc40000010824 */
[----:B------:R-:W-:Y:S01]  /*9f20*/  FFMA.FTZ R33, R6, R43, R33 ;  /* 0x0000002b06217223 */ /* 0x000fe20000010021 */
[----:B------:R-:W-:Y:S01]  /*9f30*/  F2FP.PACK_AB R4, R58, R57 ;  /* 0x000000393a04723e */ /* 0x000fe200000000ff */
[-C--:B------:R-:W-:Y:S02]  /*9f40*/  FFMA.FTZ R52, R56, R37.reuse, -R52 ;  /* 0x0000002538347223 */ /* 0x080fe40000010834 */
[----:B------:R-:W-:Y:S01]  /*9f50*/  FFMA.FTZ R5, R5, R37, R42 ;  /* 0x0000002505057223 */ /* 0x000fe2000001002a */
[----:B------:R-:W-:-:S04]  /*9f60*/  F2FP.PACK_AB R6, R33, R36 ;  /* 0x000000242106723e */ /* 0x000fc800000000ff */
[----:B------:R-:W-:-:S05]  /*9f70*/  F2FP.PACK_AB R5, R5, R52 ;  /* 0x000000340505723e */ /* 0x000fca00000000ff */
[----:B------:R1:W-:Y:S02]  /*9f80*/  STS.128 [R119+0x1a080], R4 ;  /* 0x01a0800477007388 */ /* 0x0003e40000000c00 */
.L_x_423:
[----:B------:R-:W-:Y:S05]  /*9f90*/  BSYNC B0 ;  /* 0x0000000000007941 */ /* 0x000fea0003800000 */
.L_x_422:
        /* <DEDUP_REMOVED lines=45> */
.L_x_417:
[----:B------:R-:W-:Y:S05]  /*a270*/  BSYNC B1 ;  /* 0x0000000000017941 */ /* 0x000fea0003800000 */
.L_x_416:
[----:B-1----:R-:W-:-:S04]  /*a280*/  IADD3 R4, R60, 0x60, RZ ;  /* 0x000000603c047810 */ /* 0x002fc80007ffe0ff */
        /* <DEDUP_REMOVED lines=31> */
[----:B------:R-:W-:-:S02]  /*a480*/  FMUL.FTZ R28, R6, R23 ;  /* 0x00000017061c7220 */ /* 0x000fc40000410000 */
[----:B------:R-:W-:Y:S02]  /*a490*/  FMUL.FTZ R31, R5, R30 ;  /* 0x0000001e051f7220 */ /* 0x000fe40000410000 */
[C---:B------:R-:W-:Y:S02]  /*a4a0*/  FMUL.FTZ R38, R33.reuse, R38 ;  /* 0x0000002621267220 */ /* 0x040fe40000410000 */
[----:B------:R-:W-:Y:S02]  /*a4b0*/  FMUL.FTZ R23, R4, R23 ;  /* 0x0000001704177220 */ /* 0x000fe40000410000 */
[----:B------:R-:W-:Y:S02]  /*a4c0*/  FMUL.FTZ R30, R36, R30 ;  /* 0x0000001e241e7220 */ /* 0x000fe40000410000 */
[-C--:B------:R-:W-:Y:S02]  /*a4d0*/  FFMA.FTZ R39, R33, R40.reuse, -R39 ;  /* 0x0000002821277223 */ /* 0x080fe40000010827 */
[----:B------:R-:W-:-:S02]  /*a4e0*/  FFMA.FTZ R38, R35, R40, R38 ;  /* 0x0000002823267223 */ /* 0x000fc40000010026 */
[-C--:B------:R-:W-:Y:S02]  /*a4f0*/  FFMA.FTZ R28, R4, R7.reuse, -R28 ;  /* 0x00000007041c7223 */ /* 0x080fe4000001081c */
        /* <DEDUP_REMOVED lines=8> */
.L_x_426:
[----:B------:R-:W-:Y:S05]  /*a580*/  BSYNC B0 ;  /* 0x0000000000007941 */ /* 0x000fea0003800000 */
.L_x_425:
        /* <DEDUP_REMOVED lines=15> */
[--C-:B-1----:R-:W-:Y:S02]  /*a680*/  HADD2.F32 R27, -RZ, R7.reuse.H0_H0 ;  /* 0x20000007ff1b7230 */ /* 0x102fe40000004100 */
[----:B------:R-:W-:Y:S02]  /*a690*/  HADD2.F32 R7, -RZ, R7.H1_H1 ;  /* 0x30000007ff077230 */ /* 0x000fe40000004100 */
[--C-:B------:R-:W-:Y:S02]  /*a6a0*/  HADD2.F32 R29, -RZ, R4.reuse.H1_H1 ;  /* 0x30000004ff1d7230 */ /* 0x100fe40000004100 */
[----:B------:R-:W-:Y:S01]  /*a6b0*/  HADD2.F32 R28, -RZ, R4.H0_H0 ;  /* 0x20000004ff1c7230 */ /* 0x000fe20000004100 */
[-C--:B------:R-:W-:Y:S01]  /*a6c0*/  FMUL.FTZ R26, R7, R30.reuse ;  /* 0x0000001e071a7220 */ /* 0x080fe20000410000 */
[--C-:B------:R-:W-:Y:S01]  /*a6d0*/  HADD2.F32 R4, -RZ, R6.reuse.H0_H0 ;  /* 0x20000006ff047230 */ /* 0x100fe20000004100 */
[-C--:B------:R-:W-:Y:S01]  /*a6e0*/  FMUL.FTZ R34, R29, R31.reuse ;  /* 0x0000001f1d227220 */ /* 0x080fe20000410000 */
[--C-:B------:R-:W-:Y:S01]  /*a6f0*/  HADD2.F32 R25, -RZ, R5.reuse.H0_H0 ;  /* 0x20000005ff197230 */ /* 0x100fe20000004100 */
[C---:B------:R-:W-:Y:S01]  /*a700*/  FMUL.FTZ R30, R27.reuse, R30 ;  /* 0x0000001e1b1e7220 */ /* 0x040fe20000410000 */
[----:B------:R-:W-:Y:S01]  /*a710*/  HADD2.F32 R6, -RZ, R6.H1_H1 ;  /* 0x30000006ff067230 */ /* 0x000fe20000004100 */
[----:B------:R-:W-:Y:S01]  /*a720*/  FFMA.FTZ R26, R27, R32, -R26 ;  /* 0x000000201b1a7223 */ /* 0x000fe2000001081a */
        /* <DEDUP_REMOVED lines=9> */
[----:B------:R-:W-:Y:S02]  /*a7c0*/  FFMA.FTZ R7, R7, R32, R30 ;  /* 0x0000002007077223 */ /* 0x000fe4000001001e */
        /* <DEDUP_REMOVED lines=10> */
.L_x_428:
[----:B------:R-:W-:Y:S05]  /*a870*/  BSYNC B0 ;  /* 0x0000000000007941 */ /* 0x000fea0003800000 */
.L_x_427:
        /* <DEDUP_REMOVED lines=24> */
[-C--:B------:R-:W-:Y:S01]  /*aa00*/  FMUL.FTZ R28, R23, R25.reuse ;  /* 0x00000019171c7220 */ /* 0x080fe20000410000 */
[----:B------:R-:W-:Y:S01]  /*aa10*/  HADD2.F32 R5, -RZ, R5.H1_H1 ;  /* 0x30000005ff057230 */ /* 0x000fe20000004100 */
[C---:B------:R-:W-:Y:S01]  /*aa20*/  FMUL.FTZ R30, R22.reuse, R25 ;  /* 0x00000019161e7220 */ /* 0x040fe20000410000 */
[----:B------:R-:W-:Y:S01]  /*aa30*/  HADD2.F32 R19, -RZ, R8.H0_H0 ;  /* 0x20000008ff137230 */ /* 0x000fe20000004100 */
[----:B------:R-:W-:Y:S01]  /*aa40*/  FFMA.FTZ R7, R7, R26, R24 ;  /* 0x0000001a07077223 */ /* 0x000fe20000010018 */
[----:B------:R-:W-:Y:S01]  /*aa50*/  HADD2.F32 R25, -RZ, R10.H0_H0 ;  /* 0x2000000aff197230 */ /* 0x000fe20000004100 */
[----:B------:R-:W-:Y:S01]  /*aa60*/  FFMA.FTZ R28, R22, R27, -R28 ;  /* 0x0000001b161c7223 */ /* 0x000fe2000001081c */
[----:B------:R-:W-:Y:S01]  /*aa70*/  HADD2.F32 R10, -RZ, R13.H0_H0 ;  /* 0x2000000dff0a7230 */ /* 0x000fe20000004100 */
[----:B------:R-:W-:Y:S01]  /*aa80*/  FMUL.FTZ R8, R6, R19 ;  /* 0x0000001306087220 */ /* 0x000fe20000410000 */
[----:B------:R-:W-:Y:S01]  /*aa90*/  F2FP.PACK_AB R7, R7, R18 ;  /* 0x000000120707723e */ /* 0x000fe200000000ff */
[----:B------:R-:W-:-:S02]  /*aaa0*/  FMUL.FTZ R13, R5, R14 ;  /* 0x0000000e050d7220 */ /* 0x000fc40000410000 */
[C---:B------:R-:W-:Y:S02]  /*aab0*/  FMUL.FTZ R19, R4.reuse, R19 ;  /* 0x0000001304137220 */ /* 0x040fe40000410000 */
[----:B------:R-:W-:Y:S02]  /*aac0*/  FMUL.FTZ R14, R15, R14 ;  /* 0x0000000e0f0e7220 */ /* 0x000fe40000410000 */
        /* <DEDUP_REMOVED lines=9> */
.L_x_430:
[----:B------:R-:W-:Y:S05]  /*ab60*/  BSYNC B0 ;  /* 0x0000000000007941 */ /* 0x000fea0003800000 */
.L_x_429:
[----:B------:R-:W-:-:S04]  /*ab70*/  IADD3 R12, R12, 0x60, RZ ;  /* 0x000000600c0c7810 */ /* 0x000fc80007ffe0ff */
[----:B------:R-:W-:-:S13]  /*ab80*/  ISETP.GE.AND P0, PT, R12, c[0x0][0x27c], PT ;  /* 0x00009f000c007a0c */ /* 0x000fda0003f06270 */
[----:B------:R-:W-:Y:S05]  /*ab90*/  @P0 BRA `(.L_x_424) ;  /* 0x000049f000000947 */ /* 0x000fea0003800000 */
[----:B-1----:R-:W1:Y:S01]  /*aba0*/  LDS.128 R4, [R119+0x1f080] ;  /* 0x01f0800077047984 */ /* 0x002e620000000c00 */
[--C-:B------:R-:W-:Y:S01]  /*abb0*/  SHF.R.U64 R10, R16, 0x10, R17.reuse ;  /* 0x00000010100a7819 */ /* 0x100fe20000001211 */
[----:B------:R-:W-:Y:S01]  /*abc0*/  HADD2.F32 R18, -RZ, R11.H1_H1 ;  /* 0x3000000bff127230 */ /* 0x000fe20000004100 */
[----:B------:R-:W-:Y:S01]  /*abd0*/  SHF.R.U32.HI R16, RZ, 0x10, R17 ;  /* 0x00000010ff107819 */ /* 0x000fe20000011611 */
[--C-:B------:R-:W-:Y:S01]  /*abe0*/  HADD2.F32 R17, -RZ, R9.reuse.H1_H1 ;  /* 0x30000009ff117230 */ /* 0x100fe20000004100 */
[--C-:B------:R-:W-:Y:S01]  /*abf0*/  SHF.R.U64 R8, R20, 0x10, R21.reuse ;  /* 0x0000001014087819 */ /* 0x100fe20000001215 */
[----:B------:R-:W-:Y:S01]  /*ac00*/  HADD2.F32 R9, -RZ, R9.H0_H0 ;  /* 0x20000009ff097230 */ /* 0x000fe20000004100 */
[----:B------:R-:W-:Y:S01]  /*ac10*/  SHF.R.U32.HI R20, RZ, 0x10, R21 ;  /* 0x00000010ff147819 */ /* 0x000fe20000011615 */
[----:B------:R-:W-:Y:S02]  /*ac20*/  HADD2.F32 R16, -RZ, R16.H0_H0 ;  /* 0x20000010ff107230 */ /* 0x000fe40000004100 */
[----:B------:R-:W-:-:S02]  /*ac30*/  HADD2.F32 R10, -RZ, R10.H0_H0 ;  /* 0x2000000aff0a7230 */ /* 0x000fc40000004100 */
[----:B------:R-:W-:Y:S02]  /*ac40*/  HADD2.F32 R20, -RZ, R20.H0_H0 ;  /* 0x20000014ff147230 */ /* 0x000fe40000004100 */
[----:B------:R-:W-:Y:S02]  /*ac50*/  HADD2.F32 R11, -RZ, R11.H0_H0 ;  /* 0x2000000bff0b7230 */ /* 0x000fe40000004100 */
[----:B------:R-:W-:Y:S02]  /*ac60*/  HADD2.F32 R8, -RZ, R8.H0_H0 ;  /* 0x20000008ff087230 */ /* 0x000fe40000004100 */
[--C-:B-1----:R-:W-:Y:S02]  /*ac70*/  HADD2.F32 R12, -RZ, R7.reuse.H0_H0 ;  /* 0x20000007ff0c7230 */ /* 0x102fe40000004100 */
[----:B------:R-:W-:Y:S02]  /*ac80*/  HADD2.F32 R7, -RZ, R7.H1_H1 ;  /* 0x30000007ff077230 */ /* 0x000fe40000004100 */
[----:B------:R-:W-:-:S02]  /*ac90*/  HADD2.F32 R13, -RZ, R4.H0_H0 ;  /* 0x20000004ff0d7230 */ /* 0x000fc40000004100 */
        /* <DEDUP_REMOVED lines=9> */
[----:B------:R-:W-:Y:S02]  /*ad30*/  FMUL.FTZ R7, R6, R9 ;  /* 0x0000000906077220 */ /* 0x000fe40000410000 */
[----:B------:R-:W-:-:S02]  /*ad40*/  FMUL.FTZ R21, R14, R17 ;  /* 0x000000110e157220 */ /* 0x000fc40000410000 */
[C---:B------:R-:W-:Y:S02]  /*ad50*/  FMUL.FTZ R9, R4.reuse, R9 ;  /* 0x0000000904097220 */ /* 0x040fe40000410000 */
[-C--:B------:R-:W-:Y:S02]  /*ad60*/  FMUL.FTZ R12, R5, R10.reuse ;  /* 0x0000000a050c7220 */ /* 0x080fe40000410000 */
        /* <DEDUP_REMOVED lines=12> */
[----:B------:R1:W-:Y:S01]  /*ae30*/  STS.128 [R119+0x1f080], R4 ;  /* 0x01f0800477007388 */ /* 0x0003e20000000c00 */
[----:B------:R-:W-:Y:S05]  /*ae40*/  BRA `(.L_x_424) ;  /* 0x0000474000007947 */ /* 0x000fea0003800000 */
.L_x_391:
[----:B------:R-:W-:Y:S01]  /*ae50*/  PLOP3.LUT P0, PT, PT, PT, UP3, 0x80, 0x0 ;  /* 0x000000000000781c */ /* 0x000fe20003f0f038 */
[----:B------:R-:W-:Y:S01]  /*ae60*/  IMAD.MOV.U32 R11, RZ, RZ, R7 ;  /* 0x000000ffff0b7224 */ /* 0x000fe200078e0007 */
        /* <DEDUP_REMOVED lines=12> */
[----:B------:R-:W-:-:S13]  /*af30*/  PLOP3.LUT P0, PT, PT, PT, UP3, 0x80, 0x0 ;  /* 0x000000000000781c */ /* 0x000fda0003f0f038 */
[----:B------:R-:W-:-:S04]  /*af40*/  @P0 SHF.R.U32.HI R5, RZ, c[0x0][0x2cc], R6 ;  /* 0x0000b300ff050a19 */ /* 0x000fc80000011606 */
[----:B------:R-:W-:Y:S01]  /*af50*/  SHF.R.S32.HI R8, RZ, 0x1f, R5 ;  /* 0x0000001fff087819 */ /* 0x000fe20000011405 */
[----:B------:R-:W-:-:S04]  /*af60*/  IMAD.WIDE.U32 R10, R5, c[0x0][0x280], R10 ;  /* 0x0000a000050a7a25 */ /* 0x000fc800078e000a */
[----:B------:R-:W-:Y:S01]  /*af70*/  IMAD R6, R8, c[0x0][0x280], RZ ;  /* 0x0000a00008067a24 */ /* 0x000fe200078e02ff */
[----:B------:R-:W-:Y:S01]  /*af80*/  LEA R7, P0, R10, c[0x0][0x270], 0x1 ;  /* 0x00009c000a077a11 */ /* 0x000fe200078008ff */
[----:B------:R-:W-:Y:S02]  /*af90*/  IMAD R8, R8, c[0x0][0x290], RZ ;  /* 0x0000a40008087a24 */ /* 0x000fe400078e02ff */
[----:B------:R-:W-:Y:S02]  /*afa0*/  IMAD R6, R5, c[0x0][0x284], R6 ;  /* 0x0000a10005067a24 */ /* 0x000fe400078e0206 */
[----:B------:R1:W2:Y:S03]  /*afb0*/  SHFL.IDX PT, R14, R7, RZ, 0x181f ;  /* 0x00181fff070e7589 */ /* 0x0002a600000e0000 */
[----:B------:R-:W-:Y:S02]  /*afc0*/  IADD3 R6, R11, R6, RZ ;  /* 0x000000060b067210 */ /* 0x000fe40007ffe0ff */
[----:B------:R-:W-:-:S02]  /*afd0*/  MOV R11, R17 ;  /* 0x00000011000b7202 */ /* 0x000fc40000000f00 */
[----:B------:R-:W-:Y:S01]  /*afe0*/  LEA.HI.X R6, R10, c[0x0][0x274], R6, 0x1, P0 ;  /* 0x00009d000a067a11 */ /* 0x000fe200000f0c06 */
[----:B------:R-:W-:-:S04]  /*aff0*/  IMAD.MOV.U32 R10, RZ, RZ, R12 ;  /* 0x000000ffff0a7224 */ /* 0x000fc800078e000c */
[C---:B------:R-:W-:Y:S01]  /*b000*/  IMAD.WIDE.U32 R10, R5.reuse, c[0x0][0x290], R10 ;  /* 0x0000a400050a7a25 */ /* 0x040fe200078e000a */
[----:B------:R1:W3:Y:S03]  /*b010*/  SHFL.IDX PT, R15, R6, RZ, 0x181f ;  /* 0x00181fff060f7589 */ /* 0x0002e600000e0000 */
[----:B------:R-:W-:Y:S01]  /*b020*/  IMAD R5, R5, c[0x0][0x294], R8 ;  /* 0x0000a50005057a24 */ /* 0x000fe200078e0208 */
[----:B------:R-:W-:-:S03]  /*b030*/  LEA R8, P0, R10, c[0x0][0x288], 0x1 ;  /* 0x0000a2000a087a11 */ /* 0x000fc600078008ff */
[----:B------:R-:W-:Y:S02]  /*b040*/  IMAD.IADD R5, R11, 0x1, R5 ;  /* 0x000000010b057824 */ /* 0x000fe400078e0205 */
[----:B------:R1:W4:Y:S03]  /*b050*/  SHFL.IDX PT, R12, R8, RZ, 0x181f ;  /* 0x00181fff080c7589 */ /* 0x00032600000e0000 */
[----:B------:R-:W-:-:S05]  /*b060*/  LEA.HI.X R5, R10, c[0x0][0x28c], R5, 0x1, P0 ;  /* 0x0000a3000a057a11 */ /* 0x000fca00000f0c05 */
[----:B------:R1:W1:Y:S01]  /*b070*/  SHFL.IDX PT, R13, R5, RZ, 0x181f ;  /* 0x00181fff050d7589 */ /* 0x00026200000e0000 */
[----:B------:R-:W-:Y:S05]  /*b080*/  @P1 BRA `(.L_x_432) ;  /* 0x0000015000001947 */ /* 0x000fea0003800000 */
[----:B--2---:R-:W-:Y:S01]  /*b090*/  ISETP.GE.AND P0, PT, R225, c[0x0][0x27c], PT ;  /* 0x00009f00e1007a0c */ /* 0x004fe20003f06270 */
[----:B------:R-:W-:Y:S01]  /*b0a0*/  CS2R R106, SRZ ;  /* 0x00000000006a7805 */ /* 0x000fe2000001ff00 */
[----:B------:R-:W-:Y:S01]  /*b0b0*/  CS2R R104, SRZ ;  /* 0x0000000000687805 */ /* 0x000fe2000001ff00 */
[----:B------:R-:W-:Y:S01]  /*b0c0*/  CS2R R102, SRZ ;  /* 0x0000000000667805 */ /* 0x000fe2000001ff00 */
[----:B------:R-:W-:-:S09]  /*b0d0*/  CS2R R100, SRZ ;  /* 0x0000000000647805 */ /* 0x000fd2000001ff00 */
[----:B---3--:R-:W-:-:S04]  /*b0e0*/  @!P0 IMAD.WIDE R18, R225, 0x2, R14 ;  /* 0x00000002e1128825 */ /* 0x008fc800078e020e */
[----:B-1--4-:R-:W-:Y:S01]  /*b0f0*/  @!P0 IMAD.WIDE R16, R225, 0x2, R12 ;  /* 0x00000002e1108825 */ /* 0x012fe200078e020c */
[----:B------:R1:W5:Y:S04]  /*b100*/  @!P0 LD.E.128 R104, [R18.64] ;  /* 0x0000001812688980 */ /* 0x000368000c101d00 */
[----:B------:R1:W5:Y:S01]  /*b110*/  @!P0 LD.E.128 R100, [R16.64] ;  /* 0x0000001810648980 */ /* 0x000362000c101d00 */
[----:B------:R-:W-:Y:S01]  /*b120*/  ISETP.GE.AND P0, PT, R219, c[0x0][0x27c], PT ;  /* 0x00009f00db007a0c */ /* 0x000fe20003f06270 */
[----:B------:R-:W-:Y:S01]  /*b130*/  CS2R R90, SRZ ;  /* 0x00000000005a7805 */ /* 0x000fe2000001ff00 */
[----:B------:R-:W-:Y:S01]  /*b140*/  CS2R R88, SRZ ;  /* 0x0000000000587805 */ /* 0x000fe2000001ff00 */
[----:B------:R-:W-:Y:S01]  /*b150*/  CS2R R86, SRZ ;  /* 0x0000000000567805 */ /* 0x000fe2000001ff00 */
[----:B------:R-:W-:-:S09]  /*b160*/  CS2R R84, SRZ ;  /* 0x0000000000547805 */ /* 0x000fd2000001ff00 */
[----:B------:R-:W-:-:S04]  /*b170*/  @!P0 SHF.R.S32.HI R10, RZ, 0x1f, R219 ;  /* 0x0000001fff0a8819 */ /* 0x000fc800000114db */
[----:B------:R-:W-:-:S04]  /*b180*/  @!P0 LEA.HI R10, R10, R219, RZ, 0x3 ;  /* 0x000000db0a0a8211 */ /* 0x000fc800078f18ff */
[----:B------:R-:W-:-:S05]  /*b190*/  @!P0 LOP3.LUT R10, R10, 0xfffffff8, RZ, 0xc0, !PT ;  /* 0xfffffff80a0a8812 */ /* 0x000fca00078ec0ff */
[----:B------:R-:W-:-:S04]  /*b1a0*/  @!P0 IMAD.WIDE R14, R10, 0x2, R14 ;  /* 0x000000020a0e8825 */ /* 0x000fc800078e020e */
[----:B------:R-:W-:Y:S01]  /*b1b0*/  @!P0 IMAD.WIDE R10, R10, 0x2, R12 ;  /* 0x000000020a0a8825 */ /* 0x000fe200078e020c */
[----:B------:R1:W5:Y:S04]  /*b1c0*/  @!P0 LD.E.128 R88, [R14.64] ;  /* 0x000000180e588980 */ /* 0x000368000c101d00 */
[----:B------:R1:W5:Y:S02]  /*b1d0*/  @!P0 LD.E.128 R84, [R10.64] ;  /* 0x000000180a548980 */ /* 0x000364000c101d00 */
.L_x_432:
[----:B--2---:R-:W-:Y:S05]  /*b1e0*/  BSYNC B0 ;  /* 0x0000000000007941 */ /* 0x004fea0003800000 */
.L_x_431:
[----:B------:R-:W-:Y:S01]  /*b1f0*/  ISETP.NE.AND P0, PT, R9, RZ, PT ;  /* 0x000000ff0900720c */ /* 0x000fe20003f05270 */
[----:B-1---5:R-:W-:Y:S01]  /*b200*/  IMAD.MOV.U32 R10, RZ, RZ, R88 ;  /* 0x000000ffff0a7224 */ /* 0x022fe200078e0058 */
[----:B------:R-:W-:Y:S01]  /*b210*/  MOV R9, R89 ;  /* 0x0000005900097202 */ /* 0x000fe20000000f00 */
[----:B----4-:R-:W-:Y:S01]  /*b220*/  IMAD.MOV.U32 R12, RZ, RZ, R90 ;  /* 0x000000ffff0c7224 */ /* 0x010fe200078e005a */
[----:B---3--:R1:W2:Y:S01]  /*b230*/  SHFL.IDX PT, R15, R6, 0x1, 0x181f ;  /* 0x00381f00060f7f89 */ /* 0x0082a200000e0000 */
        /* <DEDUP_REMOVED lines=9> */
[----:B------:R1:W3:Y:S01]  /*b2d0*/  SHFL.IDX PT, R14, R7, 0x1, 0x181f ;  /* 0x00381f00070e7f89 */ /* 0x0002e200000e0000 */
[----:B------:R-:W-:Y:S01]  /*b2e0*/  IMAD.MOV.U32 R10, RZ, RZ, R84 ;  /* 0x000000ffff0a7224 */ /* 0x000fe200078e0054 */
[----:B------:R-:W-:Y:S01]  /*b2f0*/  BSSY B0, `(.L_x_433) ;  /* 0x000002b000007945 */ /* 0x000fe20003800000 */
[----:B------:R-:W-:Y:S01]  /*b300*/  IMAD.MOV.U32 R9, RZ, RZ, R85 ;  /* 0x000000ffff097224 */ /* 0x000fe200078e0055 */
[----:B------:R-:W-:Y:S01]  /*b310*/  PRMT R126, R11, 0x5410, R12 ;  /* 0x000054100b7e7816 */ /* 0x000fe2000000000c */
[----:B------:R1:W4:Y:S01]  /*b320*/  SHFL.IDX PT, R13, R5, 0x1, 0x181f ;  /* 0x00381f00050d7f89 */ /* 0x00032200000e0000 */
[----:B------:R-:W-:Y:S01]  /*b330*/  MOV R11, R87 ;  /* 0x00000057000b7202 */ /* 0x000fe20000000f00 */
[----:B------:R-:W-:Y:S01]  /*b340*/  CS2R R56, SRZ ;  /* 0x0000000000387805 */ /* 0x000fe2000001ff00 */
[----:B------:R-:W-:Y:S01]  /*b350*/  PRMT R113, R9, 0x5410, R10 ;  /* 0x0000541009717816 */ /* 0x000fe2000000000a */
[----:B------:R-:W-:Y:S01]  /*b360*/  IMAD.MOV.U32 R10, RZ, RZ, R100 ;  /* 0x000000ffff0a7224 */ /* 0x000fe200078e0064 */
[----:B------:R-:W-:Y:S01]  /*b370*/  PRMT R114, R11, 0x5410, R16 ;  /* 0x000054100b727816 */ /* 0x000fe20000000010 */
[----:B------:R-:W-:Y:S01]  /*b380*/  IMAD.MOV.U32 R11, RZ, RZ, R103 ;  /* 0x000000ffff0b7224 */ /* 0x000fe200078e0067 */
[----:B------:R-:W-:Y:S01]  /*b390*/  MOV R16, R102 ;  /* 0x0000006600107202 */ /* 0x000fe20000000f00 */
[----:B------:R1:W1:Y:S01]  /*b3a0*/  SHFL.IDX PT, R12, R8, 0x1, 0x181f ;  /* 0x00381f00080c7f89 */ /* 0x00026200000e0000 */
[----:B------:R-:W-:Y:S01]  /*b3b0*/  MOV R9, R101 ;  /* 0x0000006500097202 */ /* 0x000fe20000000f00 */
[----:B------:R-:W-:Y:S01]  /*b3c0*/  CS2R R74, SRZ ;  /* 0x00000000004a7805 */ /* 0x000fe2000001ff00 */
[----:B------:R-:W-:Y:S01]  /*b3d0*/  PRMT R124, R11, 0x5410, R16 ;  /* 0x000054100b7c7816 */ /* 0x000fe20000000010 */
[----:B------:R-:W-:Y:S01]  /*b3e0*/  CS2R R72, SRZ ;  /* 0x0000000000487805 */ /* 0x000fe2000001ff00 */
[----:B------:R-:W-:Y:S01]  /*b3f0*/  PRMT R123, R9, 0x5410, R10 ;  /* 0x00005410097b7816 */ /* 0x000fe2000000000a */
[----:B------:R-:W-:Y:S01]  /*b400*/  CS2R R54, SRZ ;  /* 0x0000000000367805 */ /* 0x000fe2000001ff00 */
[----:B------:R-:W-:Y:S01]  /*b410*/  CS2R R52, SRZ ;  /* 0x0000000000347805 */ /* 0x000fe2000001ff00 */
[----:B------:R-:W-:Y:S01]  /*b420*/  CS2R R70, SRZ ;  /* 0x0000000000467805 */ /* 0x000fe2000001ff00 */
[----:B------:R-:W-:Y:S01]  /*b430*/  CS2R R68, SRZ ;  /* 0x0000000000447805 */ /* 0x000fe2000001ff00 */
        /* <DEDUP_REMOVED lines=22> */
.L_x_434:
[----:B--2---:R-:W-:Y:S05]  /*b5a0*/  BSYNC B0 ;  /* 0x0000000000007941 */ /* 0x004fea0003800000 */
.L_x_433:
[----:B------:R-:W-:Y:S01]  /*b5b0*/  ISETP.NE.AND P0, PT, R4, RZ, PT ;  /* 0x000000ff0400720c */ /* 0x000fe20003f05270 */
[----:B-----5:R-:W-:Y:S01]  /*b5c0*/  IMAD.MOV.U32 R11, RZ, RZ, R58 ;  /* 0x000000ffff0b7224 */ /* 0x020fe200078e003a */
[----:B------:R-:W-:Y:S01]  /*b5d0*/  MOV R4, R57 ;  /* 0x0000003900047202 */ /* 0x000fe20000000f00 */
[----:B------:R-:W-:Y:S01]  /*b5e0*/  IMAD.MOV.U32 R10, RZ, RZ, R59 ;  /* 0x000000ffff0a7224 */ /* 0x000fe200078e003b */
[----:B-1----:R1:W2:Y:S01]  /*b5f0*/  SHFL.IDX PT, R15, R6, 0x2, 0x181f ;  /* 0x00581f00060f7f89 */ /* 0x0022a200000e0000 */
        /* <DEDUP_REMOVED lines=9> */
[----:B---3--:R1:W3:Y:S01]  /*b690*/  SHFL.IDX PT, R14, R7, 0x2, 0x181f ;  /* 0x00581f00070e7f89 */ /* 0x0082e200000e0000 */
[----:B------:R-:W-:Y:S01]  /*b6a0*/  CS2R R42, SRZ ;  /* 0x00000000002a7805 */ /* 0x000fe2000001ff00 */
[----:B------:R-:W-:Y:S01]  /*b6b0*/  PRMT R112, R10, 0x5410, R11 ;  /* 0x000054100a707816 */ /* 0x000fe2000000000b */
[----:B------:R-:W-:Y:S01]  /*b6c0*/  IMAD.MOV.U32 R11, RZ, RZ, R54 ;  /* 0x000000ffff0b7224 */ /* 0x000fe200078e0036 */
[----:B------:R-:W-:Y:S01]  /*b6d0*/  PRMT R111, R4, 0x5410, R9 ;  /* 0x00005410046f7816 */ /* 0x000fe20000000009 */
[----:B------:R-:W-:Y:S01]  /*b6e0*/  IMAD.MOV.U32 R9, RZ, RZ, R52 ;  /* 0x000000ffff097224 */ /* 0x000fe200078e0034 */
[----:B------:R-:W-:Y:S01]  /*b6f0*/  MOV R10, R55 ;  /* 0x00000037000a7202 */ /* 0x000fe20000000f00 */
[----:B------:R-:W-:Y:S01]  /*b700*/  IMAD.MOV.U32 R4, RZ, RZ, R53 ;  /* 0x000000ffff047224 */ /* 0x000fe200078e0035 */
[----:B----4-:R1:W4:Y:S01]  /*b710*/  SHFL.IDX PT, R13, R5, 0x2, 0x181f ;  /* 0x00581f00050d7f89 */ /* 0x01032200000e0000 */
        /* <DEDUP_REMOVED lines=17> */
[----:B--23--:R-:W-:Y:S01]  /*b830*/  ISETP.GE.AND P0, PT, R225, c[0x0][0x27c], PT ;  /* 0x00009f00e1007a0c */ /* 0x00cfe20003f06270 */
[----:B------:R-:W-:Y:S01]  /*b840*/  CS2R R38, SRZ ;  /* 0x0000000000267805 */ /* 0x000fe2000001ff00 */
[----:B------:R-:W-:Y:S01]  /*b850*/  CS2R R36, SRZ ;  /* 0x0000000000247805 */ /* 0x000fe2000001ff00 */
[----:B------:R-:W-:Y:S01]  /*b860*/  CS2R R30, SRZ ;  /* 0x00000000001e7805 */ /* 0x000fe2000001ff00 */
[----:B------:R-:W-:-:S09]  /*b870*/  CS2R R28, SRZ ;  /* 0x00000000001c7805 */ /* 0x000fd2000001ff00 */
[----:B------:R-:W-:-:S04]  /*b880*/  @!P0 IMAD.WIDE R16, R225, 0x2, R14 ;  /* 0x00000002e1108825 */ /* 0x000fc800078e020e */
        /* <DEDUP_REMOVED lines=15> */
.L_x_436:
[----:B--23--:R-:W-:Y:S05]  /*b980*/  BSYNC B0 ;  /* 0x0000000000007941 */ /* 0x00cfea0003800000 */
.L_x_435:
[----:B-----5:R-:W-:Y:S01]  /*b990*/  IMAD.MOV.U32 R9, RZ, RZ, R40 ;  /* 0x000000ffff097224 */ /* 0x020fe200078e0028 */
[----:B------:R-:W-:Y:S01]  /*b9a0*/  MOV R4, R41 ;  /* 0x0000002900047202 */ /* 0x000fe20000000f00 */
[----:B-1----:R-:W-:Y:S01]  /*b9b0*/  IMAD.MOV.U32 R11, RZ, RZ, R42 ;  /* 0x000000ffff0b7224 */ /* 0x002fe200078e002a */
[----:B------:R1:W2:Y:S01]  /*b9c0*/  SHFL.IDX PT, R67, R6, 0x3, 0x181f ;  /* 0x00781f0006437f89 */ /* 0x0002a200000e0000 */
[----:B------:R-:W-:Y:S01]  /*b9d0*/  IMAD.MOV.U32 R10, RZ, RZ, R43 ;  /* 0x000000ffff0a7224 */ /* 0x000fe200078e002b */
[----:B------:R-:W-:Y:S01]  /*b9e0*/  PRMT R83, R4, 0x5410, R9 ;  /* 0x0000541004537816 */ /* 0x000fe20000000009 */
[----:B------:R-:W-:Y:S01]  /*b9f0*/  IMAD.MOV.U32 R4, RZ, RZ, R37 ;  /* 0x000000ffff047224 */ /* 0x000fe200078e0025 */
[----:B------:R-:W-:Y:S01]  /*ba00*/  MOV R9, R36 ;  /* 0x0000002400097202 */ /* 0x000fe20000000f00 */
[----:B------:R3:W4:Y:S01]  /*ba10*/  SHFL.IDX PT, R77, R5, 0x3, 0x181f ;  /* 0x00781f00054d7f89 */ /* 0x00072200000e0000 */
[----:B------:R-:W-:Y:S01]  /*ba20*/  PRMT R92, R10, 0x5410, R11 ;  /* 0x000054100a5c7816 */ /* 0x000fe2000000000b */
[----:B------:R-:W-:Y:S01]  /*ba30*/  IMAD.MOV.U32 R11, RZ, RZ, R38 ;  /* 0x000000ffff0b7224 */ /* 0x000fe200078e0026 */
[----:B------:R-:W-:Y:S01]  /*ba40*/  PRMT R95, R4, 0x5410, R9 ;  /* 0x00005410045f7816 */ /* 0x000fe20000000009 */
[----:B------:R-:W-:Y:S01]  /*ba50*/  IMAD.MOV.U32 R10, RZ, RZ, R39 ;  /* 0x000000ffff0a7224 */ /* 0x000fe200078e0027 */
[----:B------:R2:W4:Y:S01]  /*ba60*/  SHFL.IDX PT, R66, R7, 0x3, 0x181f ;  /* 0x00781f0007427f89 */ /* 0x00052200000e0000 */
[----:B------:R-:W-:Y:S01]  /*ba70*/  IMAD.MOV.U32 R9, RZ, RZ, R32 ;  /* 0x000000ffff097224 */ /* 0x000fe200078e0020 */
[----:B------:R-:W-:Y:S01]  /*ba80*/  BSSY B0, `(.L_x_437) ;  /* 0x000002b000007945 */ /* 0x000fe20003800000 */
[----:B------:R-:W-:Y:S01]  /*ba90*/  IMAD.MOV.U32 R4, RZ, RZ, R33 ;  /* 0x000000ffff047224 */ /* 0x000fe200078e0021 */
[----:B------:R-:W-:Y:S01]  /*baa0*/  PRMT R96, R10, 0x5410, R11 ;  /* 0x000054100a607816 */ /* 0x000fe2000000000b */
[----:B------:R-:W-:Y:S01]  /*bab0*/  IMAD.MOV.U32 R11, RZ, RZ, R34 ;  /* 0x000000ffff0b7224 */ /* 0x000fe200078e0022 */
[----:B------:R-:W-:Y:S01]  /*bac0*/  MOV R10, R35 ;  /* 0x00000023000a7202 */ /* 0x000fe20000000f00 */
[----:B------:R4:W4:Y:S01]  /*bad0*/  SHFL.IDX PT, R76, R8, 0x3, 0x181f ;  /* 0x00781f00084c7f89 */ /* 0x00092200000e0000 */
[----:B------:R-:W-:Y:S01]  /*bae0*/  PRMT R81, R4, 0x5410, R9 ;  /* 0x0000541004517816 */ /* 0x000fe20000000009 */
[----:B------:R-:W-:Y:S01]  /*baf0*/  CS2R R24, SRZ ;  /* 0x0000000000187805 */ /* 0x000fe2000001ff00 */
[----:B------:R-:W-:Y:S01]  /*bb00*/  MOV R4, R29 ;  /* 0x0000001d00047202 */ /* 0x000fe20000000f00 */
[----:B------:R-:W-:Y:S01]  /*bb10*/  CS2R R22, SRZ ;  /* 0x0000000000167805 */ /* 0x000fe2000001ff00 */
[----:B------:R-:W-:Y:S01]  /*bb20*/  PRMT R82, R10, 0x5410, R11 ;  /* 0x000054100a527816 */ /* 0x000fe2000000000b */
[----:B-1----:R-:W-:Y:S01]  /*bb30*/  IMAD.MOV.U32 R6, RZ, RZ, R31 ;  /* 0x000000ffff067224 */ /* 0x002fe200078e001f */
[----:B------:R-:W-:Y:S01]  /*bb40*/  CS2R R20, SRZ ;  /* 0x0000000000147805 */ /* 0x000fe2000001ff00 */
[----:B------:R-:W-:Y:S01]  /*bb50*/  CS2R R18, SRZ ;  /* 0x0000000000127805 */ /* 0x000fe2000001ff00 */
[----:B------:R-:W-:Y:S01]  /*bb60*/  CS2R R16, SRZ ;  /* 0x0000000000107805 */ /* 0x000fe2000001ff00 */
[----:B------:R-:W-:Y:S01]  /*bb70*/  CS2R R14, SRZ ;  /* 0x00000000000e7805 */ /* 0x000fe2000001ff00 */
[----:B---3--:R-:W-:Y:S01]  /*bb80*/  IMAD.MOV.U32 R5, RZ, RZ, R28 ;  /* 0x000000ffff057224 */ /* 0x008fe200078e001c */
[----:B----4-:R-:W-:Y:S01]  /*bb90*/  CS2R R12, SRZ ;  /* 0x00000000000c7805 */ /* 0x010fe2000001ff00 */
[----:B--2---:R-:W-:-:S03]  /*bba0*/  MOV R7, R30 ;  /* 0x0000001e00077202 */ /* 0x004fc60000000f00 */
[----:B------:R-:W-:Y:S02]  /*bbb0*/  PRMT R93, R4, 0x5410, R5 ;  /* 0x00005410045d7816 */ /* 0x000fe40000000005 */
[----:B------:R-:W-:Y:S01]  /*bbc0*/  PRMT R94, R6, 0x5410, R7 ;  /* 0x00005410065e7816 */ /* 0x000fe20000000007 */
[----:B------:R-:W-:Y:S05]  /*bbd0*/  @P6 BRA `(.L_x_438) ;  /* 0x0000015000006947 */ /* 0x000fea0003800000 */
[----:B------:R-:W-:Y:S01]  /*bbe0*/  ISETP.GE.AND P0, PT, R225, c[0x0][0x27c], PT ;  /* 0x00009f00e1007a0c */ /* 0x000fe20003f06270 */
[----:B------:R-:W-:Y:S01]  /*bbf0*/  CS2R R22, SRZ ;  /* 0x0000000000167805 */ /* 0x000fe2000001ff00 */
[----:B------:R-:W-:Y:S01]  /*bc00*/  CS2R R20, SRZ ;  /* 0x0000000000147805 */ /* 0x000fe2000001ff00 */
[----:B------:R-:W-:Y:S01]  /*bc10*/  CS2R R14, SRZ ;  /* 0x00000000000e7805 */ /* 0x000fe2000001ff00 */
[----:B------:R-:W-:-:S09]  /*bc20*/  CS2R R12, SRZ ;  /* 0x00000000000c7805 */ /* 0x000fd2000001ff00 */
[----:B------:R-:W-:-:S04]  /*bc30*/  @!P0 IMAD.WIDE R8, R225, 0x2, R66 ;  /* 0x00000002e1088825 */ /* 0x000fc800078e0242 */
[----:B------:R-:W-:Y:S01]  /*bc40*/  @!P0 IMAD.WIDE R6, R225, 0x2, R76 ;  /* 0x00000002e1068825 */ /* 0x000fe200078e024c */
        /* <DEDUP_REMOVED lines=14> */
.L_x_438:
[----:B------:R-:W-:Y:S05]  /*bd30*/  BSYNC B0 ;  /* 0x0000000000007941 */ /* 0x000fea0003800000 */
.L_x_437:
        /* <DEDUP_REMOVED lines=8> */
[----:B------:R-:W-:Y:S01]  /*bdc0*/  PRMT R80, R7, 0x5410, R4 ;  /* 0x0000541007507816 */ /* 0x000fe20000000004 */
[----:B------:R-:W-:Y:S01]  /*bdd0*/  USEL UR4, UR4, 0x80, UP0 ;  /* 0x0000008004047887 */ /* 0x000fe20008000000 */
[----:B------:R-:W-:Y:S01]  /*bde0*/  MOV R4, R22 ;  /* 0x0000001600047202 */ /* 0x000fe20000000f00 */
[----:B------:R-:W-:Y:S01]  /*bdf0*/  IMAD.MOV.U32 R7, RZ, RZ, R23 ;  /* 0x000000ffff077224 */ /* 0x000fe200078e0017 */
[----:B------:R-:W-:Y:S01]  /*be00*/  PRMT R79, R5, 0x5410, R6 ;  /* 0x00005410054f7816 */ /* 0x000fe20000000006 */
        /* <DEDUP_REMOVED lines=28> */
[----:B------:R-:W-:Y:S01]  /*bfd0*/  SHF.R.U32.HI R127, RZ, 0x10, R101 ;  /* 0x00000010ff7f7819 */ /* 0x000fe20000011665 */
[--C-:B------:R-:W-:Y:S01]  /*bfe0*/  HADD2.F32 R132, -RZ, R123.reuse.H0_H0 ;  /* 0x2000007bff847230 */ /* 0x100fe20000004100 */
[----:B------:R-:W-:Y:S01]  /*bff0*/  SHF.R.S32.HI R5, RZ, 0x1f, R4 ;  /* 0x0000001fff057819 */ /* 0x000fe20000011404 */
[----:B------:R-:W-:Y:S01]  /*c000*/  HADD2.F32 R123, -RZ, R123.H1_H1 ;  /* 0x3000007bff7b7230 */ /* 0x000fe20000004100 */
[----:B------:R-:W-:Y:S01]  /*c010*/  SHF.L.U32 R7, R4, 0x3, RZ ;  /* 0x0000000304077819 */ /* 0x000fe200000006ff */
[----:B------:R-:W-:Y:S01]  /*c020*/  HADD2.F32 R140, -RZ, R127.H0_H0 ;  /* 0x2000007fff8c7230 */ /* 0x000fe20000004100 */
[----:B------:R-:W-:Y:S01]  /*c030*/  LEA.HI R5, R5, R4, RZ, 0x3 ;  /* 0x0000000405057211 */ /* 0x000fe200078f18ff */
[--C-:B------:R-:W-:Y:S01]  /*c040*/  HADD2.F32 R138, -RZ, R125.reuse.H0_H0 ;  /* 0x2000007dff8a7230 */ /* 0x100fe20000004100 */
[----:B------:R-:W-:Y:S01]  /*c050*/  LOP3.LUT R7, R120, 0x38, R7, 0xf8, !PT ;  /* 0x0000003878077812 */ /* 0x000fe200078ef807 */
[----:B------:R-:W-:Y:S01]  /*c060*/  HADD2.F32 R125, -RZ, R125.H1_H1 ;  /* 0x3000007dff7d7230 */ /* 0x000fe20000004100 */
[----:B------:R-:W-:Y:S01]  /*c070*/  SHF.L.U32 R5, R5, 0xa, RZ ;  /* 0x0000000a05057819 */ /* 0x000fe200000006ff */
[----:B------:R-:W-:Y:S01]  /*c080*/  HADD2.F32 R127, -RZ, R124.H0_H0 ;  /* 0x2000007cff7f7230 */ /* 0x000fe20000004100 */
[----:B------:R-:W-:-:S02]  /*c090*/  LOP3.LUT R4, R7, R118, RZ, 0x3c, !PT ;  /* 0x0000007607047212 */ /* 0x000fc400078e3cff */
[----:B------:R-:W-:Y:S02]  /*c0a0*/  LOP3.LUT R5, R5, 0x7fffe000, RZ, 0xc0, !PT ;  /* 0x7fffe00005057812 */ /* 0x000fe400078ec0ff */
[----:B------:R-:W-:Y:S02]  /*c0b0*/  SHF.R.U64 R100, R100, 0x10, R101 ;  /* 0x0000001064647819 */ /* 0x000fe40000001265 */
[----:B------:R-:W-:Y:S02]  /*c0c0*/  IADD3 R4, R4, R5, R117 ;  /* 0x0000000504047210 */ /* 0x000fe40007ffe075 */
[----:B------:R-:W-:Y:S01]  /*c0d0*/  SHF.R.U64 R101, R106, 0x10, R107 ;  /* 0x000000106a657819 */ /* 0x000fe2000000126b */
[----:B------:R-:W-:Y:S01]  /*c0e0*/  HADD2.F32 R100, -RZ, R100.H0_H0 ;  /* 0x20000064ff647230 */ /* 0x000fe20000004100 */
[----:B------:R-:W-:Y:S02]  /*c0f0*/  SHF.L.U32 R121, R4, 0x1, RZ ;  /* 0x0000000104797819 */ /* 0x000fe400000006ff */
[----:B------:R-:W-:-:S02]  /*c100*/  SHF.R.U64 R104, R104, 0x10, R105 ;  /* 0x0000001068687819 */ /* 0x000fc40000001269 */
[----:B------:R-:W-:Y:S01]  /*c110*/  SHF.R.U32.HI R106, RZ, 0x10, R107 ;  /* 0x00000010ff6a7819 */ /* 0x000fe2000001166b */
[----:B------:R-:W2:Y:S01]  /*c120*/  LDS.128 R4, [R121+0x10080] ;  /* 0x0100800079047984 */ /* 0x000ea20000000c00 */
[----:B------:R-:W-:Y:S01]  /*c130*/  SHF.R.U32.HI R105, RZ, 0x10, R105 ;  /* 0x00000010ff697819 */ /* 0x000fe20000011669 */
[----:B------:R-:W-:Y:S01]  /*c140*/  HADD2.F32 R104, -RZ, R104.H0_H0 ;  /* 0x20000068ff687230 */ /* 0x000fe20000004100 */
[--C-:B------:R-:W-:Y:S01]  /*c150*/  SHF.R.U64 R102, R102, 0x10, R103.reuse ;  /* 0x0000001066667819 */ /* 0x100fe20000001267 */
[----:B------:R-:W-:Y:S01]  /*c160*/  HADD2.F32 R106, -RZ, R106.H0_H0 ;  /* 0x2000006aff6a7230 */ /* 0x000fe20000004100 */
[----:B------:R-:W-:Y:S01]  /*c170*/  SHF.R.U32.HI R103, RZ, 0x10, R103 ;  /* 0x00000010ff677819 */ /* 0x000fe20000011667 */
[----:B------:R-:W-:Y:S02]  /*c180*/  HADD2.F32 R144, -RZ, R105.H0_H0 ;  /* 0x20000069ff907230 */ /* 0x000fe40000004100 */
[----:B------:R-:W-:Y:S02]  /*c190*/  HADD2.F32 R105, -RZ, R124.H1_H1 ;  /* 0x3000007cff697230 */ /* 0x000fe40000004100 */
[----:B------:R-:W-:-:S02]  /*c1a0*/  HADD2.F32 R102, -RZ, R102.H0_H0 ;  /* 0x20000066ff667230 */ /* 0x000fc40000004100 */
[--C-:B-1----:R-:W-:Y:S02]  /*c1b0*/  HADD2.F32 R107, -RZ, R9.reuse.H0_H0 ;  /* 0x20000009ff6b7230 */ /* 0x102fe40000004100 */
[--C-:B------:R-:W-:Y:S02]  /*c1c0*/  HADD2.F32 R128, -RZ, R8.reuse.H0_H0 ;  /* 0x20000008ff807230 */ /* 0x100fe40000004100 */
[----:B------:R-:W-:Y:S01]  /*c1d0*/  HADD2.F32 R9, -RZ, R9.H1_H1 ;  /* 0x30000009ff097230 */ /* 0x000fe20000004100 */
[----:B------:R-:W-:Y:S01]  /*c1e0*/  FMUL.FTZ R136, R107, R132 ;  /* 0x000000846b887220 */ /* 0x000fe20000410000 */
[----:B------:R-:W-:Y:S01]  /*c1f0*/  HADD2.F32 R129, -RZ, R8.H1_H1 ;  /* 0x30000008ff817230 */ /* 0x000fe20000004100 */
[----:B------:R-:W-:Y:S01]  /*c200*/  FMUL.FTZ R146, R128, R123 ;  /* 0x0000007b80927220 */ /* 0x000fe20000410000 */
[--C-:B------:R-:W-:Y:S01]  /*c210*/  HADD2.F32 R8, -RZ, R10.reuse.H0_H0 ;  /* 0x2000000aff087230 */ /* 0x100fe20000004100 */
[----:B------:R-:W-:Y:S01]  /*c220*/  FMUL.FTZ R142, R9, R140 ;  /* 0x0000008c098e7220 */ /* 0x000fe20000410000 */
[----:B------:R-:W-:Y:S01]  /*c230*/  HADD2.F32 R130, -RZ, R10.H1_H1 ;  /* 0x3000000aff827230 */ /* 0x000fe20000004100 */
[----:B------:R-:W-:Y:S01]  /*c240*/  FMUL.FTZ R137, R129, R100 ;  /* 0x0000006481897220 */ /* 0x000fe20000410000 */
[----:B------:R-:W-:-:S02]  /*c250*/  HADD2.F32 R10, -RZ, R11.H0_H0 ;  /* 0x2000000bff0a7230 */ /* 0x000fc40000004100 */
[----:B------:R-:W-:-:S03]  /*c260*/  HADD2.F32 R11, -RZ, R11.H1_H1 ;  /* 0x3000000bff0b7230 */ /* 0x000fc60000004100 */
[----:B------:R-:W-:Y:S01]  /*c270*/  FMUL.FTZ R124, R10, R127 ;  /* 0x0000007f0a7c7220 */ /* 0x000fe20000410000 */
[--C-:B--2---:R-:W-:Y:S02]  /*c280*/  HADD2.F32 R131, -RZ, R5.reuse.H0_H0 ;  /* 0x20000005ff837230 */ /* 0x104fe40000004100 */
[----:B------:R-:W-:Y:S02]  /*c290*/  HADD2.F32 R5, -RZ, R5.H1_H1 ;  /* 0x30000005ff057230 */ /* 0x000fe40000004100 */
[--C-:B------:R-:W-:Y:S01]  /*c2a0*/  HADD2.F32 R133, -RZ, R4.reuse.H0_H0 ;  /* 0x20000004ff857230 */ /* 0x100fe20000004100 */
[C---:B------:R-:W-:Y:S01]  /*c2b0*/  FMUL.FTZ R132, R131.reuse, R132 ;  /* 0x0000008483847220 */ /* 0x040fe20000410000 */
[----:B------:R-:W-:Y:S01]  /*c2c0*/  HADD2.F32 R134, -RZ, R4.H1_H1 ;  /* 0x30000004ff867230 */ /* 0x000fe20000004100 */
[----:B------:R-:W-:Y:S01]  /*c2d0*/  FFMA.FTZ R136, R131, R138, R136 ;  /* 0x0000008a83887223 */ /* 0x000fe20000010088 */
[----:B------:R-:W-:Y:S01]  /*c2e0*/  HADD2.F32 R4, -RZ, R6.H0_H0 ;  /* 0x20000006ff047230 */ /* 0x000fe20000004100 */
[----:B------:R-:W-:Y:S01]  /*c2f0*/  FMUL.FTZ R140, R5, R140 ;  /* 0x0000008c058c7220 */ /* 0x000fe20000410000 */
[----:B------:R-:W-:Y:S01]  /*c300*/  HADD2.F32 R131, -RZ, R126.H1_H1 ;  /* 0x3000007eff837230 */ /* 0x000fe20000004100 */
[C---:B------:R-:W-:Y:S01]  /*c310*/  FMUL.FTZ R123, R133.reuse, R123 ;  /* 0x0000007b857b7220 */ /* 0x040fe20000410000 */
[----:B------:R-:W-:Y:S01]  /*c320*/  HADD2.F32 R135, -RZ, R6.H1_H1 ;  /* 0x30000006ff877230 */ /* 0x000fe20000004100 */
[----:B------:R-:W-:Y:S01]  /*c330*/  FFMA.FTZ R146, R133, R125, R146 ;  /* 0x0000007d85927223 */ /* 0x000fe20000010092 */
[----:B------:R-:W-:Y:S01]  /*c340*/  HADD2.F32 R133, -RZ, R126.H0_H0 ;  /* 0x2000007eff857230 */ /* 0x000fe20000004100 */
[----:B------:R-:W-:Y:S01]  /*c350*/  FFMA.FTZ R5, R5, R144, R142 ;  /* 0x0000009005057223 */ /* 0x000fe2000001008e */
[----:B------:R-:W-:Y:S01]  /*c360*/  HADD2.F32 R142, -RZ, R103.H0_H0 ;  /* 0x20000067ff8e7230 */ /* 0x000fe20000004100 */
[-C--:B------:R-:W-:Y:S01]  /*c370*/  FMUL.FTZ R126, R8, R105.reuse ;  /* 0x00000069087e7220 */ /* 0x080fe20000410000 */
[--C-:B------:R-:W-:Y:S01]  /*c380*/  HADD2.F32 R6, -RZ, R7.reuse.H0_H0 ;  /* 0x20000007ff067230 */ /* 0x100fe20000004100 */
[C---:B------:R-:W-:Y:S01]  /*c390*/  FMUL.FTZ R105, R4.reuse, R105 ;  /* 0x0000006904697220 */ /* 0x040fe20000410000 */
[----:B------:R-:W-:Y:S01]  /*c3a0*/  HADD2.F32 R7, -RZ, R7.H1_H1 ;  /* 0x30000007ff077230 */ /* 0x000fe20000004100 */
[----:B------:R-:W-:Y:S01]  /*c3b0*/  FFMA.FTZ R103, R4, R131, R126 ;  /* 0x0000008304677223 */ /* 0x000fe2000001007e */
[----:B------:R-:W-:Y:S01]  /*c3c0*/  F2FP.PACK_AB R5, R5, R136 ;  /* 0x000000880505723e */ /* 0x000fe200000000ff */
[----:B------:R-:W-:-:S02]  /*c3d0*/  FMUL.FTZ R4, R11, R142 ;  /* 0x0000008e0b047220 */ /* 0x000fc40000410000 */
[C---:B------:R-:W-:Y:S02]  /*c3e0*/  FMUL.FTZ R142, R7.reuse, R142 ;  /* 0x0000008e078e7220 */ /* 0x040fe40000410000 */
[----:B------:R-:W-:Y:S01]  /*c3f0*/  FFMA.FTZ R7, R7, R106, R4 ;  /* 0x0000006a07077223 */ /* 0x000fe20000010004 */
[----:B------:R-:W-:Y:S01]  /*c400*/  HADD2.F32 R4, -RZ, R101.H0_H0 ;  /* 0x20000065ff047230 */ /* 0x000fe20000004100 */
[----:B------:R-:W-:Y:S02]  /*c410*/  FMUL.FTZ R127, R6, R127 ;  /* 0x0000007f067f7220 */ /* 0x000fe40000410000 */
[----:B------:R-:W-:Y:S02]  /*c420*/  FFMA.FTZ R101, R134, R104, R137 ;  /* 0x0000006886657223 */ /* 0x000fe40000010089 */
[----:B------:R-:W-:Y:S02]  /*c430*/  FFMA.FTZ R124, R6, R133, R124 ;  /* 0x00000085067c7223 */ /* 0x000fe4000001007c */
[----:B------:R-:W-:-:S02]  /*c440*/  FMUL.FTZ R100, R134, R100 ;  /* 0x0000006486647220 */ /* 0x000fc40000410000 */
[----:B------:R-:W-:Y:S01]  /*c450*/  FMUL.FTZ R137, R135, R102 ;  /* 0x0000006687897220 */ /* 0x000fe20000410000 */
[----:B------:R-:W-:Y:S01]  /*c460*/  F2FP.PACK_AB R7, R7, R124 ;  /* 0x0000007c0707723e */ /* 0x000fe200000000ff */
[----:B------:R-:W-:Y:S02]  /*c470*/  FMUL.FTZ R6, R130, R102 ;  /* 0x0000006682067220 */ /* 0x000fe40000410000 */
[----:B------:R-:W-:Y:S02]  /*c480*/  FFMA.FTZ R105, R8, R131, -R105 ;  /* 0x0000008308697223 */ /* 0x000fe40000010869 */
[----:B------:R-:W-:Y:S02]  /*c490*/  FFMA.FTZ R127, R10, R133, -R127 ;  /* 0x000000850a7f7223 */ /* 0x000fe4000001087f */
[----:B------:R-:W-:Y:S02]  /*c4a0*/  FFMA.FTZ R132, R107, R138, -R132 ;  /* 0x0000008a6b847223 */ /* 0x000fe40000010884 */
[----:B------:R-:W-:-:S02]  /*c4b0*/  FFMA.FTZ R9, R9, R144, -R140 ;  /* 0x0000009009097223 */ /* 0x000fc4000001088c */
[----:B------:R-:W-:Y:S02]  /*c4c0*/  FFMA.FTZ R123, R128, R125, -R123 ;  /* 0x0000007d807b7223 */ /* 0x000fe4000001087b */
[----:B------:R-:W-:Y:S01]  /*c4d0*/  FFMA.FTZ R142, R11, R106, -R142 ;  /* 0x0000006a0b8e7223 */ /* 0x000fe2000001088e */
[----:B------:R-:W-:Y:S01]  /*c4e0*/  F2FP.PACK_AB R9, R9, R132 ;  /* 0x000000840909723e */ /* 0x000fe200000000ff */
[----:B------:R-:W-:Y:S02]  /*c4f0*/  FFMA.FTZ R8, R129, R104, -R100 ;  /* 0x0000006881087223 */ /* 0x000fe40000010864 */
[-C--:B------:R-:W-:Y:S01]  /*c500*/  FFMA.FTZ R10, R130, R4.reuse, -R137 ;  /* 0x00000004820a7223 */ /* 0x080fe20000010889 */
[----:B------:R-:W-:Y:S01]  /*c510*/  F2FP.PACK_AB R11, R142, R127 ;  /* 0x0000007f8e0b723e */ /* 0x000fe200000000ff */
[----:B------:R-:W-:Y:S01]  /*c520*/  FFMA.FTZ R6, R135, R4, R6 ;  /* 0x0000000487067223 */ /* 0x000fe20000010006 */
[----:B------:R-:W-:Y:S02]  /*c530*/  F2FP.PACK_AB R8, R8, R123 ;  /* 0x0000007b0808723e */ /* 0x000fe400000000ff */
[----:B------:R-:W-:-:S02]  /*c540*/  F2FP.PACK_AB R10, R10, R105 ;  /* 0x000000690a0a723e */ /* 0x000fc400000000ff */
[----:B------:R-:W-:Y:S02]  /*c550*/  F2FP.PACK_AB R4, R101, R146 ;  /* 0x000000926504723e */ /* 0x000fe400000000ff */
[----:B------:R-:W-:Y:S01]  /*c560*/  F2FP.PACK_AB R6, R6, R103 ;  /* 0x000000670606723e */ /* 0x000fe200000000ff */
[----:B------:R1:W-:Y:S04]  /*c570*/  STS.128 [R119+0x10080], R8 ;  /* 0x0100800877007388 */ /* 0x0003e80000000c00 */
[----:B------:R1:W-:Y:S02]  /*c580*/  STS.128 [R121+0x10080], R4 ;  /* 0x0100800479007388 */ /* 0x0003e40000000c00 */
.L_x_442:
[----:B------:R-:W-:Y:S05]  /*c590*/  BSYNC B0 ;  /* 0x0000000000007941 */ /* 0x000fea0003800000 */
.L_x_441:
[----:B------:R-:W-:-:S13]  /*c5a0*/  ISETP.GE.AND P0, PT, R219, c[0x0][0x27c], PT ;  /* 0x00009f00db007a0c */ /* 0x000fda0003f06270 */
[----:B------:R-:W-:Y:S05]  /*c5b0*/  @P0 BRA `(.L_x_440) ;  /* 0x0000067000000947 */ /* 0x000fea0003800000 */
[----:B-1----:R-:W-:Y:S01]  /*c5c0*/  SHF.R.S32.HI R8, RZ, 0x1f, R219 ;  /* 0x0000001fff087819 */ /* 0x002fe200000114db */
[----:B------:R-:W-:Y:S01]  /*c5d0*/  HADD2.F32 R124, -RZ, R114.H0_H0 ;  /* 0x20000072ff7c7230 */ /* 0x000fe20000004100 */
[----:B------:R-:W-:Y:S01]  /*c5e0*/  SHF.R.U32.HI R102, RZ, 0x10, R85 ;  /* 0x00000010ff667819 */ /* 0x000fe20000011655 */
[--C-:B------:R-:W-:Y:S01]  /*c5f0*/  HADD2.F32 R106, -RZ, R113.reuse.H0_H0 ;  /* 0x20000071ff6a7230 */ /* 0x100fe20000004100 */
[CC--:B------:R-:W-:Y:S01]  /*c600*/  LEA.HI R5, R8.reuse, R219.reuse, RZ, 0x3 ;  /* 0x000000db08057211 */ /* 0x0c0fe200078f18ff */
[----:B------:R-:W-:Y:S01]  /*c610*/  HADD2.F32 R132, -RZ, R116.H0_H0 ;  /* 0x20000074ff847230 */ /* 0x000fe20000004100 */
[----:B------:R-:W-:Y:S01]  /*c620*/  LEA.HI R8, R8, R219, RZ, 0x6 ;  /* 0x000000db08087211 */ /* 0x000fe200078f30ff */
[----:B------:R-:W-:Y:S01]  /*c630*/  HADD2.F32 R102, -RZ, R102.H0_H0 ;  /* 0x20000066ff667230 */ /* 0x000fe20000004100 */
[----:B------:R-:W-:Y:S01]  /*c640*/  LEA.HI.SX32 R7, R5, R122, 0x1d ;  /* 0x0000007a05077211 */ /* 0x000fe200078feaff */
[----:B------:R-:W-:Y:S01]  /*c650*/  HADD2.F32 R113, -RZ, R113.H1_H1 ;  /* 0x30000071ff717230 */ /* 0x000fe20000004100 */
[----:B------:R-:W-:Y:S01]  /*c660*/  LOP3.LUT R5, R120, 0x38, R5, 0xf8, !PT ;  /* 0x0000003878057812 */ /* 0x000fe200078ef805 */
[--C-:B------:R-:W-:Y:S01]  /*c670*/  HADD2.F32 R122, -RZ, R115.reuse.H0_H0 ;  /* 0x20000073ff7a7230 */ /* 0x100fe20000004100 */
[----:B------:R-:W-:Y:S01]  /*c680*/  SHF.R.S32.HI R4, RZ, 0x1f, R7 ;  /* 0x0000001fff047819 */ /* 0x000fe20000011407 */
[----:B------:R-:W-:Y:S01]  /*c690*/  HADD2.F32 R115, -RZ, R115.H1_H1 ;  /* 0x30000073ff737230 */ /* 0x000fe20000004100 */
[----:B------:R-:W-:-:S02]  /*c6a0*/  LOP3.LUT R6, R5, R118, RZ, 0x3c, !PT ;  /* 0x0000007605067212 */ /* 0x000fc400078e3cff */
[----:B------:R-:W-:Y:S02]  /*c6b0*/  SHF.L.U32 R5, R7, 0x3, RZ ;  /* 0x0000000307057819 */ /* 0x000fe400000006ff */
[----:B------:R-:W-:Y:S02]  /*c6c0*/  LEA.HI R4, R4, R7, RZ, 0x3 ;  /* 0x0000000704047211 */ /* 0x000fe400078f18ff */
[----:B------:R-:W-:Y:S02]  /*c6d0*/  SHF.L.U32 R8, R8, 0x7, RZ ;  /* 0x0000000708087819 */ /* 0x000fe400000006ff */
[----:B------:R-:W-:Y:S02]  /*c6e0*/  LOP3.LUT R5, R120, 0x38, R5, 0xf8, !PT ;  /* 0x0000003878057812 */ /* 0x000fe400078ef805 */
[----:B------:R-:W-:Y:S02]  /*c6f0*/  SHF.L.U32 R4, R4, 0xa, RZ ;  /* 0x0000000a04047819 */ /* 0x000fe400000006ff */
[----:B------:R-:W-:-:S02]  /*c700*/  LOP3.LUT R8, R8, 0x7fffe000, RZ, 0xc0, !PT ;  /* 0x7fffe00008087812 */ /* 0x000fc400078ec0ff */
[----:B------:R-:W-:Y:S02]  /*c710*/  LOP3.LUT R118, R5, R118, RZ, 0x3c, !PT ;  /* 0x0000007605767212 */ /* 0x000fe400078e3cff */
[----:B------:R-:W-:Y:S02]  /*c720*/  LOP3.LUT R4, R4, 0x7fffe000, RZ, 0xc0, !PT ;  /* 0x7fffe00004047812 */ /* 0x000fe400078ec0ff */
[--C-:B------:R-:W-:Y:S02]  /*c730*/  IADD3 R6, R6, R8, R117.reuse ;  /* 0x0000000806067210 */ /* 0x100fe40007ffe075 */
[----:B------:R-:W-:Y:S02]  /*c740*/  IADD3 R4, R118, R4, R117 ;  /* 0x0000000476047210 */ /* 0x000fe40007ffe075 */
[----:B------:R-:W-:Y:S02]  /*c750*/  SHF.L.U32 R100, R6, 0x1, RZ ;  /* 0x0000000106647819 */ /* 0x000fe400000006ff */
[----:B------:R-:W-:-:S02]  /*c760*/  SHF.L.U32 R101, R4, 0x1, RZ ;  /* 0x0000000104657819 */ /* 0x000fc400000006ff */
[--C-:B------:R-:W-:Y:S01]  /*c770*/  SHF.R.U64 R88, R88, 0x10, R89.reuse ;  /* 0x0000001058587819 */ /* 0x100fe20000001259 */
[----:B------:R-:W1:Y:S01]  /*c780*/  LDS.128 R8, [R100+0x10080] ;  /* 0x0100800064087984 */ /* 0x000e620000000c00 */
[----:B------:R-:W-:Y:S02]  /*c790*/  SHF.R.U32.HI R89, RZ, 0x10, R89 ;  /* 0x00000010ff597819 */ /* 0x000fe40000011659 */
[----:B------:R-:W-:Y:S01]  /*c7a0*/  SHF.R.U64 R84, R84, 0x10, R85 ;  /* 0x0000001054547819 */ /* 0x000fe20000001255 */
[----:B------:R-:W2:Y:S01]  /*c7b0*/  LDS.128 R4, [R101+0x10080] ;  /* 0x0100800065047984 */ /* 0x000ea20000000c00 */
[--C-:B------:R-:W-:Y:S01]  /*c7c0*/  SHF.R.U64 R85, R90, 0x10, R91.reuse ;  /* 0x000000105a557819 */ /* 0x100fe2000000125b */
[----:B------:R-:W-:Y:S01]  /*c7d0*/  HADD2.F32 R128, -RZ, R89.H0_H0 ;  /* 0x20000059ff807230 */ /* 0x000fe20000004100 */
[----:B------:R-:W-:Y:S01]  /*c7e0*/  SHF.R.U32.HI R90, RZ, 0x10, R91 ;  /* 0x00000010ff5a7819 */ /* 0x000fe2000001165b */
[----:B------:R-:W-:Y:S01]  /*c7f0*/  HADD2.F32 R88, -RZ, R88.H0_H0 ;  /* 0x20000058ff587230 */ /* 0x000fe20000004100 */
[----:B------:R-:W-:-:S02]  /*c800*/  SHF.R.U64 R86, R86, 0x10, R87 ;  /* 0x0000001056567819 */ /* 0x000fc40000001257 */
[----:B------:R-:W-:Y:S01]  /*c810*/  SHF.R.U32.HI R87, RZ, 0x10, R87 ;  /* 0x00000010ff577819 */ /* 0x000fe20000011657 */
[----:B------:R-:W-:Y:S02]  /*c820*/  HADD2.F32 R134, -RZ, R90.H0_H0 ;  /* 0x2000005aff867230 */ /* 0x000fe40000004100 */
[--C-:B-1----:R-:W-:Y:S02]  /*c830*/  HADD2.F32 R103, -RZ, R9.reuse.H1_H1 ;  /* 0x30000009ff677230 */ /* 0x102fe40000004100 */
[----:B------:R-:W-:Y:S02]  /*c840*/  HADD2.F32 R91, -RZ, R9.H0_H0 ;  /* 0x20000009ff5b7230 */ /* 0x000fe40000004100 */
[----:B------:R-:W-:Y:S01]  /*c850*/  HADD2.F32 R9, -RZ, R11.H0_H0 ;  /* 0x2000000bff097230 */ /* 0x000fe20000004100 */
[----:B------:R-:W-:Y:S01]  /*c860*/  FMUL.FTZ R126, R103, R102 ;  /* 0x00000066677e7220 */ /* 0x000fe20000410000 */
[--C-:B--2---:R-:W-:Y:S01]  /*c870*/  HADD2.F32 R117, -RZ, R5.reuse.H1_H1 ;  /* 0x30000005ff757230 */ /* 0x104fe20000004100 */
[----:B------:R-:W-:Y:S01]  /*c880*/  FMUL.FTZ R120, R91, R106 ;  /* 0x0000006a5b787220 */ /* 0x000fe20000410000 */
[----:B------:R-:W-:Y:S01]  /*c890*/  HADD2.F32 R107, -RZ, R5.H0_H0 ;  /* 0x20000005ff6b7230 */ /* 0x000fe20000004100 */
[----:B------:R-:W-:Y:S01]  /*c8a0*/  FMUL.FTZ R130, R9, R124 ;  /* 0x0000007c09827220 */ /* 0x000fe20000410000 */
[----:B------:R-:W-:Y:S01]  /*c8b0*/  HADD2.F32 R5, -RZ, R7.H0_H0 ;  /* 0x20000007ff057230 */ /* 0x000fe20000004100 */
[C---:B------:R-:W-:Y:S01]  /*c8c0*/  FMUL.FTZ R102, R117.reuse, R102 ;  /* 0x0000006675667220 */ /* 0x040fe20000410000 */
[----:B------:R-:W-:Y:S01]  /*c8d0*/  HADD2.F32 R104, -RZ, R8.H0_H0 ;  /* 0x20000008ff687230 */ /* 0x000fe20000004100 */
[----:B------:R-:W-:Y:S01]  /*c8e0*/  FFMA.FTZ R117, R117, R128, R126 ;  /* 0x0000008075757223 */ /* 0x000fe2000001007e */
[----:B------:R-:W-:Y:S01]  /*c8f0*/  HADD2.F32 R11, -RZ, R11.H1_H1 ;  /* 0x3000000bff0b7230 */ /* 0x000fe20000004100 */
[C---:B------:R-:W-:Y:S01]  /*c900*/  FMUL.FTZ R124, R5.reuse, R124 ;  /* 0x0000007c057c7220 */ /* 0x040fe20000410000 */
[----:B------:R-:W-:Y:S01]  /*c910*/  HADD2.F32 R126, -RZ, R87.H0_H0 ;  /* 0x20000057ff7e7230 */ /* 0x000fe20000004100 */
[----:B------:R-:W-:Y:S01]  /*c920*/  FFMA.FTZ R130, R5, R132, R130 ;  /* 0x0000008405827223 */ /* 0x000fe20000010082 */
[----:B------:R-:W-:Y:S01]  /*c930*/  HADD2.F32 R118, -RZ, R4.H0_H0 ;  /* 0x20000004ff767230 */ /* 0x000fe20000004100 */
[-C--:B------:R-:W-:Y:S01]  /*c940*/  FMUL.FTZ R5, R104, R113.reuse ;  /* 0x0000007168057220 */ /* 0x080fe20000410000 */
[----:B------:R-:W-:Y:S01]  /*c950*/  HADD2.F32 R105, -RZ, R8.H1_H1 ;  /* 0x30000008ff697230 */ /* 0x000fe20000004100 */
[-C--:B------:R-:W-:Y:S01]  /*c960*/  FMUL.FTZ R90, R11, R126.reuse ;  /* 0x0000007e0b5a7220 */ /* 0x080fe20000410000 */
[----:B------:R-:W-:Y:S01]  /*c970*/  HADD2.F32 R7, -RZ, R7.H1_H1 ;  /* 0x30000007ff077230 */ /* 0x000fe20000004100 */
[C---:B------:R-:W-:Y:S01]  /*c980*/  FMUL.FTZ R113, R118.reuse, R113 ;  /* 0x0000007176717220 */ /* 0x040fe20000410000 */
[----:B------:R-:W-:Y:S01]  /*c990*/  HADD2.F32 R8, -RZ, R10.H0_H0 ;  /* 0x2000000aff087230 */ /* 0x000fe20000004100 */
[----:B------:R-:W-:Y:S01]  /*c9a0*/  FFMA.FTZ R118, R118, R115, R5 ;  /* 0x0000007376767223 */ /* 0x000fe20000010005 */
[----:B------:R-:W-:Y:S01]  /*c9b0*/  HADD2.F32 R87, -RZ, R114.H1_H1 ;  /* 0x30000072ff577230 */ /* 0x000fe20000004100 */
[----:B------:R-:W-:Y:S01]  /*c9c0*/  FMUL.FTZ R126, R7, R126 ;  /* 0x0000007e077e7220 */ /* 0x000fe20000410000 */
[----:B------:R-:W-:Y:S01]  /*c9d0*/  HADD2.F32 R119, -RZ, R4.H1_H1 ;  /* 0x30000004ff777230 */ /* 0x000fe20000004100 */
[C---:B------:R-:W-:Y:S01]  /*c9e0*/  FMUL.FTZ R106, R107.reuse, R106 ;  /* 0x0000006a6b6a7220 */ /* 0x040fe20000410000 */
[----:B------:R-:W-:Y:S01]  /*c9f0*/  HADD2.F32 R4, -RZ, R6.H0_H0 ;  /* 0x20000006ff047230 */ /* 0x000fe20000004100 */
[----:B------:R-:W-:Y:S01]  /*ca00*/  FFMA.FTZ R120, R107, R122, R120 ;  /* 0x0000007a6b787223 */ /* 0x000fe20000010078 */
[----:B------:R-:W-:Y:S01]  /*ca10*/  HADD2.F32 R5, -RZ, R116.H1_H1 ;  /* 0x30000074ff057230 */ /* 0x000fe20000004100 */
[----:B------:R-:W-:Y:S01]  /*ca20*/  FFMA.FTZ R7, R7, R134, R90 ;  /* 0x0000008607077223 */ /* 0x000fe2000001005a */
[----:B------:R-:W-:Y:S01]  /*ca30*/  HADD2.F32 R10, -RZ, R10.H1_H1 ;  /* 0x3000000aff0a7230 */ /* 0x000fe20000004100 */
[-C--:B------:R-:W-:Y:S01]  /*ca40*/  FMUL.FTZ R89, R8, R87.reuse ;  /* 0x0000005708597220 */ /* 0x080fe20000410000 */
[----:B------:R-:W-:Y:S01]  /*ca50*/  HADD2.F32 R90, -RZ, R84.H0_H0 ;  /* 0x20000054ff5a7230 */ /* 0x000fe20000004100 */
[C---:B------:R-:W-:Y:S01]  /*ca60*/  FMUL.FTZ R87, R4.reuse, R87 ;  /* 0x0000005704577220 */ /* 0x040fe20000410000 */
[----:B------:R-:W-:Y:S01]  /*ca70*/  HADD2.F32 R107, -RZ, R86.H0_H0 ;  /* 0x20000056ff6b7230 */ /* 0x000fe20000004100 */
[----:B------:R-:W-:Y:S01]  /*ca80*/  FFMA.FTZ R84, R4, R5, R89 ;  /* 0x0000000504547223 */ /* 0x000fe20000010059 */
[----:B------:R-:W-:Y:S01]  /*ca90*/  HADD2.F32 R6, -RZ, R6.H1_H1 ;  /* 0x30000006ff067230 */ /* 0x000fe20000004100 */
[----:B------:R-:W-:Y:S01]  /*caa0*/  FMUL.FTZ R4, R105, R90 ;  /* 0x0000005a69047220 */ /* 0x000fe20000410000 */
[----:B------:R-:W-:Y:S01]  /*cab0*/  HADD2.F32 R89, -RZ, R85.H0_H0 ;  /* 0x20000055ff597230 */ /* 0x000fe20000004100 */
[----:B------:R-:W-:Y:S01]  /*cac0*/  FMUL.FTZ R85, R10, R107 ;  /* 0x0000006b0a557220 */ /* 0x000fe20000410000 */
[----:B------:R-:W-:Y:S01]  /*cad0*/  F2FP.PACK_AB R7, R7, R130 ;  /* 0x000000820707723e */ /* 0x000fe200000000ff */
[----:B------:R-:W-:-:S02]  /*cae0*/  FMUL.FTZ R90, R119, R90 ;  /* 0x0000005a775a7220 */ /* 0x000fc40000410000 */
[----:B------:R-:W-:Y:S02]  /*caf0*/  FMUL.FTZ R107, R6, R107 ;  /* 0x0000006b066b7220 */ /* 0x000fe40000410000 */
[----:B------:R-:W-:Y:S01]  /*cb00*/  FFMA.FTZ R87, R8, R5, -R87 ;  /* 0x0000000508577223 */ /* 0x000fe20000010857 */
[----:B------:R-:W-:Y:S01]  /*cb10*/  F2FP.PACK_AB R5, R117, R120 ;  /* 0x000000787505723e */ /* 0x000fe200000000ff */
        /* <DEDUP_REMOVED lines=8> */
[----:B------:R-:W-:Y:S02]  /*cba0*/  FFMA.FTZ R10, R10, R89, -R107 ;  /* 0x000000590a0a7223 */ /* 0x000fe4000001086b */
[----:B------:R-:W-:Y:S01]  /*cbb0*/  FFMA.FTZ R119, R119, R88, R4 ;  /* 0x0000005877777223 */ /* 0x000fe20000010004 */
[----:B------:R-:W-:Y:S01]  /*cbc0*/  F2FP.PACK_AB R8, R8, R113 ;  /* 0x000000710808723e */ /* 0x000fe200000000ff */
[----:B------:R-:W-:Y:S01]  /*cbd0*/  FFMA.FTZ R85, R6, R89, R85 ;  /* 0x0000005906557223 */ /* 0x000fe20000010055 */
[----:B------:R-:W-:Y:S02]  /*cbe0*/  F2FP.PACK_AB R10, R10, R87 ;  /* 0x000000570a0a723e */ /* 0x000fe400000000ff */
[----:B------:R-:W-:Y:S02]  /*cbf0*/  F2FP.PACK_AB R4, R119, R118 ;  /* 0x000000767704723e */ /* 0x000fe400000000ff */
[----:B------:R-:W-:Y:S01]  /*cc00*/  F2FP.PACK_AB R6, R85, R84 ;  /* 0x000000545506723e */ /* 0x000fe200000000ff */
[----:B------:R1:W-:Y:S04]  /*cc10*/  STS.128 [R100+0x10080], R8 ;  /* 0x0100800864007388 */ /* 0x0003e80000000c00 */
[----:B------:R1:W-:Y:S02]  /*cc20*/  STS.128 [R101+0x10080], R4 ;  /* 0x0100800465007388 */ /* 0x0003e40000000c00 */
.L_x_440:
[----:B------:R-:W-:Y:S05]  /*cc30*/  BSYNC B1 ;  /* 0x0000000000017941 */ /* 0x000fea0003800000 */
.L_x_439:
[----:B------:R-:W-:Y:S01]  /*cc40*/  IADD3 R84, R60, 0x20, RZ ;  /* 0x000000203c547810 */ /* 0x000fe20007ffe0ff */
[----:B------:R-:W-:Y:S03]  /*cc50*/  BSSY B1, `(.L_x_443) ;  /* 0x00000db000017945 */ /* 0x000fe60003800000 */
[----:B------:R-:W-:-:S13]  /*cc60*/  ISETP.GE.AND P0, PT, R84, UR4, PT ;  /* 0x0000000454007c0c */ /* 0x000fda000bf06270 */
[----:B------:R-:W-:Y:S05]  /*cc70*/  @P0 BRA `(.L_x_444) ;  /* 0x00000d8000000947 */ /* 0x000fea0003800000 */
[----:B------:R-:W-:Y:S01]  /*cc80*/  ISETP.GE.AND P0, PT, R225, c[0x0][0x27c], PT ;  /* 0x00009f00e1007a0c */ /* 0x000fe20003f06270 */
[----:B------:R-:W-:Y:S01]  /*cc90*/  IMAD.SHL.U32 R90, R84, 0x40, RZ ;  /* 0x00000040545a7824 */ /* 0x000fe200078e00ff */
[----:B-1----:R-:W-:Y:S01]  /*cca0*/  SHF.R.S32.HI R5, RZ, 0x1f, R84 ;  /* 0x0000001fff057819 */ /* 0x002fe20000011454 */
        /* <DEDUP_REMOVED lines=10> */
[----:B------:R-:W-:Y:S01]  /*cd50*/  HADD2.F32 R102, -RZ, R109.H0_H0 ;  /* 0x2000006dff667230 */ /* 0x000fe20000004100 */
[----:B------:R-:W-:Y:S01]  /*cd60*/  LOP3.LUT R87, R90, 0x38, R225, 0xf8, !PT ;  /* 0x000000385a577812 */ /* 0x000fe200078ef8e1 */
[----:B------:R-:W-:Y:S01]  /*cd70*/  HADD2.F32 R116, -RZ, R111.H0_H0 ;  /* 0x2000006fff747230 */ /* 0x000fe20000004100 */
[----:B------:R-:W-:Y:S01]  /*cd80*/  SHF.R.S32.HI R5, RZ, 0x1f, R4 ;  /* 0x0000001fff057819 */ /* 0x000fe20000011404 */
[----:B------:R-:W-:Y:S01]  /*cd90*/  HADD2.F32 R109, -RZ, R109.H1_H1 ;  /* 0x3000006dff6d7230 */ /* 0x000fe20000004100 */
[----:B------:R-:W-:Y:S01]  /*cda0*/  SHF.L.U32 R7, R4, 0x3, RZ ;  /* 0x0000000304077819 */ /* 0x000fe200000006ff */
[----:B------:R-:W-:Y:S01]  /*cdb0*/  HADD2.F32 R124, -RZ, R111.H1_H1 ;  /* 0x3000006fff7c7230 */ /* 0x000fe20000004100 */
[----:B------:R-:W-:Y:S01]  /*cdc0*/  LEA.HI R5, R5, R4, RZ, 0x3 ;  /* 0x0000000405057211 */ /* 0x000fe200078f18ff */
[--C-:B------:R-:W-:Y:S01]  /*cdd0*/  HADD2.F32 R107, -RZ, R112.reuse.H1_H1 ;  /* 0x30000070ff6b7230 */ /* 0x100fe20000004100 */
[----:B------:R-:W-:Y:S01]  /*cde0*/  LOP3.LUT R87, R87, R88, RZ, 0x3c, !PT ;  /* 0x0000005857577212 */ /* 0x000fe200078e3cff */
[----:B------:R-:W-:Y:S01]  /*cdf0*/  HADD2.F32 R111, -RZ, R112.H0_H0 ;  /* 0x20000070ff6f7230 */ /* 0x000fe20000004100 */
[----:B------:R-:W-:-:S02]  /*ce00*/  LOP3.LUT R7, R90, 0x38, R7, 0xf8, !PT ;  /* 0x000000385a077812 */ /* 0x000fc400078ef807 */
[----:B------:R-:W-:Y:S02]  /*ce10*/  SHF.L.U32 R5, R5, 0xa, RZ ;  /* 0x0000000a05057819 */ /* 0x000fe400000006ff */
[----:B------:R-:W-:Y:S02]  /*ce20*/  IADD3 R87, R84, R87, RZ ;  /* 0x0000005754577210 */ /* 0x000fe40007ffe0ff */
[----:B------:R-:W-:Y:S02]  /*ce30*/  LOP3.LUT R4, R7, R88, RZ, 0x3c, !PT ;  /* 0x0000005807047212 */ /* 0x000fe400078e3cff */
[----:B------:R-:W-:Y:S02]  /*ce40*/  LOP3.LUT R5, R5, 0x7fffe000, RZ, 0xc0, !PT ;  /* 0x7fffe00005057812 */ /* 0x000fe400078ec0ff */
[----:B------:R-:W-:Y:S02]  /*ce50*/  SHF.L.U32 R87, R87, 0x1, RZ ;  /* 0x0000000157577819 */ /* 0x000fe400000006ff */
[----:B------:R-:W-:-:S02]  /*ce60*/  IADD3 R4, R4, R5, R84 ;  /* 0x0000000504047210 */ /* 0x000fc40007ffe054 */
[--C-:B------:R-:W-:Y:S01]  /*ce70*/  SHF.R.U64 R68, R68, 0x10, R69.reuse ;  /* 0x0000001044447819 */ /* 0x100fe20000001245 */
[----:B------:R-:W1:Y:S01]  /*ce80*/  LDS.128 R8, [R87+0x10080] ;  /* 0x0100800057087984 */ /* 0x000e620000000c00 */
[----:B------:R-:W-:Y:S02]  /*ce90*/  SHF.L.U32 R85, R4, 0x1, RZ ;  /* 0x0000000104557819 */ /* 0x000fe400000006ff */
[----:B------:R-:W-:Y:S01]  /*cea0*/  SHF.R.U32.HI R89, RZ, 0x10, R69 ;  /* 0x00000010ff597819 */ /* 0x000fe20000011645 */
[----:B------:R-:W-:Y:S01]  /*ceb0*/  HADD2.F32 R68, -RZ, R68.H0_H0 ;  /* 0x20000044ff447230 */ /* 0x000fe20000004100 */
[--C-:B------:R-:W-:Y:S01]  /*cec0*/  SHF.R.U64 R69, R74, 0x10, R75.reuse ;  /* 0x000000104a457819 */ /* 0x100fe2000000124b */
[----:B------:R-:W2:Y:S01]  /*ced0*/  LDS.128 R4, [R85+0x10080] ;  /* 0x0100800055047984 */ /* 0x000ea20000000c00 */
[----:B------:R-:W-:Y:S01]  /*cee0*/  SHF.R.U32.HI R74, RZ, 0x10, R75 ;  /* 0x00000010ff4a7819 */ /* 0x000fe2000001164b */
[----:B------:R-:W-:Y:S01]  /*cef0*/  HADD2.F32 R118, -RZ, R89.H0_H0 ;  /* 0x20000059ff767230 */ /* 0x000fe20000004100 */
[--C-:B------:R-:W-:Y:S01]  /*cf00*/  SHF.R.U64 R72, R72, 0x10, R73.reuse ;  /* 0x0000001048487819 */ /* 0x100fe20000001249 */
[----:B------:R-:W-:Y:S01]  /*cf10*/  HADD2.F32 R89, -RZ, R110.H1_H1 ;  /* 0x3000006eff597230 */ /* 0x000fe20000004100 */
[----:B------:R-:W-:Y:S01]  /*cf20*/  SHF.R.U32.HI R73, RZ, 0x10, R73 ;  /* 0x00000010ff497819 */ /* 0x000fe20000011649 */
[----:B------:R-:W-:Y:S01]  /*cf30*/  HADD2.F32 R74, -RZ, R74.H0_H0 ;  /* 0x2000004aff4a7230 */ /* 0x000fe20000004100 */
[--C-:B------:R-:W-:Y:S01]  /*cf40*/  SHF.R.U64 R70, R70, 0x10, R71.reuse ;  /* 0x0000001046467819 */ /* 0x100fe20000001247 */
[----:B------:R-:W-:Y:S01]  /*cf50*/  HADD2.F32 R72, -RZ, R72.H0_H0 ;  /* 0x20000048ff487230 */ /* 0x000fe20000004100 */
[----:B------:R-:W-:Y:S01]  /*cf60*/  SHF.R.U32.HI R71, RZ, 0x10, R71 ;  /* 0x00000010ff477819 */ /* 0x000fe20000011647 */
[----:B------:R-:W-:-:S02]  /*cf70*/  HADD2.F32 R122, -RZ, R73.H0_H0 ;  /* 0x20000049ff7a7230 */ /* 0x000fc40000004100 */
[----:B------:R-:W-:Y:S02]  /*cf80*/  HADD2.F32 R70, -RZ, R70.H0_H0 ;  /* 0x20000046ff467230 */ /* 0x000fe40000004100 */
[----:B------:R-:W-:Y:S02]  /*cf90*/  HADD2.F32 R112, -RZ, R71.H0_H0 ;  /* 0x20000047ff707230 */ /* 0x000fe40000004100 */
[----:B------:R-:W-:Y:S02]  /*cfa0*/  HADD2.F32 R69, -RZ, R69.H0_H0 ;  /* 0x20000045ff457230 */ /* 0x000fe40000004100 */
[----:B-1----:R-:W-:Y:S02]  /*cfb0*/  HADD2.F32 R75, -RZ, R9.H0_H0 ;  /* 0x20000009ff4b7230 */ /* 0x002fe40000004100 */
[--C-:B------:R-:W-:Y:S02]  /*cfc0*/  HADD2.F32 R91, -RZ, R8.reuse.H0_H0 ;  /* 0x20000008ff5b7230 */ /* 0x100fe40000004100 */
[----:B------:R-:W-:Y:S01]  /*cfd0*/  HADD2.F32 R100, -RZ, R8.H1_H1 ;  /* 0x30000008ff647230 */ /* 0x000fe20000004100 */
[----:B------:R-:W-:Y:S01]  /*cfe0*/  FMUL.FTZ R114, R75, R102 ;  /* 0x000000664b727220 */ /* 0x000fe20000410000 */
[----:B--2---:R-:W-:Y:S01]  /*cff0*/  HADD2.F32 R103, -RZ, R5.H0_H0 ;  /* 0x20000005ff677230 */ /* 0x004fe20000004100 */
[----:B------:R-:W-:Y:S01]  /*d000*/  FMUL.FTZ R73, R91, R109 ;  /* 0x0000006d5b497220 */ /* 0x000fe20000410000 */
[----:B------:R-:W-:-:S02]  /*d010*/  HADD2.F32 R8, -RZ, R10.H0_H0 ;  /* 0x2000000aff087230 */ /* 0x000fc40000004100 */
[----:B------:R-:W-:Y:S01]  /*d020*/  HADD2.F32 R101, -RZ, R10.H1_H1 ;  /* 0x3000000aff657230 */ /* 0x000fe20000004100 */
[C---:B------:R-:W-:Y:S01]  /*d030*/  FMUL.FTZ R102, R103.reuse, R102 ;  /* 0x0000006667667220 */ /* 0x040fe20000410000 */
[--C-:B------:R-:W-:Y:S01]  /*d040*/  HADD2.F32 R104, -RZ, R4.reuse.H0_H0 ;  /* 0x20000004ff687230 */ /* 0x100fe20000004100 */
[-C--:B------:R-:W-:Y:S01]  /*d050*/  FFMA.FTZ R114, R103, R116.reuse, R114 ;  /* 0x0000007467727223 */ /* 0x080fe20000010072 */
[--C-:B------:R-:W-:Y:S01]  /*d060*/  HADD2.F32 R10, -RZ, R11.reuse.H0_H0 ;  /* 0x2000000bff0a7230 */ /* 0x100fe20000004100 */
[----:B------:R-:W-:Y:S01]  /*d070*/  FFMA.FTZ R102, R75, R116, -R102 ;  /* 0x000000744b667223 */ /* 0x000fe20000010866 */
[----:B------:R-:W-:Y:S01]  /*d080*/  HADD2.F32 R105, -RZ, R4.H1_H1 ;  /* 0x30000004ff697230 */ /* 0x000fe20000004100 */
[----:B------:R-:W-:Y:S01]  /*d090*/  FMUL.FTZ R109, R104, R109 ;  /* 0x0000006d686d7220 */ /* 0x000fe20000410000 */
[----:B------:R-:W-:Y:S01]  /*d0a0*/  HADD2.F32 R103, -RZ, R110.H0_H0 ;  /* 0x2000006eff677230 */ /* 0x000fe20000004100 */
[----:B------:R-:W-:Y:S01]  /*d0b0*/  FMUL.FTZ R110, R8, R89 ;  /* 0x00000059086e7220 */ /* 0x000fe20000410000 */
[--C-:B------:R-:W-:Y:S01]  /*d0c0*/  HADD2.F32 R4, -RZ, R6.reuse.H0_H0 ;  /* 0x20000006ff047230 */ /* 0x100fe20000004100 */
        /* <DEDUP_REMOVED lines=11> */
[----:B------:R-:W-:Y:S01]  /*d180*/  HADD2.F32 R5, -RZ, R5.H1_H1 ;  /* 0x30000005ff057230 */ /* 0x000fe20000004100 */
[----:B------:R-:W-:-:S02]  /*d190*/  FFMA.FTZ R104, R6, R111, R104 ;  /* 0x0000006f06687223 */ /* 0x000fc40000010068 */
[----:B------:R-:W-:Y:S02]  /*d1a0*/  FMUL.FTZ R120, R9, R118 ;  /* 0x0000007609787220 */ /* 0x000fe40000410000 */
[----:B------:R-:W-:Y:S02]  /*d1b0*/  FMUL.FTZ R112, R7, R112 ;  /* 0x0000007007707220 */ /* 0x000fe40000410000 */
[----:B------:R-:W-:Y:S02]  /*d1c0*/  FMUL.FTZ R6, R101, R70 ;  /* 0x0000004665067220 */ /* 0x000fe40000410000 */
[----:B------:R-:W-:Y:S02]  /*d1d0*/  FMUL.FTZ R118, R5, R118 ;  /* 0x0000007605767220 */ /* 0x000fe40000410000 */
        /* <DEDUP_REMOVED lines=9> */
[----:B------:R-:W-:Y:S01]  /*d270*/  FFMA.FTZ R112, R11, R74, -R112 ;  /* 0x0000004a0b707223 */ /* 0x000fe20000010870 */
[----:B------:R-:W-:Y:S01]  /*d280*/  F2FP.PACK_AB R9, R9, R102 ;  /* 0x000000660909723e */ /* 0x000fe200000000ff */
[----:B------:R-:W-:Y:S02]  /*d290*/  FFMA.FTZ R8, R100, R72, -R113 ;  /* 0x0000004864087223 */ /* 0x000fe40000010871 */
[----:B------:R-:W-:Y:S01]  /*d2a0*/  FFMA.FTZ R10, R101, R69, -R70 ;  /* 0x00000045650a7223 */ /* 0x000fe20000010846 */
[----:B------:R-:W-:Y:S01]  /*d2b0*/  F2FP.PACK_AB R11, R112, R103 ;  /* 0x00000067700b723e */ /* 0x000fe200000000ff */
[----:B------:R-:W-:Y:S01]  /*d2c0*/  FFMA.FTZ R5, R5, R122, R120 ;  /* 0x0000007a05057223 */ /* 0x000fe20000010078 */
[----:B------:R-:W-:Y:S01]  /*d2d0*/  F2FP.PACK_AB R8, R8, R109 ;  /* 0x0000006d0808723e */ /* 0x000fe200000000ff */
[----:B------:R-:W-:Y:S01]  /*d2e0*/  FFMA.FTZ R4, R105, R72, R4 ;  /* 0x0000004869047223 */ /* 0x000fe20000010004 */
[----:B------:R-:W-:Y:S01]  /*d2f0*/  F2FP.PACK_AB R10, R10, R89 ;  /* 0x000000590a0a723e */ /* 0x000fe200000000ff */
[----:B------:R-:W-:Y:S01]  /*d300*/  FFMA.FTZ R6, R106, R69, R6 ;  /* 0x000000456a067223 */ /* 0x000fe20000010006 */
[----:B------:R-:W-:-:S02]  /*d310*/  F2FP.PACK_AB R5, R5, R114 ;  /* 0x000000720505723e */ /* 0x000fc400000000ff */
[----:B------:R-:W-:Y:S01]  /*d320*/  F2FP.PACK_AB R4, R4, R73 ;  /* 0x000000490404723e */ /* 0x000fe200000000ff */
[----:B------:R1:W-:Y:S01]  /*d330*/  STS.128 [R87+0x10080], R8 ;  /* 0x0100800857007388 */ /* 0x0003e20000000c00 */
[----:B------:R-:W-:-:S05]  /*d340*/  F2FP.PACK_AB R6, R6, R71 ;  /* 0x000000470606723e */ /* 0x000fca00000000ff */
[----:B------:R1:W-:Y:S02]  /*d350*/  STS.128 [R85+0x10080], R4 ;  /* 0x0100800455007388 */ /* 0x0003e40000000c00 */
.L_x_446:
[----:B------:R-:W-:Y:S05]  /*d360*/  BSYNC B0 ;  /* 0x0000000000007941 */ /* 0x000fea0003800000 */
.L_x_445:
[----:B------:R-:W-:-:S13]  /*d370*/  ISETP.GE.AND P0, PT, R219, c[0x0][0x27c], PT ;  /* 0x00009f00db007a0c */ /* 0x000fda0003f06270 */
[----:B------:R-:W-:Y:S05]  /*d380*/  @P0 BRA `(.L_x_444) ;  /* 0x0000067000000947 */ /* 0x000fea0003800000 */
[----:B-1----:R-:W-:Y:S01]  /*d390*/  SHF.R.S32.HI R4, RZ, 0x1f, R219 ;  /* 0x0000001fff047819 */ /* 0x002fe200000114db */
[----:B------:R-:W-:Y:S01]  /*d3a0*/  HADD2.F32 R100, -RZ, R98.H0_H0 ;  /* 0x20000062ff647230 */ /* 0x000fe20000004100 */
[----:B------:R-:W-:Y:S01]  /*d3b0*/  SHF.R.U32.HI R70, RZ, 0x10, R53 ;  /* 0x00000010ff467819 */ /* 0x000fe20000011635 */
[----:B------:R-:W-:Y:S01]  /*d3c0*/  HADD2.F32 R106, -RZ, R108.H0_H0 ;  /* 0x2000006cff6a7230 */ /* 0x000fe20000004100 */
[CC--:B------:R-:W-:Y:S01]  /*d3d0*/  LEA.HI R5, R4.reuse, R219.reuse, RZ, 0x3 ;  /* 0x000000db04057211 */ /* 0x0c0fe200078f18ff */
[--C-:B------:R-:W-:Y:S01]  /*d3e0*/  HADD2.F32 R74, -RZ, R97.reuse.H0_H0 ;  /* 0x20000061ff4a7230 */ /* 0x100fe20000004100 */
        /* <DEDUP_REMOVED lines=10> */
[----:B------:R-:W-:Y:S01]  /*d490*/  LOP3.LUT R5, R90, 0x38, R5, 0xf8, !PT ;  /* 0x000000385a057812 */ /* 0x000fe200078ef805 */
[--C-:B------:R-:W-:Y:S01]  /*d4a0*/  HADD2.F32 R90, -RZ, R99.reuse.H0_H0 ;  /* 0x20000063ff5a7230 */ /* 0x100fe20000004100 */
[----:B------:R-:W-:Y:S01]  /*d4b0*/  LOP3.LUT R9, R9, 0x7fffe000, RZ, 0xc0, !PT ;  /* 0x7fffe00009097812 */ /* 0x000fe200078ec0ff */
[----:B------:R-:W-:Y:S01]  /*d4c0*/  HADD2.F32 R99, -RZ, R99.H1_H1 ;  /* 0x30000063ff637230 */ /* 0x000fe20000004100 */
[----:B------:R-:W-:-:S02]  /*d4d0*/  SHF.L.U32 R4, R4, 0xa, RZ ;  /* 0x0000000a04047819 */ /* 0x000fc400000006ff */
[----:B------:R-:W-:Y:S02]  /*d4e0*/  LOP3.LUT R88, R5, R88, RZ, 0x3c, !PT ;  /* 0x0000005805587212 */ /* 0x000fe400078e3cff */
[--C-:B------:R-:W-:Y:S02]  /*d4f0*/  IADD3 R6, R6, R9, R84.reuse ;  /* 0x0000000906067210 */ /* 0x100fe40007ffe054 */
[----:B------:R-:W-:Y:S02]  /*d500*/  LOP3.LUT R5, R4, 0x7fffe000, RZ, 0xc0, !PT ;  /* 0x7fffe00004057812 */ /* 0x000fe400078ec0ff */
[----:B------:R-:W-:Y:S02]  /*d510*/  SHF.L.U32 R68, R6, 0x1, RZ ;  /* 0x0000000106447819 */ /* 0x000fe400000006ff */
[----:B------:R-:W-:Y:S02]  /*d520*/  IADD3 R5, R88, R5, R84 ;  /* 0x0000000558057210 */ /* 0x000fe40007ffe054 */
[----:B------:R-:W-:Y:S01]  /*d530*/  SHF.R.U64 R56, R56, 0x10, R57 ;  /* 0x0000001038387819 */ /* 0x000fe20000001239 */
[----:B------:R-:W1:Y:S01]  /*d540*/  LDS.128 R8, [R68+0x10080] ;  /* 0x0100800044087984 */ /* 0x000e620000000c00 */
[----:B------:R-:W-:-:S02]  /*d550*/  SHF.L.U32 R69, R5, 0x1, RZ ;  /* 0x0000000105457819 */ /* 0x000fc400000006ff */
[----:B------:R-:W-:Y:S01]  /*d560*/  SHF.R.U32.HI R57, RZ, 0x10, R57 ;  /* 0x00000010ff397819 */ /* 0x000fe20000011639 */
[----:B------:R-:W-:Y:S01]  /*d570*/  HADD2.F32 R56, -RZ, R56.H0_H0 ;  /* 0x20000038ff387230 */ /* 0x000fe20000004100 */
[----:B------:R-:W-:Y:S01]  /*d580*/  SHF.R.U64 R52, R52, 0x10, R53 ;  /* 0x0000001034347819 */ /* 0x000fe20000001235 */
[----:B------:R-:W2:Y:S01]  /*d590*/  LDS.128 R4, [R69+0x10080] ;  /* 0x0100800045047984 */ /* 0x000ea20000000c00 */
[--C-:B------:R-:W-:Y:S01]  /*d5a0*/  SHF.R.U64 R53, R58, 0x10, R59.reuse ;  /* 0x000000103a357819 */ /* 0x100fe2000000123b */
[----:B------:R-:W-:Y:S01]  /*d5b0*/  HADD2.F32 R102, -RZ, R57.H0_H0 ;  /* 0x20000039ff667230 */ /* 0x000fe20000004100 */
[----:B------:R-:W-:Y:S02]  /*d5c0*/  SHF.R.U32.HI R58, RZ, 0x10, R59 ;  /* 0x00000010ff3a7819 */ /* 0x000fe4000001163b */
[--C-:B------:R-:W-:Y:S01]  /*d5d0*/  SHF.R.U64 R54, R54, 0x10, R55.reuse ;  /* 0x0000001036367819 */ /* 0x100fe20000001237 */
[----:B------:R-:W-:Y:S01]  /*d5e0*/  HADD2.F32 R87, -RZ, R53.H0_H0 ;  /* 0x20000035ff577230 */ /* 0x000fe20000004100 */
[----:B------:R-:W-:Y:S01]  /*d5f0*/  SHF.R.U32.HI R55, RZ, 0x10, R55 ;  /* 0x00000010ff377819 */ /* 0x000fe20000011637 */
[----:B------:R-:W-:-:S02]  /*d600*/  HADD2.F32 R110, -RZ, R58.H0_H0 ;  /* 0x2000003aff6e7230 */ /* 0x000fc40000004100 */
        /* <DEDUP_REMOVED lines=16> */
[----:B------:R-:W-:Y:S01]  /*d710*/  HADD2.F32 R7, -RZ, R7.H1_H1 ;  /* 0x30000007ff077230 */ /* 0x000fe20000004100 */
[----:B------:R-:W-:Y:S01]  /*d720*/  FMUL.FTZ R74, R75, R74 ;  /* 0x0000004a4b4a7220 */ /* 0x000fe20000410000 */
[----:B------:R-:W-:Y:S01]  /*d730*/  HADD2.F32 R85, -RZ, R4.H0_H0 ;  /* 0x20000004ff557230 */ /* 0x000fe20000004100 */
[-C--:B------:R-:W-:Y:S01]  /*d740*/  FMUL.FTZ R58, R11, R84.reuse ;  /* 0x000000540b3a7220 */ /* 0x080fe20000410000 */
[----:B------:R-:W-:Y:S01]  /*d750*/  HADD2.F32 R5, -RZ, R98.H1_H1 ;  /* 0x30000062ff057230 */ /* 0x000fe20000004100 */
[-C--:B------:R-:W-:Y:S01]  /*d760*/  FMUL.FTZ R98, R72, R97.reuse ;  /* 0x0000006148627220 */ /* 0x080fe20000410000 */
[----:B------:R-:W-:Y:S01]  /*d770*/  HADD2.F32 R73, -RZ, R8.H1_H1 ;  /* 0x30000008ff497230 */ /* 0x000fe20000004100 */
[----:B------:R-:W-:Y:S01]  /*d780*/  FMUL.FTZ R84, R7, R84 ;  /* 0x0000005407547220 */ /* 0x000fe20000410000 */
[----:B------:R-:W-:Y:S01]  /*d790*/  HADD2.F32 R8, -RZ, R10.H0_H0 ;  /* 0x2000000aff087230 */ /* 0x000fe20000004100 */
[C---:B------:R-:W-:Y:S01]  /*d7a0*/  FMUL.FTZ R97, R85.reuse, R97 ;  /* 0x0000006155617220 */ /* 0x040fe20000410000 */
[----:B------:R-:W-:Y:S01]  /*d7b0*/  HADD2.F32 R86, -RZ, R4.H1_H1 ;  /* 0x30000004ff567230 */ /* 0x000fe20000004100 */
[----:B------:R-:W-:Y:S01]  /*d7c0*/  FFMA.FTZ R98, R85, R99, R98 ;  /* 0x0000006355627223 */ /* 0x000fe20000010062 */
[----:B------:R-:W-:Y:S01]  /*d7d0*/  HADD2.F32 R10, -RZ, R10.H1_H1 ;  /* 0x3000000aff0a7230 */ /* 0x000fe20000004100 */
[----:B------:R-:W-:Y:S01]  /*d7e0*/  FFMA.FTZ R88, R75, R90, R88 ;  /* 0x0000005a4b587223 */ /* 0x000fe20000010058 */
[----:B------:R-:W-:Y:S01]  /*d7f0*/  HADD2.F32 R4, -RZ, R6.H0_H0 ;  /* 0x20000006ff047230 */ /* 0x000fe20000004100 */
[----:B------:R-:W-:Y:S01]  /*d800*/  FFMA.FTZ R7, R7, R110, R58 ;  /* 0x0000006e07077223 */ /* 0x000fe2000001003a */
[----:B------:R-:W-:Y:S01]  /*d810*/  HADD2.F32 R55, -RZ, R108.H1_H1 ;  /* 0x3000006cff377230 */ /* 0x000fe20000004100 */
[-C--:B------:R-:W-:Y:S01]  /*d820*/  FMUL.FTZ R58, R8, R5.reuse ;  /* 0x00000005083a7220 */ /* 0x080fe20000410000 */
[----:B------:R-:W-:Y:S01]  /*d830*/  HADD2.F32 R85, -RZ, R54.H0_H0 ;  /* 0x20000036ff557230 */ /* 0x000fe20000004100 */
[C---:B------:R-:W-:Y:S01]  /*d840*/  FMUL.FTZ R5, R4.reuse, R5 ;  /* 0x0000000504057220 */ /* 0x040fe20000410000 */
[----:B------:R-:W-:Y:S01]  /*d850*/  HADD2.F32 R6, -RZ, R6.H1_H1 ;  /* 0x30000006ff067230 */ /* 0x000fe20000004100 */
[----:B------:R-:W-:Y:S01]  /*d860*/  FFMA.FTZ R74, R59, R90, -R74 ;  /* 0x0000005a3b4a7223 */ /* 0x000fe2000001084a */
[----:B------:R-:W-:Y:S01]  /*d870*/  HADD2.F32 R75, -RZ, R52.H0_H0 ;  /* 0x20000034ff4b7230 */ /* 0x000fe20000004100 */
[----:B------:R-:W-:Y:S01]  /*d880*/  FFMA.FTZ R52, R4, R55, R58 ;  /* 0x0000003704347223 */ /* 0x000fe2000001003a */
[----:B------:R-:W-:Y:S01]  /*d890*/  F2FP.PACK_AB R7, R7, R104 ;  /* 0x000000680707723e */ /* 0x000fe200000000ff */
[----:B------:R-:W-:-:S02]  /*d8a0*/  FMUL.FTZ R53, R10, R85 ;  /* 0x000000550a357220 */ /* 0x000fc40000410000 */
[----:B------:R-:W-:Y:S02]  /*d8b0*/  FMUL.FTZ R4, R86, R75 ;  /* 0x0000004b56047220 */ /* 0x000fe40000410000 */
[----:B------:R-:W-:Y:S02]  /*d8c0*/  FMUL.FTZ R85, R6, R85 ;  /* 0x0000005506557220 */ /* 0x000fe40000410000 */
[----:B------:R-:W-:Y:S02]  /*d8d0*/  FMUL.FTZ R89, R73, R75 ;  /* 0x0000004b49597220 */ /* 0x000fe40000410000 */
[----:B------:R-:W-:Y:S01]  /*d8e0*/  FFMA.FTZ R55, R8, R55, -R5 ;  /* 0x0000003708377223 */ /* 0x000fe20000010805 */
[----:B------:R-:W-:Y:S01]  /*d8f0*/  F2FP.PACK_AB R5, R57, R88 ;  /* 0x000000583905723e */ /* 0x000fe200000000ff */
[----:B------:R-:W-:Y:S02]  /*d900*/  FFMA.FTZ R71, R71, R102, -R70 ;  /* 0x0000006647477223 */ /* 0x000fe40000010846 */
[----:B------:R-:W-:-:S02]  /*d910*/  FFMA.FTZ R100, R9, R106, -R100 ;  /* 0x0000006a09647223 */ /* 0x000fc40000010864 */
[----:B------:R-:W-:Y:S01]  /*d920*/  FFMA.FTZ R11, R11, R110, -R84 ;  /* 0x0000006e0b0b7223 */ /* 0x000fe20000010854 */
[----:B------:R-:W-:Y:S01]  /*d930*/  F2FP.PACK_AB R9, R71, R74 ;  /* 0x0000004a4709723e */ /* 0x000fe200000000ff */
[----:B------:R-:W-:Y:S02]  /*d940*/  FFMA.FTZ R97, R72, R99, -R97 ;  /* 0x0000006348617223 */ /* 0x000fe40000010861 */
[----:B------:R-:W-:Y:S01]  /*d950*/  FFMA.FTZ R8, R73, R56, -R4 ;  /* 0x0000003849087223 */ /* 0x000fe20000010804 */
[----:B------:R-:W-:Y:S01]  /*d960*/  F2FP.PACK_AB R11, R11, R100 ;  /* 0x000000640b0b723e */ /* 0x000fe200000000ff */
[----:B------:R-:W-:Y:S02]  /*d970*/  FFMA.FTZ R10, R10, R87, -R85 ;  /* 0x000000570a0a7223 */ /* 0x000fe40000010855 */
[----:B------:R-:W-:Y:S01]  /*d980*/  FFMA.FTZ R75, R86, R56, R89 ;  /* 0x00000038564b7223 */ /* 0x000fe20000010059 */
[----:B------:R-:W-:Y:S01]  /*d990*/  F2FP.PACK_AB R8, R8, R97 ;  /* 0x000000610808723e */ /* 0x000fe200000000ff */
[----:B------:R-:W-:Y:S01]  /*d9a0*/  FFMA.FTZ R53, R6, R87, R53 ;  /* 0x0000005706357223 */ /* 0x000fe20000010035 */
[----:B------:R-:W-:-:S02]  /*d9b0*/  F2FP.PACK_AB R10, R10, R55 ;  /* 0x000000370a0a723e */ /* 0x000fc400000000ff */
[----:B------:R-:W-:Y:S02]  /*d9c0*/  F2FP.PACK_AB R4, R75, R98 ;  /* 0x000000624b04723e */ /* 0x000fe400000000ff */
[----:B------:R-:W-:Y:S01]  /*d9d0*/  F2FP.PACK_AB R6, R53, R52 ;  /* 0x000000343506723e */ /* 0x000fe200000000ff */
[----:B------:R1:W-:Y:S04]  /*d9e0*/  STS.128 [R68+0x10080], R8 ;  /* 0x0100800844007388 */ /* 0x0003e80000000c00 */
[----:B------:R1:W-:Y:S02]  /*d9f0*/  STS.128 [R69+0x10080], R4 ;  /* 0x0100800445007388 */ /* 0x0003e40000000c00 */
.L_x_444:
[----:B------:R-:W-:Y:S05]  /*da00*/  BSYNC B1 ;  /* 0x0000000000017941 */ /* 0x000fea0003800000 */
.L_x_443:
        /* <DEDUP_REMOVED lines=54> */
[--C-:B-1----:R-:W-:Y:S02]  /*dd70*/  HADD2.F32 R39, -RZ, R9.reuse.H0_H0 ;  /* 0x20000009ff277230 */ /* 0x102fe40000004100 */
[----:B------:R-:W-:Y:S02]  /*dd80*/  HADD2.F32 R9, -RZ, R9.H1_H1 ;  /* 0x30000009ff097230 */ /* 0x000fe40000004100 */
[--C-:B------:R-:W-:Y:S01]  /*dd90*/  HADD2.F32 R59, -RZ, R8.reuse.H0_H0 ;  /* 0x20000008ff3b7230 */ /* 0x100fe20000004100 */
[----:B------:R-:W-:Y:S01]  /*dda0*/  FMUL.FTZ R84, R39, R70 ;  /* 0x0000004627547220 */ /* 0x000fe20000410000 */
[--C-:B--2---:R-:W-:Y:S01]  /*ddb0*/  HADD2.F32 R71, -RZ, R5.reuse.H0_H0 ;  /* 0x20000005ff477230 */ /* 0x104fe20000004100 */
[----:B------:R-:W-:Y:S01]  /*ddc0*/  FMUL.FTZ R90, R9, R88 ;  /* 0x00000058095a7220 */ /* 0x000fe20000410000 */
[----:B------:R-:W-:Y:S01]  /*ddd0*/  HADD2.F32 R5, -RZ, R5.H1_H1 ;  /* 0x30000005ff057230 */ /* 0x000fe20000004100 */
[----:B------:R-:W-:Y:S01]  /*dde0*/  FMUL.FTZ R37, R59, R93 ;  /* 0x0000005d3b257220 */ /* 0x000fe20000410000 */
[----:B------:R-:W-:Y:S01]  /*ddf0*/  HADD2.F32 R68, -RZ, R8.H1_H1 ;  /* 0x30000008ff447230 */ /* 0x000fe20000004100 */
[C---:B------:R-:W-:Y:S01]  /*de00*/  FMUL.FTZ R70, R71.reuse, R70 ;  /* 0x0000004647467220 */ /* 0x040fe20000410000 */
[--C-:B------:R-:W-:Y:S01]  /*de10*/  HADD2.F32 R8, -RZ, R10.reuse.H0_H0 ;  /* 0x2000000aff087230 */ /* 0x100fe20000004100 */
[----:B------:R-:W-:Y:S01]  /*de20*/  FFMA.FTZ R84, R71, R86, R84 ;  /* 0x0000005647547223 */ /* 0x000fe20000010054 */
[----:B------:R-:W-:Y:S01]  /*de30*/  HADD2.F32 R69, -RZ, R10.H1_H1 ;  /* 0x3000000aff457230 */ /* 0x000fe20000004100 */
[C---:B------:R-:W-:Y:S01]  /*de40*/  FMUL.FTZ R88, R5.reuse, R88 ;  /* 0x0000005805587220 */ /* 0x040fe20000410000 */
[--C-:B------:R-:W-:Y:S01]  /*de50*/  HADD2.F32 R72, -RZ, R4.reuse.H0_H0 ;  /* 0x20000004ff487230 */ /* 0x100fe20000004100 */
[----:B------:R-:W-:Y:S01]  /*de60*/  FFMA.FTZ R5, R5, R98, R90 ;  /* 0x0000006205057223 */ /* 0x000fe2000001005a */
[--C-:B------:R-:W-:Y:S01]  /*de70*/  HADD2.F32 R10, -RZ, R11.reuse.H0_H0 ;  /* 0x2000000bff0a7230 */ /* 0x100fe20000004100 */
[----:B------:R-:W-:Y:S01]  /*de80*/  FMUL.FTZ R87, R8, R57 ;  /* 0x0000003908577220 */ /* 0x000fe20000410000 */
[----:B------:R-:W-:Y:S01]  /*de90*/  HADD2.F32 R73, -RZ, R4.H1_H1 ;  /* 0x30000004ff497230 */ /* 0x000fe20000004100 */
[C---:B------:R-:W-:Y:S01]  /*dea0*/  FMUL.FTZ R93, R72.reuse, R93 ;  /* 0x0000005d485d7220 */ /* 0x040fe20000410000 */
[----:B------:R-:W-:Y:S01]  /*deb0*/  HADD2.F32 R71, -RZ, R94.H0_H0 ;  /* 0x2000005eff477230 */ /* 0x000fe20000004100 */
[----:B------:R-:W-:Y:S01]  /*dec0*/  FFMA.FTZ R37, R72, R100, R37 ;  /* 0x0000006448257223 */ /* 0x000fe20000010025 */
[--C-:B------:R-:W-:Y:S01]  /*ded0*/  HADD2.F32 R4, -RZ, R6.reuse.H0_H0 ;  /* 0x20000006ff047230 */ /* 0x100fe20000004100 */
[----:B------:R-:W-:Y:S01]  /*dee0*/  FFMA.FTZ R70, R39, R86, -R70 ;  /* 0x0000005627467223 */ /* 0x000fe20000010846 */
[----:B------:R-:W-:Y:S01]  /*def0*/  HADD2.F32 R11, -RZ, R11.H1_H1 ;  /* 0x3000000bff0b7230 */ /* 0x000fe20000004100 */
[----:B------:R-:W-:Y:S01]  /*df00*/  FMUL.FTZ R72, R10, R71 ;  /* 0x000000470a487220 */ /* 0x000fe20000410000 */
[----:B------:R-:W-:Y:S01]  /*df10*/  HADD2.F32 R90, -RZ, R31.H0_H0 ;  /* 0x2000001fff5a7230 */ /* 0x000fe20000004100 */
[C---:B------:R-:W-:Y:S01]  /*df20*/  FMUL.FTZ R57, R4.reuse, R57 ;  /* 0x0000003904397220 */ /* 0x040fe20000410000 */
[----:B------:R-:W-:Y:S01]  /*df30*/  HADD2.F32 R74, -RZ, R6.H1_H1 ;  /* 0x30000006ff4a7230 */ /* 0x000fe20000004100 */
[----:B------:R-:W-:Y:S01]  /*df40*/  FFMA.FTZ R31, R4, R75, R87 ;  /* 0x0000004b041f7223 */ /* 0x000fe20000010057 */
[--C-:B------:R-:W-:Y:S01]  /*df50*/  HADD2.F32 R6, -RZ, R7.reuse.H0_H0 ;  /* 0x20000007ff067230 */ /* 0x100fe20000004100 */
[----:B------:R-:W-:Y:S01]  /*df60*/  FMUL.FTZ R4, R11, R90 ;  /* 0x0000005a0b047220 */ /* 0x000fe20000410000 */
[----:B------:R-:W-:Y:S01]  /*df70*/  HADD2.F32 R7, -RZ, R7.H1_H1 ;  /* 0x30000007ff077230 */ /* 0x000fe20000004100 */
[----:B------:R-:W-:Y:S01]  /*df80*/  FMUL.FTZ R87, R73, R28 ;  /* 0x0000001c49577220 */ /* 0x000fe20000410000 */
[----:B------:R-:W-:Y:S01]  /*df90*/  F2FP.PACK_AB R5, R5, R84 ;  /* 0x000000540505723e */ /* 0x000fe200000000ff */
[----:B------:R-:W-:-:S02]  /*dfa0*/  FMUL.FTZ R71, R6, R71 ;  /* 0x0000004706477220 */ /* 0x000fc40000410000 */
[----:B------:R-:W-:Y:S02]  /*dfb0*/  FFMA.FTZ R72, R6, R85, R72 ;  /* 0x0000005506487223 */ /* 0x000fe40000010048 */
[----:B------:R-:W-:Y:S02]  /*dfc0*/  FMUL.FTZ R90, R7, R90 ;  /* 0x0000005a075a7220 */ /* 0x000fe40000410000 */
[----:B------:R-:W-:Y:S02]  /*dfd0*/  FMUL.FTZ R6, R69, R30 ;  /* 0x0000001e45067220 */ /* 0x000fe40000410000 */
[----:B------:R-:W-:Y:S02]  /*dfe0*/  FFMA.FTZ R7, R7, R38, R4 ;  /* 0x0000002607077223 */ /* 0x000fe40000010004 */
[----:B------:R-:W-:Y:S02]  /*dff0*/  FMUL.FTZ R30, R74, R30 ;  /* 0x0000001e4a1e7220 */ /* 0x000fe40000410000 */
[----:B------:R-:W-:Y:S01]  /*e000*/  FMUL.FTZ R4, R68, R28 ;  /* 0x0000001c44047220 */ /* 0x000fe20000410000 */
[----:B------:R-:W-:Y:S01]  /*e010*/  F2FP.PACK_AB R7, R7, R72 ;  /* 0x000000480707723e */ /* 0x000fe200000000ff */
[----:B------:R-:W-:-:S02]  /*e020*/  FFMA.FTZ R57, R8, R75, -R57 ;  /* 0x0000004b08397223 */ /* 0x000fc40000010839 */
[----:B------:R-:W-:Y:S02]  /*e030*/  FFMA.FTZ R71, R10, R85, -R71 ;  /* 0x000000550a477223 */ /* 0x000fe40000010847 */
[----:B------:R-:W-:Y:S02]  /*e040*/  FFMA.FTZ R9, R9, R98, -R88 ;  /* 0x0000006209097223 */ /* 0x000fe40000010858 */
[----:B------:R-:W-:Y:S02]  /*e050*/  FFMA.FTZ R93, R59, R100, -R93 ;  /* 0x000000643b5d7223 */ /* 0x000fe4000001085d */
[----:B------:R-:W-:Y:S01]  /*e060*/  FFMA.FTZ R90, R11, R38, -R90 ;  /* 0x000000260b5a7223 */ /* 0x000fe2000001085a */
[----:B------:R-:W-:Y:S01]  /*e070*/  F2FP.PACK_AB R9, R9, R70 ;  /* 0x000000460909723e */ /* 0x000fe200000000ff */
[-C--:B------:R-:W-:Y:S02]  /*e080*/  FFMA.FTZ R8, R68, R36.reuse, -R87 ;  /* 0x0000002444087223 */ /* 0x080fe40000010857 */
[----:B------:R-:W-:Y:S01]  /*e090*/  FFMA.FTZ R10, R69, R29, -R30 ;  /* 0x0000001d450a7223 */ /* 0x000fe2000001081e */
[----:B------:R-:W-:Y:S01]  /*e0a0*/  F2FP.PACK_AB R11, R90, R71 ;  /* 0x000000475a0b723e */ /* 0x000fe200000000ff */
        /* <DEDUP_REMOVED lines=8> */
.L_x_450:
[----:B------:R-:W-:Y:S05]  /*e130*/  BSYNC B0 ;  /* 0x0000000000007941 */ /* 0x000fea0003800000 */
.L_x_449:
[----:B------:R-:W-:-:S13]  /*e140*/  ISETP.GE.AND P0, PT, R219, c[0x0][0x27c], PT ;  /* 0x00009f00db007a0c */ /* 0x000fda0003f06270 */
[----:B------:R-:W-:Y:S05]  /*e150*/  @P0 BRA `(.L_x_448) ;  /* 0x0000067000000947 */ /* 0x000fea0003800000 */
[----:B-1----:R-:W-:Y:S01]  /*e160*/  SHF.R.S32.HI R4, RZ, 0x1f, R219 ;  /* 0x0000001fff047819 */ /* 0x002fe200000114db */
[--C-:B------:R-:W-:Y:S01]  /*e170*/  HADD2.F32 R57, -RZ, R83.reuse.H0_H0 ;  /* 0x20000053ff397230 */ /* 0x100fe20000004100 */
[----:B------:R-:W-:Y:S01]  /*e180*/  SHF.R.U64 R30, R40, 0x10, R41 ;  /* 0x00000010281e7819 */ /* 0x000fe20000001229 */
[----:B------:R-:W-:Y:S01]  /*e190*/  HADD2.F32 R70, -RZ, R92.H0_H0 ;  /* 0x2000005cff467230 */ /* 0x000fe20000004100 */
[CC--:B------:R-:W-:Y:S01]  /*e1a0*/  LEA.HI R5, R4.reuse, R219.reuse, RZ, 0x3 ;  /* 0x000000db04057211 */ /* 0x0c0fe200078f18ff */
[----:B------:R-:W-:Y:S01]  /*e1b0*/  HADD2.F32 R83, -RZ, R83.H1_H1 ;  /* 0x30000053ff537230 */ /* 0x000fe20000004100 */
[----:B------:R-:W-:Y:S01]  /*e1c0*/  LEA.HI R9, R4, R219, RZ, 0x6 ;  /* 0x000000db04097211 */ /* 0x000fe200078f30ff */
[----:B------:R-:W-:Y:S01]  /*e1d0*/  HADD2.F32 R30, -RZ, R30.H0_H0 ;  /* 0x2000001eff1e7230 */ /* 0x000fe20000004100 */
[----:B------:R-:W-:Y:S02]  /*e1e0*/  LEA.HI.SX32 R7, R5, R54, 0x1d ;  /* 0x0000003605077211 */ /* 0x000fe400078feaff */
[----:B------:R-:W-:-:S02]  /*e1f0*/  LOP3.LUT R5, R58, 0x38, R5, 0xf8, !PT ;  /* 0x000000383a057812 */ /* 0x000fc400078ef805 */
[----:B------:R-:W-:Y:S02]  /*e200*/  SHF.R.S32.HI R4, RZ, 0x1f, R7 ;  /* 0x0000001fff047819 */ /* 0x000fe40000011407 */
[----:B------:R-:W-:Y:S02]  /*e210*/  LOP3.LUT R6, R5, R56, RZ, 0x3c, !PT ;  /* 0x0000003805067212 */ /* 0x000fe400078e3cff */
[----:B------:R-:W-:Y:S02]  /*e220*/  SHF.L.U32 R5, R7, 0x3, RZ ;  /* 0x0000000307057819 */ /* 0x000fe400000006ff */
[----:B------:R-:W-:Y:S02]  /*e230*/  SHF.L.U32 R9, R9, 0x7, RZ ;  /* 0x0000000709097819 */ /* 0x000fe400000006ff */
[----:B------:R-:W-:Y:S02]  /*e240*/  LEA.HI R4, R4, R7, RZ, 0x3 ;  /* 0x0000000704047211 */ /* 0x000fe400078f18ff */
[----:B------:R-:W-:Y:S01]  /*e250*/  LOP3.LUT R5, R58, 0x38, R5, 0xf8, !PT ;  /* 0x000000383a057812 */ /* 0x000fe200078ef805 */
[----:B------:R-:W-:Y:S01]  /*e260*/  HADD2.F32 R58, -RZ, R82.H0_H0 ;  /* 0x20000052ff3a7230 */ /* 0x000fe20000004100 */
[----:B------:R-:W-:-:S02]  /*e270*/  LOP3.LUT R9, R9, 0x7fffe000, RZ, 0xc0, !PT ;  /* 0x7fffe00009097812 */ /* 0x000fc400078ec0ff */
[----:B------:R-:W-:Y:S02]  /*e280*/  SHF.L.U32 R4, R4, 0xa, RZ ;  /* 0x0000000a04047819 */ /* 0x000fe400000006ff */
[----:B------:R-:W-:Y:S02]  /*e290*/  LOP3.LUT R56, R5, R56, RZ, 0x3c, !PT ;  /* 0x0000003805387212 */ /* 0x000fe400078e3cff */
[--C-:B------:R-:W-:Y:S02]  /*e2a0*/  IADD3 R6, R6, R9, R52.reuse ;  /* 0x0000000906067210 */ /* 0x100fe40007ffe034 */
[----:B------:R-:W-:Y:S02]  /*e2b0*/  LOP3.LUT R5, R4, 0x7fffe000, RZ, 0xc0, !PT ;  /* 0x7fffe00004057812 */ /* 0x000fe400078ec0ff */
[----:B------:R-:W-:Y:S02]  /*e2c0*/  SHF.L.U32 R28, R6, 0x1, RZ ;  /* 0x00000001061c7819 */ /* 0x000fe400000006ff */
[----:B------:R-:W-:-:S02]  /*e2d0*/  IADD3 R5, R56, R5, R52 ;  /* 0x0000000538057210 */ /* 0x000fc40007ffe034 */
[----:B------:R-:W-:Y:S01]  /*e2e0*/  SHF.R.U32.HI R40, RZ, 0x10, R41 ;  /* 0x00000010ff287819 */ /* 0x000fe20000011629 */
[----:B------:R-:W1:Y:S01]  /*e2f0*/  LDS.128 R8, [R28+0x10080] ;  /* 0x010080001c087984 */ /* 0x000e620000000c00 */
[----:B------:R-:W-:Y:S01]  /*e300*/  SHF.L.U32 R29, R5, 0x1, RZ ;  /* 0x00000001051d7819 */ /* 0x000fe200000006ff */
[--C-:B------:R-:W-:Y:S01]  /*e310*/  HADD2.F32 R41, -RZ, R81.reuse.H0_H0 ;  /* 0x20000051ff297230 */ /* 0x100fe20000004100 */
[----:B------:R-:W-:Y:S01]  /*e320*/  SHF.R.U64 R31, R32, 0x10, R33 ;  /* 0x00000010201f7819 */ /* 0x000fe20000001221 */
[----:B------:R-:W-:Y:S01]  /*e330*/  HADD2.F32 R81, -RZ, R81.H1_H1 ;  /* 0x30000051ff517230 */ /* 0x000fe20000004100 */
[----:B------:R-:W-:Y:S01]  /*e340*/  SHF.R.U64 R34, R34, 0x10, R35 ;  /* 0x0000001022227819 */ /* 0x000fe20000001223 */
[----:B------:R-:W2:Y:S01]  /*e350*/  LDS.128 R4, [R29+0x10080] ;  /* 0x010080001d047984 */ /* 0x000ea20000000c00 */
[----:B------:R-:W-:Y:S02]  /*e360*/  SHF.R.U32.HI R33, RZ, 0x10, R33 ;  /* 0x00000010ff217819 */ /* 0x000fe40000011621 */
[----:B------:R-:W-:-:S02]  /*e370*/  SHF.R.U32.HI R35, RZ, 0x10, R35 ;  /* 0x00000010ff237819 */ /* 0x000fc40000011623 */
[--C-:B------:R-:W-:Y:S01]  /*e380*/  SHF.R.U64 R32, R42, 0x10, R43.reuse ;  /* 0x000000102a207819 */ /* 0x100fe2000000122b */
[----:B------:R-:W-:Y:S01]  /*e390*/  HADD2.F32 R56, -RZ, R33.H0_H0 ;  /* 0x20000021ff387230 */ /* 0x000fe20000004100 */
[----:B------:R-:W-:Y:S01]  /*e3a0*/  SHF.R.U32.HI R42, RZ, 0x10, R43 ;  /* 0x00000010ff2a7819 */ /* 0x000fe2000001162b */
[----:B------:R-:W-:Y:S02]  /*e3b0*/  HADD2.F32 R72, -RZ, R35.H0_H0 ;  /* 0x20000023ff487230 */ /* 0x000fe40000004100 */
[----:B------:R-:W-:Y:S02]  /*e3c0*/  HADD2.F32 R33, -RZ, R92.H1_H1 ;  /* 0x3000005cff217230 */ /* 0x000fe40000004100 */
[----:B------:R-:W-:Y:S02]  /*e3d0*/  HADD2.F32 R74, -RZ, R42.H0_H0 ;  /* 0x2000002aff4a7230 */ /* 0x000fe40000004100 */
[--C-:B-1----:R-:W-:Y:S02]  /*e3e0*/  HADD2.F32 R36, -RZ, R9.reuse.H0_H0 ;  /* 0x20000009ff247230 */ /* 0x102fe40000004100 */
[----:B------:R-:W-:-:S02]  /*e3f0*/  HADD2.F32 R37, -RZ, R9.H1_H1 ;  /* 0x30000009ff257230 */ /* 0x000fc40000004100 */
[----:B------:R-:W-:Y:S01]  /*e400*/  HADD2.F32 R9, -RZ, R11.H0_H0 ;  /* 0x2000000bff097230 */ /* 0x000fe20000004100 */
[-C--:B------:R-:W-:Y:S01]  /*e410*/  FMUL.FTZ R55, R36, R41.reuse ;  /* 0x0000002924377220 */ /* 0x080fe20000410000 */
[--C-:B--2---:R-:W-:Y:S02]  /*e420*/  HADD2.F32 R52, -RZ, R5.reuse.H0_H0 ;  /* 0x20000005ff347230 */ /* 0x104fe40000004100 */
[----:B------:R-:W-:Y:S01]  /*e430*/  HADD2.F32 R43, -RZ, R5.H1_H1 ;  /* 0x30000005ff2b7230 */ /* 0x000fe20000004100 */
[-C--:B------:R-:W-:Y:S01]  /*e440*/  FMUL.FTZ R68, R9, R58.reuse ;  /* 0x0000003a09447220 */ /* 0x080fe20000410000 */
[----:B------:R-:W-:Y:S01]  /*e450*/  HADD2.F32 R5, -RZ, R7.H0_H0 ;  /* 0x20000007ff057230 */ /* 0x000fe20000004100 */
[C---:B------:R-:W-:Y:S01]  /*e460*/  FMUL.FTZ R41, R52.reuse, R41 ;  /* 0x0000002934297220 */ /* 0x040fe20000410000 */
[----:B------:R-:W-:Y:S01]  /*e470*/  HADD2.F32 R11, -RZ, R11.H1_H1 ;  /* 0x3000000bff0b7230 */ /* 0x000fe20000004100 */
[----:B------:R-:W-:Y:S01]  /*e480*/  FFMA.FTZ R55, R52, R57, R55 ;  /* 0x0000003934377223 */ /* 0x000fe20000010037 */
[----:B------:R-:W-:Y:S01]  /*e490*/  HADD2.F32 R7, -RZ, R7.H1_H1 ;  /* 0x30000007ff077230 */ /* 0x000fe20000004100 */
[C---:B------:R-:W-:Y:S01]  /*e4a0*/  FMUL.FTZ R58, R5.reuse, R58 ;  /* 0x0000003a053a7220 */ /* 0x040fe20000410000 */
[--C-:B------:R-:W-:Y:S01]  /*e4b0*/  HADD2.F32 R38, -RZ, R8.reuse.H0_H0 ;  /* 0x20000008ff267230 */ /* 0x100fe20000004100 */
[----:B------:R-:W-:Y:S01]  /*e4c0*/  FFMA.FTZ R68, R5, R70, R68 ;  /* 0x0000004605447223 */ /* 0x000fe20000010044 */
[----:B------:R-:W-:Y:S01]  /*e4d0*/  HADD2.F32 R39, -RZ, R8.H1_H1 ;  /* 0x30000008ff277230 */ /* 0x000fe20000004100 */
[----:B------:R-:W-:Y:S01]  /*e4e0*/  FMUL.FTZ R42, R11, R72 ;  /* 0x000000480b2a7220 */ /* 0x000fe20000410000 */
[----:B------:R-:W-:Y:S01]  /*e4f0*/  HADD2.F32 R52, -RZ, R40.H0_H0 ;  /* 0x20000028ff347230 */ /* 0x000fe20000004100 */
[----:B------:R-:W-:Y:S01]  /*e500*/  FMUL.FTZ R40, R37, R56 ;  /* 0x0000003825287220 */ /* 0x000fe20000410000 */
[----:B------:R-:W-:Y:S01]  /*e510*/  HADD2.F32 R8, -RZ, R10.H0_H0 ;  /* 0x2000000aff087230 */ /* 0x000fe20000004100 */
[----:B------:R-:W-:Y:S01]  /*e520*/  FMUL.FTZ R72, R7, R72 ;  /* 0x0000004807487220 */ /* 0x000fe20000410000 */
[----:B------:R-:W-:Y:S01]  /*e530*/  HADD2.F32 R5, -RZ, R82.H1_H1 ;  /* 0x30000052ff057230 */ /* 0x000fe20000004100 */
[C---:B------:R-:W-:Y:S01]  /*e540*/  FMUL.FTZ R56, R43.reuse, R56 ;  /* 0x000000382b387220 */ /* 0x040fe20000410000 */
[--C-:B------:R-:W-:Y:S01]  /*e550*/  HADD2.F32 R53, -RZ, R4.reuse.H0_H0 ;  /* 0x20000004ff357230 */ /* 0x100fe20000004100 */
[----:B------:R-:W-:Y:S01]  /*e560*/  FFMA.FTZ R40, R43, R52, R40 ;  /* 0x000000342b287223 */ /* 0x000fe20000010028 */
[----:B------:R-:W-:Y:S01]  /*e570*/  HADD2.F32 R54, -RZ, R4.H1_H1 ;  /* 0x30000004ff367230 */ /* 0x000fe20000004100 */
[----:B------:R-:W-:Y:S01]  /*e580*/  FFMA.FTZ R7, R7, R74, R42 ;  /* 0x0000004a07077223 */ /* 0x000fe2000001002a */
[----:B------:R-:W-:Y:S01]  /*e590*/  HADD2.F32 R4, -RZ, R6.H0_H0 ;  /* 0x20000006ff047230 */ /* 0x000fe20000004100 */
[----:B------:R-:W-:Y:S01]  /*e5a0*/  FMUL.FTZ R82, R38, R81 ;  /* 0x0000005126527220 */ /* 0x000fe20000410000 */
[----:B------:R-:W-:Y:S01]  /*e5b0*/  HADD2.F32 R10, -RZ, R10.H1_H1 ;  /* 0x3000000aff0a7230 */ /* 0x000fe20000004100 */
        /* <DEDUP_REMOVED lines=9> */
[----:B------:R-:W-:Y:S01]  /*e650*/  F2FP.PACK_AB R7, R7, R68 ;  /* 0x000000440707723e */ /* 0x000fe200000000ff */
[----:B------:R-:W-:-:S02]  /*e660*/  FMUL.FTZ R35, R39, R42 ;  /* 0x0000002a27237220 */ /* 0x000fc40000410000 */
[-C--:B------:R-:W-:Y:S02]  /*e670*/  FMUL.FTZ R4, R10, R43.reuse ;  /* 0x0000002b0a047220 */ /* 0x080fe40000410000 */
[----:B------:R-:W-:Y:S02]  /*e680*/  FMUL.FTZ R42, R54, R42 ;  /* 0x0000002a362a7220 */ /* 0x000fe40000410000 */
[----:B------:R-:W-:Y:S02]  /*e690*/  FMUL.FTZ R43, R6, R43 ;  /* 0x0000002b062b7220 */ /* 0x000fe40000410000 */
[----:B------:R-:W-:Y:S01]  /*e6a0*/  FFMA.FTZ R33, R8, R33, -R5 ;  /* 0x0000002108217223 */ /* 0x000fe20000010805 */
[----:B------:R-:W-:Y:S01]  /*e6b0*/  F2FP.PACK_AB R5, R40, R55 ;  /* 0x000000372805723e */ /* 0x000fe200000000ff */
[----:B------:R-:W-:Y:S02]  /*e6c0*/  FFMA.FTZ R41, R36, R57, -R41 ;  /* 0x0000003924297223 */ /* 0x000fe40000010829 */
[----:B------:R-:W-:-:S02]  /*e6d0*/  FFMA.FTZ R56, R37, R52, -R56 ;  /* 0x0000003425387223 */ /* 0x000fc40000010838 */
[----:B------:R-:W-:Y:S02]  /*e6e0*/  FFMA.FTZ R58, R9, R70, -R58 ;  /* 0x00000046093a7223 */ /* 0x000fe4000001083a */
        /* <DEDUP_REMOVED lines=14> */
.L_x_448:
[----:B------:R-:W-:Y:S05]  /*e7d0*/  BSYNC B1 ;  /* 0x0000000000017941 */ /* 0x000fea0003800000 */
.L_x_447:
        /* <DEDUP_REMOVED lines=113> */
.L_x_452:
[----:B------:R-:W-:Y:S05]  /*eef0*/  BSYNC B0 ;  /* 0x0000000000007941 */ /* 0x000fea0003800000 */
.L_x_451:
        /* <DEDUP_REMOVED lines=105> */
.L_x_424:
[----:B------:R-:W-:Y:S05]  /*f590*/  BSYNC B2 ;  /* 0x0000000000027941 */ /* 0x000fea0003800000 */
.L_x_390:
        /* <DEDUP_REMOVED lines=12> */
[----:B------:R-:W-:Y:S01]  /*f660*/  IMAD.SHL.U32 R0, R0, 0x40, RZ ;  /* 0x0000004000007824 */ /* 0x000fe200078e00ff */
[----:B------:R-:W-:Y:S01]  /*f670*/  LOP3.LUT R11, R11, 0xfffffffe, RZ, 0xc0, !PT ;  /* 0xfffffffe0b0b7812 */ /* 0x000fe200078ec0ff */
[----:B------:R-:W-:Y:S01]  /*f680*/  IMAD.IADD R7, R7, 0x1, R5 ;  /* 0x0000000107077824 */ /* 0x000fe200078e0205 */
[----:B------:R-:W-:Y:S01]  /*f690*/  LOP3.LUT R8, R8, R9, RZ, 0x3c, !PT ;  /* 0x0000000908087212 */ /* 0x000fe200078e3cff */
[----:B------:R-:W-:Y:S01]  /*f6a0*/  IMAD.SHL.U32 R220, R51, 0x2, RZ ;  /* 0x0000000233dc7824 */ /* 0x000fe200078e00ff */
[----:B------:R-:W-:Y:S01]  /*f6b0*/  LOP3.LUT R0, R0, 0x1c0, RZ, 0xc0, !PT ;  /* 0x000001c000007812 */ /* 0x000fe200078ec0ff */
[----:B------:R-:W-:Y:S01]  /*f6c0*/  IMAD.IADD R11, R4, 0x1, -R11 ;  /* 0x00000001040b7824 */ /* 0x000fe200078e0a0b */
[----:B------:R-:W-:Y:S01]  /*f6d0*/  ISETP.LT.AND P1, PT, R60, UR30, PT ;  /* 0x0000001e3c007c0c */ /* 0x000fe2000bf21270 */
[----:B------:R-:W-:Y:S01]  /*f6e0*/  IMAD R4, R47, c[0x0][0x218], RZ ;  /* 0x000086002f047a24 */ /* 0x000fe200078e02ff */
[----:B------:R-:W-:Y:S01]  /*f6f0*/  SHF.R.S32.HI R228, RZ, 0x1f, R219 ;  /* 0x0000001fffe47819 */ /* 0x000fe200000114db */
[----:B------:R-:W-:Y:S01]  /*f700*/  IMAD R213, R11, 0x200, R8 ;  /* 0x000002000bd57824 */ /* 0x000fe200078e0208 */
[----:B------:R-:W-:Y:S01]  /*f710*/  SHF.R.S32.HI R227, RZ, 0x1f, R50 ;  /* 0x0000001fffe37819 */ /* 0x000fe20000011432 */
[----:B------:R-:W-:Y:S01]  /*f720*/  IMAD.WIDE.U32 R6, R217, c[0x0][0x218], R6 ;  /* 0x00008600d9067a25 */ /* 0x000fe200078e0006 */
[----:B------:R-:W-:Y:S01]  /*f730*/  LEA.HI R228, R228, R219, RZ, 0x3 ;  /* 0x000000dbe4e47211 */ /* 0x000fe200078f18ff */
[----:B------:R-:W-:Y:S01]  /*f740*/  UISETP.GT.AND UP0, UPT, UR17, UR8, UPT ;  /* 0x000000081100728c */ /* 0x000fe2000bf04270 */
[----:B------:R-:W-:Y:S01]  /*f750*/  LEA.HI R227, R227, R50, RZ, 0x3 ;  /* 0x00000032e3e37211 */ /* 0x000fe200078f18ff */
[----:B------:R-:W-:Y:S01]  /*f760*/  IMAD.SHL.U32 R213, R213, 0x2, RZ ;  /* 0x00000002d5d57824 */ /* 0x000fe200078e00ff */
[----:B------:R-:W-:Y:S01]  /*f770*/  BAR.SYNC.DEFER_BLOCKING 0x0 ;  /* 0x0000000000007b1d */ /* 0x000fe20000010000 */
[----:B------:R-:W-:Y:S01]  /*f780*/  IMAD R4, R217, c[0x0][0x21c], R4 ;  /* 0x00008700d9047a24 */ /* 0x000fe200078e0204 */
[----:B------:R-:W-:Y:S01]  /*f790*/  LOP3.LUT R228, R228, 0xfffffff8, RZ, 0xc0, !PT ;  /* 0xfffffff8e4e47812 */ /* 0x000fe200078ec0ff */
[----:B------:R-:W-:Y:S01]  /*f7a0*/  IMAD.SHL.U32 R11, R11, 0x8, RZ ;  /* 0x000000080b0b7824 */ /* 0x000fe200078e00ff */
[C---:B------:R-:W-:Y:S01]  /*f7b0*/  IADD3 R5, R213.reuse, 0xc080, RZ ;  /* 0x0000c080d5057810 */ /* 0x040fe20007ffe0ff */
[----:B------:R-:W-:Y:S01]  /*f7c0*/  IMAD.SHL.U32 R47, R46, 0x40, RZ ;  /* 0x000000402e2f7824 */ /* 0x000fe200078e00ff */
[----:B------:R-:W-:-:S02]  /*f7d0*/  IADD3 R212, R213, 0xc0a0, RZ ;  /* 0x0000c0a0d5d47810 */ /* 0x000fc40007ffe0ff */
[----:B------:R-:W-:Y:S02]  /*f7e0*/  @P0 IADD3 R212, R5, -0x20, RZ ;  /* 0xffffffe005d40810 */ /* 0x000fe40007ffe0ff */
[----:B------:R-:W-:Y:S02]  /*f7f0*/  IADD3 R5, P0, R6, UR26, RZ ;  /* 0x0000001a06057c10 */ /* 0x000fe4000ff1e0ff */
[----:B------:R-:W-:Y:S02]  /*f800*/  LOP3.LUT R11, R0, 0x8, R11, 0xf8, !PT ;  /* 0x00000008000b7812 */ /* 0x000fe400078ef80b */
[----:B------:R-:W-:Y:S02]  /*f810*/  IADD3.X R6, R7, UR12, R4, P0, !PT ;  /* 0x0000000c07067c10 */ /* 0x000fe400087fe404 */
[C---:B------:R-:W-:Y:S02]  /*f820*/  LEA R4, P0, R5.reuse, c[0x0][0x1f8], 0x1 ;  /* 0x00007e0005047a11 */ /* 0x040fe400078008ff */
[----:B------:R-:W-:Y:S01]  /*f830*/  SHF.R.U32.HI R46, RZ, 0x3, R0 ;  /* 0x00000003ff2e7819 */ /* 0x000fe20000011600 */
[----:B------:R-:W-:Y:S01]  /*f840*/  IMAD.MOV.U32 R0, RZ, RZ, 0x40 ;  /* 0x00000040ff007424 */ /* 0x000fe200078e00ff */
[----:B------:R-:W-:Y:S01]  /*f850*/  LEA.HI.X R5, R5, c[0x0][0x1fc], R6, 0x1, P0 ;  /* 0x00007f0005057a11 */ /* 0x000fe200000f0c06 */
[----:B------:R-:W-:Y:S01]  /*f860*/  SHFL.IDX PT, R24, R4, RZ, 0x181f ;  /* 0x00181fff04187589 */ /* 0x000fe200000e0000 */
[----:B------:R-:W-:-:S02]  /*f870*/  LOP3.LUT R47, R47, 0xfffffe00, RZ, 0xc0, !PT ;  /* 0xfffffe002f2f7812 */ /* 0x000fc400078ec0ff */
[----:B------:R-:W-:Y:S01]  /*f880*/  LOP3.LUT R46, R11, R46, RZ, 0x3c, !PT ;  /* 0x0000002e0b2e7212 */ /* 0x000fe200078e3cff */
[----:B------:R-:W1:Y:S01]  /*f890*/  SHFL.IDX PT, R25, R5, RZ, 0x181f ;  /* 0x00181fff05197589 */ /* 0x000e6200000e0000 */
[----:B------:R-:W-:Y:S01]  /*f8a0*/  LOP3.LUT P0, RZ, R61, 0x4, RZ, 0xc0, !PT ;  /* 0x000000043dff7812 */ /* 0x000fe2000780c0ff */
[----:B------:R-:W-:Y:S01]  /*f8b0*/  IMAD R7, R44, 0x400, R47 ;  /* 0x000004002c077824 */ /* 0x000fe200078e022f */
[----:B------:R-:W-:Y:S01]  /*f8c0*/  LOP3.LUT R227, R227, 0xfffffff8, RZ, 0xc0, !PT ;  /* 0xfffffff8e3e37812 */ /* 0x000fe200078ec0ff */
[----:B------:R-:W-:Y:S01]  /*f8d0*/  LDSM.16.M88.4 R12, [R213+0xc080] ;  /* 0x00c08000d50c783b */ /* 0x000fe20000000200 */
[----:B------:R-:W-:Y:S01]  /*f8e0*/  SEL R0, R0, 0xffffffc0, !P0 ;  /* 0xffffffc000007807 */ /* 0x000fe20004000000 */
[----:B------:R-:W-:Y:S01]  /*f8f0*/  IMAD.IADD R214, R46, 0x1, R7 ;  /* 0x000000012ed67824 */ /* 0x000fe200078e0207 */
[----:B------:R-:W-:Y:S01]  /*f900*/  ISETP.GE.OR P0, PT, R225, c[0x0][0x1d4], !P1 ;  /* 0x00007500e1007a0c */ /* 0x000fe20004f06670 */
[----:B------:R-:W-:Y:S01]  /*f910*/  LDSM.16.M88.4 R20, [R213+0xc880] ;  /* 0x00c88000d514783b */ /* 0x000fe20000000200 */
[----:B------:R-:W-:Y:S01]  /*f920*/  SHF.R.S32.HI R226, RZ, 0x1f, R49 ;  /* 0x0000001fffe27819 */ /* 0x000fe20000011431 */
[----:B------:R-:W-:Y:S01]  /*f930*/  IMAD.SHL.U32 R214, R214, 0x2, RZ ;  /* 0x00000002d6d67824 */ /* 0x000fe200078e00ff */
[----:B------:R-:W-:Y:S01]  /*f940*/  IADD3 R203, R212, 0x800, RZ ;  /* 0x00000800d4cb7810 */ /* 0x000fe20007ffe0ff */
[----:B------:R-:W-:Y:S01]  /*f950*/  LDSM.16.M88.4 R40, [R212] ;  /* 0x00000000d428783b */ /* 0x000fe20000000200 */
[----:B------:R-:W-:Y:S01]  /*f960*/  LEA.HI R226, R226, R49, RZ, 0x3 ;  /* 0x00000031e2e27211 */ /* 0x000fe200078f18ff */
[--C-:B------:R-:W-:Y:S01]  /*f970*/  IMAD R210, R2, 0x2, R214.reuse ;  /* 0x0000000202d27824 */ /* 0x100fe200078e02d6 */
[----:B------:R-:W-:Y:S01]  /*f980*/  IADD3 R201, R212, 0x1000, RZ ;  /* 0x00001000d4c97810 */ /* 0x000fe20007ffe0ff */
[----:B------:R-:W2:Y:S01]  /*f990*/  LDSM.16.M88.4 R4, [R214+0x10080] ;  /* 0x01008000d604783b */ /* 0x000ea20000000200 */
[----:B------:R-:W-:Y:S01]  /*f9a0*/  LOP3.LUT R226, R226, 0xfffffff8, RZ, 0xc0, !PT ;  /* 0xfffffff8e2e27812 */ /* 0x000fe200078ec0ff */
[----:B------:R-:W-:Y:S01]  /*f9b0*/  IMAD R209, R3, 0x2, R214 ;  /* 0x0000000203d17824 */ /* 0x000fe200078e02d6 */
[C---:B------:R-:W-:Y:S01]  /*f9c0*/  IADD3 R200, R212.reuse, 0x1800, RZ ;  /* 0x00001800d4c87810 */ /* 0x040fe20007ffe0ff */
[----:B------:R-:W-:Y:S01]  /*f9d0*/  LDSM.16.M88.4 R36, [R212+0x800] ;  /* 0x00080000d424783b */ /* 0x000fe20000000200 */
[----:B------:R-:W-:Y:S01]  /*f9e0*/  IMAD.IADD R208, R213, 0x1, R0 ;  /* 0x00000001d5d07824 */ /* 0x000fe200078e0200 */
[----:B------:R-:W-:Y:S01]  /*f9f0*/  SHF.R.S32.HI R229, RZ, 0x1f, R226 ;  /* 0x0000001fffe57819 */ /* 0x000fe200000114e2 */
[----:B------:R-:W-:Y:S01]  /*fa00*/  IMAD R207, R3, 0x2, R210 ;  /* 0x0000000203cf7824 */ /* 0x000fe200078e02d2 */
[----:B------:R-:W3:Y:S01]  /*fa10*/  LDSM.16.M88.4 R32, [R210+0x10080] ;  /* 0x01008000d220783b */ /* 0x000ee20000000200 */
[----:B-1----:R-:W-:Y:S01]  /*fa20*/  IMAD.WIDE R10, R225, 0x2, R24 ;  /* 0x00000002e10a7825 */ /* 0x002fe200078e0218 */
[----:B------:R-:W-:-:S02]  /*fa30*/  IADD3 R199, R212, 0x2000, RZ ;  /* 0x00002000d4c77810 */ /* 0x000fc40007ffe0ff */
[----:B------:R-:W-:Y:S01]  /*fa40*/  IADD3 R198, R212, 0x2800, RZ ;  /* 0x00002800d4c67810 */ /* 0x000fe20007ffe0ff */
[--C-:B------:R-:W-:Y:S01]  /*fa50*/  IMAD.WIDE R8, R228, 0x2, R24.reuse ;  /* 0x00000002e4087825 */ /* 0x100fe200078e0218 */
[----:B------:R-:W-:Y:S01]  /*fa60*/  @!PT LDS RZ, [RZ] ;  /* 0x00000000fffff984 */ /* 0x000fe20000000800 */
[----:B------:R-:W-:Y:S01]  /*fa70*/  @!PT LDS RZ, [RZ] ;  /* 0x00000000fffff984 */ /* 0x000fe20000000800 */
[----:B------:R-:W-:Y:S01]  /*fa80*/  @!PT LDS RZ, [RZ] ;  /* 0x00000000fffff984 */ /* 0x000fe20000000800 */
[----:B------:R1:W-:Y:S01]  /*fa90*/  LDGSTS.E.BYPASS.LTC128B.128 [R220+0x8080], [R10.64], !P0 ;  /* 0x080800000adc7fae */ /* 0x0003e2000c101d58 */
[----:B------:R-:W-:Y:S02]  /*faa0*/  ISETP.GE.OR P0, PT, R219, c[0x0][0x1d4], !P1 ;  /* 0x00007500db007a0c */ /* 0x000fe40004f06670 */
[----:B------:R-:W-:Y:S01]  /*fab0*/  IMAD.WIDE R26, R227, 0x2, R24 ;  /* 0x00000002e31a7825 */ /* 0x000fe200078e0218 */
[C---:B------:R-:W-:Y:S02]  /*fac0*/  IADD3 R197, R212.reuse, 0x3000, RZ ;  /* 0x00003000d4c57810 */ /* 0x040fe40007ffe0ff */
[----:B------:R-:W-:Y:S01]  /*fad0*/  IADD3 R196, R212, 0x3800, RZ ;  /* 0x00003800d4c47810 */ /* 0x000fe20007ffe0ff */
[----:B------:R-:W-:Y:S01]  /*fae0*/  IMAD.IADD R202, R0, 0x1, R212 ;  /* 0x0000000100ca7824 */ /* 0x000fe200078e02d4 */
[----:B------:R-:W-:-:S06]  /*faf0*/  SHF.R.S32.HI R0, RZ, 0x1f, R227 ;  /* 0x0000001fff007819 */ /* 0x000fcc00000114e3 */
[----:B------:R1:W-:Y:S01]  /*fb00*/  LDGSTS.E.BYPASS.LTC128B.128 [R220+0x9080], [R8.64], !P0 ;  /* 0x0908000008dc7fae */ /* 0x0003e2000c101d58 */
[----:B------:R-:W-:Y:S01]  /*fb10*/  ISETP.GE.OR P0, PT, R50, c[0x0][0x1d4], !P1 ;  /* 0x0000750032007a0c */ /* 0x000fe20004f06670 */
[----:B------:R-:W-:Y:S01]  /*fb20*/  IMAD.WIDE R50, R226, 0x2, R24 ;  /* 0x00000002e2327825 */ /* 0x000fe200078e0218 */
[C---:B--2---:R-:W-:Y:S11]  /*fb30*/  HMMA.16816.F32 R16, R4.reuse, R12, RZ ;  /* 0x0000000c0410723c */ /* 0x044ff600000018ff */
[----:B------:R2:W-:Y:S01]  /*fb40*/  LDGSTS.E.BYPASS.LTC128B.128 [R220+0xa080], [R26.64], !P0 ;  /* 0x0a0800001adc7fae */ /* 0x0005e2000c101d58 */
[----:B------:R-:W-:Y:S01]  /*fb50*/  ISETP.GE.OR P0, PT, R49, c[0x0][0x1d4], !P1 ;  /* 0x0000750031007a0c */ /* 0x000fe20004f06670 */
[C---:B------:R-:W-:Y:S08]  /*fb60*/  HMMA.16816.F32 R12, R4.reuse, R14, RZ ;  /* 0x0000000e040c723c */ /* 0x040ff000000018ff */
[----:B-1----:R-:W-:Y:S04]  /*fb70*/  HMMA.16816.F32 R8, R4, R20, RZ ;  /* 0x000000140408723c */ /* 0x002fe800000018ff */
[----:B------:R1:W-:Y:S01]  /*fb80*/  LDGSTS.E.BYPASS.LTC128B.128 [R220+0xb080], [R50.64], !P0 ;  /* 0x0b08000032dc7fae */ /* 0x0003e2000c101d58 */
[----:B------:R-:W-:-:S03]  /*fb90*/  PLOP3.LUT P0, PT, PT, PT, UP0, 0x40, 0x0 ;  /* 0x000000000000781c */ /* 0x000fc60003f0e808 */
[----:B------:R-:W-:Y:S01]  /*fba0*/  LDSM.16.M88.4 R28, [R209+0x10080] ;  /* 0x01008000d11c783b */ /* 0x000fe20000000200 */
[----:B------:R-:W-:Y:S03]  /*fbb0*/  HMMA.16816.F32 R4, R4, R22, RZ ;  /* 0x000000160404723c */ /* 0x000fe600000018ff */
[----:B------:R-:W-:Y:S04]  /*fbc0*/  LDSM.16.M88.4 R20, [R208+0xc880] ;  /* 0x00c88000d014783b */ /* 0x000fe80000000200 */
[----:B--2---:R-:W2:Y:S01]  /*fbd0*/  LDSM.16.M88.4 R24, [R208+0xc080] ;  /* 0x00c08000d018783b */ /* 0x004ea20000000200 */
[C---:B---3--:R-:W-:Y:S03]  /*fbe0*/  HMMA.16816.F32 R16, R32.reuse, R40, R16 ;  /* 0x000000282010723c */ /* 0x048fe60000001810 */
[----:B------:R-:W0:Y:S05]  /*fbf0*/  LDGDEPBAR ;  /* 0x00000000000079af */ /* 0x000e2a0000000000 */
[C---:B------:R-:W-:Y:S01]  /*fc00*/  HMMA.16816.F32 R12, R32.reuse, R42, R12 ;  /* 0x0000002a200c723c */ /* 0x040fe2000000180c */
[----:B------:R-:W-:Y:S07]  /*fc10*/  LDSM.16.M88.4 R40, [R207+0x10080] ;  /* 0x01008000cf28783b */ /* 0x000fee0000000200 */
[C---:B------:R-:W-:Y:S08]  /*fc20*/  HMMA.16816.F32 R8, R32.reuse, R36, R8 ;  /* 0x000000242008723c */ /* 0x040ff00000001808 */
[----:B------:R-:W-:Y:S01]  /*fc30*/  HMMA.16816.F32 R4, R32, R38, R4 ;  /* 0x000000262004723c */ /* 0x000fe20000001804 */
[----:B------:R-:W3:Y:S04]  /*fc40*/  LDSM.16.M88.4 R36, [R202] ;  /* 0x00000000ca24783b */ /* 0x000ee80000000200 */
[----:B------:R-:W4:Y:S03]  /*fc50*/  LDSM.16.M88.4 R32, [R202+0x800] ;  /* 0x00080000ca20783b */ /* 0x000f260000000200 */
[C---:B--2---:R-:W-:Y:S08]  /*fc60*/  HMMA.16816.F32 R16, R28.reuse, R24, R16 ;  /* 0x000000181c10723c */ /* 0x044ff00000001810 */
[C---:B------:R-:W-:Y:S01]  /*fc70*/  HMMA.16816.F32 R12, R28.reuse, R26, R12 ;  /* 0x0000001a1c0c723c */ /* 0x040fe2000000180c */
[----:B------:R-:W-:Y:S07]  /*fc80*/  LDSM.16.M88.4 R24, [R214+0x14080] ;  /* 0x01408000d618783b */ /* 0x000fee0000000200 */
[C---:B------:R-:W-:Y:S08]  /*fc90*/  HMMA.16816.F32 R8, R28.reuse, R20, R8 ;  /* 0x000000141c08723c */ /* 0x040ff00000001808 */
[----:B------:R-:W-:Y:S01]  /*fca0*/  HMMA.16816.F32 R28, R28, R22, R4 ;  /* 0x000000161c1c723c */ /* 0x000fe20000001804 */
[----:B------:R-:W2:Y:S04]  /*fcb0*/  LDSM.16.M88.4 R20, [R213+0xd080] ;  /* 0x00d08000d514783b */ /* 0x000ea80000000200 */
[----:B------:R-:W5:Y:S03]  /*fcc0*/  LDSM.16.M88.4 R4, [R213+0xd880] ;  /* 0x00d88000d504783b */ /* 0x000f660000000200 */
[C---:B---3--:R-:W-:Y:S08]  /*fcd0*/  HMMA.16816.F32 R16, R40.reuse, R36, R16 ;  /* 0x000000242810723c */ /* 0x048ff00000001810 */
[C---:B------:R-:W-:Y:S01]  /*fce0*/  HMMA.16816.F32 R12, R40.reuse, R38, R12 ;  /* 0x00000026280c723c */ /* 0x040fe2000000180c */
[----:B------:R-:W-:Y:S07]  /*fcf0*/  LDSM.16.M88.4 R36, [R210+0x14080] ;  /* 0x01408000d224783b */ /* 0x000fee0000000200 */
[C---:B----4-:R-:W-:Y:S08]  /*fd00*/  HMMA.16816.F32 R8, R40.reuse, R32, R8 ;  /* 0x000000202808723c */ /* 0x050ff00000001808 */
[----:B------:R-:W-:Y:S01]  /*fd10*/  HMMA.16816.F32 R40, R40, R34, R28 ;  /* 0x000000222828723c */ /* 0x000fe2000000181c */
[----:B------:R-:W3:Y:S04]  /*fd20*/  LDSM.16.M88.4 R32, [R212+0x1000] ;  /* 0x00100000d420783b */ /* 0x000ee80000000200 */
[----:B------:R-:W4:Y:S03]  /*fd30*/  LDSM.16.M88.4 R28, [R212+0x1800] ;  /* 0x00180000d41c783b */ /* 0x000f260000000200 */
[C---:B--2---:R-:W-:Y:S08]  /*fd40*/  HMMA.16816.F32 R16, R24.reuse, R20, R16 ;  /* 0x000000141810723c */ /* 0x044ff00000001810 */
[C---:B------:R-:W-:Y:S01]  /*fd50*/  HMMA.16816.F32 R12, R24.reuse, R22, R12 ;  /* 0x00000016180c723c */ /* 0x040fe2000000180c */
[----:B------:R-:W-:Y:S07]  /*fd60*/  LDSM.16.M88.4 R20, [R208+0xd080] ;  /* 0x00d08000d014783b */ /* 0x000fee0000000200 */
[C---:B-----5:R-:W-:Y:S08]  /*fd70*/  HMMA.16816.F32 R8, R24.reuse, R4, R8 ;  /* 0x000000041808723c */ /* 0x060ff00000001808 */
        /* <DEDUP_REMOVED lines=65> */
[----:B------:R-:W4:Y:S01]  /*10190*/  LDSM.16.M88.4 R28, [R202+0x3800] ;  /* 0x00380000ca1c783b */ /* 0x000f220000000200 */
[----:B------:R-:W-:-:S04]  /*101a0*/  DEPBAR.LE SB0, 0x0 ;  /* 0x000080000000791a */ /* 0x000fc80000000000 */
[C---:B--2---:R-:W-:Y:S08]  /*101b0*/  HMMA.16816.F32 R16, R24.reuse, R20, R16 ;  /* 0x000000141810723c */ /* 0x044ff00000001810 */
[C---:B------:R-:W-:Y:S08]  /*101c0*/  HMMA.16816.F32 R12, R24.reuse, R22, R12 ;  /* 0x00000016180c723c */ /* 0x040ff0000000180c */
[C---:B-----5:R-:W-:Y:S07]  /*101d0*/  HMMA.16816.F32 R8, R24.reuse, R4, R8 ;  /* 0x000000041808723c */ /* 0x060fee0000001808 */
[----:B------:R-:W-:Y:S01]  /*101e0*/  SHF.R.S32.HI R4, RZ, 0x1f, R225 ;  /* 0x0000001fff047819 */ /* 0x000fe200000114e1 */
[----:B------:R-:W-:Y:S01]  /*101f0*/  HMMA.16816.F32 R40, R24, R6, R40 ;  /* 0x000000061828723c */ /* 0x000fe20000001828 */
[----:B------:R-:W-:-:S07]  /*10200*/  SHF.R.S32.HI R5, RZ, 0x1f, R228 ;  /* 0x0000001fff057819 */ /* 0x000fce00000114e4 */
[C---:B---3--:R-:W-:Y:S08]  /*10210*/  HMMA.16816.F32 R16, R36.reuse, R32, R16 ;  /* 0x000000202410723c */ /* 0x048ff00000001810 */
[C---:B------:R-:W-:Y:S08]  /*10220*/  HMMA.16816.F32 R12, R36.reuse, R34, R12 ;  /* 0x00000022240c723c */ /* 0x040ff0000000180c */
[C---:B----4-:R-:W-:Y:S08]  /*10230*/  HMMA.16816.F32 R8, R36.reuse, R28, R8 ;  /* 0x0000001c2408723c */ /* 0x050ff00000001808 */
[----:B------:R-:W-:Y:S01]  /*10240*/  HMMA.16816.F32 R40, R36, R30, R40 ;  /* 0x0000001e2428723c */ /* 0x000fe20000001828 */
[----:B------:R-:W-:Y:S06]  /*10250*/  BAR.SYNC.DEFER_BLOCKING 0x0 ;  /* 0x0000000000007b1d */ /* 0x000fec0000010000 */
[----:B------:R-:W-:Y:S05]  /*10260*/  @P0 BRA `(.L_x_453) ;  /* 0x000002c000000947 */ /* 0x000fea0003800000 */
[----:B-1----:R-:W-:Y:S01]  /*10270*/  IMAD.U32 R7, RZ, RZ, UR28 ;  /* 0x0000001cff077e24 */ /* 0x002fe2000f8e00ff */
        /* <DEDUP_REMOVED lines=12> */
[----:B------:R-:W-:Y:S01]  /*10340*/  IMAD.MOV R7, RZ, RZ, -R6 ;  /* 0x000000ffff077224 */ /* 0x000fe200078e0a06 */
[----:B------:R-:W-:-:S03]  /*10350*/  ISETP.GE.AND P6, PT, R219, c[0x0][0x1d4], PT ;  /* 0x00007500db007a0c */ /* 0x000fc60003fc6270 */
        /* <DEDUP_REMOVED lines=29> */
.L_x_453:
[----:B-1----:R-:W-:Y:S01]  /*10530*/  LOP3.LUT R5, R48, 0xffffffe0, RZ, 0xc0, !PT ;  /* 0xffffffe030057812 */ /* 0x002fe200078ec0ff */
[----:B------:R-:W-:Y:S01]  /*10540*/  UIADD3 UR4, UR11, 0x1, -UR28 ;  /* 0x000000010b047890 */ /* 0x000fe2000fffe81c */
[----:B------:R-:W-:Y:S01]  /*10550*/  LEA.HI R21, R45, R62, RZ, 0x2 ;  /* 0x0000003e2d157211 */ /* 0x000fe200078f10ff */
[----:B------:R-:W-:Y:S01]  /*10560*/  ULDC UR17, c[0x0][0x324] ;  /* 0x0000c90000117ab9 */ /* 0x000fe20000000800 */
[----:B------:R-:W-:Y:S01]  /*10570*/  SHF.R.S32.HI R7, RZ, 0x1f, R44 ;  /* 0x0000001fff077819 */ /* 0x000fe2000001142c */
[C---:B------:R-:W-:Y:S01]  /*10580*/  IMAD.IADD R0, R62.reuse, 0x1, -R5 ;  /* 0x000000013e007824 */ /* 0x040fe200078e0a05 */
[----:B------:R-:W-:Y:S01]  /*10590*/  LOP3.LUT R21, R21, 0xfffffffc, RZ, 0xc0, !PT ;  /* 0xfffffffc15157812 */ /* 0x000fe200078ec0ff */
[----:B------:R-:W-:Y:S01]  /*105a0*/  ULOP3.LUT UR17, URZ, UR17, URZ, 0x33, !UPT ;  /* 0x000000113f117292 */ /* 0x000fe2000f8e333f */
[----:B------:R-:W-:Y:S01]  /*105b0*/  LEA.HI R7, R7, R44, RZ, 0x3 ;  /* 0x0000002c07077211 */ /* 0x000fe200078f18ff */
[----:B------:R-:W-:Y:S01]  /*105c0*/  IMAD.U32 R25, RZ, RZ, UR28 ;  /* 0x0000001cff197e24 */ /* 0x000fe2000f8e00ff */
[----:B------:R-:W-:Y:S01]  /*105d0*/  SHF.R.S32.HI R5, RZ, 0x1f, R0 ;  /* 0x0000001fff057819 */ /* 0x000fe20000011400 */
[----:B------:R-:W-:Y:S01]  /*105e0*/  IMAD.IADD R62, R62, 0x1, -R21 ;  /* 0x000000013e3e7824 */ /* 0x000fe200078e0a15 */
[----:B------:R-:W-:Y:S01]  /*105f0*/  LOP3.LUT R7, R7, 0xffffff8, RZ, 0xc0, !PT ;  /* 0x0ffffff807077812 */ /* 0x000fe200078ec0ff */
[----:B------:R-:W0:Y:S01]  /*10600*/  LDGDEPBAR ;  /* 0x00000000000079af */ /* 0x000e220000000000 */
[----:B------:R-:W-:-:S02]  /*10610*/  LEA.HI R4, R5, R0, RZ, 0x2 ;  /* 0x0000000005047211 */ /* 0x000fc400078f10ff */
[----:B------:R-:W-:Y:S01]  /*10620*/  LEA.HI R5, R62, R62, RZ, 0x1 ;  /* 0x0000003e3e057211 */ /* 0x000fe200078f08ff */
[----:B------:R-:W-:Y:S01]  /*10630*/  IMAD.IADD R7, R44, 0x1, -R7 ;  /* 0x000000012c077824 */ /* 0x000fe200078e0a07 */
[----:B------:R-:W-:Y:S02]  /*10640*/  PLOP3.LUT P0, PT, PT, PT, UP3, 0x80, 0x0 ;  /* 0x000000000000781c */ /* 0x000fe40003f0f038 */
[----:B------:R-:W-:Y:S02]  /*10650*/  LEA.HI.SX32 R6, R4, UR15, 0x1e ;  /* 0x0000000f04067c11 */ /* 0x000fe4000f8ff2ff */
[----:B------:R-:W-:-:S03]  /*10660*/  LOP3.LUT R5, R5, 0x1ffffffe, RZ, 0xc0, !PT ;  /* 0x1ffffffe05057812 */ /* 0x000fc600078ec0ff */
[----:B------:R-:W-:Y:S01]  /*10670*/  IMAD R6, R7, 0x10, R6 ;  /* 0x0000001007067824 */ /* 0x000fe200078e0206 */
[----:B------:R-:W-:Y:S01]  /*10680*/  LOP3.LUT R7, R4, 0x7ffffffc, RZ, 0xc0, !PT ;  /* 0x7ffffffc04077812 */ /* 0x000fe200078ec0ff */
[----:B------:R-:W-:Y:S02]  /*10690*/  IMAD.IADD R5, R62, 0x1, -R5 ;  /* 0x000000013e057824 */ /* 0x000fe400078e0a05 */
[----:B------:R-:W-:Y:S02]  /*106a0*/  IMAD.IADD R4, R47, 0x1, R46 ;  /* 0x000000012f047824 */ /* 0x000fe400078e022e */
[----:B------:R-:W-:Y:S02]  /*106b0*/  IMAD R221, R5, 0x8, R6 ;  /* 0x0000000805dd7824 */ /* 0x000fe400078e0206 */
[----:B------:R-:W-:Y:S02]  /*106c0*/  IMAD.IADD R222, R0, 0x1, -R7 ;  /* 0x0000000100de7824 */ /* 0x000fe400078e0a07 */
[----:B------:R-:W-:Y:S01]  /*106d0*/  @P0 IMAD.HI.U32 R5, R221, c[0x0][0x2c8], RZ ;  /* 0x0000b200dd050a27 */ /* 0x000fe200078e00ff */
[----:B------:R-:W-:-:S03]  /*106e0*/  PLOP3.LUT P0, PT, PT, PT, UP3, 0x80, 0x0 ;  /* 0x000000000000781c */ /* 0x000fc60003f0f038 */
[----:B------:R-:W-:Y:S02]  /*106f0*/  IMAD.MOV.U32 R24, RZ, RZ, R221 ;  /* 0x000000ffff187224 */ /* 0x000fe400078e00dd */
[----:B------:R-:W-:Y:S02]  /*10700*/  IMAD.U32 R7, RZ, RZ, UR4 ;  /* 0x00000004ff077e24 */ /* 0x000fe4000f8e00ff */
[----:B------:R-:W-:-:S05]  /*10710*/  IMAD.SHL.U32 R222, R222, 0x2, RZ ;  /* 0x00000002dede7824 */ /* 0x000fca00078e00ff */
[----:B------:R-:W-:Y:S02]  /*10720*/  IADD3 R6, R7, -UR20, -R222 ;  /* 0x8000001407067c10 */ /* 0x000fe4000fffe8de */
[----:B------:R-:W-:Y:S02]  /*10730*/  @P0 SHF.R.U32.HI R24, RZ, c[0x0][0x2cc], R5 ;  /* 0x0000b300ff180a19 */ /* 0x000fe40000011605 */
[----:B------:R-:W-:Y:S02]  /*10740*/  PLOP3.LUT P0, PT, PT, PT, UP2, 0x40, 0x0 ;  /* 0x000000000000781c */ /* 0x000fe40003f0e828 */
[C---:B------:R-:W-:Y:S01]  /*10750*/  IADD3 R20, R6.reuse, c[0x0][0x328], RZ ;  /* 0x0000ca0006147a10 */ /* 0x040fe20007ffe0ff */
[----:B------:R-:W1:Y:S01]  /*10760*/  SHFL.IDX PT, R5, R24, RZ, 0x1c1f ;  /* 0x001c1fff18057589 */ /* 0x000e6200000e0000 */
[----:B------:R-:W-:Y:S02]  /*10770*/  IADD3 R6, R6, UR17, RZ ;  /* 0x0000001106067c10 */ /* 0x000fe4000fffe0ff */
[----:B------:R-:W-:Y:S01]  /*10780*/  IADD3 R0, -R222, UR11, -R25 ;  /* 0x0000000bde007c10 */ /* 0x000fe2000fffe919 */
[----:B-1----:R-:W-:-:S02]  /*10790*/  IMAD.IADD R27, R20, 0x1, R5 ;  /* 0x00000001141b7824 */ /* 0x002fc400078e0205 */
[----:B------:R-:W-:-:S03]  /*107a0*/  IMAD.IADD R26, R6, 0x1, R5 ;  /* 0x00000001061a7824 */ /* 0x000fc600078e0205 */
[----:B------:R-:W-:Y:S01]  /*107b0*/  IMNMX R27, R27, R0, PT ;  /* 0x000000001b1b7217 */ /* 0x000fe20003800200 */
[----:B------:R-:W-:Y:S05]  /*107c0*/  @P0 BRA `(.L_x_454) ;  /* 0x0000016000000947 */ /* 0x000fea0003800000 */
[----:B------:R-:W-:Y:S01]  /*107d0*/  IMAD.U32 R22, RZ, RZ, UR20 ;  /* 0x00000014ff167e24 */ /* 0x000fe2000f8e00ff */
[----:B------:R-:W-:Y:S04]  /*107e0*/  BSSY B0, `(.L_x_455) ;  /* 0x000000f000007945 */ /* 0x000fe80003800000 */
[----:B------:R-:W-:-:S04]  /*107f0*/  IADD3 R22, -R22, UR11, R5 ;  /* 0x0000000b16167c10 */ /* 0x000fc8000fffe105 */
        /* <DEDUP_REMOVED lines=9> */
.L_x_456:
[----:B------:R-:W-:-:S04]  /*10890*/  MOV R5, c[0x0][0x32c] ;  /* 0x0000cb0000057a02 */ /* 0x000fc80000000f00 */
[----:B------:R-:W-:-:S13]  /*108a0*/  ISETP.NE.AND P0, PT, R5, 0x1, PT ;  /* 0x000000010500780c */ /* 0x000fda0003f05270 */
[----:B------:R-:W-:-:S05]  /*108b0*/  @P0 IMAD.HI.U32 R5, R22, c[0x0][0x330], RZ ;  /* 0x0000cc0016050a27 */ /* 0x000fca00078e00ff */
[----:B------:R-:W-:Y:S02]  /*108c0*/  @P0 SHF.R.U32.HI R22, RZ, c[0x0][0x334], R5 ;  /* 0x0000cd00ff160a19 */ /* 0x000fe40000011605 */
.L_x_457:
[----:B------:R-:W-:Y:S05]  /*108d0*/  BSYNC B0 ;  /* 0x0000000000007941 */ /* 0x000fea0003800000 */
.L_x_455:
[----:B------:R-:W-:-:S04]  /*108e0*/  IMAD R5, R22, c[0x0][0x32c], -R25 ;  /* 0x0000cb0016057a24 */ /* 0x000fc800078e0a19 */
[----:B------:R-:W-:-:S05]  /*108f0*/  IMAD.IADD R5, R5, 0x1, -R222 ;  /* 0x0000000105057824 */ /* 0x000fca00078e0ade */
[----:B------:R-:W-:Y:S02]  /*10900*/  IADD3 R22, R5, c[0x0][0x32c], RZ ;  /* 0x0000cb0005167a10 */ /* 0x000fe40007ffe0ff */
[----:B------:R-:W-:Y:S02]  /*10910*/  IMNMX R26, R26, R5, !PT ;  /* 0x000000051a1a7217 */ /* 0x000fe40007800200 */
[----:B------:R-:W-:Y:S02]  /*10920*/  IMNMX R27, R27, R22, PT ;  /* 0x000000161b1b7217 */ /* 0x000fe40003800200 */
.L_x_454:
[----:B------:R-:W-:-:S04]  /*10930*/  ISETP.LT.AND P1, PT, RZ, UR10, PT ;  /* 0x0000000aff007c0c */ /* 0x000fc8000bf21270 */
[----:B------:R-:W-:-:S04]  /*10940*/  ISETP.GT.AND P0, PT, R26, RZ, P1 ;  /* 0x000000ff1a00720c */ /* 0x000fc80000f04270 */
[----:B------:R-:W-:-:S04]  /*10950*/  ISETP.LT.OR P0, PT, R27, 0x1, P0 ;  /* 0x000000011b00780c */ /* 0x000fc80000701670 */
[----:B------:R-:W-:Y:S02]  /*10960*/  FSEL R22, R16, -INF , !P0 ;  /* 0xff80000010167808 */ /* 0x000fe40004000000 */
[----:B------:R-:W-:-:S04]  /*10970*/  ISETP.GT.AND P0, PT, R26, 0x1, P1 ;  /* 0x000000011a00780c */ /* 0x000fc80000f04270 */
        /* <DEDUP_REMOVED lines=14> */
[----:B------:R-:W-:Y:S01]  /*10a60*/  ISETP.GT.AND P0, PT, R26, 0x18, P1 ;  /* 0x000000181a00780c */ /* 0x000fe20000f04270 */
[----:B------:R-:W1:Y:S03]  /*10a70*/  SHFL.IDX PT, R9, R24, 0x1, 0x1c1f ;  /* 0x003c1f0018097f89 */ /* 0x000e6600000e0000 */
[----:B------:R-:W-:-:S04]  /*10a80*/  ISETP.LT.OR P0, PT, R27, 0x19, P0 ;  /* 0x000000191b00780c */ /* 0x000fc80000701670 */
[----:B------:R-:W-:Y:S02]  /*10a90*/  FSEL R5, R40, -INF , !P0 ;  /* 0xff80000028057808 */ /* 0x000fe40004000000 */
[----:B------:R-:W-:-:S04]  /*10aa0*/  ISETP.GT.AND P0, PT, R26, 0x19, P1 ;  /* 0x000000191a00780c */ /* 0x000fc80000f04270 */
[----:B------:R-:W-:-:S04]  /*10ab0*/  ISETP.LT.OR P0, PT, R27, 0x1a, P0 ;  /* 0x0000001a1b00780c */ /* 0x000fc80000701670 */
[----:B------:R-:W-:Y:S02]  /*10ac0*/  FSEL R17, R41, -INF , !P0 ;  /* 0xff80000029117808 */ /* 0x000fe40004000000 */
[----:B------:R-:W-:Y:S01]  /*10ad0*/  PLOP3.LUT P0, PT, PT, PT, UP2, 0x40, 0x0 ;  /* 0x000000000000781c */ /* 0x000fe20003f0e828 */
[--C-:B-1----:R-:W-:Y:S02]  /*10ae0*/  IMAD.IADD R27, R20, 0x1, R9.reuse ;  /* 0x00000001141b7824 */ /* 0x102fe400078e0209 */
[----:B------:R-:W-:-:S03]  /*10af0*/  IMAD.IADD R8, R6, 0x1, R9 ;  /* 0x0000000106087824 */ /* 0x000fc600078e0209 */
[----:B------:R-:W-:-:S07]  /*10b00*/  IMNMX R0, R27, R0, PT ;  /* 0x000000001b007217 */ /* 0x000fce0003800200 */
        /* <DEDUP_REMOVED lines=13> */
.L_x_460:
[----:B------:R-:W-:-:S04]  /*10be0*/  MOV R6, c[0x0][0x32c] ;  /* 0x0000cb0000067a02 */ /* 0x000fc80000000f00 */
[----:B------:R-:W-:-:S13]  /*10bf0*/  ISETP.NE.AND P0, PT, R6, 0x1, PT ;  /* 0x000000010600780c */ /* 0x000fda0003f05270 */
[----:B------:R-:W-:-:S05]  /*10c00*/  @P0 IMAD.HI.U32 R6, R12, c[0x0][0x330], RZ ;  /* 0x0000cc000c060a27 */ /* 0x000fca00078e00ff */
[----:B------:R-:W-:Y:S02]  /*10c10*/  @P0 SHF.R.U32.HI R12, RZ, c[0x0][0x334], R6 ;  /* 0x0000cd00ff0c0a19 */ /* 0x000fe40000011606 */
.L_x_461:
[----:B------:R-:W-:Y:S05]  /*10c20*/  BSYNC B0 ;  /* 0x0000000000007941 */ /* 0x000fea0003800000 */
.L_x_459:
[----:B------:R-:W-:-:S04]  /*10c30*/  IMAD R25, R12, c[0x0][0x32c], -R25 ;  /* 0x0000cb000c197a24 */ /* 0x000fc800078e0a19 */
[----:B------:R-:W-:-:S05]  /*10c40*/  IMAD.IADD R25, R25, 0x1, -R222 ;  /* 0x0000000119197824 */ /* 0x000fca00078e0ade */
[----:B------:R-:W-:Y:S02]  /*10c50*/  IADD3 R9, R25, c[0x0][0x32c], RZ ;  /* 0x0000cb0019097a10 */ /* 0x000fe40007ffe0ff */
[----:B------:R-:W-:Y:S02]  /*10c60*/  IMNMX R8, R8, R25, !PT ;  /* 0x0000001908087217 */ /* 0x000fe40007800200 */
[----:B------:R-:W-:Y:S02]  /*10c70*/  IMNMX R0, R0, R9, PT ;  /* 0x0000000900007217 */ /* 0x000fe40003800200 */
.L_x_458:
[----:B------:R-:W-:Y:S01]  /*10c80*/  ISETP.GT.AND P0, PT, R8, 0x8, P1 ;  /* 0x000000080800780c */ /* 0x000fe20000f04270 */
[----:B------:R-:W-:Y:S01]  /*10c90*/  IMAD.SHL.U32 R211, R4, 0x2, RZ ;  /* 0x0000000204d37824 */ /* 0x000fe200078e00ff */
[----:B------:R-:W-:Y:S02]  /*10ca0*/  @UP3 USHF.L.U32 UR14, UR14, 0x7, URZ ;  /* 0x000000070e0e3899 */ /* 0x000fe4000800063f */
[----:B------:R-:W-:Y:S01]  /*10cb0*/  ISETP.LT.OR P0, PT, R0, 0x9, P0 ;  /* 0x000000090000780c */ /* 0x000fe20000701670 */
[--C-:B------:R-:W-:Y:S01]  /*10cc0*/  IMAD R206, R2, 0x2, R211.reuse ;  /* 0x0000000202ce7824 */ /* 0x100fe200078e02d3 */
[----:B------:R-:W-:Y:S01]  /*10cd0*/  LDSM.16.MT88.4 R132, [R211+0x8080] ;  /* 0x00808000d384783b */ /* 0x000fe20000004200 */
[C---:B------:R-:W-:Y:S01]  /*10ce0*/  IMAD R205, R3.reuse, 0x2, R211 ;  /* 0x0000000203cd7824 */ /* 0x040fe200078e02d3 */
[----:B------:R-:W-:Y:S01]  /*10cf0*/  FSEL R20, R14, -INF , !P0 ;  /* 0xff8000000e147808 */ /* 0x000fe20004000000 */
[----:B------:R-:W-:Y:S01]  /*10d00*/  IMAD R204, R3, 0x2, R206 ;  /* 0x0000000203cc7824 */ /* 0x000fe200078e02ce */
[----:B------:R-:W-:Y:S01]  /*10d10*/  ISETP.GT.AND P0, PT, R8, 0x9, P1 ;  /* 0x000000090800780c */ /* 0x000fe20000f04270 */
[----:B------:R-:W-:Y:S01]  /*10d20*/  LDSM.16.MT88.4 R140, [R206+0x8080] ;  /* 0x00808000ce8c783b */ /* 0x000fe20000004200 */
[----:B------:R-:W-:-:S02]  /*10d30*/  ULDC.64 UR4, c[0x0][0x2c8] ;  /* 0x0000b20000047ab9 */ /* 0x000fc40000000a00 */
[----:B------:R-:W-:Y:S01]  /*10d40*/  ISETP.LT.OR P0, PT, R0, 0xa, P0 ;  /* 0x0000000a0000780c */ /* 0x000fe20000701670 */
[----:B------:R-:W-:Y:S01]  /*10d50*/  LDSM.16.MT88.4 R32, [R204+0x8080] ;  /* 0x00808000cc20783b */ /* 0x000fe20000004200 */
[----:B------:R-:W-:Y:S02]  /*10d60*/  UIMAD.WIDE.U32 UR28, UR14, UR4, URZ ;  /* 0x000000040e1c72a5 */ /* 0x000fe4000f8e003f */
[----:B------:R-:W-:Y:S01]  /*10d70*/  FSEL R6, R15, -INF , !P0 ;  /* 0xff8000000f067808 */ /* 0x000fe20004000000 */
[----:B------:R-:W-:Y:S01]  /*10d80*/  LDSM.16.MT88.4 R48, [R206+0x9080] ;  /* 0x00908000ce30783b */ /* 0x000fe20000004200 */
[----:B------:R-:W-:Y:S01]  /*10d90*/  ISETP.GT.AND P0, PT, R8, 0x10, P1 ;  /* 0x000000100800780c */ /* 0x000fe20000f04270 */
[----:B------:R-:W-:Y:S02]  /*10da0*/  @UP3 USHF.R.U32.HI UR15, URZ, UR5, UR29 ;  /* 0x000000053f0f3299 */ /* 0x000fe4000801161d */
[----:B------:R-:W-:Y:S01]  /*10db0*/  LDSM.16.MT88.4 R56, [R205+0x9080] ;  /* 0x00908000cd38783b */ /* 0x000fe20000004200 */
[----:B------:R-:W-:Y:S01]  /*10dc0*/  ISETP.LT.OR P0, PT, R0, 0x11, P0 ;  /* 0x000000110000780c */ /* 0x000fe20000701670 */
[----:B------:R-:W-:-:S02]  /*10dd0*/  UIADD3 UR15, UR9, UR15, URZ ;  /* 0x0000000f090f7290 */ /* 0x000fc4000fffe03f */
[----:B------:R-:W-:Y:S01]  /*10de0*/  LDSM.16.MT88.4 R64, [R204+0x9080] ;  /* 0x00908000cc40783b */ /* 0x000fe20000004200 */
[----:B------:R-:W-:Y:S01]  /*10df0*/  FSEL R16, R10, -INF , !P0 ;  /* 0xff8000000a107808 */ /* 0x000fe20004000000 */
[----:B------:R-:W-:Y:S01]  /*10e00*/  ULDC UR9, c[0x0][0x328] ;  /* 0x0000ca0000097ab9 */ /* 0x000fe20000000800 */
[----:B------:R-:W-:Y:S01]  /*10e10*/  ISETP.GT.AND P0, PT, R8, 0x11, P1 ;  /* 0x000000110800780c */ /* 0x000fe20000f04270 */
[----:B------:R-:W-:Y:S01]  /*10e20*/  LDSM.16.MT88.4 R72, [R211+0xa080] ;  /* 0x00a08000d348783b */ /* 0x000fe20000004200 */
[----:B------:R-:W-:Y:S01]  /*10e30*/  FMNMX.FTZ R10, R22, R23, !PT ;  /* 0x00000017160a7209 */ /* 0x000fe20007810000 */
[----:B------:R-:W-:Y:S01]  /*10e40*/  UIADD3 UR10, UR10, -0x2, URZ ;  /* 0xfffffffe0a0a7890 */ /* 0x000fe2000fffe03f */
[----:B------:R-:W-:Y:S01]  /*10e50*/  ISETP.LT.OR P0, PT, R0, 0x12, P0 ;  /* 0x000000120000780c */ /* 0x000fe20000701670 */
[----:B------:R-:W-:Y:S01]  /*10e60*/  LDSM.16.MT88.4 R80, [R206+0xa080] ;  /* 0x00a08000ce50783b */ /* 0x000fe20000004200 */
[----:B------:R-:W-:Y:S01]  /*10e70*/  FMNMX.FTZ R10, R21, R10, !PT ;  /* 0x0000000a150a7209 */ /* 0x000fe20007810000 */
[----:B------:R-:W-:Y:S01]  /*10e80*/  UIADD3 UR9, UR15, UR9, URZ ;  /* 0x000000090f097290 */ /* 0x000fe2000fffe03f */
[----:B------:R-:W-:Y:S01]  /*10e90*/  FSEL R100, R11, -INF , !P0 ;  /* 0xff8000000b647808 */ /* 0x000fe20004000000 */
        /* <DEDUP_REMOVED lines=8> */
[----:B------:R-:W-:Y:S01]  /*10f20*/  ISETP.GT.AND P0, PT, R8, RZ, P1 ;  /* 0x000000ff0800720c */ /* 0x000fe20000f04270 */
[----:B------:R-:W-:Y:S01]  /*10f30*/  LDSM.16.MT88.4 R112, [R206+0xb080] ;  /* 0x00b08000ce70783b */ /* 0x000fe20000004200 */
[----:B------:R-:W-:-:S02]  /*10f40*/  FMNMX.FTZ R10, R7, R10, !PT ;  /* 0x0000000a070a7209 */ /* 0x000fc40007810000 */
[----:B------:R-:W-:Y:S01]  /*10f50*/  ISETP.LT.OR P0, PT, R0, 0x1, P0 ;  /* 0x000000010000780c */ /* 0x000fe20000701670 */
[----:B------:R-:W-:Y:S01]  /*10f60*/  LDSM.16.MT88.4 R120, [R205+0xb080] ;  /* 0x00b08000cd78783b */ /* 0x000fe20000004200 */
[----:B------:R-:W-:Y:S02]  /*10f70*/  FMNMX.FTZ R10, R5, R10, !PT ;  /* 0x0000000a050a7209 */ /* 0x000fe40007810000 */
[----:B------:R-:W-:Y:S01]  /*10f80*/  FSEL R11, R18, -INF , !P0 ;  /* 0xff800000120b7808 */ /* 0x000fe20004000000 */
        /* <DEDUP_REMOVED lines=16> */
[----:B------:R-:W-:Y:S02]  /*11090*/  FMNMX.FTZ R9, R17, R10, !PT ;  /* 0x0000000a11097209 */ /* 0x000fe40007810000 */
[----:B------:R-:W-:Y:S01]  /*110a0*/  FSEL R12, R43, -INF , !P0 ;  /* 0xff8000002b0c7808 */ /* 0x000fe20004000000 */
[----:B------:R-:W-:Y:S01]  /*110b0*/  LDSM.16.MT88.4 R168, [R211+0xa880] ;  /* 0x00a88000d3a8783b */ /* 0x000fe20000004200 */
[----:B------:R-:W-:-:S03]  /*110c0*/  FMNMX.FTZ R15, R14, R15, !PT ;  /* 0x0000000f0e0f7209 */ /* 0x000fc60007810000 */
[----:B------:R-:W1:Y:S01]  /*110d0*/  SHFL.BFLY PT, R10, R9, 0x2, 0x1f ;  /* 0x0c401f00090a7f89 */ /* 0x000e6200000e0000 */
[----:B------:R-:W-:-:S03]  /*110e0*/  FMNMX.FTZ R15, R12, R15, !PT ;  /* 0x0000000f0c0f7209 */ /* 0x000fc60007810000 */
[----:B------:R-:W-:Y:S04]  /*110f0*/  LDSM.16.MT88.4 R40, [R211+0x9080] ;  /* 0x00908000d328783b */ /* 0x000fe80000004200 */
[----:B------:R-:W2:Y:S04]  /*11100*/  SHFL.BFLY PT, R0, R15, 0x2, 0x1f ;  /* 0x0c401f000f007f89 */ /* 0x000ea800000e0000 */
[----:B------:R-:W-:Y:S04]  /*11110*/  LDSM.16.MT88.4 R164, [R206+0xa880] ;  /* 0x00a88000cea4783b */ /* 0x000fe80000004200 */
[----:B------:R-:W-:Y:S04]  /*11120*/  LDSM.16.MT88.4 R160, [R205+0xa880] ;  /* 0x00a88000cda0783b */ /* 0x000fe80000004200 */
[----:B------:R-:W-:Y:S01]  /*11130*/  LDSM.16.MT88.4 R156, [R204+0xa880] ;  /* 0x00a88000cc9c783b */ /* 0x000fe20000004200 */
[----:B-1----:R-:W-:-:S03]  /*11140*/  FMNMX.FTZ R10, R9, R10, !PT ;  /* 0x0000000a090a7209 */ /* 0x002fc60007810000 */
[----:B------:R-:W-:Y:S04]  /*11150*/  LDSM.16.MT88.4 R152, [R211+0xb880] ;  /* 0x00b88000d398783b */ /* 0x000fe80000004200 */
[----:B------:R-:W1:Y:S01]  /*11160*/  SHFL.BFLY PT, R19, R10, 0x1, 0x1f ;  /* 0x0c201f000a137f89 */ /* 0x000e6200000e0000 */
[----:B--2---:R-:W-:-:S03]  /*11170*/  FMNMX.FTZ R9, R0, R15, !PT ;  /* 0x0000000f00097209 */ /* 0x004fc60007810000 */
[----:B------:R-:W-:Y:S04]  /*11180*/  LDSM.16.MT88.4 R148, [R206+0xb880] ;  /* 0x00b88000ce94783b */ /* 0x000fe80000004200 */
[----:B------:R-:W2:Y:S01]  /*11190*/  SHFL.BFLY PT, R8, R9, 0x1, 0x1f ;  /* 0x0c201f0009087f89 */ /* 0x000ea200000e0000 */
[----:B-1----:R-:W-:-:S04]  /*111a0*/  FMNMX.FTZ R0, R10, R19, !PT ;  /* 0x000000130a007209 */ /* 0x002fc80007810000 */
[C---:B------:R-:W-:Y:S01]  /*111b0*/  FSETP.NEU.FTZ.AND P0, PT, R0.reuse, -INF , PT ;  /* 0xff8000000000780b */ /* 0x040fe20003f1d000 */
[----:B------:R-:W-:Y:S01]  /*111c0*/  FMUL.FTZ R18, R0, c[0x0][0x2d0] ;  /* 0x0000b40000127a20 */ /* 0x000fe20000410000 */
[----:B--2---:R-:W-:-:S04]  /*111d0*/  FMNMX.FTZ R8, R8, R9, !PT ;  /* 0x0000000908087209 */ /* 0x004fc80007810000 */
[----:B------:R-:W-:Y:S02]  /*111e0*/  FSEL R18, R18, RZ, P0 ;  /* 0x000000ff12127208 */ /* 0x000fe40000000000 */
[C---:B------:R-:W-:Y:S01]  /*111f0*/  FSETP.NEU.FTZ.AND P0, PT, R8.reuse, -INF , PT ;  /* 0xff8000000800780b */ /* 0x040fe20003f1d000 */
[----:B------:R-:W-:Y:S02]  /*11200*/  FMUL.FTZ R9, R8, c[0x0][0x2d0] ;  /* 0x0000b40008097a20 */ /* 0x000fe40000410000 */
[--C-:B------:R-:W-:Y:S02]  /*11210*/  FFMA.FTZ R15, R13, c[0x0][0x2d0], -R18.reuse ;  /* 0x0000b4000d0f7a23 */ /* 0x100fe40000010812 */
[--C-:B------:R-:W-:Y:S01]  /*11220*/  FFMA.FTZ R224, R22, c[0x0][0x2d0], -R18.reuse ;  /* 0x0000b40016e07a23 */ /* 0x100fe20000010812 */
[----:B------:R-:W-:Y:S01]  /*11230*/  FSEL R13, R9, RZ, P0 ;  /* 0x000000ff090d7208 */ /* 0x000fe20000000000 */
[--C-:B------:R-:W-:Y:S01]  /*11240*/  FFMA.FTZ R223, R23, c[0x0][0x2d0], -R18.reuse ;  /* 0x0000b40017df7a23 */ /* 0x100fe20000010812 */
[----:B------:R1:W-:Y:S01]  /*11250*/  MUFU.EX2 R9, R15 ;  /* 0x0000000f00097308 */ /* 0x0003e20000000800 */
[----:B------:R-:W-:Y:S01]  /*11260*/  FFMA.FTZ R10, R21, c[0x0][0x2d0], -R18 ;  /* 0x0000b400150a7a23 */ /* 0x000fe20000010812 */
[----:B------:R-:W-:Y:S01]  /*11270*/  PLOP3.LUT P0, PT, PT, PT, UP2, 0x40, 0x0 ;  /* 0x000000000000781c */ /* 0x000fe20003f0e828 */
[----:B------:R-:W-:-:S02]  /*11280*/  FFMA.FTZ R231, R11, c[0x0][0x2d0], -R13 ;  /* 0x0000b4000be77a23 */ /* 0x000fc4000001080d */
[--C-:B------:R-:W-:Y:S02]  /*11290*/  FFMA.FTZ R230, R24, c[0x0][0x2d0], -R13.reuse ;  /* 0x0000b40018e67a23 */ /* 0x100fe4000001080d */
[--C-:B------:R-:W-:Y:S01]  /*112a0*/  FFMA.FTZ R11, R20, c[0x0][0x2d0], -R13.reuse ;  /* 0x0000b400140b7a23 */ /* 0x100fe2000001080d */
[----:B------:R-:W2:Y:S01]  /*112b0*/  LDSM.16.MT88.4 R24, [R205+0x8080] ;  /* 0x00808000cd18783b */ /* 0x000ea20000004200 */
[----:B------:R-:W-:Y:S01]  /*112c0*/  FFMA.FTZ R2, R6, c[0x0][0x2d0], -R13 ;  /* 0x0000b40006027a23 */ /* 0x000fe2000001080d */
[----:B------:R-:W-:Y:S01]  /*112d0*/  MUFU.EX2 R224, R224 ;  /* 0x000000e000e07308 */ /* 0x000fe20000000800 */
[--C-:B------:R-:W-:Y:S02]  /*112e0*/  FFMA.FTZ R3, R7, c[0x0][0x2d0], -R18.reuse ;  /* 0x0000b40007037a23 */ /* 0x100fe40000010812 */
[--C-:B------:R-:W-:Y:S02]  /*112f0*/  FFMA.FTZ R232, R5, c[0x0][0x2d0], -R18.reuse ;  /* 0x0000b40005e87a23 */ /* 0x100fe40000010812 */
[----:B------:R-:W3:Y:S01]  /*11300*/  LDSM.16.MT88.4 R4, [R204+0xb080] ;  /* 0x00b08000cc04783b */ /* 0x000ee20000004200 */
[----:B------:R-:W-:-:S02]  /*11310*/  FFMA.FTZ R234, R85, c[0x0][0x2d0], -R18 ;  /* 0x0000b40055ea7a23 */ /* 0x000fc40000010812 */
[----:B------:R-:W4:Y:S01]  /*11320*/  MUFU.EX2 R223, R223 ;  /* 0x000000df00df7308 */ /* 0x000f220000000800 */
[----:B------:R-:W-:Y:S02]  /*11330*/  FFMA.FTZ R233, R17, c[0x0][0x2d0], -R18 ;  /* 0x0000b40011e97a23 */ /* 0x000fe40000010812 */
[--C-:B------:R-:W-:Y:S02]  /*11340*/  FFMA.FTZ R235, R16, c[0x0][0x2d0], -R13.reuse ;  /* 0x0000b40010eb7a23 */ /* 0x100fe4000001080d */
[--C-:B------:R-:W-:Y:S01]  /*11350*/  FFMA.FTZ R236, R100, c[0x0][0x2d0], -R13.reuse ;  /* 0x0000b40064ec7a23 */ /* 0x100fe2000001080d */
[----:B------:R-:W5:Y:S01]  /*11360*/  LDSM.16.MT88.4 R16, [R211+0x8880] ;  /* 0x00888000d310783b */ /* 0x000f620000004200 */
[--C-:B------:R-:W-:Y:S01]  /*11370*/  FFMA.FTZ R237, R14, c[0x0][0x2d0], -R13.reuse ;  /* 0x0000b4000eed7a23 */ /* 0x100fe2000001080d */
[----:B------:R-:W2:Y:S01]  /*11380*/  MUFU.EX2 R10, R10 ;  /* 0x0000000a000a7308 */ /* 0x000ea20000000800 */
[----:B------:R-:W-:Y:S02]  /*11390*/  FFMA.FTZ R238, R12, c[0x0][0x2d0], -R13 ;  /* 0x0000b4000cee7a23 */ /* 0x000fe4000001080d */
[----:B-1----:R-:W1:Y:S05]  /*113a0*/  LDSM.16.MT88.4 R12, [R206+0x8880] ;  /* 0x00888000ce0c783b */ /* 0x002e6a0000004200 */
[----:B------:R-:W-:Y:S01]  /*113b0*/  MUFU.EX2 R231, R231 ;  /* 0x000000e700e77308 */ /* 0x000fe20000000800 */
[----:B----4-:R-:W-:Y:S01]  /*113c0*/  F2FP.PACK_AB R128, R223, R224 ;  /* 0x000000e0df80723e */ /* 0x010fe200000000ff */
[----:B------:R-:W-:-:S06]  /*113d0*/  FADD.FTZ R223, R224, R223 ;  /* 0x000000dfe0df7221 */ /* 0x000fcc0000010000 */
[----:B------:R-:W4:Y:S01]  /*113e0*/  MUFU.EX2 R230, R230 ;  /* 0x000000e600e67308 */ /* 0x000f220000000800 */
[----:B--2---:R-:W-:Y:S01]  /*113f0*/  F2FP.PACK_AB R130, R9, R10 ;  /* 0x0000000a0982723e */ /* 0x004fe200000000ff */
[----:B------:R-:W-:-:S04]  /*11400*/  FADD.FTZ R10, R10, R223 ;  /* 0x000000df0a0a7221 */ /* 0x000fc80000010000 */
[----:B------:R-:W-:Y:S02]  /*11410*/  FADD.FTZ R9, R9, R10 ;  /* 0x0000000a09097221 */ /* 0x000fe40000010000 */
[----:B------:R-:W-:Y:S08]  /*11420*/  MUFU.EX2 R11, R11 ;  /* 0x0000000b000b7308 */ /* 0x000ff00000000800 */
[----:B------:R-:W2:Y:S01]  /*11430*/  MUFU.EX2 R2, R2 ;  /* 0x0000000200027308 */ /* 0x000ea20000000800 */
[----:B----4-:R-:W-:Y:S01]  /*11440*/  F2FP.PACK_AB R129, R230, R231 ;  /* 0x000000e7e681723e */ /* 0x010fe200000000ff */
[----:B------:R-:W-:-:S06]  /*11450*/  FADD.FTZ R230, R231, R230 ;  /* 0x000000e6e7e67221 */ /* 0x000fcc0000010000 */
[----:B------:R-:W-:Y:S01]  /*11460*/  MUFU.EX2 R234, R234 ;  /* 0x000000ea00ea7308 */ /* 0x000fe20000000800 */
[----:B--2---:R-:W-:-:S07]  /*11470*/  F2FP.PACK_AB R131, R2, R11 ;  /* 0x0000000b0283723e */ /* 0x004fce00000000ff */
        /* <DEDUP_REMOVED lines=10> */
[----:B------:R-:W4:Y:S06]  /*11520*/  MUFU.EX2 R236, R236 ;  /* 0x000000ec00ec7308 */ /* 0x000f2c0000000800 */
        /* <DEDUP_REMOVED lines=31> */
[----:B----4-:R-:W-:Y:S01]  /*11720*/  F2FP.PACK_AB R5, R236, R235 ;  /* 0x000000ebec05723e */ /* 0x010fe200000000ff */
        /* <DEDUP_REMOVED lines=9> */
[----:B-----5:R-:W-:Y:S01]  /*117c0*/  HMMA.16816.F32 R144, R4, R16, R144 ;  /* 0x000000100490723c */ /* 0x020fe20000001890 */
        /* <DEDUP_REMOVED lines=35> */
[----:B------:R-:W-:Y:S01]  /*11a00*/  ISETP.LT.AND P0, PT, RZ, UR15, PT ;  /* 0x0000000fff007c0c */ /* 0x000fe2000bf01270 */
[----:B------:R-:W-:-:S12]  /*11a10*/  UIADD3 UR14, UR15, -0x1, URZ ;  /* 0xffffffff0f0e7890 */ /* 0x000fd8000fffe03f */
[----:B------:R-:W-:Y:S05]  /*11a20*/  @P0 BRA `(.L_x_463) ;  /* 0x000000a000000947 */ /* 0x000fea0003800000 */
[----:B------:R-:W-:Y:S02]  /*11a30*/  UMOV UR5, 0x1 ;  /* 0x0000000100057882 */ /* 0x000fe40000000000 */
[----:B------:R-:W-:Y:S02]  /*11a40*/  ULDC UR4, c[0x0][0x32c] ;  /* 0x0000cb0000047ab9 */ /* 0x000fe40000000800 */
[----:B------:R-:W-:Y:S02]  /*11a50*/  UISETP.NE.AND UP0, UPT, UR5, UR4, UPT ;  /* 0x000000040500728c */ /* 0x000fe4000bf05270 */
[----:B------:R-:W-:Y:S02]  /*11a60*/  UIADD3 UR14, -UR15, URZ, URZ ;  /* 0x0000003f0f0e7290 */ /* 0x000fe4000fffe13f */
[----:B------:R-:W-:Y:S02]  /*11a70*/  ULDC.64 UR4, c[0x0][0x330] ;  /* 0x0000cc0000047ab9 */ /* 0x000fe40000000a00 */
[----:B------:R-:W-:-:S07]  /*11a80*/  UIMAD.WIDE.U32 UR28, UR14, UR4, URZ ;  /* 0x000000040e1c72a5 */ /* 0x000fce000f8e003f */
[----:B------:R-:W-:Y:S02]  /*11a90*/  @UP0 UMOV UR15, UR29 ;  /* 0x0000001d000f0c82 */ /* 0x000fe40008000000 */
[----:B------:R-:W-:-:S04]  /*11aa0*/  @UP0 USHF.R.U32.HI UR14, URZ, UR5, UR15 ;  /* 0x000000053f0e0299 */ /* 0x000fc8000801160f */
[----:B------:R-:W-:Y:S01]  /*11ab0*/  ULOP3.LUT UR14, URZ, UR14, URZ, 0x33, !UPT ;  /* 0x0000000e3f0e7292 */ /* 0x000fe2000f8e333f */
[----:B------:R-:W-:Y:S05]  /*11ac0*/  BRA `(.L_x_464) ;  /* 0x0000007000007947 */ /* 0x000fea0003800000 */
.L_x_463:
[----:B------:R-:W-:Y:S02]  /*11ad0*/  UMOV UR5, 0x1 ;  /* 0x0000000100057882 */ /* 0x000fe40000000000 */
[----:B------:R-:W-:Y:S02]  /*11ae0*/  ULDC UR4, c[0x0][0x32c] ;  /* 0x0000cb0000047ab9 */ /* 0x000fe40000000800 */
[----:B------:R-:W-:-:S03]  /*11af0*/  UISETP.NE.AND UP0, UPT, UR5, UR4, UPT ;  /* 0x000000040500728c */ /* 0x000fc6000bf05270 */
[----:B------:R-:W-:Y:S02]  /*11b00*/  ULDC.64 UR4, c[0x0][0x330] ;  /* 0x0000cc0000047ab9 */ /* 0x000fe40000000a00 */
[----:B------:R-:W-:-:S07]  /*11b10*/  UIMAD.WIDE.U32 UR28, UR14, UR4, URZ ;  /* 0x000000040e1c72a5 */ /* 0x000fce000f8e003f */
[----:B------:R-:W-:Y:S02]  /*11b20*/  @UP0 UMOV UR15, UR29 ;  /* 0x0000001d000f0c82 */ /* 0x000fe40008000000 */
[----:B------:R-:W-:Y:S02]  /*11b30*/  @UP0 USHF.R.U32.HI UR14, URZ, UR5, UR15 ;  /* 0x000000053f0e0299 */ /* 0x000fe4000801160f */
.L_x_464:
[----:B------:R-:W-:Y:S02]  /*11b40*/  ULDC UR4, c[0x0][0x32c] ;  /* 0x0000cb0000047ab9 */ /* 0x000fe40000000800 */
[----:B------:R-:W-:-:S04]  /*11b50*/  UIMAD UR4, UR14, UR4, UR4 ;  /* 0x000000040e0472a4 */ /* 0x000fc8000f8e0204 */
[----:B------:R-:W-:-:S04]  /*11b60*/  UISETP.LT.AND UP0, UPT, UR9, UR4, UPT ;  /* 0x000000040900728c */ /* 0x000fc8000bf01270 */
[----:B------:R-:W-:-:S04]  /*11b70*/  USEL UR9, UR9, UR4, UP0 ;  /* 0x0000000409097287 */ /* 0x000fc80008000000 */
.L_x_462:
[----:B------:R-:W-:-:S04]  /*11b80*/  USHF.R.S32.HI UR4, URZ, 0x1f, UR9 ;  /* 0x0000001f3f047899 */ /* 0x000fc80008011409 */
[----:B------:R-:W-:-:S04]  /*11b90*/  ULEA.HI UR4, UR4, UR9, URZ, 0x5 ;  /* 0x0000000904047291 */ /* 0x000fc8000f8f283f */
[----:B------:R-:W-:-:S04]  /*11ba0*/  USHF.R.S32.HI UR4, URZ, 0x5, UR4 ;  /* 0x000000053f047899 */ /* 0x000fc80008011404 */
[----:B------:R-:W-:-:S04]  /*11bb0*/  UISETP.LT.AND UP0, UPT, UR8, UR4, UPT ;  /* 0x000000040800728c */ /* 0x000fc8000bf01270 */
[----:B------:R-:W-:-:S04]  /*11bc0*/  USEL UR4, UR8, UR4, !UP0 ;  /* 0x0000000408047287 */ /* 0x000fc8000c000000 */
[----:B------:R-:W-:-:S06]  /*11bd0*/  UISETP.GE.AND UP0, UPT, UR10, UR4, UPT ;  /* 0x000000040a00728c */ /* 0x000fcc000bf06270 */
[----:B------:R-:W-:-:S13]  /*11be0*/  PLOP3.LUT P0, PT, PT, PT, UP0, 0x40, 0x0 ;  /* 0x000000000000781c */ /* 0x000fda0003f0e808 */
[----:B------:R-:W-:Y:S05]  /*11bf0*/  @P0 BRA `(.L_x_465) ;  /* 0x000029e000000947 */ /* 0x000fea0003800000 */
[----:B------:R-:W-:Y:S01]  /*11c00*/  IMAD.MOV.U32 R3, RZ, RZ, R0 ;  /* 0x000000ffff037224 */ /* 0x000fe200078e0000 */
[----:B------:R-:W-:Y:S01]  /*11c10*/  SHF.R.S32.HI R231, RZ, 0x1f, R228 ;  /* 0x0000001fffe77819 */ /* 0x000fe200000114e4 */
[----:B------:R-:W-:Y:S01]  /*11c20*/  IMAD.MOV.U32 R2, RZ, RZ, R8 ;  /* 0x000000ffff027224 */ /* 0x000fe200078e0008 */
[----:B------:R-:W-:Y:S01]  /*11c30*/  SHF.R.S32.HI R4, RZ, 0x1f, R227 ;  /* 0x0000001fff047819 */ /* 0x000fe200000114e3 */
[C---:B------:R-:W-:Y:S01]  /*11c40*/  IMAD.SHL.U32 R230, R228.reuse, 0x2, RZ ;  /* 0x00000002e4e67824 */ /* 0x040fe200078e00ff */
[----:B------:R-:W-:Y:S01]  /*11c50*/  SHF.R.S32.HI R0, RZ, 0x1f, R225 ;  /* 0x0000001fff007819 */ /* 0x000fe200000114e1 */
[----:B------:R-:W-:Y:S01]  /*11c60*/  IMAD.SHL.U32 R194, R227, 0x2, RZ ;  /* 0x00000002e3c27824 */ /* 0x000fe200078e00ff */
[----:B------:R-:W-:Y:S01]  /*11c70*/  SHF.L.U64.HI R231, R228, 0x1, R231 ;  /* 0x00000001e4e77819 */ /* 0x000fe200000102e7 */
[----:B------:R-:W-:Y:S01]  /*11c80*/  IMAD.SHL.U32 R192, R225, 0x2, RZ ;  /* 0x00000002e1c07824 */ /* 0x000fe200078e00ff */
[----:B------:R-:W-:Y:S02]  /*11c90*/  SHF.L.U64.HI R195, R227, 0x1, R4 ;  /* 0x00000001e3c37819 */ /* 0x000fe40000010204 */
[----:B------:R-:W-:-:S02]  /*11ca0*/  SHF.L.U64.HI R193, R225, 0x1, R0 ;  /* 0x00000001e1c17819 */ /* 0x000fc40000010200 */
.L_x_476:
[----:B------:R-:W-:Y:S04]  /*11cb0*/  DEPBAR.LE SB0, 0x0 ;  /* 0x000080000000791a */ /* 0x000fe80000000000 */
[----:B------:R-:W-:Y:S01]  /*11cc0*/  BAR.SYNC.DEFER_BLOCKING 0x0 ;  /* 0x0000000000007b1d */ /* 0x000fe20000010000 */
[----:B------:R-:W-:Y:S01]  /*11cd0*/  UISETP.GT.AND UP0, UPT, UR8, UR10, UPT ;  /* 0x0000000a0800728c */ /* 0x000fe2000bf04270 */
[----:B------:R-:W-:Y:S05]  /*11ce0*/  ISETP.GE.AND P1, PT, R219, c[0x0][0x1d4], PT ;  /* 0x00007500db007a0c */ /* 0x000fea0003f26270 */
[----:B------:R-:W-:Y:S01]  /*11cf0*/  PLOP3.LUT P0, PT, PT, PT, UP0, 0x80, 0x0 ;  /* 0x000000000000781c */ /* 0x000fe20003f0f008 */
[----:B------:R1:W2:Y:S04]  /*11d00*/  LDSM.16.M88.4 R148, [R214+0x10080] ;  /* 0x01008000d694783b */ /* 0x0002a80000000200 */
[----:B------:R1:W3:Y:S04]  /*11d10*/  LDSM.16.M88.4 R152, [R213+0xc080] ;  /* 0x00c08000d598783b */ /* 0x0002e80000000200 */
[----:B------:R1:W4:Y:S04]  /*11d20*/  LDSM.16.M88.4 R156, [R213+0xc880] ;  /* 0x00c88000d59c783b */ /* 0x0003280000000200 */
[----:B------:R1:W1:Y:S04]  /*11d30*/  LDSM.16.M88.4 R160, [R210+0x10080] ;  /* 0x01008000d2a0783b */ /* 0x0002680000000200 */
[----:B------:R1:W1:Y:S04]  /*11d40*/  LDSM.16.M88.4 R164, [R212] ;  /* 0x00000000d4a4783b */ /* 0x0002680000000200 */
[----:B------:R1:W1:Y:S01]  /*11d50*/  LDSM.16.M88.4 R168, [R203] ;  /* 0x00000000cba8783b */ /* 0x0002620000000200 */
[----:B------:R-:W-:-:S05]  /*11d60*/  @P0 BRA `(.L_x_466) ;  /* 0x000001c000000947 */ /* 0x000fca0003800000 */
[----:B------:R-:W-:Y:S01]  /*11d70*/  SHF.R.S32.HI R4, RZ, 0x1f, R218 ;  /* 0x0000001fff047819 */ /* 0x000fe200000114da */
[----:B------:R-:W-:Y:S01]  /*11d80*/  IMAD.WIDE.U32 R6, R218, c[0x0][0x208], RZ ;  /* 0x00008200da067a25 */ /* 0x000fe200078e00ff */
[----:B------:R-:W-:Y:S03]  /*11d90*/  SHF.R.S32.HI R0, RZ, 0x1f, R217 ;  /* 0x0000001fff007819 */ /* 0x000fe600000114d9 */
[----:B------:R-:W-:Y:S02]  /*11da0*/  IMAD R4, R4, c[0x0][0x208], RZ ;  /* 0x0000820004047a24 */ /* 0x000fe400078e02ff */
[----:B------:R-:W-:Y:S02]  /*11db0*/  IMAD R0, R0, c[0x0][0x218], RZ ;  /* 0x0000860000007a24 */ /* 0x000fe400078e02ff */
[----:B------:R-:W-:Y:S02]  /*11dc0*/  IMAD R4, R218, c[0x0][0x20c], R4 ;  /* 0x00008300da047a24 */ /* 0x000fe400078e0204 */
[----:B------:R-:W-:Y:S02]  /*11dd0*/  IMAD R0, R217, c[0x0][0x21c], R0 ;  /* 0x00008700d9007a24 */ /* 0x000fe400078e0200 */
[----:B------:R-:W-:Y:S04]  /*11de0*/  IMAD.IADD R7, R7, 0x1, R4 ;  /* 0x0000000107077824 */ /* 0x000fe800078e0204 */
[----:B------:R-:W-:Y:S05]  /*11df0*/  IMAD.WIDE.U32 R6, R217, c[0x0][0x218], R6 ;  /* 0x00008600d9067a25 */ /* 0x000fea00078e0006 */
[----:B------:R-:W-:Y:S04]  /*11e00*/  IADD3 R4, P0, R6, UR26, RZ ;  /* 0x0000001a06047c10 */ /* 0x000fe8000ff1e0ff */
[----:B------:R-:W-:Y:S02]  /*11e10*/  IADD3.X R7, R7, UR12, R0, P0, !PT ;  /* 0x0000000c07077c10 */ /* 0x000fe400087fe400 */
[C---:B------:R-:W-:Y:S04]  /*11e20*/  LEA R13, P0, R4.reuse, c[0x0][0x1f8], 0x1 ;  /* 0x00007e00040d7a11 */ /* 0x040fe800078008ff */
[----:B------:R-:W-:Y:S01]  /*11e30*/  LEA.HI.X R12, R4, c[0x0][0x1fc], R7, 0x1, P0 ;  /* 0x00007f00040c7a11 */ /* 0x000fe200000f0c07 */
[----:B------:R-:W5:Y:S04]  /*11e40*/  SHFL.IDX PT, R5, R13, RZ, 0x181f ;  /* 0x00181fff0d057589 */ /* 0x000f6800000e0000 */
[----:B------:R-:W4:Y:S01]  /*11e50*/  SHFL.IDX PT, R0, R12, RZ, 0x181f ;  /* 0x00181fff0c007589 */ /* 0x000f2200000e0000 */
[C---:B-----5:R-:W-:Y:S05]  /*11e60*/  IADD3 R10, P0, R5.reuse, R192, RZ ;  /* 0x000000c0050a7210 */ /* 0x060fea0007f1e0ff */
[C---:B----4-:R-:W-:Y:S01]  /*11e70*/  IMAD.X R11, R0.reuse, 0x1, R193, P0 ;  /* 0x00000001000b7824 */ /* 0x050fe200000e06c1 */
        /* <DEDUP_REMOVED lines=10> */
[----:B------:R4:W-:Y:S03]  /*11f20*/  LDGSTS.E.BYPASS.LTC128B.128 [R220+0xb080], [R4.64], !P3 ;  /* 0x0b08000004dc7fae */ /* 0x0009e6000d901d58 */
.L_x_466:
[C---:B--234-:R-:W-:Y:S01]  /*11f30*/  HMMA.16816.F32 R4, R148.reuse, R152, RZ ;  /* 0x000000989404723c */ /* 0x05cfe200000018ff */
[----:B------:R-:W0:Y:S01]  /*11f40*/  LDGDEPBAR ;  /* 0x00000000000079af */ /* 0x000e220000000000 */
[----:B------:R-:W-:Y:S06]  /*11f50*/  UISETP.GT.AND UP0, UPT, UR10, UR8, UPT ;  /* 0x000000080a00728c */ /* 0x000fec000bf04270 */
[C---:B------:R-:W-:Y:S01]  /*11f60*/  HMMA.16816.F32 R8, R148.reuse, R154, RZ ;  /* 0x0000009a9408723c */ /* 0x040fe200000018ff */
[----:B------:R-:W-:Y:S01]  /*11f70*/  LDSM.16.M88.4 R152, [R208+0xc080] ;  /* 0x00c08000d098783b */ /* 0x000fe20000000200 */
[----:B------:R-:W-:Y:S06]  /*11f80*/  PLOP3.LUT P0, PT, PT, PT, UP0, 0x40, 0x0 ;  /* 0x000000000000781c */ /* 0x000fec0003f0e808 */
[C---:B------:R-:W-:Y:S08]  /*11f90*/  HMMA.16816.F32 R12, R148.reuse, R156, RZ ;  /* 0x0000009c940c723c */ /* 0x040ff000000018ff */
[----:B------:R-:W-:Y:S01]  /*11fa0*/  HMMA.16816.F32 R16, R148, R158, RZ ;  /* 0x0000009e9410723c */ /* 0x000fe200000018ff */
[----:B------:R-:W2:Y:S05]  /*11fb0*/  LDSM.16.M88.4 R148, [R209+0x10080] ;  /* 0x01008000d194783b */ /* 0x000eaa0000000200 */
[----:B------:R-:W3:Y:S02]  /*11fc0*/  LDSM.16.M88.4 R156, [R208+0xc880] ;  /* 0x00c88000d09c783b */ /* 0x000ee40000000200 */
[C---:B-1----:R-:W-:Y:S08]  /*11fd0*/  HMMA.16816.F32 R4, R160.reuse, R164, R4 ;  /* 0x000000a4a004723c */ /* 0x042ff00000001804 */
[C---:B------:R-:W-:Y:S01]  /*11fe0*/  HMMA.16816.F32 R8, R160.reuse, R166, R8 ;  /* 0x000000a6a008723c */ /* 0x040fe20000001808 */
[----:B------:R-:W-:Y:S07]  /*11ff0*/  LDSM.16.M88.4 R164, [R202] ;  /* 0x00000000caa4783b */ /* 0x000fee0000000200 */
[C---:B------:R-:W-:Y:S08]  /*12000*/  HMMA.16816.F32 R12, R160.reuse, R168, R12 ;  /* 0x000000a8a00c723c */ /* 0x040ff0000000180c */
[----:B------:R-:W-:Y:S01]  /*12010*/  HMMA.16816.F32 R16, R160, R170, R16 ;  /* 0x000000aaa010723c */ /* 0x000fe20000001810 */
[----:B------:R-:W1:Y:S05]  /*12020*/  LDSM.16.M88.4 R160, [R207+0x10080] ;  /* 0x01008000cfa0783b */ /* 0x000e6a0000000200 */
[----:B------:R-:W4:Y:S02]  /*12030*/  LDSM.16.M88.4 R168, [R202+0x800] ;  /* 0x00080000caa8783b */ /* 0x000f240000000200 */
[C---:B--2---:R-:W-:Y:S08]  /*12040*/  HMMA.16816.F32 R4, R148.reuse, R152, R4 ;  /* 0x000000989404723c */ /* 0x044ff00000001804 */
[C---:B------:R-:W-:Y:S01]  /*12050*/  HMMA.16816.F32 R8, R148.reuse, R154, R8 ;  /* 0x0000009a9408723c */ /* 0x040fe20000001808 */
[----:B------:R-:W-:Y:S07]  /*12060*/  LDSM.16.M88.4 R152, [R213+0xd080] ;  /* 0x00d08000d598783b */ /* 0x000fee0000000200 */
[C---:B---3--:R-:W-:Y:S08]  /*12070*/  HMMA.16816.F32 R12, R148.reuse, R156, R12 ;  /* 0x0000009c940c723c */ /* 0x048ff0000000180c */
[----:B------:R-:W-:Y:S01]  /*12080*/  HMMA.16816.F32 R16, R148, R158, R16 ;  /* 0x0000009e9410723c */ /* 0x000fe20000001810 */
[----:B------:R-:W2:Y:S05]  /*12090*/  LDSM.16.M88.4 R148, [R214+0x14080] ;  /* 0x01408000d694783b */ /* 0x000eaa0000000200 */
[----:B------:R-:W3:Y:S02]  /*120a0*/  LDSM.16.M88.4 R156, [R213+0xd880] ;  /* 0x00d88000d59c783b */ /* 0x000ee40000000200 */
[C---:B-1----:R-:W-:Y:S08]  /*120b0*/  HMMA.16816.F32 R4, R160.reuse, R164, R4 ;  /* 0x000000a4a004723c */ /* 0x042ff00000001804 */
[C---:B------:R-:W-:Y:S01]  /*120c0*/  HMMA.16816.F32 R8, R160.reuse, R166, R8 ;  /* 0x000000a6a008723c */ /* 0x040fe20000001808 */
[----:B------:R-:W-:Y:S07]  /*120d0*/  LDSM.16.M88.4 R164, [R201] ;  /* 0x00000000c9a4783b */ /* 0x000fee0000000200 */
[C---:B----4-:R-:W-:Y:S08]  /*120e0*/  HMMA.16816.F32 R12, R160.reuse, R168, R12 ;  /* 0x000000a8a00c723c */ /* 0x050ff0000000180c */
[----:B------:R-:W-:Y:S01]  /*120f0*/  HMMA.16816.F32 R16, R160, R170, R16 ;  /* 0x000000aaa010723c */ /* 0x000fe20000001810 */
[----:B------:R-:W1:Y:S05]  /*12100*/  LDSM.16.M88.4 R160, [R210+0x14080] ;  /* 0x01408000d2a0783b */ /* 0x000e6a0000000200 */
[----:B------:R-:W4:Y:S02]  /*12110*/  LDSM.16.M88.4 R168, [R200] ;  /* 0x00000000c8a8783b */ /* 0x000f240000000200 */
        /* <DEDUP_REMOVED lines=9> */
[----:B------:R-:W-:Y:S07]  /*121b0*/  LDSM.16.M88.4 R164, [R202+0x1000] ;  /* 0x00100000caa4783b */ /* 0x000fee0000000200 */
[C---:B----4-:R-:W-:Y:S08]  /*121c0*/  HMMA.16816.F32 R12, R160.reuse, R168, R12 ;  /* 0x000000a8a00c723c */ /* 0x050ff0000000180c */
        /* <DEDUP_REMOVED lines=59> */
[----:B------:R-:W-:Y:S04]  /*12580*/  DEPBAR.LE SB0, 0x0 ;  /* 0x000080000000791a */ /* 0x000fe80000000000 */
[C---:B--2---:R-:W-:Y:S01]  /*12590*/  HMMA.16816.F32 R4, R148.reuse, R152, R4 ;  /* 0x000000989404723c */ /* 0x044fe20000001804 */
[----:B------:R-:W-:Y:S07]  /*125a0*/  BAR.SYNC.DEFER_BLOCKING 0x0 ;  /* 0x0000000000007b1d */ /* 0x000fee0000010000 */
[C---:B------:R-:W-:Y:S08]  /*125b0*/  HMMA.16816.F32 R8, R148.reuse, R154, R8 ;  /* 0x0000009a9408723c */ /* 0x040ff00000001808 */
[C---:B---3--:R-:W-:Y:S08]  /*125c0*/  HMMA.16816.F32 R12, R148.reuse, R156, R12 ;  /* 0x0000009c940c723c */ /* 0x048ff0000000180c */
[----:B------:R-:W-:Y:S08]  /*125d0*/  HMMA.16816.F32 R16, R148, R158, R16 ;  /* 0x0000009e9410723c */ /* 0x000ff00000001810 */
[C---:B-1----:R-:W-:Y:S08]  /*125e0*/  HMMA.16816.F32 R4, R160.reuse, R164, R4 ;  /* 0x000000a4a004723c */ /* 0x042ff00000001804 */
[C---:B------:R-:W-:Y:S08]  /*125f0*/  HMMA.16816.F32 R8, R160.reuse, R166, R8 ;  /* 0x000000a6a008723c */ /* 0x040ff00000001808 */
[C---:B----4-:R-:W-:Y:S08]  /*12600*/  HMMA.16816.F32 R12, R160.reuse, R168, R12 ;  /* 0x000000a8a00c723c */ /* 0x050ff0000000180c */
[----:B------:R-:W-:Y:S01]  /*12610*/  HMMA.16816.F32 R16, R160, R170, R16 ;  /* 0x000000aaa010723c */ /* 0x000fe20000001810 */
[----:B------:R-:W-:-:S07]  /*12620*/  @P0 BRA `(.L_x_467) ;  /* 0x000002b000000947 */ /* 0x000fce0003800000 */
        /* <DEDUP_REMOVED lines=13> */
[----:B------:R-:W2:Y:S01]  /*12700*/  @!P2 LDG.E R217, [R148.64] ;  /* 0x0000001894d9a981 */ /* 0x000ea2000c1e1900 */
[----:B------:R-:W-:Y:S04]  /*12710*/  IMAD R218, R151, c[0x0][0x2b8], R218 ;  /* 0x0000ae0097da7a24 */ /* 0x000fe800078e02da */
[C---:B------:R-:W-:Y:S01]  /*12720*/  IMAD.WIDE.U32 R150, R218.reuse, c[0x0][0x1e0], RZ ;  /* 0x00007800da967a25 */ /* 0x040fe200078e00ff */
[----:B------:R-:W-:Y:S05]  /*12730*/  SHF.R.S32.HI R153, RZ, 0x1f, R218 ;  /* 0x0000001fff997819 */ /* 0x000fea00000114da */
[----:B------:R-:W-:Y:S04]  /*12740*/  IMAD R153, R153, c[0x0][0x1e0], RZ ;  /* 0x0000780099997a24 */ /* 0x000fe800078e02ff */
[----:B------:R-:W-:Y:S04]  /*12750*/  IMAD R153, R218, c[0x0][0x1e4], R153 ;  /* 0x00007900da997a24 */ /* 0x000fe800078e0299 */
        /* <DEDUP_REMOVED lines=24> */
.L_x_467:
[----:B------:R-:W-:Y:S01]  /*128e0*/  PLOP3.LUT P0, PT, PT, PT, UP3, 0x80, 0x0 ;  /* 0x000000000000781c */ /* 0x000fe20003f0f038 */
[----:B------:R-:W0:Y:S01]  /*128f0*/  LDGDEPBAR ;  /* 0x00000000000079af */ /* 0x000e220000000000 */
[----:B-1----:R-:W-:Y:S01]  /*12900*/  IMAD.MOV.U32 R155, RZ, RZ, R221 ;  /* 0x000000ffff9b7224 */ /* 0x002fe200078e00dd */
[----:B------:R-:W-:Y:S06]  /*12910*/  USHF.L.U32 UR5, UR10, 0x5, URZ ;  /* 0x000000050a057899 */ /* 0x000fec000800063f */
[----:B------:R-:W-:Y:S04]  /*12920*/  IMAD.U32 R149, RZ, RZ, UR5 ;  /* 0x00000005ff957e24 */ /* 0x000fe8000f8e00ff */
[----:B------:R-:W-:Y:S01]  /*12930*/  @P0 IMAD.HI.U32 R0, R221, c[0x0][0x2c8], RZ ;  /* 0x0000b200dd000a27 */ /* 0x000fe200078e00ff */
[----:B------:R-:W-:Y:S02]  /*12940*/  PLOP3.LUT P0, PT, PT, PT, UP3, 0x80, 0x0 ;  /* 0x000000000000781c */ /* 0x000fe40003f0f038 */
[----:B------:R-:W-:Y:S11]  /*12950*/  IADD3 R151, -R222, 0x1, -R149 ;  /* 0x00000001de977810 */ /* 0x000ff60007ffe995 */
[----:B------:R-:W-:Y:S01]  /*12960*/  @P0 SHF.R.U32.HI R155, RZ, c[0x0][0x2cc], R0 ;  /* 0x0000b300ff9b0a19 */ /* 0x000fe20000011600 */
[----:B------:R-:W-:Y:S01]  /*12970*/  IMAD.U32 R0, RZ, RZ, UR20 ;  /* 0x00000014ff007e24 */ /* 0x000fe2000f8e00ff */
[----:B------:R-:W-:Y:S03]  /*12980*/  PLOP3.LUT P0, PT, PT, PT, UP2, 0x40, 0x0 ;  /* 0x000000000000781c */ /* 0x000fe60003f0e828 */
[----:B------:R-:W1:Y:S01]  /*12990*/  SHFL.IDX PT, R157, R155, RZ, 0x1c1f ;  /* 0x001c1fff9b9d7589 */ /* 0x000e6200000e0000 */
        /* <DEDUP_REMOVED lines=13> */
[----:B------:R-:W-:Y:S05]  /*12a70*/  IMAD.MOV.U32 R150, RZ, RZ, c[0x0][0x32c] ;  /* 0x0000cb00ff967624 */ /* 0x000fea00078e00ff */
[----:B------:R-:W-:Y:S11]  /*12a80*/  ISETP.NE.AND P0, PT, R150, 0x1, PT ;  /* 0x000000019600780c */ /* 0x000ff60003f05270 */
[----:B------:R-:W-:Y:S02]  /*12a90*/  @!UPT UIADD3 URZ, URZ, URZ, URZ ;  /* 0x0000003f3f3ff290 */ /* 0x000fe4000fffe03f */
[----:B------:R-:W-:Y:S05]  /*12aa0*/  @P0 IMAD.HI.U32 R150, R152, c[0x0][0x330], RZ ;  /* 0x0000cc0098960a27 */ /* 0x000fea00078e00ff */
[----:B------:R-:W-:Y:S04]  /*12ab0*/  @P0 SHF.R.U32.HI R152, RZ, c[0x0][0x334], R150 ;  /* 0x0000cd00ff980a19 */ /* 0x000fe80000011696 */
[----:B------:R-:W-:Y:S01]  /*12ac0*/  LOP3.LUT R152, RZ, R152, RZ, 0x33, !PT ;  /* 0x00000098ff987212 */ /* 0x000fe200078e33ff */
[----:B------:R-:W-:-:S05]  /*12ad0*/  BRA `(.L_x_471) ;  /* 0x0000005000007947 */ /* 0x000fca0003800000 */
.L_x_470:
[----:B------:R-:W-:Y:S04]  /*12ae0*/  MOV R150, c[0x0][0x32c] ;  /* 0x0000cb0000967a02 */ /* 0x000fe80000000f00 */
[----:B------:R-:W-:Y:S11]  /*12af0*/  ISETP.NE.AND P0, PT, R150, 0x1, PT ;  /* 0x000000019600780c */ /* 0x000ff60003f05270 */
[----:B------:R-:W-:Y:S02]  /*12b00*/  @!UPT UIADD3 URZ, URZ, URZ, URZ ;  /* 0x0000003f3f3ff290 */ /* 0x000fe4000fffe03f */
[----:B------:R-:W-:Y:S05]  /*12b10*/  @P0 IMAD.HI.U32 R150, R152, c[0x0][0x330], RZ ;  /* 0x0000cc0098960a27 */ /* 0x000fea00078e00ff */
[----:B------:R-:W-:Y:S02]  /*12b20*/  @P0 SHF.R.U32.HI R152, RZ, c[0x0][0x334], R150 ;  /* 0x0000cd00ff980a19 */ /* 0x000fe40000011696 */
.L_x_471:
[----:B------:R-:W-:Y:S05]  /*12b30*/  BSYNC B0 ;  /* 0x0000000000007941 */ /* 0x000fea0003800000 */
.L_x_469:
[----:B------:R-:W-:Y:S04]  /*12b40*/  IMAD R157, R152, c[0x0][0x32c], -R149 ;  /* 0x0000cb00989d7a24 */ /* 0x000fe800078e0a95 */
[----:B------:R-:W-:Y:S05]  /*12b50*/  IMAD.IADD R152, R157, 0x1, -R222 ;  /* 0x000000019d987824 */ /* 0x000fea00078e0ade */
[----:B------:R-:W-:Y:S02]  /*12b60*/  IADD3 R150, R152, c[0x0][0x32c], RZ ;  /* 0x0000cb0098967a10 */ /* 0x000fe40007ffe0ff */
[----:B------:R-:W-:Y:S02]  /*12b70*/  IMNMX R151, R151, R152, !PT ;  /* 0x0000009897977217 */ /* 0x000fe40007800200 */
[----:B------:R-:W-:Y:S02]  /*12b80*/  IMNMX R153, R153, R150, PT ;  /* 0x0000009699997217 */ /* 0x000fe40003800200 */
.L_x_468:
[----:B------:R-:W-:Y:S06]  /*12b90*/  UISETP.GT.AND UP0, UPT, UR10, -0x1, UPT ;  /* 0xffffffff0a00788c */ /* 0x000fec000bf04270 */
[----:B------:R-:W-:Y:S04]  /*12ba0*/  PLOP3.LUT P0, PT, PT, PT, UP0, 0x80, 0x0 ;  /* 0x000000000000781c */ /* 0x000fe80003f0f008 */
[----:B------:R-:W-:Y:S04]  /*12bb0*/  ISETP.GT.AND P0, PT, R151, RZ, P0 ;  /* 0x000000ff9700720c */ /* 0x000fe80000704270 */
[----:B------:R-:W-:Y:S04]  /*12bc0*/  ISETP.LT.OR P0, PT, R153, 0x1, P0 ;  /* 0x000000019900780c */ /* 0x000fe80000701670 */
[----:B------:R-:W-:Y:S02]  /*12bd0*/  FSEL R154, R4, -INF , !P0 ;  /* 0xff800000049a7808 */ /* 0x000fe40004000000 */
[----:B------:R-:W-:Y:S04]  /*12be0*/  PLOP3.LUT P0, PT, PT, PT, UP0, 0x80, 0x0 ;  /* 0x000000000000781c */ /* 0x000fe80003f0f008 */
[----:B------:R-:W-:Y:S04]  /*12bf0*/  ISETP.GT.AND P0, PT, R151, 0x1, P0 ;  /* 0x000000019700780c */ /* 0x000fe80000704270 */
[----:B------:R-:W-:Y:S04]  /*12c00*/  ISETP.LT.OR P0, PT, R153, 0x2, P0 ;  /* 0x000000029900780c */ /* 0x000fe80000701670 */
[----:B------:R-:W-:Y:S02]  /*12c10*/  FSEL R152, R5, -INF , !P0 ;  /* 0xff80000005987808 */ /* 0x000fe40004000000 */
[----:B------:R-:W-:Y:S01]  /*12c20*/  PLOP3.LUT P0, PT, PT, PT, UP0, 0x80, 0x0 ;  /* 0x000000000000781c */ /* 0x000fe20003f0f008 */
[----:B------:R-:W1:Y:S03]  /*12c30*/  SHFL.IDX PT, R5, R155, 0x1, 0x1c1f ;  /* 0x003c1f009b057f89 */ /* 0x000e6600000e0000 */
[----:B------:R-:W-:Y:S04]  /*12c40*/  ISETP.GT.AND P0, PT, R151, 0x8, P0 ;  /* 0x000000089700780c */ /* 0x000fe80000704270 */
[----:B------:R-:W-:Y:S04]  /*12c50*/  ISETP.LT.OR P0, PT, R153, 0x9, P0 ;  /* 0x000000099900780c */ /* 0x000fe80000701670 */
[----:B------:R-:W-:Y:S02]  /*12c60*/  FSEL R150, R8, -INF , !P0 ;  /* 0xff80000008967808 */ /* 0x000fe40004000000 */
[----:B------:R-:W-:Y:S04]  /*12c70*/  PLOP3.LUT P0, PT, PT, PT, UP0, 0x80, 0x0 ;  /* 0x000000000000781c */ /* 0x000fe80003f0f008 */
[----:B------:R-:W-:Y:S04]  /*12c80*/  ISETP.GT.AND P0, PT, R151, 0x9, P0 ;  /* 0x000000099700780c */ /* 0x000fe80000704270 */
[----:B------:R-:W-:Y:S01]  /*12c90*/  ISETP.LT.OR P0, PT, R153, 0xa, P0 ;  /* 0x0000000a9900780c */ /* 0x000fe20000701670 */
[--C-:B-1----:R-:W-:Y:S03]  /*12ca0*/  IMAD.IADD R148, R148, 0x1, R5.reuse ;  /* 0x0000000194947824 */ /* 0x102fe600078e0205 */
[----:B------:R-:W-:Y:S01]  /*12cb0*/  FSEL R8, R9, -INF , !P0 ;  /* 0xff80000009087808 */ /* 0x000fe20004000000 */
[----:B------:R-:W-:Y:S01]  /*12cc0*/  IMAD.IADD R0, R0, 0x1, R5 ;  /* 0x0000000100007824 */ /* 0x000fe200078e0205 */
        /* <DEDUP_REMOVED lines=16> */
[----:B------:R-:W-:Y:S11]  /*12dd0*/  PLOP3.LUT P0, PT, PT, PT, UP2, 0x40, 0x0 ;  /* 0x000000000000781c */ /* 0x000ff60003f0e828 */
[----:B------:R-:W-:Y:S02]  /*12de0*/  @!UPT UIADD3 URZ, URZ, URZ, URZ ;  /* 0x0000003f3f3ff290 */ /* 0x000fe4000fffe03f */
        /* <DEDUP_REMOVED lines=15> */
.L_x_474:
[----:B------:R-:W-:Y:S04]  /*12ee0*/  MOV R4, c[0x0][0x32c] ;  /* 0x0000cb0000047a02 */ /* 0x000fe80000000f00 */
[----:B------:R-:W-:Y:S11]  /*12ef0*/  ISETP.NE.AND P0, PT, R4, 0x1, PT ;  /* 0x000000010400780c */ /* 0x000ff60003f05270 */
[----:B------:R-:W-:Y:S02]  /*12f00*/  @!UPT UIADD3 URZ, URZ, URZ, URZ ;  /* 0x0000003f3f3ff290 */ /* 0x000fe4000fffe03f */
[----:B------:R-:W-:Y:S05]  /*12f10*/  @P0 IMAD.HI.U32 R4, R12, c[0x0][0x330], RZ ;  /* 0x0000cc000c040a27 */ /* 0x000fea00078e00ff */
[----:B------:R-:W-:Y:S02]  /*12f20*/  @P0 SHF.R.U32.HI R12, RZ, c[0x0][0x334], R4 ;  /* 0x0000cd00ff0c0a19 */ /* 0x000fe40000011604 */
.L_x_475:
[----:B------:R-:W-:Y:S05]  /*12f30*/  BSYNC B0 ;  /* 0x0000000000007941 */ /* 0x000fea0003800000 */
.L_x_473:
[----:B------:R-:W-:Y:S04]  /*12f40*/  IMAD R149, R12, c[0x0][0x32c], -R149 ;  /* 0x0000cb000c957a24 */ /* 0x000fe800078e0a95 */
[----:B------:R-:W-:Y:S05]  /*12f50*/  IMAD.IADD R149, R149, 0x1, -R222 ;  /* 0x0000000195957824 */ /* 0x000fea00078e0ade */
[----:B------:R-:W-:Y:S02]  /*12f60*/  IADD3 R5, R149, c[0x0][0x32c], RZ ;  /* 0x0000cb0095057a10 */ /* 0x000fe40007ffe0ff */
[----:B------:R-:W-:Y:S02]  /*12f70*/  IMNMX R0, R0, R149, !PT ;  /* 0x0000009500007217 */ /* 0x000fe40007800200 */
[----:B------:R-:W-:Y:S02]  /*12f80*/  IMNMX R148, R148, R5, PT ;  /* 0x0000000594947217 */ /* 0x000fe40003800200 */
.L_x_472:
[----:B------:R-:W-:Y:S01]  /*12f90*/  PLOP3.LUT P0, PT, PT, PT, UP0, 0x80, 0x0 ;  /* 0x000000000000781c */ /* 0x000fe20003f0f008 */
[----:B------:R-:W-:Y:S01]  /*12fa0*/  LDSM.16.MT88.4 R156, [R206+0x8080] ;  /* 0x00808000ce9c783b */ /* 0x000fe20000004200 */
[----:B------:R-:W-:Y:S02]  /*12fb0*/  FMNMX.FTZ R5, R154, R3, !PT ;  /* 0x000000039a057209 */ /* 0x000fe40007810000 */
[----:B------:R-:W-:Y:S02]  /*12fc0*/  ISETP.GT.AND P0, PT, R0, RZ, P0 ;  /* 0x000000ff0000720c */ /* 0x000fe40000704270 */
[----:B------:R-:W-:Y:S02]  /*12fd0*/  FMNMX.FTZ R5, R152, R5, !PT ;  /* 0x0000000598057209 */ /* 0x000fe40007810000 */
[----:B------:R-:W-:Y:S01]  /*12fe0*/  ISETP.LT.OR P0, PT, R148, 0x1, P0 ;  /* 0x000000019400780c */ /* 0x000fe20000701670 */
[----:B------:R-:W-:Y:S01]  /*12ff0*/  LDSM.16.MT88.4 R172, [R211+0xa880] ;  /* 0x00a88000d3ac783b */ /* 0x000fe20000004200 */
[----:B------:R-:W-:Y:S02]  /*13000*/  FMNMX.FTZ R5, R150, R5, !PT ;  /* 0x0000000596057209 */ /* 0x000fe40007810000 */
[----:B------:R-:W-:Y:S02]  /*13010*/  FSEL R17, R6, -INF , !P0 ;  /* 0xff80000006117808 */ /* 0x000fe40004000000 */
[----:B------:R-:W-:Y:S02]  /*13020*/  PLOP3.LUT P0, PT, PT, PT, UP0, 0x80, 0x0 ;  /* 0x000000000000781c */ /* 0x000fe40003f0f008 */
[----:B------:R-:W-:Y:S01]  /*13030*/  FMNMX.FTZ R5, R8, R5, !PT ;  /* 0x0000000508057209 */ /* 0x000fe20007810000 */
[----:B------:R-:W-:Y:S01]  /*13040*/  LDSM.16.MT88.4 R176, [R206+0xa880] ;  /* 0x00a88000ceb0783b */ /* 0x000fe20000004200 */
[----:B------:R-:W-:Y:S02]  /*13050*/  ISETP.GT.AND P0, PT, R0, 0x1, P0 ;  /* 0x000000010000780c */ /* 0x000fe40000704270 */
[----:B------:R-:W-:Y:S02]  /*13060*/  FMNMX.FTZ R5, R168, R5, !PT ;  /* 0x00000005a8057209 */ /* 0x000fe40007810000 */
[----:B------:R-:W-:Y:S02]  /*13070*/  ISETP.LT.OR P0, PT, R148, 0x2, P0 ;  /* 0x000000029400780c */ /* 0x000fe40000701670 */
[----:B------:R-:W-:Y:S01]  /*13080*/  FMNMX.FTZ R5, R166, R5, !PT ;  /* 0x00000005a6057209 */ /* 0x000fe20007810000 */
[----:B------:R-:W-:Y:S01]  /*13090*/  LDSM.16.MT88.4 R180, [R204+0xa880] ;  /* 0x00a88000ccb4783b */ /* 0x000fe20000004200 */
[----:B------:R-:W-:Y:S02]  /*130a0*/  FSEL R13, R7, -INF , !P0 ;  /* 0xff800000070d7808 */ /* 0x000fe40004000000 */
[----:B------:R-:W-:Y:S02]  /*130b0*/  PLOP3.LUT P0, PT, PT, PT, UP0, 0x80, 0x0 ;  /* 0x000000000000781c */ /* 0x000fe40003f0f008 */
[----:B------:R-:W-:Y:S02]  /*130c0*/  FMNMX.FTZ R5, R164, R5, !PT ;  /* 0x00000005a4057209 */ /* 0x000fe40007810000 */
[----:B------:R-:W-:Y:S01]  /*130d0*/  ISETP.GT.AND P0, PT, R0, 0x8, P0 ;  /* 0x000000080000780c */ /* 0x000fe20000704270 */
[----:B------:R-:W-:Y:S01]  /*130e0*/  LDSM.16.MT88.4 R184, [R211+0xb880] ;  /* 0x00b88000d3b8783b */ /* 0x000fe20000004200 */
[----:B------:R-:W-:Y:S02]  /*130f0*/  FMNMX.FTZ R4, R162, R5, !PT ;  /* 0x00000005a2047209 */ /* 0x000fe40007810000 */
[----:B------:R-:W-:Y:S02]  /*13100*/  ISETP.LT.OR P0, PT, R148, 0x9, P0 ;  /* 0x000000099400780c */ /* 0x000fe40000701670 */
[----:B------:R-:W-:Y:S02]  /*13110*/  FMNMX.FTZ R6, R17, R2, !PT ;  /* 0x0000000211067209 */ /* 0x000fe40007810000 */
[----:B------:R-:W-:Y:S01]  /*13120*/  FSEL R9, R10, -INF , !P0 ;  /* 0xff8000000a097808 */ /* 0x000fe20004000000 */
[----:B------:R-:W1:Y:S01]  /*13130*/  SHFL.BFLY PT, R5, R4, 0x2, 0x1f ;  /* 0x0c401f0004057f89 */ /* 0x000e6200000e0000 */
[----:B------:R-:W-:Y:S02]  /*13140*/  PLOP3.LUT P0, PT, PT, PT, UP0, 0x80, 0x0 ;  /* 0x000000000000781c */ /* 0x000fe40003f0f008 */
[----:B------:R-:W-:Y:S02]  /*13150*/  FMNMX.FTZ R6, R13, R6, !PT ;  /* 0x000000060d067209 */ /* 0x000fe40007810000 */
[----:B------:R-:W-:Y:S02]  /*13160*/  ISETP.GT.AND P0, PT, R0, 0x9, P0 ;  /* 0x000000090000780c */ /* 0x000fe40000704270 */
[----:B------:R-:W-:Y:S01]  /*13170*/  FMNMX.FTZ R6, R9, R6, !PT ;  /* 0x0000000609067209 */ /* 0x000fe20007810000 */
[----:B------:R-:W-:Y:S01]  /*13180*/  LDSM.16.MT88.4 R188, [R206+0xb880] ;  /* 0x00b88000cebc783b */ /* 0x000fe20000004200 */
[----:B------:R-:W-:Y:S04]  /*13190*/  ISETP.LT.OR P0, PT, R148, 0xa, P0 ;  /* 0x0000000a9400780c */ /* 0x000fe80000701670 */
[----:B------:R-:W-:Y:S02]  /*131a0*/  FSEL R11, R11, -INF , !P0 ;  /* 0xff8000000b0b7808 */ /* 0x000fe40004000000 */
[----:B------:R-:W-:Y:S02]  /*131b0*/  PLOP3.LUT P0, PT, PT, PT, UP0, 0x80, 0x0 ;  /* 0x000000000000781c */ /* 0x000fe40003f0f008 */
[----:B------:R-:W-:Y:S02]  /*131c0*/  FMNMX.FTZ R10, R11, R6, !PT ;  /* 0x000000060b0a7209 */ /* 0x000fe40007810000 */
        /* <DEDUP_REMOVED lines=9> */
[----:B-1----:R-:W-:Y:S02]  /*13260*/  FMNMX.FTZ R6, R4, R5, !PT ;  /* 0x0000000504067209 */ /* 0x002fe40007810000 */
[----:B------:R-:W-:Y:S03]  /*13270*/  ISETP.LT.OR P0, PT, R148, 0x19, P0 ;  /* 0x000000199400780c */ /* 0x000fe60000701670 */
[----:B------:R-:W1:Y:S01]  /*13280*/  SHFL.BFLY PT, R15, R6, 0x1, 0x1f ;  /* 0x0c201f00060f7f89 */ /* 0x000e6200000e0000 */
[----:B------:R-:W-:Y:S02]  /*13290*/  FSEL R161, R18, -INF , !P0 ;  /* 0xff80000012a17808 */ /* 0x000fe40004000000 */
[----:B------:R-:W-:Y:S01]  /*132a0*/  PLOP3.LUT P0, PT, PT, PT, UP0, 0x80, 0x0 ;  /* 0x000000000000781c */ /* 0x000fe20003f0f008 */
[----:B------:R-:W-:Y:S02]  /*132b0*/  UISETP.GT.AND UP0, UPT, UR10, UR4, UPT ;  /* 0x000000040a00728c */ /* 0x000fe4000bf04270 */
[----:B------:R-:W-:Y:S01]  /*132c0*/  UIADD3 UR10, UR10, -0x1, URZ ;  /* 0xffffffff0a0a7890 */ /* 0x000fe2000fffe03f */
[----:B------:R-:W-:Y:S02]  /*132d0*/  ISETP.GT.AND P0, PT, R0, 0x19, P0 ;  /* 0x000000190000780c */ /* 0x000fe40000704270 */
[----:B------:R-:W-:Y:S02]  /*132e0*/  FMNMX.FTZ R0, R165, R10, !PT ;  /* 0x0000000aa5007209 */ /* 0x000fe40007810000 */
[----:B------:R-:W-:Y:S02]  /*132f0*/  ISETP.LT.OR P0, PT, R148, 0x1a, P0 ;  /* 0x0000001a9400780c */ /* 0x000fe40000701670 */
[----:B------:R-:W-:Y:S02]  /*13300*/  FMNMX.FTZ R0, R163, R0, !PT ;  /* 0x00000000a3007209 */ /* 0x000fe40007810000 */
[----:B------:R-:W-:Y:S02]  /*13310*/  FSEL R149, R19, -INF , !P0 ;  /* 0xff80000013957808 */ /* 0x000fe40004000000 */
[----:B------:R-:W-:Y:S04]  /*13320*/  FMNMX.FTZ R0, R161, R0, !PT ;  /* 0x00000000a1007209 */ /* 0x000fe80007810000 */
[----:B------:R-:W-:Y:S02]  /*13330*/  FMNMX.FTZ R4, R149, R0, !PT ;  /* 0x0000000095047209 */ /* 0x000fe40007810000 */
[----:B-1----:R-:W-:Y:S03]  /*13340*/  FMNMX.FTZ R0, R6, R15, !PT ;  /* 0x0000000f06007209 */ /* 0x002fe60007810000 */
[----:B------:R-:W1:Y:S01]  /*13350*/  SHFL.BFLY PT, R7, R4, 0x2, 0x1f ;  /* 0x0c401f0004077f89 */ /* 0x000e6200000e0000 */
[C---:B------:R-:W-:Y:S01]  /*13360*/  FSETP.NEU.FTZ.AND P0, PT, R0.reuse, -INF , PT ;  /* 0xff8000000000780b */ /* 0x040fe20003f1d000 */
[----:B------:R-:W-:Y:S05]  /*13370*/  FMUL.FTZ R167, R0, c[0x0][0x2d0] ;  /* 0x0000b40000a77a20 */ /* 0x000fea0000410000 */
[----:B------:R-:W-:Y:S05]  /*13380*/  FSEL R167, R167, RZ, P0 ;  /* 0x000000ffa7a77208 */ /* 0x000fea0000000000 */
[--C-:B------:R-:W-:Y:S02]  /*13390*/  FFMA.FTZ R232, R154, c[0x0][0x2d0], -R167.reuse ;  /* 0x0000b4009ae87a23 */ /* 0x100fe400000108a7 */
[--C-:B------:R-:W-:Y:S02]  /*133a0*/  FFMA.FTZ R151, R152, c[0x0][0x2d0], -R167.reuse ;  /* 0x0000b40098977a23 */ /* 0x100fe400000108a7 */
[--C-:B------:R-:W-:Y:S02]  /*133b0*/  FFMA.FTZ R150, R150, c[0x0][0x2d0], -R167.reuse ;  /* 0x0000b40096967a23 */ /* 0x100fe400000108a7 */
[--C-:B------:R-:W-:Y:S01]  /*133c0*/  FFMA.FTZ R233, R8, c[0x0][0x2d0], -R167.reuse ;  /* 0x0000b40008e97a23 */ /* 0x100fe200000108a7 */
[----:B------:R-:W-:Y:S01]  /*133d0*/  MUFU.EX2 R232, R232 ;  /* 0x000000e800e87308 */ /* 0x000fe20000000800 */
[--C-:B------:R-:W-:Y:S02]  /*133e0*/  FFMA.FTZ R238, R168, c[0x0][0x2d0], -R167.reuse ;  /* 0x0000b400a8ee7a23 */ /* 0x100fe400000108a7 */
[----:B------:R-:W-:Y:S01]  /*133f0*/  LDSM.16.MT88.4 R168, [R204+0x9880] ;  /* 0x00988000cca8783b */ /* 0x000fe20000004200 */
[----:B-1----:R-:W-:Y:S01]  /*13400*/  FMNMX.FTZ R5, R4, R7, !PT ;  /* 0x0000000704057209 */ /* 0x002fe20007810000 */
[--C-:B------:R-:W-:Y:S01]  /*13410*/  FFMA.FTZ R239, R166, c[0x0][0x2d0], -R167.reuse ;  /* 0x0000b400a6ef7a23 */ /* 0x100fe200000108a7 */
[----:B------:R-:W-:Y:S01]  /*13420*/  FSEL R4, R0, RZ, P0 ;  /* 0x000000ff00047208 */ /* 0x000fe20000000000 */
[--C-:B------:R-:W-:Y:S02]  /*13430*/  FFMA.FTZ R240, R164, c[0x0][0x2d0], -R167.reuse ;  /* 0x0000b400a4f07a23 */ /* 0x100fe400000108a7 */
[----:B------:R-:W-:Y:S01]  /*13440*/  FFMA.FTZ R167, R162, c[0x0][0x2d0], -R167 ;  /* 0x0000b400a2a77a23 */ /* 0x000fe200000108a7 */
[----:B------:R-:W1:Y:S01]  /*13450*/  MUFU.EX2 R151, R151 ;  /* 0x0000009700977308 */ /* 0x000e620000000800 */
[----:B------:R-:W2:Y:S01]  /*13460*/  SHFL.BFLY PT, R148, R5, 0x1, 0x1f ;  /* 0x0c201f0005947f89 */ /* 0x000ea200000e0000 */
[----:B------:R-:W-:Y:S04]  /*13470*/  FADD.FTZ R3, -R4, R3 ;  /* 0x0000000304037221 */ /* 0x000fe80000010100 */
[----:B------:R-:W-:Y:S04]  /*13480*/  FMUL.FTZ R6, R3, c[0x0][0x2d0] ;  /* 0x0000b40003067a20 */ /* 0x000fe80000410000 */
[----:B------:R-:W3:Y:S10]  /*13490*/  MUFU.EX2 R3, R6 ;  /* 0x0000000600037308 */ /* 0x000ef40000000800 */
[----:B------:R-:W-:Y:S01]  /*134a0*/  MUFU.EX2 R150, R150 ;  /* 0x0000009600967308 */ /* 0x000fe20000000800 */
[----:B-1----:R-:W-:Y:S02]  /*134b0*/  F2FP.PACK_AB R152, R151, R232 ;  /* 0x000000e89798723e */ /* 0x002fe400000000ff */
[----:B--2---:R-:W-:Y:S04]  /*134c0*/  FMNMX.FTZ R148, R148, R5, !PT ;  /* 0x0000000594947209 */ /* 0x004fe80007810000 */
[C---:B------:R-:W-:Y:S01]  /*134d0*/  FSETP.NEU.FTZ.AND P0, PT, R148.reuse, -INF , PT ;  /* 0xff8000009400780b */ /* 0x040fe20003f1d000 */
[C---:B------:R-:W-:Y:S02]  /*134e0*/  FMUL.FTZ R160, R148.reuse, c[0x0][0x2d0] ;  /* 0x0000b40094a07a20 */ /* 0x040fe40000410000 */
[----:B------:R-:W1:Y:S01]  /*134f0*/  MUFU.EX2 R233, R233 ;  /* 0x000000e900e97308 */ /* 0x000e620000000800 */
[----:B------:R-:W-:Y:S01]  /*13500*/  FSEL R5, R148, RZ, P0 ;  /* 0x000000ff94057208 */ /* 0x000fe20000000000 */
[C---:B---3--:R-:W-:Y:S01]  /*13510*/  FMUL.FTZ R4, R3.reuse, R144 ;  /* 0x0000009003047220 */ /* 0x048fe20000410000 */
[----:B------:R-:W-:Y:S01]  /*13520*/  FSEL R160, R160, RZ, P0 ;  /* 0x000000ffa0a07208 */ /* 0x000fe20000000000 */
[----:B------:R-:W-:Y:S01]  /*13530*/  FMUL.FTZ R8, R3, R132 ;  /* 0x0000008403087220 */ /* 0x000fe20000410000 */
[----:B------:R-:W-:Y:S01]  /*13540*/  PLOP3.LUT P0, PT, PT, PT, UP0, 0x80, 0x0 ;  /* 0x000000000000781c */ /* 0x000fe20003f0f008 */
[----:B------:R-:W-:Y:S02]  /*13550*/  FADD.FTZ R5, -R5, R2 ;  /* 0x0000000205057221 */ /* 0x000fe40000010100 */
[--C-:B------:R-:W-:Y:S02]  /*13560*/  FFMA.FTZ R236, R13, c[0x0][0x2d0], -R160.reuse ;  /* 0x0000b4000dec7a23 */ /* 0x100fe400000108a0 */
[----:B------:R2:W-:Y:S01]  /*13570*/  MUFU.EX2 R241, R167 ;  /* 0x000000a700f17308 */ /* 0x0005e20000000800 */
[----:B------:R-:W3:Y:S01]  /*13580*/  LDSM.16.MT88.4 R12, [R211+0x8080] ;  /* 0x00808000d30c783b */ /* 0x000ee20000004200 */
[--C-:B------:R-:W-:Y:S02]  /*13590*/  FFMA.FTZ R237, R17, c[0x0][0x2d0], -R160.reuse ;  /* 0x0000b40011ed7a23 */ /* 0x100fe400000108a0 */
[--C-:B------:R-:W-:Y:S02]  /*135a0*/  FFMA.FTZ R235, R9, c[0x0][0x2d0], -R160.reuse ;  /* 0x0000b40009eb7a23 */ /* 0x100fe400000108a0 */
[--C-:B------:R-:W-:Y:S02]  /*135b0*/  FFMA.FTZ R234, R11, c[0x0][0x2d0], -R160.reuse ;  /* 0x0000b4000bea7a23 */ /* 0x100fe400000108a0 */
[----:B------:R-:W-:Y:S02]  /*135c0*/  FMUL.FTZ R2, R5, c[0x0][0x2d0] ;  /* 0x0000b40005027a20 */ /* 0x000fe40000410000 */
[----:B------:R-:W-:Y:S01]  /*135d0*/  MUFU.EX2 R237, R237 ;  /* 0x000000ed00ed7308 */ /* 0x000fe20000000800 */
[C---:B------:R-:W-:Y:S02]  /*135e0*/  FMUL.FTZ R5, R3.reuse, R145 ;  /* 0x0000009103057220 */ /* 0x040fe40000410000 */
[----:B------:R-:W-:Y:S01]  /*135f0*/  FMUL.FTZ R9, R3, R133 ;  /* 0x0000008503097220 */ /* 0x000fe20000410000 */
[----:B-1----:R-:W-:Y:S01]  /*13600*/  F2FP.PACK_AB R154, R233, R150 ;  /* 0x00000096e99a723e */ /* 0x002fe200000000ff */
[C---:B------:R-:W-:Y:S02]  /*13610*/  FMUL.FTZ R16, R3.reuse, R140 ;  /* 0x0000008c03107220 */ /* 0x040fe40000410000 */
[----:B------:R-:W-:Y:S02]  /*13620*/  FMUL.FTZ R17, R3, R141 ;  /* 0x0000008d03117220 */ /* 0x000fe40000410000 */
[--C-:B------:R-:W-:Y:S01]  /*13630*/  FFMA.FTZ R242, R165, c[0x0][0x2d0], -R160.reuse ;  /* 0x0000b400a5f27a23 */ /* 0x100fe200000108a0 */
[----:B------:R-:W1:Y:S01]  /*13640*/  MUFU.EX2 R2, R2 ;  /* 0x0000000200027308 */ /* 0x000e620000000800 */
[--C-:B------:R-:W-:Y:S02]  /*13650*/  FFMA.FTZ R243, R163, c[0x0][0x2d0], -R160.reuse ;  /* 0x0000b400a3f37a23 */ /* 0x100fe400000108a0 */
[--C-:B------:R-:W-:Y:S01]  /*13660*/  FFMA.FTZ R244, R161, c[0x0][0x2d0], -R160.reuse ;  /* 0x0000b400a1f47a23 */ /* 0x100fe200000108a0 */
[----:B--2---:R-:W-:Y:S01]  /*13670*/  LDSM.16.MT88.4 R164, [R206+0x9880] ;  /* 0x00988000cea4783b */ /* 0x004fe20000004200 */
[----:B------:R-:W-:Y:S02]  /*13680*/  FFMA.FTZ R160, R149, c[0x0][0x2d0], -R160 ;  /* 0x0000b40095a07a23 */ /* 0x000fe400000108a0 */
[C---:B------:R-:W-:Y:S02]  /*13690*/  FMUL.FTZ R28, R3.reuse, R28 ;  /* 0x0000001c031c7220 */ /* 0x040fe40000410000 */
[C---:B------:R-:W-:Y:S01]  /*136a0*/  FMUL.FTZ R29, R3.reuse, R29 ;  /* 0x0000001d031d7220 */ /* 0x040fe20000410000 */
[----:B------:R-:W2:Y:S01]  /*136b0*/  MUFU.EX2 R236, R236 ;  /* 0x000000ec00ec7308 */ /* 0x000ea20000000800 */
        /* <DEDUP_REMOVED lines=8> */
[C---:B-1----:R-:W-:Y:S02]  /*13740*/  FMUL.FTZ R6, R2.reuse, R146 ;  /* 0x0000009202067220 */ /* 0x042fe40000410000 */
[C---:B------:R-:W-:Y:S02]  /*13750*/  FMUL.FTZ R7, R2.reuse, R147 ;  /* 0x0000009302077220 */ /* 0x040fe40000410000 */
[----:B------:R-:W1:Y:S01]  /*13760*/  LDSM.16.MT88.4 R144, [R205+0x8080] ;  /* 0x00808000cd90783b */ /* 0x000e620000004200 */
[----:B------:R-:W4:Y:S01]  /*13770*/  MUFU.EX2 R234, R234 ;  /* 0x000000ea00ea7308 */ /* 0x000f220000000800 */
[C---:B------:R-:W-:Y:S02]  /*13780*/  FMUL.FTZ R10, R2.reuse, R134 ;  /* 0x00000086020a7220 */ /* 0x040fe40000410000 */
[----:B------:R-:W-:Y:S01]  /*13790*/  FMUL.FTZ R11, R2, R135 ;  /* 0x00000087020b7220 */ /* 0x000fe20000410000 */
[----:B--2---:R-:W-:Y:S01]  /*137a0*/  F2FP.PACK_AB R153, R236, R237 ;  /* 0x000000edec99723e */ /* 0x004fe200000000ff */
[C---:B------:R-:W-:Y:S02]  /*137b0*/  FMUL.FTZ R18, R2.reuse, R142 ;  /* 0x0000008e02127220 */ /* 0x040fe40000410000 */
[----:B------:R-:W2:Y:S01]  /*137c0*/  LDSM.16.MT88.4 R132, [R204+0x8080] ;  /* 0x00808000cc84783b */ /* 0x000ea20000004200 */
[C---:B------:R-:W-:Y:S02]  /*137d0*/  FMUL.FTZ R19, R2.reuse, R143 ;  /* 0x0000008f02137220 */ /* 0x040fe40000410000 */
[----:B------:R5:W-:Y:S01]  /*137e0*/  MUFU.EX2 R149, R160 ;  /* 0x000000a000957308 */ /* 0x000be20000000800 */
[C---:B------:R-:W-:Y:S02]  /*137f0*/  FMUL.FTZ R30, R2.reuse, R30 ;  /* 0x0000001e021e7220 */ /* 0x040fe40000410000 */
[C---:B------:R-:W-:Y:S02]  /*13800*/  FMUL.FTZ R31, R2.reuse, R31 ;  /* 0x0000001f021f7220 */ /* 0x040fe40000410000 */
[----:B------:R-:W-:Y:S01]  /*13810*/  LDSM.16.MT88.4 R140, [R206+0x9080] ;  /* 0x00908000ce8c783b */ /* 0x000fe20000004200 */
[C---:B------:R-:W-:Y:S02]  /*13820*/  FMUL.FTZ R34, R2.reuse, R34 ;  /* 0x0000002202227220 */ /* 0x040fe40000410000 */
[C---:B------:R-:W-:Y:S02]  /*13830*/  FMUL.FTZ R35, R2.reuse, R35 ;  /* 0x0000002302237220 */ /* 0x040fe40000410000 */
[C---:B------:R-:W-:Y:S01]  /*13840*/  FMUL.FTZ R38, R2.reuse, R38 ;  /* 0x0000002602267220 */ /* 0x040fe20000410000 */
[----:B------:R-:W-:Y:S01]  /*13850*/  MUFU.EX2 R238, R238 ;  /* 0x000000ee00ee7308 */ /* 0x000fe20000000800 */
[----:B------:R-:W-:Y:S01]  /*13860*/  FMUL.FTZ R39, R2, R39 ;  /* 0x0000002702277220 */ /* 0x000fe20000410000 */
[----:B----4-:R-:W-:Y:S01]  /*13870*/  F2FP.PACK_AB R155, R234, R235 ;  /* 0x000000ebea9b723e */ /* 0x010fe200000000ff */
[C---:B------:R-:W-:Y:S02]  /*13880*/  FMUL.FTZ R42, R2.reuse, R42 ;  /* 0x0000002a022a7220 */ /* 0x040fe40000410000 */
[C---:B------:R-:W-:Y:S02]  /*13890*/  FMUL.FTZ R43, R2.reuse, R43 ;  /* 0x0000002b022b7220 */ /* 0x040fe40000410000 */
[C---:B------:R-:W-:Y:S02]  /*138a0*/  FMUL.FTZ R45, R3.reuse, R45 ;  /* 0x0000002d032d7220 */ /* 0x040fe40000410000 */
[C---:B---3--:R-:W-:Y:S01]  /*138b0*/  HMMA.16816.F32 R4, R152.reuse, R12, R4 ;  /* 0x0000000c9804723c */ /* 0x048fe20000001804 */
[----:B------:R-:W3:Y:S01]  /*138c0*/  MUFU.EX2 R239, R239 ;  /* 0x000000ef00ef7308 */ /* 0x000ee20000000800 */
[----:B-----5:R-:W-:Y:S03]  /*138d0*/  LDSM.16.MT88.4 R160, [R204+0x8880] ;  /* 0x00888000cca0783b */ /* 0x020fe60000004200 */
[C---:B------:R-:W-:Y:S02]  /*138e0*/  FMUL.FTZ R46, R2.reuse, R46 ;  /* 0x0000002e022e7220 */ /* 0x040fe40000410000 */
[C---:B------:R-:W-:Y:S01]  /*138f0*/  FMUL.FTZ R12, R3.reuse, R136 ;  /* 0x00000088030c7220 */ /* 0x040fe20000410000 */
[C---:B------:R-:W-:Y:S03]  /*13900*/  HMMA.16816.F32 R8, R152.reuse, R14, R8 ;  /* 0x0000000e9808723c */ /* 0x040fe60000001808 */
[----:B------:R-:W4:Y:S01]  /*13910*/  MUFU.EX2 R240, R240 ;  /* 0x000000f000f07308 */ /* 0x000f220000000800 */
[C---:B------:R-:W-:Y:S02]  /*13920*/  FMUL.FTZ R13, R3.reuse, R137 ;  /* 0x00000089030d7220 */ /* 0x040fe40000410000 */
[C---:B------:R-:W-:Y:S02]  /*13930*/  FMUL.FTZ R20, R3.reuse, R20 ;  /* 0x0000001403147220 */ /* 0x040fe40000410000 */
[C---:B------:R-:W-:Y:S04]  /*13940*/  FMUL.FTZ R14, R2.reuse, R138 ;  /* 0x0000008a020e7220 */ /* 0x040fe80000410000 */
[C---:B------:R-:W-:Y:S01]  /*13950*/  FMUL.FTZ R15, R2.reuse, R139 ;  /* 0x0000008b020f7220 */ /* 0x040fe20000410000 */
[----:B------:R-:W-:Y:S01]  /*13960*/  MUFU.EX2 R242, R242 ;  /* 0x000000f200f27308 */ /* 0x000fe20000000800 */
[----:B------:R-:W5:Y:S01]  /*13970*/  LDSM.16.MT88.4 R136, [R211+0x9080] ;  /* 0x00908000d388783b */ /* 0x000f620000004200 */
[C---:B------:R-:W-:Y:S02]  /*13980*/  FMUL.FTZ R47, R2.reuse, R47 ;  /* 0x0000002f022f7220 */ /* 0x040fe40000410000 */
[C---:B------:R-:W-:Y:S02]  /*13990*/  FMUL.FTZ R48, R3.reuse, R48 ;  /* 0x0000003003307220 */ /* 0x040fe40000410000 */
[C---:B------:R-:W-:Y:S03]  /*139a0*/  HMMA.16816.F32 R12, R152.reuse, R156, R12 ;  /* 0x0000009c980c723c */ /* 0x040fe6000000180c */
[C---:B------:R-:W-:Y:S01]  /*139b0*/  FMUL.FTZ R49, R3.reuse, R49 ;  /* 0x0000003103317220 */ /* 0x040fe20000410000 */
[----:B------:R-:W2:Y:S01]  /*139c0*/  MUFU.EX2 R243, R243 ;  /* 0x000000f300f37308 */ /* 0x000ea20000000800 */
[C---:B------:R-:W-:Y:S02]  /*139d0*/  FMUL.FTZ R50, R2.reuse, R50 ;  /* 0x0000003202327220 */ /* 0x040fe40000410000 */
[C---:B------:R-:W-:Y:S01]  /*139e0*/  FMUL.FTZ R51, R2.reuse, R51 ;  /* 0x0000003302337220 */ /* 0x040fe20000410000 */
[C---:B------:R-:W-:Y:S01]  /*139f0*/  HMMA.16816.F32 R16, R152.reuse, R158, R16 ;  /* 0x0000009e9810723c */ /* 0x040fe20000001810 */
[----:B------:R-:W-:Y:S03]  /*13a00*/  LDSM.16.MT88.4 R156, [R205+0x8880] ;  /* 0x00888000cd9c783b */ /* 0x000fe60000004200 */
[C---:B------:R-:W-:Y:S02]  /*13a10*/  FMUL.FTZ R21, R3.reuse, R21 ;  /* 0x0000001503157220 */ /* 0x040fe40000410000 */
[C---:B------:R-:W-:Y:S01]  /*13a20*/  FMUL.FTZ R22, R2.reuse, R22 ;  /* 0x0000001602167220 */ /* 0x040fe20000410000 */
[----:B------:R-:W2:Y:S01]  /*13a30*/  MUFU.EX2 R244, R244 ;  /* 0x000000f400f47308 */ /* 0x000ea20000000800 */
[C---:B------:R-:W-:Y:S04]  /*13a40*/  FMUL.FTZ R23, R2.reuse, R23 ;  /* 0x0000001702177220 */ /* 0x040fe80000410000 */
[C---:B------:R-:W-:Y:S02]  /*13a50*/  FMUL.FTZ R52, R3.reuse, R52 ;  /* 0x0000003403347220 */ /* 0x040fe40000410000 */
[C---:B------:R-:W-:Y:S01]  /*13a60*/  FMUL.FTZ R53, R3.reuse, R53 ;  /* 0x0000003503357220 */ /* 0x040fe20000410000 */
[C---:B-1----:R-:W-:Y:S03]  /*13a70*/  HMMA.16816.F32 R20, R152.reuse, R144, R20 ;  /* 0x000000909814723c */ /* 0x042fe60000001814 */
[C---:B------:R-:W-:Y:S02]  /*13a80*/  FMUL.FTZ R24, R3.reuse, R24 ;  /* 0x0000001803187220 */ /* 0x040fe40000410000 */
[C---:B------:R-:W-:Y:S02]  /*13a90*/  FMUL.FTZ R25, R3.reuse, R25 ;  /* 0x0000001903197220 */ /* 0x040fe40000410000 */
[C---:B------:R-:W-:Y:S02]  /*13aa0*/  FMUL.FTZ R26, R2.reuse, R26 ;  /* 0x0000001a021a7220 */ /* 0x040fe40000410000 */
[C---:B------:R-:W-:Y:S03]  /*13ab0*/  FMUL.FTZ R27, R2.reuse, R27 ;  /* 0x0000001b021b7220 */ /* 0x040fe60000410000 */
[C---:B------:R-:W-:Y:S02]  /*13ac0*/  FMUL.FTZ R54, R2.reuse, R54 ;  /* 0x0000003602367220 */ /* 0x040fe40000410000 */
[C---:B------:R-:W-:Y:S02]  /*13ad0*/  FMUL.FTZ R55, R2.reuse, R55 ;  /* 0x0000003702377220 */ /* 0x040fe40000410000 */
[C---:B------:R-:W-:Y:S03]  /*13ae0*/  HMMA.16816.F32 R24, R152.reuse, R146, R24 ;  /* 0x000000929818723c */ /* 0x040fe60000001818 */
[C---:B------:R-:W-:Y:S02]  /*13af0*/  FMUL.FTZ R56, R3.reuse, R56 ;  /* 0x0000003803387220 */ /* 0x040fe40000410000 */
[C---:B------:R-:W-:Y:S02]  /*13b00*/  FMUL.FTZ R57, R3.reuse, R57 ;  /* 0x0000003903397220 */ /* 0x040fe40000410000 */
[C---:B------:R-:W-:Y:S01]  /*13b10*/  FMUL.FTZ R58, R2.reuse, R58 ;  /* 0x0000003a023a7220 */ /* 0x040fe20000410000 */
[C---:B--2---:R-:W-:Y:S04]  /*13b20*/  HMMA.16816.F32 R28, R152.reuse, R132, R28 ;  /* 0x00000084981c723c */ /* 0x044fe8000000181c */
[C---:B------:R-:W-:Y:S02]  /*13b30*/  FMUL.FTZ R59, R2.reuse, R59 ;  /* 0x0000003b023b7220 */ /* 0x040fe40000410000 */
[C---:B------:R-:W-:Y:S02]  /*13b40*/  FMUL.FTZ R60, R3.reuse, R60 ;  /* 0x0000003c033c7220 */ /* 0x040fe40000410000 */
[C---:B------:R-:W-:Y:S01]  /*13b50*/  HMMA.16816.F32 R32, R152.reuse, R134, R32 ;  /* 0x000000869820723c */ /* 0x040fe20000001820 */
[----:B------:R-:W1:Y:S03]  /*13b60*/  LDSM.16.MT88.4 R132, [R205+0x9080] ;  /* 0x00908000cd84783b */ /* 0x000e660000004200 */
[C---:B------:R-:W-:Y:S02]  /*13b70*/  FMUL.FTZ R61, R3.reuse, R61 ;  /* 0x0000003d033d7220 */ /* 0x040fe40000410000 */
[C---:B------:R-:W-:Y:S02]  /*13b80*/  FMUL.FTZ R62, R2.reuse, R62 ;  /* 0x0000003e023e7220 */ /* 0x040fe40000410000 */
[C---:B-----5:R-:W-:Y:S04]  /*13b90*/  HMMA.16816.F32 R36, R152.reuse, R136, R36 ;  /* 0x000000889824723c */ /* 0x060fe80000001824 */
[C---:B------:R-:W-:Y:S02]  /*13ba0*/  FMUL.FTZ R63, R2.reuse, R63 ;  /* 0x0000003f023f7220 */ /* 0x040fe40000410000 */
[C---:B------:R-:W-:Y:S02]  /*13bb0*/  FMUL.FTZ R64, R3.reuse, R64 ;  /* 0x0000004003407220 */ /* 0x040fe40000410000 */
[C---:B------:R-:W-:Y:S01]  /*13bc0*/  HMMA.16816.F32 R40, R152.reuse, R138, R40 ;  /* 0x0000008a9828723c */ /* 0x040fe20000001828 */
[----:B------:R-:W2:Y:S03]  /*13bd0*/  LDSM.16.MT88.4 R136, [R204+0x9080] ;  /* 0x00908000cc88783b */ /* 0x000ea60000004200 */
[C---:B------:R-:W-:Y:S02]  /*13be0*/  FMUL.FTZ R65, R3.reuse, R65 ;  /* 0x0000004103417220 */ /* 0x040fe40000410000 */
[C---:B------:R-:W-:Y:S02]  /*13bf0*/  FMUL.FTZ R66, R2.reuse, R66 ;  /* 0x0000004202427220 */ /* 0x040fe40000410000 */
[C---:B------:R-:W-:Y:S04]  /*13c00*/  HMMA.16816.F32 R44, R152.reuse, R140, R44 ;  /* 0x0000008c982c723c */ /* 0x040fe8000000182c */
[C---:B------:R-:W-:Y:S02]  /*13c10*/  FMUL.FTZ R67, R2.reuse, R67 ;  /* 0x0000004302437220 */ /* 0x040fe40000410000 */
[C---:B------:R-:W-:Y:S02]  /*13c20*/  FMUL.FTZ R68, R3.reuse, R68 ;  /* 0x0000004403447220 */ /* 0x040fe40000410000 */
[C---:B------:R-:W-:Y:S01]  /*13c30*/  HMMA.16816.F32 R48, R152.reuse, R142, R48 ;  /* 0x0000008e9830723c */ /* 0x040fe20000001830 */
[----:B------:R-:W5:Y:S03]  /*13c40*/  LDSM.16.MT88.4 R140, [R211+0xa080] ;  /* 0x00a08000d38c783b */ /* 0x000f660000004200 */
[C---:B------:R-:W-:Y:S02]  /*13c50*/  FMUL.FTZ R69, R3.reuse, R69 ;  /* 0x0000004503457220 */ /* 0x040fe40000410000 */
[C---:B------:R-:W-:Y:S02]  /*13c60*/  FMUL.FTZ R70, R2.reuse, R70 ;  /* 0x0000004602467220 */ /* 0x040fe40000410000 */
[C---:B------:R-:W-:Y:S01]  /*13c70*/  FMUL.FTZ R71, R2.reuse, R71 ;  /* 0x0000004702477220 */ /* 0x040fe20000410000 */
[C---:B-1----:R-:W-:Y:S03]  /*13c80*/  HMMA.16816.F32 R52, R152.reuse, R132, R52 ;  /* 0x000000849834723c */ /* 0x042fe60000001834 */
[C---:B------:R-:W-:Y:S02]  /*13c90*/  FMUL.FTZ R72, R3.reuse, R72 ;  /* 0x0000004803487220 */ /* 0x040fe40000410000 */
[C---:B------:R-:W-:Y:S02]  /*13ca0*/  FMUL.FTZ R73, R3.reuse, R73 ;  /* 0x0000004903497220 */ /* 0x040fe40000410000 */
[C---:B------:R-:W-:Y:S01]  /*13cb0*/  FMUL.FTZ R74, R2.reuse, R74 ;  /* 0x0000004a024a7220 */ /* 0x040fe20000410000 */
[C---:B------:R-:W-:Y:S01]  /*13cc0*/  HMMA.16816.F32 R56, R152.reuse, R134, R56 ;  /* 0x000000869838723c */ /* 0x040fe20000001838 */
[----:B------:R-:W1:Y:S03]  /*13cd0*/  LDSM.16.MT88.4 R132, [R206+0xa080] ;  /* 0x00a08000ce84783b */ /* 0x000e660000004200 */
[C---:B------:R-:W-:Y:S02]  /*13ce0*/  FMUL.FTZ R75, R2.reuse, R75 ;  /* 0x0000004b024b7220 */ /* 0x040fe40000410000 */
[C---:B------:R-:W-:Y:S02]  /*13cf0*/  FMUL.FTZ R76, R3.reuse, R76 ;  /* 0x0000004c034c7220 */ /* 0x040fe40000410000 */
[C---:B--2---:R-:W-:Y:S04]  /*13d00*/  HMMA.16816.F32 R60, R152.reuse, R136, R60 ;  /* 0x00000088983c723c */ /* 0x044fe8000000183c */
[C---:B------:R-:W-:Y:S02]  /*13d10*/  FMUL.FTZ R77, R3.reuse, R77 ;  /* 0x0000004d034d7220 */ /* 0x040fe40000410000 */
[C---:B------:R-:W-:Y:S02]  /*13d20*/  FMUL.FTZ R78, R2.reuse, R78 ;  /* 0x0000004e024e7220 */ /* 0x040fe40000410000 */
[C---:B------:R-:W-:Y:S01]  /*13d30*/  HMMA.16816.F32 R64, R152.reuse, R138, R64 ;  /* 0x0000008a9840723c */ /* 0x040fe20000001840 */
[----:B------:R-:W2:Y:S03]  /*13d40*/  LDSM.16.MT88.4 R136, [R205+0xa080] ;  /* 0x00a08000cd88783b */ /* 0x000ea60000004200 */
[C---:B------:R-:W-:Y:S02]  /*13d50*/  FMUL.FTZ R79, R2.reuse, R79 ;  /* 0x0000004f024f7220 */ /* 0x040fe40000410000 */
[C---:B------:R-:W-:Y:S02]  /*13d60*/  FMUL.FTZ R80, R3.reuse, R80 ;  /* 0x0000005003507220 */ /* 0x040fe40000410000 */
[C---:B-----5:R-:W-:Y:S04]  /*13d70*/  HMMA.16816.F32 R68, R152.reuse, R140, R68 ;  /* 0x0000008c9844723c */ /* 0x060fe80000001844 */
        /* <DEDUP_REMOVED lines=18> */
[C---:B------:R-:W-:Y:S03]  /*13ea0*/  FMUL.FTZ R93, R3.reuse, R93 ;  /* 0x0000005d035d7220 */ /* 0x040fe60000410000 */
[C---:B------:R-:W-:Y:S01]  /*13eb0*/  HMMA.16816.F32 R88, R152.reuse, R138, R88 ;  /* 0x0000008a9858723c */ /* 0x040fe20000001858 */
[----:B------:R-:W2:Y:S02]  /*13ec0*/  LDSM.16.MT88.4 R136, [R206+0xb080] ;  /* 0x00b08000ce88783b */ /* 0x000ea40000004200 */
[C---:B------:R-:W-:Y:S02]  /*13ed0*/  FMUL.FTZ R94, R2.reuse, R94 ;  /* 0x0000005e025e7220 */ /* 0x040fe40000410000 */
[C---:B------:R-:W-:Y:S02]  /*13ee0*/  FMUL.FTZ R95, R2.reuse, R95 ;  /* 0x0000005f025f7220 */ /* 0x040fe40000410000 */
[C---:B------:R-:W-:Y:S02]  /*13ef0*/  FMUL.FTZ R96, R3.reuse, R96 ;  /* 0x0000006003607220 */ /* 0x040fe40000410000 */
[C---:B------:R-:W-:Y:S03]  /*13f00*/  FMUL.FTZ R97, R3.reuse, R97 ;  /* 0x0000006103617220 */ /* 0x040fe60000410000 */
[C---:B-----5:R-:W-:Y:S03]  /*13f10*/  HMMA.16816.F32 R92, R152.reuse, R140, R92 ;  /* 0x0000008c985c723c */ /* 0x060fe6000000185c */
[C---:B------:R-:W-:Y:S02]  /*13f20*/  FMUL.FTZ R98, R2.reuse, R98 ;  /* 0x0000006202627220 */ /* 0x040fe40000410000 */
[C---:B------:R-:W-:Y:S02]  /*13f30*/  FMUL.FTZ R99, R2.reuse, R99 ;  /* 0x0000006302637220 */ /* 0x040fe40000410000 */
[C---:B------:R-:W-:Y:S02]  /*13f40*/  FMUL.FTZ R100, R3.reuse, R100 ;  /* 0x0000006403647220 */ /* 0x040fe40000410000 */
[C---:B------:R-:W-:Y:S03]  /*13f50*/  FMUL.FTZ R101, R3.reuse, R101 ;  /* 0x0000006503657220 */ /* 0x040fe60000410000 */
[C---:B------:R-:W-:Y:S01]  /*13f60*/  HMMA.16816.F32 R96, R152.reuse, R142, R96 ;  /* 0x0000008e9860723c */ /* 0x040fe20000001860 */
[----:B------:R-:W5:Y:S02]  /*13f70*/  LDSM.16.MT88.4 R140, [R205+0xb080] ;  /* 0x00b08000cd8c783b */ /* 0x000f640000004200 */
[C---:B------:R-:W-:Y:S02]  /*13f80*/  FMUL.FTZ R102, R2.reuse, R102 ;  /* 0x0000006602667220 */ /* 0x040fe40000410000 */
[C---:B------:R-:W-:Y:S02]  /*13f90*/  FMUL.FTZ R103, R2.reuse, R103 ;  /* 0x0000006702677220 */ /* 0x040fe40000410000 */
[C---:B------:R-:W-:Y:S02]  /*13fa0*/  FMUL.FTZ R104, R3.reuse, R104 ;  /* 0x0000006803687220 */ /* 0x040fe40000410000 */
[C---:B------:R-:W-:Y:S03]  /*13fb0*/  FMUL.FTZ R105, R3.reuse, R105 ;  /* 0x0000006903697220 */ /* 0x040fe60000410000 */
[C---:B-1----:R-:W-:Y:S03]  /*13fc0*/  HMMA.16816.F32 R100, R152.reuse, R132, R100 ;  /* 0x000000849864723c */ /* 0x042fe60000001864 */
[C---:B------:R-:W-:Y:S02]  /*13fd0*/  FMUL.FTZ R106, R2.reuse, R106 ;  /* 0x0000006a026a7220 */ /* 0x040fe40000410000 */
[C---:B------:R-:W-:Y:S02]  /*13fe0*/  FMUL.FTZ R107, R2.reuse, R107 ;  /* 0x0000006b026b7220 */ /* 0x040fe40000410000 */
[C---:B------:R-:W-:Y:S02]  /*13ff0*/  FMUL.FTZ R108, R3.reuse, R108 ;  /* 0x0000006c036c7220 */ /* 0x040fe40000410000 */
[C---:B------:R-:W-:Y:S03]  /*14000*/  FMUL.FTZ R109, R3.reuse, R109 ;  /* 0x0000006d036d7220 */ /* 0x040fe60000410000 */
[C---:B------:R-:W-:Y:S01]  /*14010*/  HMMA.16816.F32 R104, R152.reuse, R134, R104 ;  /* 0x000000869868723c */ /* 0x040fe20000001868 */
[----:B------:R-:W1:Y:S02]  /*14020*/  LDSM.16.MT88.4 R132, [R204+0xb080] ;  /* 0x00b08000cc84783b */ /* 0x000e640000004200 */
[C---:B------:R-:W-:Y:S02]  /*14030*/  FMUL.FTZ R110, R2.reuse, R110 ;  /* 0x0000006e026e7220 */ /* 0x040fe40000410000 */
[C---:B------:R-:W-:Y:S02]  /*14040*/  FMUL.FTZ R111, R2.reuse, R111 ;  /* 0x0000006f026f7220 */ /* 0x040fe40000410000 */
[C---:B------:R-:W-:Y:S02]  /*14050*/  FMUL.FTZ R112, R3.reuse, R112 ;  /* 0x0000007003707220 */ /* 0x040fe40000410000 */
[C---:B------:R-:W-:Y:S03]  /*14060*/  FMUL.FTZ R113, R3.reuse, R113 ;  /* 0x0000007103717220 */ /* 0x040fe60000410000 */
[C---:B--2---:R-:W-:Y:S03]  /*14070*/  HMMA.16816.F32 R108, R152.reuse, R136, R108 ;  /* 0x00000088986c723c */ /* 0x044fe6000000186c */
[C---:B------:R-:W-:Y:S02]  /*14080*/  FMUL.FTZ R114, R2.reuse, R114 ;  /* 0x0000007202727220 */ /* 0x040fe40000410000 */
        /* <DEDUP_REMOVED lines=23> */
[----:B------:R-:W-:Y:S02]  /*14200*/  FFMA.FTZ R232, R3, R224, R232 ;  /* 0x000000e003e87223 */ /* 0x000fe400000100e8 */
[----:B------:R-:W-:Y:S03]  /*14210*/  FFMA.FTZ R237, R2, R223, R237 ;  /* 0x000000df02ed7223 */ /* 0x000fe600000100ed */
[----:B------:R-:W-:Y:S03]  /*14220*/  HMMA.16816.F32 R128, R152, R134, R128 ;  /* 0x000000869880723c */ /* 0x000fe60000001880 */
[----:B------:R-:W-:Y:S01]  /*14230*/  MOV R2, R148 ;  /* 0x0000009400027202 */ /* 0x000fe20000000f00 */
[----:B------:R-:W-:Y:S02]  /*14240*/  FADD.FTZ R151, R151, R232 ;  /* 0x000000e897977221 */ /* 0x000fe40000010000 */
[----:B------:R-:W-:Y:S01]  /*14250*/  FADD.FTZ R236, R236, R237 ;  /* 0x000000edecec7221 */ /* 0x000fe20000010000 */
[----:B---3--:R-:W-:Y:S01]  /*14260*/  F2FP.PACK_AB R152, R239, R238 ;  /* 0x000000eeef98723e */ /* 0x008fe200000000ff */
[----:B------:R-:W-:Y:S01]  /*14270*/  FADD.FTZ R150, R150, R151 ;  /* 0x0000009796967221 */ /* 0x000fe20000010000 */
[----:B----4-:R-:W-:Y:S03]  /*14280*/  F2FP.PACK_AB R154, R241, R240 ;  /* 0x000000f0f19a723e */ /* 0x010fe600000000ff */
[----:B------:R-:W-:Y:S01]  /*14290*/  F2FP.PACK_AB R153, R243, R242 ;  /* 0x000000f2f399723e */ /* 0x000fe200000000ff */
[----:B------:R-:W-:Y:S01]  /*142a0*/  FADD.FTZ R3, R235, R236 ;  /* 0x000000eceb037221 */ /* 0x000fe20000010000 */
[----:B------:R-:W-:Y:S01]  /*142b0*/  F2FP.PACK_AB R155, R149, R244 ;  /* 0x000000f4959b723e */ /* 0x000fe200000000ff */
[----:B------:R-:W-:Y:S02]  /*142c0*/  FADD.FTZ R233, R233, R150 ;  /* 0x00000096e9e97221 */ /* 0x000fe40000010000 */
[----:B------:R-:W-:Y:S02]  /*142d0*/  FADD.FTZ R3, R234, R3 ;  /* 0x00000003ea037221 */ /* 0x000fe40000010000 */
[----:B------:R-:W-:Y:S02]  /*142e0*/  FADD.FTZ R238, R238, R233 ;  /* 0x000000e9eeee7221 */ /* 0x000fe40000010000 */
[C---:B--2---:R-:W-:Y:S01]  /*142f0*/  HMMA.16816.F32 R144, R152.reuse, R136, R4 ;  /* 0x000000889890723c */ /* 0x044fe20000001804 */
[----:B------:R-:W1:Y:S02]  /*14300*/  LDSM.16.MT88.4 R4, [R211+0x9880] ;  /* 0x00988000d304783b */ /* 0x000e640000004200 */
[----:B------:R-:W-:Y:S01]  /*14310*/  FADD.FTZ R242, R242, R3 ;  /* 0x00000003f2f27221 */ /* 0x000fe20000010000 */
[----:B------:R-:W-:Y:S01]  /*14320*/  MOV R3, R0 ;  /* 0x0000000000037202 */ /* 0x000fe20000000f00 */
[----:B------:R-:W-:Y:S02]  /*14330*/  FADD.FTZ R239, R239, R238 ;  /* 0x000000eeefef7221 */ /* 0x000fe40000010000 */
[----:B------:R-:W-:Y:S01]  /*14340*/  FADD.FTZ R243, R243, R242 ;  /* 0x000000f2f3f37221 */ /* 0x000fe20000010000 */
[C---:B------:R-:W-:Y:S01]  /*14350*/  HMMA.16816.F32 R132, R152.reuse, R138, R8 ;  /* 0x0000008a9884723c */ /* 0x040fe20000001808 */
[----:B------:R-:W2:Y:S03]  /*14360*/  LDSM.16.MT88.4 R8, [R205+0x9880] ;  /* 0x00988000cd08783b */ /* 0x000ea60000004200 */
[----:B------:R-:W-:Y:S02]  /*14370*/  FADD.FTZ R224, R240, R239 ;  /* 0x000000eff0e07221 */ /* 0x000fe40000010000 */
[----:B------:R-:W-:Y:S02]  /*14380*/  FADD.FTZ R244, R244, R243 ;  /* 0x000000f3f4f47221 */ /* 0x000fe40000010000 */
[C---:B-----5:R-:W-:Y:S01]  /*14390*/  HMMA.16816.F32 R136, R152.reuse, R140, R12 ;  /* 0x0000008c9888723c */ /* 0x060fe2000000180c */
[----:B------:R-:W3:Y:S03]  /*143a0*/  LDSM.16.MT88.4 R12, [R205+0xa880] ;  /* 0x00a88000cd0c783b */ /* 0x000ee60000004200 */
[----:B------:R-:W-:Y:S02]  /*143b0*/  FADD.FTZ R224, R241, R224 ;  /* 0x000000e0f1e07221 */ /* 0x000fe40000010000 */
[----:B------:R-:W-:Y:S02]  /*143c0*/  FADD.FTZ R223, R149, R244 ;  /* 0x000000f495df7221 */ /* 0x000fe40000010000 */
[C---:B------:R-:W-:Y:S01]  /*143d0*/  HMMA.16816.F32 R140, R152.reuse, R142, R16 ;  /* 0x0000008e988c723c */ /* 0x040fe20000001810 */
[----:B------:R-:W4:Y:S07]  /*143e0*/  LDSM.16.MT88.4 R16, [R205+0xb880] ;  /* 0x00b88000cd10783b */ /* 0x000f2e0000004200 */
[C---:B------:R-:W-:Y:S08]  /*143f0*/  HMMA.16816.F32 R20, R152.reuse, R156, R20 ;  /* 0x0000009c9814723c */ /* 0x040ff00000001814 */
[C---:B------:R-:W-:Y:S01]  /*14400*/  HMMA.16816.F32 R24, R152.reuse, R158, R24 ;  /* 0x0000009e9818723c */ /* 0x040fe20000001818 */
[----:B------:R-:W5:Y:S07]  /*14410*/  LDSM.16.MT88.4 R156, [R204+0xb880] ;  /* 0x00b88000cc9c783b */ /* 0x000f6e0000004200 */
[C---:B------:R-:W-:Y:S08]  /*14420*/  HMMA.16816.F32 R28, R152.reuse, R160, R28 ;  /* 0x000000a0981c723c */ /* 0x040ff0000000181c */
[C---:B------:R-:W-:Y:S08]  /*14430*/  HMMA.16816.F32 R32, R152.reuse, R162, R32 ;  /* 0x000000a29820723c */ /* 0x040ff00000001820 */
[C---:B-1----:R-:W-:Y:S08]  /*14440*/  HMMA.16816.F32 R36, R152.reuse, R4, R36 ;  /* 0x000000049824723c */ /* 0x042ff00000001824 */
[C---:B------:R-:W-:Y:S08]  /*14450*/  HMMA.16816.F32 R40, R152.reuse, R6, R40 ;  /* 0x000000069828723c */ /* 0x040ff00000001828 */
[C---:B------:R-:W-:Y:S08]  /*14460*/  HMMA.16816.F32 R44, R152.reuse, R164, R44 ;  /* 0x000000a4982c723c */ /* 0x040ff0000000182c */
[C---:B------:R-:W-:Y:S08]  /*14470*/  HMMA.16816.F32 R48, R152.reuse, R166, R48 ;  /* 0x000000a69830723c */ /* 0x040ff00000001830 */
[C---:B--2---:R-:W-:Y:S07]  /*14480*/  HMMA.16816.F32 R52, R152.reuse, R8, R52 ;  /* 0x000000089834723c */ /* 0x044fee0000001834 */
[----:B------:R-:W-:Y:S01]  /*14490*/  MOV R8, R148 ;  /* 0x0000009400087202 */ /* 0x000fe20000000f00 */
[C---:B------:R-:W-:Y:S08]  /*144a0*/  HMMA.16816.F32 R56, R152.reuse, R10, R56 ;  /* 0x0000000a9838723c */ /* 0x040ff00000001838 */
[C---:B------:R-:W-:Y:S08]  /*144b0*/  HMMA.16816.F32 R60, R152.reuse, R168, R60 ;  /* 0x000000a8983c723c */ /* 0x040ff0000000183c */
        /* <DEDUP_REMOVED lines=15> */
[C---:B-----5:R-:W-:Y:S08]  /*145b0*/  HMMA.16816.F32 R124, R152.reuse, R156, R124 ;  /* 0x0000009c987c723c */ /* 0x060ff0000000187c */
[----:B------:R-:W-:Y:S01]  /*145c0*/  HMMA.16816.F32 R128, R152, R158, R128 ;  /* 0x0000009e9880723c */ /* 0x000fe20000001880 */
[----:B------:R-:W-:-:S07]  /*145d0*/  @P0 BRA `(.L_x_476) ;  /* 0xffffd6d000000947 */ /* 0x000fce000383ffff */
.L_x_465:
[----:B------:R-:W1:Y:S01]  /*145e0*/  S2UR UR9, SR_CTAID.X ;  /* 0x00000000000979c3 */ /* 0x000e620000002500 */
[----:B------:R-:W-:Y:S01]  /*145f0*/  ULDC.64 UR4, c[0x0][0x2c8] ;  /* 0x0000b20000047ab9 */ /* 0x000fe20000000a00 */
[----:B------:R-:W-:Y:S01]  /*14600*/  PLOP3.LUT P0, PT, PT, PT, UP2, 0x40, 0x0 ;  /* 0x000000000000781c */ /* 0x000fe20003f0e828 */
[----:B-1----:R-:W-:-:S04]  /*14610*/  ULEA UR9, UR9, 0x7f, 0x7 ;  /* 0x0000007f09097891 */ /* 0x002fc8000f8e383f */
[----:B------:R-:W-:Y:S02]  /*14620*/  UIMAD.WIDE.U32 UR28, UR9, UR4, URZ ;  /* 0x00000004091c72a5 */ /* 0x000fe4000f8e003f */
[----:B------:R-:W-:Y:S02]  /*14630*/  UIADD3 UR4, UR11, 0x1, -UR20 ;  /* 0x000000010b047890 */ /* 0x000fe4000fffe814 */
[----:B------:R-:W-:-:S03]  /*14640*/  UMOV UR14, UR9 ;  /* 0x00000009000e7c82 */ /* 0x000fc60008000000 */
[----:B------:R-:W-:Y:S02]  /*14650*/  @UP3 UMOV UR9, UR29 ;  /* 0x0000001d00093c82 */ /* 0x000fe40008000000 */
[----:B------:R-:W-:-:S03]  /*14660*/  @UP3 USHF.R.U32.HI UR14, URZ, UR5, UR9 ;  /* 0x000000053f0e3299 */ /* 0x000fc60008011609 */
[----:B------:R-:W-:Y:S02]  /*14670*/  ULDC UR9, c[0x0][0x324] ;  /* 0x0000c90000097ab9 */ /* 0x000fe40000000800 */
[----:B------:R-:W-:-:S04]  /*14680*/  UIADD3 UR14, UR14, UR4, URZ ;  /* 0x000000040e0e7290 */ /* 0x000fc8000fffe03f */
        /* <DEDUP_REMOVED lines=15> */
.L_x_478:
[----:B------:R-:W-:Y:S02]  /*14780*/  UMOV UR5, 0x1 ;  /* 0x0000000100057882 */ /* 0x000fe40000000000 */
[----:B------:R-:W-:Y:S02]  /*14790*/  ULDC UR4, c[0x0][0x32c] ;  /* 0x0000cb0000047ab9 */ /* 0x000fe40000000800 */
[----:B------:R-:W-:-:S03]  /*147a0*/  UISETP.NE.AND UP0, UPT, UR5, UR4, UPT ;  /* 0x000000040500728c */ /* 0x000fc6000bf05270 */
[----:B------:R-:W-:Y:S02]  /*147b0*/  ULDC.64 UR4, c[0x0][0x330] ;  /* 0x0000cc0000047ab9 */ /* 0x000fe40000000a00 */
[----:B------:R-:W-:-:S07]  /*147c0*/  UIMAD.WIDE.U32 UR28, UR14, UR4, URZ ;  /* 0x000000040e1c72a5 */ /* 0x000fce000f8e003f */
[----:B------:R-:W-:Y:S02]  /*147d0*/  @UP0 UMOV UR15, UR29 ;  /* 0x0000001d000f0c82 */ /* 0x000fe40008000000 */
[----:B------:R-:W-:Y:S02]  /*147e0*/  @UP0 USHF.R.U32.HI UR14, URZ, UR5, UR15 ;  /* 0x000000053f0e0299 */ /* 0x000fe4000801160f */
.L_x_479:
[----:B------:R-:W-:Y:S02]  /*147f0*/  ULDC UR4, c[0x0][0x32c] ;  /* 0x0000cb0000047ab9 */ /* 0x000fe40000000800 */
[----:B------:R-:W-:-:S04]  /*14800*/  UIMAD UR4, UR14, UR4, URZ ;  /* 0x000000040e0472a4 */ /* 0x000fc8000f8e023f */
[----:B------:R-:W-:-:S04]  /*14810*/  UISETP.LT.AND UP0, UPT, UR9, UR4, UPT ;  /* 0x000000040900728c */ /* 0x000fc8000bf01270 */
[----:B------:R-:W-:-:S04]  /*14820*/  USEL UR9, UR9, UR4, !UP0 ;  /* 0x0000000409097287 */ /* 0x000fc8000c000000 */
.L_x_477:
[----:B------:R-:W-:-:S04]  /*14830*/  UIADD3 UR9, UR9, 0x1f, URZ ;  /* 0x0000001f09097890 */ /* 0x000fc8000fffe03f */
        /* <DEDUP_REMOVED lines=14> */
[C---:B------:R-:W-:Y:S01]  /*14920*/  IMAD.SHL.U32 R231, R228.reuse, 0x2, RZ ;  /* 0x00000002e4e77824 */ /* 0x040fe200078e00ff */
[----:B------:R-:W-:Y:S01]  /*14930*/  SHF.L.U64.HI R235, R227, 0x1, R2 ;  /* 0x00000001e3eb7819 */ /* 0x000fe20000010202 */
[C---:B------:R-:W-:Y:S01]  /*14940*/  IMAD.SHL.U32 R230, R225.reuse, 0x2, RZ ;  /* 0x00000002e1e67824 */ /* 0x040fe200078e00ff */
[----:B------:R-:W-:Y:S02]  /*14950*/  SHF.L.U64.HI R233, R225, 0x1, R0 ;  /* 0x00000001e1e97819 */ /* 0x000fe40000010200 */
[----:B------:R-:W-:-:S02]  /*14960*/  SHF.L.U64.HI R232, R228, 0x1, R5 ;  /* 0x00000001e4e87819 */ /* 0x000fc40000010205 */
.L_x_483:
        /* <DEDUP_REMOVED lines=24> */
[----:B------:R-:W-:Y:S02]  /*14af0*/  LEA.HI.X R12, R0, c[0x0][0x1fc], R5, 0x1, P0 ;  /* 0x00007f00000c7a11 */ /* 0x000fe400000f0c05 */
        /* <DEDUP_REMOVED lines=15> */
.L_x_481:
[C---:B--234-:R-:W-:Y:S01]  /*14bf0*/  HMMA.16816.F32 R4, R152.reuse, R156, RZ ;  /* 0x0000009c9804723c */ /* 0x05cfe200000018ff */
[----:B------:R-:W-:Y:S01]  /*14c00*/  LDSM.16.M88.4 R172, [R208+0xc880] ;  /* 0x00c88000d0ac783b */ /* 0x000fe20000000200 */
[----:B------:R-:W-:Y:S04]  /*14c10*/  UISETP.GT.AND UP0, UPT, UR10, UR8, UPT ;  /* 0x000000080a00728c */ /* 0x000fe8000bf04270 */
[----:B------:R-:W0:Y:S02]  /*14c20*/  LDGDEPBAR ;  /* 0x00000000000079af */ /* 0x000e240000000000 */
[C---:B------:R-:W-:Y:S01]  /*14c30*/  HMMA.16816.F32 R8, R152.reuse, R158, RZ ;  /* 0x0000009e9808723c */ /* 0x040fe200000018ff */
[----:B------:R-:W-:Y:S02]  /*14c40*/  PLOP3.LUT P0, PT, PT, PT, UP0, 0x40, 0x0 ;  /* 0x000000000000781c */ /* 0x000fe40003f0e808 */
[----:B------:R-:W-:Y:S05]  /*14c50*/  LDSM.16.M88.4 R156, [R208+0xc080] ;  /* 0x00c08000d09c783b */ /* 0x000fea0000000200 */
[C---:B------:R-:W-:Y:S08]  /*14c60*/  HMMA.16816.F32 R12, R152.reuse, R16, RZ ;  /* 0x00000010980c723c */ /* 0x040ff000000018ff */
[----:B------:R-:W-:Y:S01]  /*14c70*/  HMMA.16816.F32 R16, R152, R18, RZ ;  /* 0x000000129810723c */ /* 0x000fe200000018ff */
[----:B------:R-:W2:Y:S07]  /*14c80*/  LDSM.16.M88.4 R152, [R209+0x10080] ;  /* 0x01008000d198783b */ /* 0x000eae0000000200 */
[C---:B-1----:R-:W-:Y:S08]  /*14c90*/  HMMA.16816.F32 R4, R160.reuse, R164, R4 ;  /* 0x000000a4a004723c */ /* 0x042ff00000001804 */
[C---:B------:R-:W-:Y:S01]  /*14ca0*/  HMMA.16816.F32 R8, R160.reuse, R166, R8 ;  /* 0x000000a6a008723c */ /* 0x040fe20000001808 */
[----:B------:R-:W-:Y:S07]  /*14cb0*/  LDSM.16.M88.4 R164, [R202] ;  /* 0x00000000caa4783b */ /* 0x000fee0000000200 */
[C---:B------:R-:W-:Y:S08]  /*14cc0*/  HMMA.16816.F32 R12, R160.reuse, R168, R12 ;  /* 0x000000a8a00c723c */ /* 0x040ff0000000180c */
[----:B------:R-:W-:Y:S01]  /*14cd0*/  HMMA.16816.F32 R16, R160, R170, R16 ;  /* 0x000000aaa010723c */ /* 0x000fe20000001810 */
[----:B------:R-:W1:Y:S05]  /*14ce0*/  LDSM.16.M88.4 R160, [R207+0x10080] ;  /* 0x01008000cfa0783b */ /* 0x000e6a0000000200 */
[----:B------:R-:W3:Y:S02]  /*14cf0*/  LDSM.16.M88.4 R168, [R202+0x800] ;  /* 0x00080000caa8783b */ /* 0x000ee40000000200 */
[C---:B--2---:R-:W-:Y:S08]  /*14d00*/  HMMA.16816.F32 R4, R152.reuse, R156, R4 ;  /* 0x0000009c9804723c */ /* 0x044ff00000001804 */
[C---:B------:R-:W-:Y:S01]  /*14d10*/  HMMA.16816.F32 R8, R152.reuse, R158, R8 ;  /* 0x0000009e9808723c */ /* 0x040fe20000001808 */
[----:B------:R-:W-:Y:S07]  /*14d20*/  LDSM.16.M88.4 R156, [R213+0xd080] ;  /* 0x00d08000d59c783b */ /* 0x000fee0000000200 */
[C---:B------:R-:W-:Y:S08]  /*14d30*/  HMMA.16816.F32 R12, R152.reuse, R172, R12 ;  /* 0x000000ac980c723c */ /* 0x040ff0000000180c */
[----:B------:R-:W-:Y:S01]  /*14d40*/  HMMA.16816.F32 R16, R152, R174, R16 ;  /* 0x000000ae9810723c */ /* 0x000fe20000001810 */
[----:B------:R-:W2:Y:S05]  /*14d50*/  LDSM.16.M88.4 R152, [R214+0x14080] ;  /* 0x01408000d698783b */ /* 0x000eaa0000000200 */
[----:B------:R-:W4:Y:S02]  /*14d60*/  LDSM.16.M88.4 R172, [R213+0xd880] ;  /* 0x00d88000d5ac783b */ /* 0x000f240000000200 */
[C---:B-1----:R-:W-:Y:S08]  /*14d70*/  HMMA.16816.F32 R4, R160.reuse, R164, R4 ;  /* 0x000000a4a004723c */ /* 0x042ff00000001804 */
[C---:B------:R-:W-:Y:S01]  /*14d80*/  HMMA.16816.F32 R8, R160.reuse, R166, R8 ;  /* 0x000000a6a008723c */ /* 0x040fe20000001808 */
[----:B------:R-:W-:Y:S07]  /*14d90*/  LDSM.16.M88.4 R164, [R201] ;  /* 0x00000000c9a4783b */ /* 0x000fee0000000200 */
[C---:B---3--:R-:W-:Y:S08]  /*14da0*/  HMMA.16816.F32 R12, R160.reuse, R168, R12 ;  /* 0x000000a8a00c723c */ /* 0x048ff0000000180c */
[----:B------:R-:W-:Y:S01]  /*14db0*/  HMMA.16816.F32 R16, R160, R170, R16 ;  /* 0x000000aaa010723c */ /* 0x000fe20000001810 */
[----:B------:R-:W1:Y:S05]  /*14dc0*/  LDSM.16.M88.4 R160, [R210+0x14080] ;  /* 0x01408000d2a0783b */ /* 0x000e6a0000000200 */
[----:B------:R-:W3:Y:S02]  /*14dd0*/  LDSM.16.M88.4 R168, [R200] ;  /* 0x00000000c8a8783b */ /* 0x000ee40000000200 */
[C---:B--2---:R-:W-:Y:S08]  /*14de0*/  HMMA.16816.F32 R4, R152.reuse, R156, R4 ;  /* 0x0000009c9804723c */ /* 0x044ff00000001804 */
[C---:B------:R-:W-:Y:S01]  /*14df0*/  HMMA.16816.F32 R8, R152.reuse, R158, R8 ;  /* 0x0000009e9808723c */ /* 0x040fe20000001808 */
[----:B------:R-:W-:Y:S07]  /*14e00*/  LDSM.16.M88.4 R156, [R208+0xd080] ;  /* 0x00d08000d09c783b */ /* 0x000fee0000000200 */
[C---:B----4-:R-:W-:Y:S08]  /*14e10*/  HMMA.16816.F32 R12, R152.reuse, R172, R12 ;  /* 0x000000ac980c723c */ /* 0x050ff0000000180c */
[----:B------:R-:W-:Y:S01]  /*14e20*/  HMMA.16816.F32 R16, R152, R174, R16 ;  /* 0x000000ae9810723c */ /* 0x000fe20000001810 */
[----:B------:R-:W2:Y:S05]  /*14e30*/  LDSM.16.M88.4 R152, [R209+0x14080] ;  /* 0x01408000d198783b */ /* 0x000eaa0000000200 */
[----:B------:R-:W4:Y:S02]  /*14e40*/  LDSM.16.M88.4 R172, [R208+0xd880] ;  /* 0x00d88000d0ac783b */ /* 0x000f240000000200 */
[C---:B-1----:R-:W-:Y:S08]  /*14e50*/  HMMA.16816.F32 R4, R160.reuse, R164, R4 ;  /* 0x000000a4a004723c */ /* 0x042ff00000001804 */
[C---:B------:R-:W-:Y:S01]  /*14e60*/  HMMA.16816.F32 R8, R160.reuse, R166, R8 ;  /* 0x000000a6a008723c */ /* 0x040fe20000001808 */
[----:B------:R-:W-:Y:S07]  /*14e70*/  LDSM.16.M88.4 R164, [R202+0x1000] ;  /* 0x00100000caa4783b */ /* 0x000fee0000000200 */
[C---:B---3--:R-:W-:Y:S08]  /*14e80*/  HMMA.16816.F32 R12, R160.reuse, R168, R12 ;  /* 0x000000a8a00c723c */ /* 0x048ff0000000180c */
[----:B------:R-:W-:Y:S01]  /*14e90*/  HMMA.16816.F32 R16, R160, R170, R16 ;  /* 0x000000aaa010723c */ /* 0x000fe20000001810 */
[----:B------:R-:W1:Y:S05]  /*14ea0*/  LDSM.16.M88.4 R160, [R207+0x14080] ;  /* 0x01408000cfa0783b */ /* 0x000e6a0000000200 */
[----:B------:R-:W3:Y:S02]  /*14eb0*/  LDSM.16.M88.4 R168, [R202+0x1800] ;  /* 0x00180000caa8783b */ /* 0x000ee40000000200 */
        /* <DEDUP_REMOVED lines=56> */
[----:B------:R-:W-:Y:S04]  /*15240*/  DEPBAR.LE SB0, 0x0 ;  /* 0x000080000000791a */ /* 0x000fe80000000000 */
[C---:B--2---:R-:W-:Y:S01]  /*15250*/  HMMA.16816.F32 R4, R152.reuse, R156, R4 ;  /* 0x0000009c9804723c */ /* 0x044fe20000001804 */
[----:B------:R-:W-:Y:S07]  /*15260*/  BAR.SYNC.DEFER_BLOCKING 0x0 ;  /* 0x0000000000007b1d */ /* 0x000fee0000010000 */
[C---:B------:R-:W-:Y:S08]  /*15270*/  HMMA.16816.F32 R8, R152.reuse, R158, R8 ;  /* 0x0000009e9808723c */ /* 0x040ff00000001808 */
[C---:B----4-:R-:W-:Y:S08]  /*15280*/  HMMA.16816.F32 R12, R152.reuse, R172, R12 ;  /* 0x000000ac980c723c */ /* 0x050ff0000000180c */
[----:B------:R-:W-:Y:S08]  /*15290*/  HMMA.16816.F32 R16, R152, R174, R16 ;  /* 0x000000ae9810723c */ /* 0x000ff00000001810 */
[C---:B-1----:R-:W-:Y:S08]  /*152a0*/  HMMA.16816.F32 R4, R160.reuse, R164, R4 ;  /* 0x000000a4a004723c */ /* 0x042ff00000001804 */
[C---:B------:R-:W-:Y:S08]  /*152b0*/  HMMA.16816.F32 R8, R160.reuse, R166, R8 ;  /* 0x000000a6a008723c */ /* 0x040ff00000001808 */
[C---:B---3--:R-:W-:Y:S08]  /*152c0*/  HMMA.16816.F32 R12, R160.reuse, R168, R12 ;  /* 0x000000a8a00c723c */ /* 0x048ff0000000180c */
        /* <DEDUP_REMOVED lines=45> */
.L_x_482:
[----:B------:R-:W-:Y:S01]  /*155a0*/  FMNMX.FTZ R0, R4, R3, !PT ;  /* 0x0000000304007209 */ /* 0x000fe20007810000 */
[----:B-1----:R-:W-:Y:S01]  /*155b0*/  LDSM.16.MT88.4 R156, [R206+0x8080] ;  /* 0x00808000ce9c783b */ /* 0x002fe20000004200 */
[----:B------:R-:W-:Y:S01]  /*155c0*/  FMNMX.FTZ R2, R6, R149, !PT ;  /* 0x0000009506027209 */ /* 0x000fe20007810000 */
[----:B------:R-:W-:Y:S01]  /*155d0*/  UISETP.GT.AND UP0, UPT, UR10, UR4, UPT ;  /* 0x000000040a00728c */ /* 0x000fe2000bf04270 */
[----:B------:R-:W-:Y:S01]  /*155e0*/  FMNMX.FTZ R151, R5, R0, !PT ;  /* 0x0000000005977209 */ /* 0x000fe20007810000 */
[----:B------:R-:W-:Y:S01]  /*155f0*/  UIADD3 UR10, UR10, -0x1, URZ ;  /* 0xffffffff0a0a7890 */ /* 0x000fe2000fffe03f */
        /* <DEDUP_REMOVED lines=13> */
[----:B------:R-:W-:Y:S02]  /*156d0*/  PLOP3.LUT P0, PT, PT, PT, UP0, 0x80, 0x0 ;  /* 0x000000000000781c */ /* 0x000fe40003f0f008 */
        /* <DEDUP_REMOVED lines=15> */
[----:B-1----:R-:W-:Y:S07]  /*157d0*/  FMNMX.FTZ R0, R152, R155, !PT ;  /* 0x0000009b98007209 */ /* 0x002fee0007810000 */
[----:B------:R-:W1:Y:S01]  /*157e0*/  LDSM.16.MT88.4 R152, [R211+0x8080] ;  /* 0x00808000d398783b */ /* 0x000e620000004200 */
[C---:B------:R-:W-:Y:S02]  /*157f0*/  FADD.FTZ R2, -R0.reuse, R3 ;  /* 0x0000000300027221 */ /* 0x040fe40000010100 */
[----:B------:R-:W-:Y:S01]  /*15800*/  FMUL.FTZ R165, R0, c[0x0][0x2d0] ;  /* 0x0000b40000a57a20 */ /* 0x000fe20000410000 */
[----:B--2---:R-:W-:Y:S01]  /*15810*/  FMNMX.FTZ R148, R148, R151, !PT ;  /* 0x0000009794947209 */ /* 0x004fe20007810000 */
[----:B------:R-:W-:Y:S02]  /*15820*/  FMUL.FTZ R3, R2, c[0x0][0x2d0] ;  /* 0x0000b40002037a20 */ /* 0x000fe40000410000 */
[----:B------:R-:W-:Y:S02]  /*15830*/  FFMA.FTZ R150, R4, c[0x0][0x2d0], -R165 ;  /* 0x0000b40004967a23 */ /* 0x000fe400000108a5 */
[C---:B------:R-:W-:Y:S02]  /*15840*/  FADD.FTZ R2, -R148.reuse, R149 ;  /* 0x0000009594027221 */ /* 0x040fe40000010100 */
[----:B------:R-:W-:Y:S01]  /*15850*/  FMUL.FTZ R164, R148, c[0x0][0x2d0] ;  /* 0x0000b40094a47a20 */ /* 0x000fe20000410000 */
[----:B------:R-:W2:Y:S01]  /*15860*/  MUFU.EX2 R3, R3 ;  /* 0x0000000300037308 */ /* 0x000ea20000000800 */
[----:B------:R-:W-:Y:S02]  /*15870*/  FMUL.FTZ R149, R2, c[0x0][0x2d0] ;  /* 0x0000b40002957a20 */ /* 0x000fe40000410000 */
[--C-:B------:R-:W-:Y:S02]  /*15880*/  FFMA.FTZ R5, R5, c[0x0][0x2d0], -R165.reuse ;  /* 0x0000b40005057a23 */ /* 0x100fe400000108a5 */
[--C-:B------:R-:W-:Y:S02]  /*15890*/  FFMA.FTZ R151, R8, c[0x0][0x2d0], -R165.reuse ;  /* 0x0000b40008977a23 */ /* 0x100fe400000108a5 */
[--C-:B------:R-:W-:Y:S02]  /*158a0*/  FFMA.FTZ R236, R9, c[0x0][0x2d0], -R165.reuse ;  /* 0x0000b40009ec7a23 */ /* 0x100fe400000108a5 */
[--C-:B------:R-:W-:Y:S01]  /*158b0*/  FFMA.FTZ R6, R6, c[0x0][0x2d0], -R164.reuse ;  /* 0x0000b40006067a23 */ /* 0x100fe200000108a4 */
[----:B------:R3:W4:Y:S01]  /*158c0*/  MUFU.EX2 R2, R149 ;  /* 0x0000009500027308 */ /* 0x0007220000000800 */
[--C-:B------:R-:W-:Y:S02]  /*158d0*/  FFMA.FTZ R7, R7, c[0x0][0x2d0], -R164.reuse ;  /* 0x0000b40007077a23 */ /* 0x100fe400000108a4 */
[--C-:B------:R-:W-:Y:S02]  /*158e0*/  FFMA.FTZ R238, R11, c[0x0][0x2d0], -R164.reuse ;  /* 0x0000b4000bee7a23 */ /* 0x100fe400000108a4 */
[--C-:B------:R-:W-:Y:S02]  /*158f0*/  FFMA.FTZ R237, R12, c[0x0][0x2d0], -R165.reuse ;  /* 0x0000b4000ced7a23 */ /* 0x100fe400000108a5 */
[--C-:B------:R-:W-:Y:S02]  /*15900*/  FFMA.FTZ R240, R13, c[0x0][0x2d0], -R165.reuse ;  /* 0x0000b4000df07a23 */ /* 0x100fe400000108a5 */
[--C-:B------:R-:W-:Y:S01]  /*15910*/  FFMA.FTZ R239, R14, c[0x0][0x2d0], -R164.reuse ;  /* 0x0000b4000eef7a23 */ /* 0x100fe200000108a4 */
[----:B------:R-:W-:Y:S01]  /*15920*/  MUFU.EX2 R150, R150 ;  /* 0x0000009600967308 */ /* 0x000fe20000000800 */
[--C-:B------:R-:W-:Y:S02]  /*15930*/  FFMA.FTZ R242, R15, c[0x0][0x2d0], -R164.reuse ;  /* 0x0000b4000ff27a23 */ /* 0x100fe400000108a4 */
[----:B------:R-:W-:Y:S01]  /*15940*/  LDSM.16.MT88.4 R12, [R204+0xb080] ;  /* 0x00b08000cc0c783b */ /* 0x000fe20000004200 */
[C---:B--2---:R-:W-:Y:S02]  /*15950*/  FMUL.FTZ R8, R3.reuse, R144 ;  /* 0x0000009003087220 */ /* 0x044fe40000410000 */
[C---:B------:R-:W-:Y:S02]  /*15960*/  FMUL.FTZ R9, R3.reuse, R145 ;  /* 0x0000009103097220 */ /* 0x040fe40000410000 */
[C---:B------:R-:W-:Y:S02]  /*15970*/  FMUL.FTZ R132, R3.reuse, R132 ;  /* 0x0000008403847220 */ /* 0x040fe40000410000 */
[----:B------:R-:W2:Y:S01]  /*15980*/  MUFU.EX2 R5, R5 ;  /* 0x0000000500057308 */ /* 0x000ea20000000800 */
[C---:B------:R-:W-:Y:S02]  /*15990*/  FMUL.FTZ R133, R3.reuse, R133 ;  /* 0x0000008503857220 */ /* 0x040fe40000410000 */
[C---:B------:R-:W-:Y:S02]  /*159a0*/  FMUL.FTZ R136, R3.reuse, R136 ;  /* 0x0000008803887220 */ /* 0x040fe40000410000 */
[--C-:B---3--:R-:W-:Y:S02]  /*159b0*/  FFMA.FTZ R149, R10, c[0x0][0x2d0], -R164.reuse ;  /* 0x0000b4000a957a23 */ /* 0x108fe400000108a4 */
[C---:B----4-:R-:W-:Y:S02]  /*159c0*/  FMUL.FTZ R10, R2.reuse, R146 ;  /* 0x00000092020a7220 */ /* 0x050fe40000410000 */
[C---:B------:R-:W-:Y:S01]  /*159d0*/  FMUL.FTZ R11, R2.reuse, R147 ;  /* 0x00000093020b7220 */ /* 0x040fe20000410000 */
[----:B------:R-:W-:Y:S01]  /*159e0*/  MUFU.EX2 R151, R151 ;  /* 0x0000009700977308 */ /* 0x000fe20000000800 */
[C---:B------:R-:W-:Y:S02]  /*159f0*/  FMUL.FTZ R134, R2.reuse, R134 ;  /* 0x0000008602867220 */ /* 0x040fe40000410000 */
[C---:B------:R-:W-:Y:S02]  /*15a00*/  FMUL.FTZ R135, R2.reuse, R135 ;  /* 0x0000008702877220 */ /* 0x040fe40000410000 */
[C---:B------:R-:W-:Y:S02]  /*15a10*/  FMUL.FTZ R137, R3.reuse, R137 ;  /* 0x0000008903897220 */ /* 0x040fe40000410000 */
[C---:B------:R-:W-:Y:S02]  /*15a20*/  FMUL.FTZ R138, R2.reuse, R138 ;  /* 0x0000008a028a7220 */ /* 0x040fe40000410000 */
[C---:B------:R-:W-:Y:S01]  /*15a30*/  FMUL.FTZ R139, R2.reuse, R139 ;  /* 0x0000008b028b7220 */ /* 0x040fe20000410000 */
[----:B------:R-:W3:Y:S01]  /*15a40*/  MUFU.EX2 R236, R236 ;  /* 0x000000ec00ec7308 */ /* 0x000ee20000000800 */
[C---:B------:R-:W-:Y:S02]  /*15a50*/  FMUL.FTZ R140, R3.reuse, R140 ;  /* 0x0000008c038c7220 */ /* 0x040fe40000410000 */
[----:B------:R-:W-:Y:S01]  /*15a60*/  FMUL.FTZ R141, R3, R141 ;  /* 0x0000008d038d7220 */ /* 0x000fe20000410000 */
[----:B--2---:R-:W-:Y:S01]  /*15a70*/  F2FP.PACK_AB R144, R5, R150 ;  /* 0x000000960590723e */ /* 0x004fe200000000ff */
[C---:B------:R-:W-:Y:S02]  /*15a80*/  FMUL.FTZ R142, R2.reuse, R142 ;  /* 0x0000008e028e7220 */ /* 0x040fe40000410000 */
[----:B------:R-:W-:Y:S02]  /*15a90*/  FMUL.FTZ R143, R2, R143 ;  /* 0x0000008f028f7220 */ /* 0x000fe40000410000 */
[--C-:B------:R-:W-:Y:S01]  /*15aa0*/  FFMA.FTZ R241, R16, c[0x0][0x2d0], -R165.reuse ;  /* 0x0000b40010f17a23 */ /* 0x100fe200000108a5 */
[----:B------:R-:W-:Y:S01]  /*15ab0*/  MUFU.EX2 R6, R6 ;  /* 0x0000000600067308 */ /* 0x000fe20000000800 */
[--C-:B------:R-:W-:Y:S02]  /*15ac0*/  FFMA.FTZ R243, R18, c[0x0][0x2d0], -R164.reuse ;  /* 0x0000b40012f37a23 */ /* 0x100fe400000108a4 */
[----:B------:R-:W-:Y:S02]  /*15ad0*/  FFMA.FTZ R165, R17, c[0x0][0x2d0], -R165 ;  /* 0x0000b40011a57a23 */ /* 0x000fe400000108a5 */
[----:B------:R-:W-:Y:S02]  /*15ae0*/  FFMA.FTZ R164, R19, c[0x0][0x2d0], -R164 ;  /* 0x0000b40013a47a23 */ /* 0x000fe400000108a4 */
[----:B------:R-:W-:Y:S01]  /*15af0*/  LDSM.16.MT88.4 R16, [R206+0x8880] ;  /* 0x00888000ce10783b */ /* 0x000fe20000004200 */
[C---:B------:R-:W-:Y:S02]  /*15b00*/  FMUL.FTZ R20, R3.reuse, R20 ;  /* 0x0000001403147220 */ /* 0x040fe40000410000 */
[----:B------:R-:W2:Y:S01]  /*15b10*/  MUFU.EX2 R7, R7 ;  /* 0x0000000700077308 */ /* 0x000ea20000000800 */
[C---:B------:R-:W-:Y:S02]  /*15b20*/  FMUL.FTZ R21, R3.reuse, R21 ;  /* 0x0000001503157220 */ /* 0x040fe40000410000 */
[----:B------:R-:W-:Y:S01]  /*15b30*/  FMUL.FTZ R22, R2, R22 ;  /* 0x0000001602167220 */ /* 0x000fe20000410000 */
[----:B---3--:R-:W-:Y:S01]  /*15b40*/  F2FP.PACK_AB R146, R236, R151 ;  /* 0x00000097ec92723e */ /* 0x008fe200000000ff */
        /* <DEDUP_REMOVED lines=22> */
[----:B------:R2:W-:Y:S01]  /*15cb0*/  MUFU.EX2 R246, R164 ;  /* 0x000000a400f67308 */ /* 0x0005e20000000800 */
[C---:B------:R-:W-:Y:S02]  /*15cc0*/  FMUL.FTZ R41, R3.reuse, R41 ;  /* 0x0000002903297220 */ /* 0x040fe40000410000 */
[----:B------:R-:W-:Y:S01]  /*15cd0*/  FMUL.FTZ R42, R2, R42 ;  /* 0x0000002a022a7220 */ /* 0x000fe20000410000 */
[----:B---3--:R-:W-:Y:S01]  /*15ce0*/  F2FP.PACK_AB R147, R238, R149 ;  /* 0x00000095ee93723e */ /* 0x008fe200000000ff */
[C---:B------:R-:W-:Y:S02]  /*15cf0*/  FMUL.FTZ R43, R2.reuse, R43 ;  /* 0x0000002b022b7220 */ /* 0x040fe40000410000 */
[C---:B------:R-:W-:Y:S02]  /*15d00*/  FMUL.FTZ R44, R3.reuse, R44 ;  /* 0x0000002c032c7220 */ /* 0x040fe40000410000 */
[C---:B------:R-:W-:Y:S01]  /*15d10*/  FMUL.FTZ R45, R3.reuse, R45 ;  /* 0x0000002d032d7220 */ /* 0x040fe20000410000 */
[----:B------:R-:W-:Y:S01]  /*15d20*/  MUFU.EX2 R237, R237 ;  /* 0x000000ed00ed7308 */ /* 0x000fe20000000800 */
[C---:B-1----:R-:W-:Y:S05]  /*15d30*/  HMMA.16816.F32 R8, R144.reuse, R152, R8 ;  /* 0x000000989008723c */ /* 0x042fea0000001808 */
[C---:B------:R-:W-:Y:S02]  /*15d40*/  FMUL.FTZ R46, R2.reuse, R46 ;  /* 0x0000002e022e7220 */ /* 0x040fe40000410000 */
[C---:B------:R-:W-:Y:S01]  /*15d50*/  FMUL.FTZ R47, R2.reuse, R47 ;  /* 0x0000002f022f7220 */ /* 0x040fe20000410000 */
[C---:B------:R-:W-:Y:S01]  /*15d60*/  HMMA.16816.F32 R132, R144.reuse, R154, R132 ;  /* 0x0000009a9084723c */ /* 0x040fe20000001884 */
[----:B------:R-:W1:Y:S01]  /*15d70*/  LDSM.16.MT88.4 R152, [R204+0x8080] ;  /* 0x00808000cc98783b */ /* 0x000e620000004200 */
[----:B------:R-:W3:Y:S02]  /*15d80*/  MUFU.EX2 R240, R240 ;  /* 0x000000f000f07308 */ /* 0x000ee40000000800 */
[C---:B------:R-:W-:Y:S02]  /*15d90*/  FMUL.FTZ R48, R3.reuse, R48 ;  /* 0x0000003003307220 */ /* 0x040fe40000410000 */
[C---:B------:R-:W-:Y:S02]  /*15da0*/  FMUL.FTZ R49, R3.reuse, R49 ;  /* 0x0000003103317220 */ /* 0x040fe40000410000 */
[C---:B------:R-:W-:Y:S01]  /*15db0*/  HMMA.16816.F32 R136, R144.reuse, R156, R136 ;  /* 0x0000009c9088723c */ /* 0x040fe20000001888 */
[----:B--2---:R-:W-:Y:S03]  /*15dc0*/  LDSM.16.MT88.4 R164, [R206+0x9880] ;  /* 0x00988000cea4783b */ /* 0x004fe60000004200 */
[C---:B------:R-:W-:Y:S01]  /*15dd0*/  FMUL.FTZ R50, R2.reuse, R50 ;  /* 0x0000003202327220 */ /* 0x040fe20000410000 */
[----:B------:R-:W-:Y:S01]  /*15de0*/  MUFU.EX2 R239, R239 ;  /* 0x000000ef00ef7308 */ /* 0x000fe20000000800 */
[C---:B------:R-:W-:Y:S02]  /*15df0*/  FMUL.FTZ R51, R2.reuse, R51 ;  /* 0x0000003302337220 */ /* 0x040fe40000410000 */
[C---:B------:R-:W-:Y:S01]  /*15e00*/  HMMA.16816.F32 R140, R144.reuse, R158, R140 ;  /* 0x0000009e908c723c */ /* 0x040fe2000000188c */
[----:B------:R-:W2:Y:S03]  /*15e10*/  LDSM.16.MT88.4 R156, [R211+0x9080] ;  /* 0x00908000d39c783b */ /* 0x000ea60000004200 */
[C---:B------:R-:W-:Y:S02]  /*15e20*/  FMUL.FTZ R52, R3.reuse, R52 ;  /* 0x0000003403347220 */ /* 0x040fe40000410000 */
[C---:B------:R-:W-:Y:S01]  /*15e30*/  FMUL.FTZ R53, R3.reuse, R53 ;  /* 0x0000003503357220 */ /* 0x040fe20000410000 */
[----:B------:R-:W4:Y:S01]  /*15e40*/  MUFU.EX2 R242, R242 ;  /* 0x000000f200f27308 */ /* 0x000f220000000800 */
[C---:B------:R-:W-:Y:S04]  /*15e50*/  HMMA.16816.F32 R20, R144.reuse, R160, R20 ;  /* 0x000000a09014723c */ /* 0x040fe80000001814 */
[C---:B------:R-:W-:Y:S02]  /*15e60*/  FMUL.FTZ R54, R2.reuse, R54 ;  /* 0x0000003602367220 */ /* 0x040fe40000410000 */
[C---:B------:R-:W-:Y:S02]  /*15e70*/  FMUL.FTZ R55, R2.reuse, R55 ;  /* 0x0000003702377220 */ /* 0x040fe40000410000 */
[C---:B------:R-:W-:Y:S01]  /*15e80*/  HMMA.16816.F32 R24, R144.reuse, R162, R24 ;  /* 0x000000a29018723c */ /* 0x040fe20000001818 */
[----:B------:R-:W5:Y:S01]  /*15e90*/  LDSM.16.MT88.4 R160, [R206+0x9080] ;  /* 0x00908000cea0783b */ /* 0x000f620000004200 */
[----:B------:R-:W3:Y:S02]  /*15ea0*/  MUFU.EX2 R241, R241 ;  /* 0x000000f100f17308 */ /* 0x000ee40000000800 */
[C---:B------:R-:W-:Y:S02]  /*15eb0*/  FMUL.FTZ R56, R3.reuse, R56 ;  /* 0x0000003803387220 */ /* 0x040fe40000410000 */
[C---:B------:R-:W-:Y:S02]  /*15ec0*/  FMUL.FTZ R57, R3.reuse, R57 ;  /* 0x0000003903397220 */ /* 0x040fe40000410000 */
[C---:B------:R-:W-:Y:S01]  /*15ed0*/  FMUL.FTZ R58, R2.reuse, R58 ;  /* 0x0000003a023a7220 */ /* 0x040fe20000410000 */
[C---:B-1----:R-:W-:Y:S03]  /*15ee0*/  HMMA.16816.F32 R28, R144.reuse, R152, R28 ;  /* 0x00000098901c723c */ /* 0x042fe6000000181c */
[C---:B------:R-:W-:Y:S01]  /*15ef0*/  FMUL.FTZ R59, R2.reuse, R59 ;  /* 0x0000003b023b7220 */ /* 0x040fe20000410000 */
[----:B------:R-:W1:Y:S01]  /*15f00*/  MUFU.EX2 R243, R243 ;  /* 0x000000f300f37308 */ /* 0x000e620000000800 */
        /* <DEDUP_REMOVED lines=59> */
[C---:B------:R-:W-:Y:S04]  /*162c0*/  FMUL.FTZ R96, R3.reuse, R96 ;  /* 0x0000006003607220 */ /* 0x040fe80000410000 */
[C---:B------:R-:W-:Y:S01]  /*162d0*/  FMUL.FTZ R97, R3.reuse, R97 ;  /* 0x0000006103617220 */ /* 0x040fe20000410000 */
        /* <DEDUP_REMOVED lines=44> */
[C---:B------:R-:W-:Y:S03]  /*165a0*/  HMMA.16816.F32 R124, R144.reuse, R12, R124 ;  /* 0x0000000c907c723c */ /* 0x040fe6000000187c */
[C---:B------:R-:W-:Y:S02]  /*165b0*/  FMUL.FTZ R130, R2.reuse, R130 ;  /* 0x0000008202827220 */ /* 0x040fe40000410000 */
[----:B------:R-:W-:Y:S02]  /*165c0*/  FMUL.FTZ R131, R2, R131 ;  /* 0x0000008302837220 */ /* 0x000fe40000410000 */
[----:B---3--:R-:W-:Y:S01]  /*165d0*/  F2FP.PACK_AB R12, R240, R237 ;  /* 0x000000edf00c723e */ /* 0x008fe200000000ff */
[----:B------:R-:W-:Y:S01]  /*165e0*/  FFMA.FTZ R150, R3, R224, R150 ;  /* 0x000000e003967223 */ /* 0x000fe20000010096 */
[----:B----4-:R-:W-:Y:S03]  /*165f0*/  F2FP.PACK_AB R13, R242, R239 ;  /* 0x000000eff20d723e */ /* 0x010fe600000000ff */
[----:B------:R-:W-:Y:S03]  /*16600*/  HMMA.16816.F32 R128, R144, R14, R128 ;  /* 0x0000000e9080723c */ /* 0x000fe60000001880 */
[----:B------:R-:W-:Y:S01]  /*16610*/  MOV R3, R0 ;  /* 0x0000000000037202 */ /* 0x000fe20000000f00 */
[----:B------:R-:W-:Y:S02]  /*16620*/  FFMA.FTZ R6, R2, R223, R6 ;  /* 0x000000df02067223 */ /* 0x000fe40000010006 */
[----:B------:R-:W-:Y:S01]  /*16630*/  FADD.FTZ R150, R5, R150 ;  /* 0x0000009605967221 */ /* 0x000fe20000010000 */
[----:B------:R-:W-:Y:S01]  /*16640*/  F2FP.PACK_AB R14, R244, R241 ;  /* 0x000000f1f40e723e */ /* 0x000fe200000000ff */
[----:B------:R-:W-:Y:S01]  /*16650*/  FADD.FTZ R6, R7, R6 ;  /* 0x0000000607067221 */ /* 0x000fe20000010000 */
[----:B------:R-:W-:Y:S03]  /*16660*/  F2FP.PACK_AB R15, R246, R243 ;  /* 0x000000f3f60f723e */ /* 0x000fe600000000ff */
[----:B------:R-:W-:Y:S02]  /*16670*/  FADD.FTZ R151, R151, R150 ;  /* 0x0000009697977221 */ /* 0x000fe40000010000 */
[----:B------:R-:W-:Y:S02]  /*16680*/  FADD.FTZ R149, R149, R6 ;  /* 0x0000000695957221 */ /* 0x000fe40000010000 */
[C---:B-1----:R-:W-:Y:S01]  /*16690*/  HMMA.16816.F32 R144, R12.reuse, R152, R8 ;  /* 0x000000980c90723c */ /* 0x042fe20000001808 */
[----:B------:R-:W1:Y:S04]  /*166a0*/  LDSM.16.MT88.4 R8, [R211+0x9880] ;  /* 0x00988000d308783b */ /* 0x000e680000004200 */
[----:B------:R-:W-:Y:S02]  /*166b0*/  FADD.FTZ R236, R236, R151 ;  /* 0x00000097ecec7221 */ /* 0x000fe40000010000 */
[----:B------:R-:W-:Y:S01]  /*166c0*/  FADD.FTZ R238, R238, R149 ;  /* 0x00000095eeee7221 */ /* 0x000fe20000010000 */
[C---:B------:R-:W-:Y:S01]  /*166d0*/  HMMA.16816.F32 R132, R12.reuse, R154, R132 ;  /* 0x0000009a0c84723c */ /* 0x040fe20000001884 */
[----:B------:R-:W3:Y:S03]  /*166e0*/  LDSM.16.MT88.4 R152, [R205+0x9880] ;  /* 0x00988000cd98783b */ /* 0x000ee60000004200 */
[-C--:B------:R-:W-:Y:S01]  /*166f0*/  MOV R149, R148.reuse ;  /* 0x0000009400957202 */ /* 0x080fe20000000f00 */
[----:B------:R-:W-:Y:S02]  /*16700*/  FADD.FTZ R237, R237, R236 ;  /* 0x000000eceded7221 */ /* 0x000fe40000010000 */
[----:B------:R-:W-:Y:S01]  /*16710*/  FADD.FTZ R239, R239, R238 ;  /* 0x000000eeefef7221 */ /* 0x000fe20000010000 */
        /* <DEDUP_REMOVED lines=10> */
[C---:B------:R-:W-:Y:S01]  /*167c0*/  HMMA.16816.F32 R24, R12.reuse, R158, R24 ;  /* 0x0000009e0c18723c */ /* 0x040fe20000001818 */
[----:B------:R-:W2:Y:S07]  /*167d0*/  LDSM.16.MT88.4 R156, [R204+0xb880] ;  /* 0x00b88000cc9c783b */ /* 0x000eae0000004200 */
[C---:B-----5:R-:W-:Y:S08]  /*167e0*/  HMMA.16816.F32 R28, R12.reuse, R160, R28 ;  /* 0x000000a00c1c723c */ /* 0x060ff0000000181c */
[C---:B------:R-:W-:Y:S08]  /*167f0*/  HMMA.16816.F32 R32, R12.reuse, R162, R32 ;  /* 0x000000a20c20723c */ /* 0x040ff00000001820 */
[C---:B-1----:R-:W-:Y:S07]  /*16800*/  HMMA.16816.F32 R36, R12.reuse, R8, R36 ;  /* 0x000000080c24723c */ /* 0x042fee0000001824 */
[----:B------:R-:W-:Y:S01]  /*16810*/  MOV R8, R148 ;  /* 0x0000009400087202 */ /* 0x000fe20000000f00 */
        /* <DEDUP_REMOVED lines=21> */
[C---:B--2---:R-:W-:Y:S08]  /*16970*/  HMMA.16816.F32 R124, R12.reuse, R156, R124 ;  /* 0x0000009c0c7c723c */ /* 0x044ff0000000187c */
[----:B------:R-:W-:Y:S01]  /*16980*/  HMMA.16816.F32 R128, R12, R158, R128 ;  /* 0x0000009e0c80723c */ /* 0x000fe20000001880 */
[----:B------:R-:W-:-:S07]  /*16990*/  @P0 BRA `(.L_x_483) ;  /* 0xffffdfd000000947 */ /* 0x000fce000383ffff */
.L_x_480:
[----:B------:R-:W-:-:S06]  /*169a0*/  UISETP.GE.AND UP0, UPT, UR10, UR8, UPT ;  /* 0x000000080a00728c */ /* 0x000fcc000bf06270 */
[----:B------:R-:W-:-:S13]  /*169b0*/  PLOP3.LUT P0, PT, PT, PT, UP0, 0x40, 0x0 ;  /* 0x000000000000781c */ /* 0x000fda0003f0e808 */
[----:B------:R-:W-:Y:S05]  /*169c0*/  @P0 BRA `(.L_x_484) ;  /* 0x000029e000000947 */ /* 0x000fea0003800000 */
[----:B------:R-:W-:Y:S01]  /*169d0*/  SHF.R.S32.HI R192, RZ, 0x1f, R225 ;  /* 0x0000001fffc07819 */ /* 0x000fe200000114e1 */
[----:B------:R-:W-:Y:S01]  /*169e0*/  IMAD.MOV.U32 R2, RZ, RZ, R8 ;  /* 0x000000ffff027224 */ /* 0x000fe200078e0008 */
[----:B------:R-:W-:Y:S01]  /*169f0*/  SHF.R.S32.HI R193, RZ, 0x1f, R228 ;  /* 0x0000001fffc17819 */ /* 0x000fe200000114e4 */
[----:B------:R-:W-:Y:S01]  /*16a00*/  IMAD.MOV.U32 R3, RZ, RZ, R0 ;  /* 0x000000ffff037224 */ /* 0x000fe200078e0000 */
[----:B------:R-:W-:Y:S02]  /*16a10*/  SHF.R.S32.HI R194, RZ, 0x1f, R227 ;  /* 0x0000001fffc27819 */ /* 0x000fe400000114e3 */
[C---:B------:R-:W-:Y:S01]  /*16a20*/  SHF.L.U64.HI R192, R225.reuse, 0x1, R192 ;  /* 0x00000001e1c07819 */ /* 0x040fe200000102c0 */
[----:B------:R-:W-:Y:S01]  /*16a30*/  IMAD.SHL.U32 R225, R225, 0x2, RZ ;  /* 0x00000002e1e17824 */ /* 0x000fe200078e00ff */
[C---:B------:R-:W-:Y:S01]  /*16a40*/  SHF.L.U64.HI R229, R226.reuse, 0x1, R229 ;  /* 0x00000001e2e57819 */ /* 0x040fe200000102e5 */
[----:B------:R-:W-:Y:S01]  /*16a50*/  IMAD.SHL.U32 R226, R226, 0x2, RZ ;  /* 0x00000002e2e27824 */ /* 0x000fe200078e00ff */
[C---:B------:R-:W-:Y:S01]  /*16a60*/  SHF.L.U64.HI R193, R228.reuse, 0x1, R193 ;  /* 0x00000001e4c17819 */ /* 0x040fe200000102c1 */
[----:B------:R-:W-:Y:S01]  /*16a70*/  IMAD.SHL.U32 R228, R228, 0x2, RZ ;  /* 0x00000002e4e47824 */ /* 0x000fe200078e00ff */
[C---:B------:R-:W-:Y:S01]  /*16a80*/  SHF.L.U64.HI R194, R227.reuse, 0x1, R194 ;  /* 0x00000001e3c27819 */ /* 0x040fe200000102c2 */
[----:B------:R-:W-:-:S02]  /*16a90*/  IMAD.SHL.U32 R227, R227, 0x2, RZ ;  /* 0x00000002e3e37824 */ /* 0x000fc400078e00ff */
.L_x_494:
[----:B------:R-:W-:Y:S04]  /*16aa0*/  DEPBAR.LE SB0, 0x0 ;  /* 0x000080000000791a */ /* 0x000fe80000000000 */
[----:B------:R-:W-:Y:S01]  /*16ab0*/  BAR.SYNC.DEFER_BLOCKING 0x0 ;  /* 0x0000000000007b1d */ /* 0x000fe20000010000 */
[----:B------:R-:W-:Y:S01]  /*16ac0*/  SHF.R.S32.HI R5, RZ, 0x1f, R218 ;  /* 0x0000001fff057819 */ /* 0x000fe200000114da */
[----:B------:R-:W-:Y:S01]  /*16ad0*/  IMAD.WIDE.U32 R6, R218, c[0x0][0x208], RZ ;  /* 0x00008200da067a25 */ /* 0x000fe200078e00ff */
[----:B------:R-:W-:Y:S01]  /*16ae0*/  SHF.R.S32.HI R4, RZ, 0x1f, R217 ;  /* 0x0000001fff047819 */ /* 0x000fe200000114d9 */
[----:B------:R-:W-:Y:S01]  /*16af0*/  UISETP.GT.AND UP0, UPT, UR10, UR8, UPT ;  /* 0x000000080a00728c */ /* 0x000fe2000bf04270 */
[----:B------:R-:W-:Y:S01]  /*16b00*/  ISETP.GE.AND P1, PT, R219, c[0x0][0x1d4], PT ;  /* 0x00007500db007a0c */ /* 0x000fe20003f26270 */
        /* <DEDUP_REMOVED lines=15> */
[----:B------:R-:W-:Y:S04]  /*16c00*/  LDSM.16.M88.4 R152, [R210+0x10080] ;  /* 0x01008000d298783b */ /* 0x000fe80000000200 */
[----:B------:R-:W4:Y:S04]  /*16c10*/  LDSM.16.M88.4 R156, [R212] ;  /* 0x00000000d49c783b */ /* 0x000f280000000200 */
[----:B------:R-:W5:Y:S01]  /*16c20*/  LDSM.16.M88.4 R160, [R203] ;  /* 0x00000000cba0783b */ /* 0x000f620000000200 */
[C---:B-1----:R-:W-:Y:S03]  /*16c30*/  HMMA.16816.F32 R4, R16.reuse, R8, RZ ;  /* 0x000000081004723c */ /* 0x042fe600000018ff */
[----:B--2---:R-:W-:Y:S05]  /*16c40*/  IADD3 R174, P0, R164, R225, RZ ;  /* 0x000000e1a4ae7210 */ /* 0x004fea0007f1e0ff */
[C---:B------:R-:W-:Y:S01]  /*16c50*/  HMMA.16816.F32 R8, R16.reuse, R10, RZ ;  /* 0x0000000a1008723c */ /* 0x040fe200000018ff */
[----:B---3--:R-:W-:Y:S03]  /*16c60*/  IMAD.X R175, R0, 0x1, R192, P0 ;  /* 0x0000000100af7824 */ /* 0x008fe600000e06c0 */
[----:B------:R-:W-:Y:S02]  /*16c70*/  IADD3 R172, P0, R164, R228, RZ ;  /* 0x000000e4a4ac7210 */ /* 0x000fe40007f1e0ff */
[----:B------:R-:W-:Y:S01]  /*16c80*/  @!PT LDS RZ, [RZ] ;  /* 0x00000000fffff984 */ /* 0x000fe20000000800 */
[----:B------:R-:W-:Y:S01]  /*16c90*/  @!PT LDS RZ, [RZ] ;  /* 0x00000000fffff984 */ /* 0x000fe20000000800 */
[----:B------:R-:W-:Y:S01]  /*16ca0*/  @!PT LDS RZ, [RZ] ;  /* 0x00000000fffff984 */ /* 0x000fe20000000800 */
[----:B------:R1:W-:Y:S02]  /*16cb0*/  LDGSTS.E.BYPASS.LTC128B.128 [R220+0x8080], [R174.64], !P5 ;  /* 0x08080000aedc7fae */ /* 0x0003e4000e901d58 */
[C---:B------:R-:W-:Y:S01]  /*16cc0*/  HMMA.16816.F32 R12, R16.reuse, R148, RZ ;  /* 0x00000094100c723c */ /* 0x040fe200000018ff */
[----:B------:R-:W-:Y:S03]  /*16cd0*/  IMAD.X R173, R0, 0x1, R193, P0 ;  /* 0x0000000100ad7824 */ /* 0x000fe600000e06c1 */
[----:B------:R-:W-:Y:S02]  /*16ce0*/  IADD3 R176, P0, R164, R227, RZ ;  /* 0x000000e3a4b07210 */ /* 0x000fe40007f1e0ff */
[----:B------:R1:W-:Y:S02]  /*16cf0*/  LDGSTS.E.BYPASS.LTC128B.128 [R220+0x9080], [R172.64], !P1 ;  /* 0x09080000acdc7fae */ /* 0x0003e4000c901d58 */
[----:B------:R-:W-:Y:S01]  /*16d00*/  HMMA.16816.F32 R16, R16, R150, RZ ;  /* 0x000000961010723c */ /* 0x000fe200000018ff */
[----:B------:R-:W-:Y:S03]  /*16d10*/  IMAD.X R177, R0, 0x1, R194, P0 ;  /* 0x0000000100b17824 */ /* 0x000fe600000e06c2 */
[----:B------:R-:W-:Y:S02]  /*16d20*/  IADD3 R178, P0, R164, R226, RZ ;  /* 0x000000e2a4b27210 */ /* 0x000fe40007f1e0ff */
[----:B------:R1:W-:Y:S02]  /*16d30*/  LDGSTS.E.BYPASS.LTC128B.128 [R220+0xa080], [R176.64], !P4 ;  /* 0x0a080000b0dc7fae */ /* 0x0003e4000e101d58 */
[C---:B----4-:R-:W-:Y:S05]  /*16d40*/  HMMA.16816.F32 R4, R152.reuse, R156, R4 ;  /* 0x0000009c9804723c */ /* 0x050fea0000001804 */
[----:B------:R-:W-:Y:S01]  /*16d50*/  IMAD.X R179, R0, 0x1, R229, P0 ;  /* 0x0000000100b37824 */ /* 0x000fe200000e06e5 */
[----:B------:R-:W-:Y:S02]  /*16d60*/  PLOP3.LUT P0, PT, PT, PT, UP0, 0x40, 0x0 ;  /* 0x000000000000781c */ /* 0x000fe40003f0e808 */
[C---:B------:R-:W-:Y:S02]  /*16d70*/  HMMA.16816.F32 R8, R152.reuse, R158, R8 ;  /* 0x0000009e9808723c */ /* 0x040fe40000001808 */
[----:B------:R1:W-:Y:S04]  /*16d80*/  LDGSTS.E.BYPASS.LTC128B.128 [R220+0xb080], [R178.64], !P3 ;  /* 0x0b080000b2dc7fae */ /* 0x0003e8000d901d58 */
[----:B------:R-:W-:Y:S02]  /*16d90*/  LDSM.16.M88.4 R148, [R209+0x10080] ;  /* 0x01008000d194783b */ /* 0x000fe40000000200 */
[C---:B-----5:R-:W-:Y:S02]  /*16da0*/  HMMA.16816.F32 R12, R152.reuse, R160, R12 ;  /* 0x000000a0980c723c */ /* 0x060fe4000000180c */
[----:B------:R-:W2:Y:S04]  /*16db0*/  LDSM.16.M88.4 R164, [R208+0xc080] ;  /* 0x00c08000d0a4783b */ /* 0x000ea80000000200 */
[----:B------:R-:W3:Y:S02]  /*16dc0*/  LDSM.16.M88.4 R168, [R208+0xc880] ;  /* 0x00c88000d0a8783b */ /* 0x000ee40000000200 */
[----:B------:R-:W-:Y:S02]  /*16dd0*/  HMMA.16816.F32 R16, R152, R162, R16 ;  /* 0x000000a29810723c */ /* 0x000fe40000001810 */
[----:B------:R-:W-:Y:S04]  /*16de0*/  LDSM.16.M88.4 R152, [R207+0x10080] ;  /* 0x01008000cf98783b */ /* 0x000fe80000000200 */
[----:B------:R-:W4:Y:S04]  /*16df0*/  LDSM.16.M88.4 R156, [R202] ;  /* 0x00000000ca9c783b */ /* 0x000f280000000200 */
[----:B------:R-:W0:Y:S04]  /*16e00*/  LDGDEPBAR ;  /* 0x00000000000079af */ /* 0x000e280000000000 */
[----:B------:R-:W5:Y:S01]  /*16e10*/  LDSM.16.M88.4 R160, [R202+0x800] ;  /* 0x00080000caa0783b */ /* 0x000f620000000200 */
[C---:B--2---:R-:W-:Y:S08]  /*16e20*/  HMMA.16816.F32 R4, R148.reuse, R164, R4 ;  /* 0x000000a49404723c */ /* 0x044ff00000001804 */
[C---:B------:R-:W-:Y:S01]  /*16e30*/  HMMA.16816.F32 R8, R148.reuse, R166, R8 ;  /* 0x000000a69408723c */ /* 0x040fe20000001808 */
[----:B------:R-:W-:Y:S07]  /*16e40*/  LDSM.16.M88.4 R164, [R213+0xd080] ;  /* 0x00d08000d5a4783b */ /* 0x000fee0000000200 */
[C---:B---3--:R-:W-:Y:S08]  /*16e50*/  HMMA.16816.F32 R12, R148.reuse, R168, R12 ;  /* 0x000000a8940c723c */ /* 0x048ff0000000180c */
[----:B------:R-:W-:Y:S01]  /*16e60*/  HMMA.16816.F32 R16, R148, R170, R16 ;  /* 0x000000aa9410723c */ /* 0x000fe20000001810 */
[----:B------:R-:W2:Y:S04]  /*16e70*/  LDSM.16.M88.4 R148, [R214+0x14080] ;  /* 0x01408000d694783b */ /* 0x000ea80000000200 */
        /* <DEDUP_REMOVED lines=79> */
[C---:B--2---:R-:W-:Y:S01]  /*17370*/  HMMA.16816.F32 R4, R148.reuse, R164, R4 ;  /* 0x000000a49404723c */ /* 0x044fe20000001804 */
        /* <DEDUP_REMOVED lines=8> */
[----:B------:R-:W-:-:S07]  /*17400*/  @P0 BRA `(.L_x_485) ;  /* 0x000002b000000947 */ /* 0x000fce0003800000 */
[----:B-1----:R-:W-:Y:S01]  /*17410*/  IMAD.MOV.U32 R217, RZ, RZ, RZ ;  /* 0x000000ffffd97224 */ /* 0x002fe200078e00ff */
[----:B------:R-:W-:Y:S01]  /*17420*/  ULEA UR4, UR10, UR16, 0x5 ;  /* 0x000000100a047291 */ /* 0x000fe2000f8e283f */
[----:B------:R-:W-:Y:S05]  /*17430*/  ISETP.NE.AND P6, PT, R215, 0x1, PT ;  /* 0x00000001d700780c */ /* 0x000fea0003fc5270 */
        /* <DEDUP_REMOVED lines=27> */
[----:B-1----:R-:W-:Y:S05]  /*175f0*/  IADD3 R154, P0, R0, R225, RZ ;  /* 0x000000e1009a7210 */ /* 0x002fea0007f1e0ff */
[----:B--2---:R-:W-:Y:S01]  /*17600*/  IMAD.X R155, R148, 0x1, R192, P0 ;  /* 0x00000001949b7824 */ /* 0x004fe200000e06c0 */
[----:B------:R-:W-:Y:S04]  /*17610*/  IADD3 R152, P0, R0, R228, RZ ;  /* 0x000000e400987210 */ /* 0x000fe80007f1e0ff */
[----:B------:R-:W-:Y:S01]  /*17620*/  @!PT LDS RZ, [RZ] ;  /* 0x00000000fffff984 */ /* 0x000fe20000000800 */
[----:B------:R1:W-:Y:S01]  /*17630*/  LDGSTS.E.BYPASS.LTC128B.128 [R220+0xc080], [R154.64], !P5 ;  /* 0x0c0800009adc7fae */ /* 0x0003e2000e901d58 */
[----:B------:R-:W-:Y:S01]  /*17640*/  IMAD.X R153, R148, 0x1, R193, P0 ;  /* 0x0000000194997824 */ /* 0x000fe200000e06c1 */
[----:B------:R-:W-:Y:S04]  /*17650*/  IADD3 R150, P0, R0, R227, RZ ;  /* 0x000000e300967210 */ /* 0x000fe80007f1e0ff */
[----:B------:R1:W-:Y:S01]  /*17660*/  LDGSTS.E.BYPASS.LTC128B.128 [R220+0xd080], [R152.64], !P1 ;  /* 0x0d08000098dc7fae */ /* 0x0003e2000c901d58 */
[----:B------:R-:W-:Y:S01]  /*17670*/  IMAD.X R151, R148, 0x1, R194, P0 ;  /* 0x0000000194977824 */ /* 0x000fe200000e06c2 */
[----:B------:R-:W-:Y:S04]  /*17680*/  IADD3 R156, P0, R0, R226, RZ ;  /* 0x000000e2009c7210 */ /* 0x000fe80007f1e0ff */
[----:B------:R1:W-:Y:S01]  /*17690*/  LDGSTS.E.BYPASS.LTC128B.128 [R220+0xe080], [R150.64], !P4 ;  /* 0x0e08000096dc7fae */ /* 0x0003e2000e101d58 */
[----:B------:R-:W-:Y:S05]  /*176a0*/  IMAD.X R157, R148, 0x1, R229, P0 ;  /* 0x00000001949d7824 */ /* 0x000fea00000e06e5 */
[----:B------:R1:W-:Y:S03]  /*176b0*/  LDGSTS.E.BYPASS.LTC128B.128 [R220+0xf080], [R156.64], !P3 ;  /* 0x0f0800009cdc7fae */ /* 0x0003e6000d901d58 */
.L_x_485:
[----:B-1----:R-:W-:Y:S01]  /*176c0*/  PLOP3.LUT P0, PT, PT, PT, UP3, 0x80, 0x0 ;  /* 0x000000000000781c */ /* 0x002fe20003f0f038 */
[----:B------:R-:W0:Y:S01]  /*176d0*/  LDGDEPBAR ;  /* 0x00000000000079af */ /* 0x000e220000000000 */
[----:B------:R-:W-:Y:S01]  /*176e0*/  IMAD.MOV.U32 R155, RZ, RZ, R221 ;  /* 0x000000ffff9b7224 */ /* 0x000fe200078e00dd */
        /* <DEDUP_REMOVED lines=29> */
.L_x_488:
[----:B------:R-:W-:Y:S04]  /*178c0*/  MOV R148, c[0x0][0x32c] ;  /* 0x0000cb0000947a02 */ /* 0x000fe80000000f00 */
[----:B------:R-:W-:Y:S11]  /*178d0*/  ISETP.NE.AND P0, PT, R148, 0x1, PT ;  /* 0x000000019400780c */ /* 0x000ff60003f05270 */
[----:B------:R-:W-:Y:S02]  /*178e0*/  @!UPT UIADD3 URZ, URZ, URZ, URZ ;  /* 0x0000003f3f3ff290 */ /* 0x000fe4000fffe03f */
[----:B------:R-:W-:Y:S05]  /*178f0*/  @P0 IMAD.HI.U32 R148, R150, c[0x0][0x330], RZ ;  /* 0x0000cc0096940a27 */ /* 0x000fea00078e00ff */
[----:B------:R-:W-:Y:S02]  /*17900*/  @P0 SHF.R.U32.HI R150, RZ, c[0x0][0x334], R148 ;  /* 0x0000cd00ff960a19 */ /* 0x000fe40000011694 */
.L_x_489:
[----:B------:R-:W-:Y:S05]  /*17910*/  BSYNC B0 ;  /* 0x0000000000007941 */ /* 0x000fea0003800000 */
.L_x_487:
[----:B------:R-:W-:Y:S04]  /*17920*/  IMAD R157, R150, c[0x0][0x32c], -R149 ;  /* 0x0000cb00969d7a24 */ /* 0x000fe800078e0a95 */
[----:B------:R-:W-:Y:S05]  /*17930*/  IMAD.IADD R148, R157, 0x1, -R222 ;  /* 0x000000019d947824 */ /* 0x000fea00078e0ade */
[----:B------:R-:W-:Y:S02]  /*17940*/  IADD3 R157, R148, c[0x0][0x32c], RZ ;  /* 0x0000cb00949d7a10 */ /* 0x000fe40007ffe0ff */
[----:B------:R-:W-:Y:S02]  /*17950*/  IMNMX R153, R153, R148, !PT ;  /* 0x0000009499997217 */ /* 0x000fe40007800200 */
[----:B------:R-:W-:Y:S02]  /*17960*/  IMNMX R154, R154, R157, PT ;  /* 0x0000009d9a9a7217 */ /* 0x000fe40003800200 */
.L_x_486:
[----:B------:R-:W-:Y:S06]  /*17970*/  UISETP.GT.AND UP0, UPT, UR10, -0x1, UPT ;  /* 0xffffffff0a00788c */ /* 0x000fec000bf04270 */
[----:B------:R-:W-:Y:S04]  /*17980*/  PLOP3.LUT P0, PT, PT, PT, UP0, 0x80, 0x0 ;  /* 0x000000000000781c */ /* 0x000fe80003f0f008 */
[C---:B------:R-:W-:Y:S04]  /*17990*/  ISETP.GT.AND P0, PT, R153.reuse, RZ, P0 ;  /* 0x000000ff9900720c */ /* 0x040fe80000704270 */
[----:B------:R-:W-:Y:S04]  /*179a0*/  ISETP.LT.OR P0, PT, R154, 0x1, P0 ;  /* 0x000000019a00780c */ /* 0x000fe80000701670 */
[----:B------:R-:W-:Y:S02]  /*179b0*/  FSEL R162, R4, -INF , !P0 ;  /* 0xff80000004a27808 */ /* 0x000fe40004000000 */
[----:B------:R-:W-:Y:S04]  /*179c0*/  PLOP3.LUT P0, PT, PT, PT, UP0, 0x80, 0x0 ;  /* 0x000000000000781c */ /* 0x000fe80003f0f008 */
[----:B------:R-:W-:Y:S04]  /*179d0*/  ISETP.GT.AND P0, PT, R153, 0x1, P0 ;  /* 0x000000019900780c */ /* 0x000fe80000704270 */
[C---:B------:R-:W-:Y:S04]  /*179e0*/  ISETP.LT.OR P0, PT, R154.reuse, 0x2, P0 ;  /* 0x000000029a00780c */ /* 0x040fe80000701670 */
[----:B------:R-:W-:Y:S02]  /*179f0*/  FSEL R152, R5, -INF , !P0 ;  /* 0xff80000005987808 */ /* 0x000fe40004000000 */
[----:B------:R-:W-:Y:S01]  /*17a00*/  PLOP3.LUT P0, PT, PT, PT, UP0, 0x80, 0x0 ;  /* 0x000000000000781c */ /* 0x000fe20003f0f008 */
[----:B------:R-:W1:Y:S03]  /*17a10*/  SHFL.IDX PT, R5, R155, 0x1, 0x1c1f ;  /* 0x003c1f009b057f89 */ /* 0x000e6600000e0000 */
[C---:B------:R-:W-:Y:S04]  /*17a20*/  ISETP.GT.AND P0, PT, R153.reuse, 0x8, P0 ;  /* 0x000000089900780c */ /* 0x040fe80000704270 */
        /* <DEDUP_REMOVED lines=41> */
.L_x_492:
[----:B------:R-:W-:Y:S04]  /*17cc0*/  MOV R5, c[0x0][0x32c] ;  /* 0x0000cb0000057a02 */ /* 0x000fe80000000f00 */
[----:B------:R-:W-:Y:S11]  /*17cd0*/  ISETP.NE.AND P0, PT, R5, 0x1, PT ;  /* 0x000000010500780c */ /* 0x000ff60003f05270 */
[----:B------:R-:W-:Y:S02]  /*17ce0*/  @!UPT UIADD3 URZ, URZ, URZ, URZ ;  /* 0x0000003f3f3ff290 */ /* 0x000fe4000fffe03f */
[----:B------:R-:W-:Y:S05]  /*17cf0*/  @P0 IMAD.HI.U32 R5, R8, c[0x0][0x330], RZ ;  /* 0x0000cc0008050a27 */ /* 0x000fea00078e00ff */
[----:B------:R-:W-:Y:S02]  /*17d00*/  @P0 SHF.R.U32.HI R8, RZ, c[0x0][0x334], R5 ;  /* 0x0000cd00ff080a19 */ /* 0x000fe40000011605 */
.L_x_493:
[----:B------:R-:W-:Y:S05]  /*17d10*/  BSYNC B0 ;  /* 0x0000000000007941 */ /* 0x000fea0003800000 */
.L_x_491:
[----:B------:R-:W-:Y:S04]  /*17d20*/  IMAD R149, R8, c[0x0][0x32c], -R149 ;  /* 0x0000cb0008957a24 */ /* 0x000fe800078e0a95 */
[----:B------:R-:W-:Y:S05]  /*17d30*/  IMAD.IADD R149, R149, 0x1, -R222 ;  /* 0x0000000195957824 */ /* 0x000fea00078e0ade */
[----:B------:R-:W-:Y:S02]  /*17d40*/  IADD3 R5, R149, c[0x0][0x32c], RZ ;  /* 0x0000cb0095057a10 */ /* 0x000fe40007ffe0ff */
[----:B------:R-:W-:Y:S02]  /*17d50*/  IMNMX R0, R0, R149, !PT ;  /* 0x0000009500007217 */ /* 0x000fe40007800200 */
[----:B------:R-:W-:Y:S02]  /*17d60*/  IMNMX R4, R4, R5, PT ;  /* 0x0000000504047217 */ /* 0x000fe40003800200 */
.L_x_490:
        /* <DEDUP_REMOVED lines=12> */
[----:B------:R-:W-:Y:S04]  /*17e30*/  ISETP.GT.AND P0, PT, R0, 0x1, P0 ;  /* 0x000000010000780c */ /* 0x000fe80000704270 */
[----:B------:R-:W-:Y:S03]  /*17e40*/  ISETP.LT.OR P0, PT, R4, 0x2, P0 ;  /* 0x000000020400780c */ /* 0x000fe60000701670 */
        /* <DEDUP_REMOVED lines=10> */
[----:B------:R-:W-:Y:S01]  /*17ef0*/  LDSM.16.MT88.4 R184, [R211+0xb880] ;  /* 0x00b88000d3b8783b */ /* 0x000fe20000004200 */
[----:B------:R-:W-:Y:S02]  /*17f00*/  PLOP3.LUT P0, PT, PT, PT, UP0, 0x80, 0x0 ;  /* 0x000000000000781c */ /* 0x000fe40003f0f008 */
[----:B------:R-:W-:Y:S02]  /*17f10*/  FMNMX.FTZ R8, R17, R8, !PT ;  /* 0x0000000811087209 */ /* 0x000fe40007810000 */
[----:B------:R-:W-:Y:S02]  /*17f20*/  ISETP.GT.AND P0, PT, R0, 0x9, P0 ;  /* 0x000000090000780c */ /* 0x000fe40000704270 */
[----:B------:R-:W-:Y:S01]  /*17f30*/  FMNMX.FTZ R7, R158, R7, !PT ;  /* 0x000000079e077209 */ /* 0x000fe20007810000 */
[----:B------:R-:W-:Y:S01]  /*17f40*/  LDSM.16.MT88.4 R188, [R206+0xb880] ;  /* 0x00b88000cebc783b */ /* 0x000fe20000004200 */
[----:B------:R-:W-:Y:S02]  /*17f50*/  ISETP.LT.OR P0, PT, R4, 0xa, P0 ;  /* 0x0000000a0400780c */ /* 0x000fe40000701670 */
[----:B------:R-:W-:Y:S02]  /*17f60*/  FMNMX.FTZ R7, R156, R7, !PT ;  /* 0x000000079c077209 */ /* 0x000fe40007810000 */
[----:B------:R-:W-:Y:S02]  /*17f70*/  FSEL R13, R11, -INF , !P0 ;  /* 0xff8000000b0d7808 */ /* 0x000fe40004000000 */
[----:B------:R-:W-:Y:S02]  /*17f80*/  PLOP3.LUT P0, PT, PT, PT, UP0, 0x80, 0x0 ;  /* 0x000000000000781c */ /* 0x000fe40003f0f008 */
[----:B------:R-:W-:Y:S02]  /*17f90*/  FMNMX.FTZ R8, R13, R8, !PT ;  /* 0x000000080d087209 */ /* 0x000fe40007810000 */
[----:B------:R-:W-:Y:S02]  /*17fa0*/  ISETP.GT.AND P0, PT, R0, 0x10, P0 ;  /* 0x000000100000780c */ /* 0x000fe40000704270 */
[----:B------:R-:W-:Y:S02]  /*17fb0*/  FMNMX.FTZ R5, R154, R7, !PT ;  /* 0x000000079a057209 */ /* 0x000fe40007810000 */
[----:B------:R-:W-:Y:S03]  /*17fc0*/  ISETP.LT.OR P0, PT, R4, 0x11, P0 ;  /* 0x000000110400780c */ /* 0x000fe60000701670 */
[----:B------:R-:W1:Y:S01]  /*17fd0*/  SHFL.BFLY PT, R6, R5, 0x2, 0x1f ;  /* 0x0c401f0005067f89 */ /* 0x000e6200000e0000 */
        /* <DEDUP_REMOVED lines=42> */
[----:B------:R-:W-:Y:S10]  /*18280*/  MUFU.EX2 R10, R10 ;  /* 0x0000000a000a7308 */ /* 0x000ff40000000800 */
[----:B------:R-:W3:Y:S01]  /*18290*/  MUFU.EX2 R3, R3 ;  /* 0x0000000300037308 */ /* 0x000ee20000000800 */
[----:B-1----:R-:W-:Y:S02]  /*182a0*/  F2FP.PACK_AB R12, R11, R230 ;  /* 0x000000e60b0c723e */ /* 0x002fe400000000ff */
[----:B--2---:R-:W-:Y:S04]  /*182b0*/  FMNMX.FTZ R8, R8, R5, !PT ;  /* 0x0000000508087209 */ /* 0x004fe80007810000 */
[C---:B------:R-:W-:Y:S01]  /*182c0*/  FSETP.NEU.FTZ.AND P0, PT, R8.reuse, -INF , PT ;  /* 0xff8000000800780b */ /* 0x040fe20003f1d000 */
[C---:B------:R-:W-:Y:S02]  /*182d0*/  FMUL.FTZ R152, R8.reuse, c[0x0][0x2d0] ;  /* 0x0000b40008987a20 */ /* 0x040fe40000410000 */
[----:B------:R-:W1:Y:S01]  /*182e0*/  MUFU.EX2 R195, R195 ;  /* 0x000000c300c37308 */ /* 0x000e620000000800 */
[----:B------:R-:W-:Y:S02]  /*182f0*/  FSEL R5, R8, RZ, P0 ;  /* 0x000000ff08057208 */ /* 0x000fe40000000000 */
[----:B------:R-:W-:Y:S02]  /*18300*/  FSEL R152, R152, RZ, P0 ;  /* 0x000000ff98987208 */ /* 0x000fe40000000000 */
[----:B------:R-:W-:Y:S01]  /*18310*/  PLOP3.LUT P0, PT, PT, PT, UP0, 0x80, 0x0 ;  /* 0x000000000000781c */ /* 0x000fe20003f0f008 */
[----:B------:R-:W-:Y:S02]  /*18320*/  FADD.FTZ R5, -R5, R2 ;  /* 0x0000000205057221 */ /* 0x000fe40000010100 */
[--C-:B------:R-:W-:Y:S02]  /*18330*/  FFMA.FTZ R232, R17, c[0x0][0x2d0], -R152.reuse ;  /* 0x0000b40011e87a23 */ /* 0x100fe40000010898 */
[----:B------:R2:W-:Y:S01]  /*18340*/  MUFU.EX2 R238, R159 ;  /* 0x0000009f00ee7308 */ /* 0x0005e20000000800 */
[----:B------:R-:W4:Y:S01]  /*18350*/  LDSM.16.MT88.4 R16, [R211+0x8080] ;  /* 0x00808000d310783b */ /* 0x000f220000004200 */
[----:B------:R-:W-:Y:S02]  /*18360*/  FMUL.FTZ R2, R5, c[0x0][0x2d0] ;  /* 0x0000b40005027a20 */ /* 0x000fe40000410000 */
[--C-:B------:R-:W-:Y:S02]  /*18370*/  FFMA.FTZ R234, R151, c[0x0][0x2d0], -R152.reuse ;  /* 0x0000b40097ea7a23 */ /* 0x100fe40000010898 */
[--C-:B------:R-:W-:Y:S02]  /*18380*/  FFMA.FTZ R233, R149, c[0x0][0x2d0], -R152.reuse ;  /* 0x0000b40095e97a23 */ /* 0x100fe40000010898 */
[--C-:B------:R-:W-:Y:S01]  /*18390*/  FFMA.FTZ R231, R13, c[0x0][0x2d0], -R152.reuse ;  /* 0x0000b4000de77a23 */ /* 0x100fe20000010898 */
[----:B------:R-:W5:Y:S01]  /*183a0*/  LDSM.16.MT88.4 R148, [R206+0x8080] ;  /* 0x00808000ce94783b */ /* 0x000f620000004200 */
[----:B------:R-:W2:Y:S01]  /*183b0*/  MUFU.EX2 R2, R2 ;  /* 0x0000000200027308 */ /* 0x000ea20000000800 */
[C---:B---3--:R-:W-:Y:S02]  /*183c0*/  FMUL.FTZ R4, R3.reuse, R144 ;  /* 0x0000009003047220 */ /* 0x048fe40000410000 */
[----:B------:R-:W-:Y:S01]  /*183d0*/  FMUL.FTZ R5, R3, R145 ;  /* 0x0000009103057220 */ /* 0x000fe20000410000 */
[----:B-1----:R-:W-:Y:S01]  /*183e0*/  F2FP.PACK_AB R14, R195, R10 ;  /* 0x0000000ac30e723e */ /* 0x002fe200000000ff */
[C---:B------:R-:W-:Y:S02]  /*183f0*/  FMUL.FTZ R132, R3.reuse, R132 ;  /* 0x0000008403847220 */ /* 0x040fe40000410000 */
[C---:B------:R-:W-:Y:S02]  /*18400*/  FMUL.FTZ R133, R3.reuse, R133 ;  /* 0x0000008503857220 */ /* 0x040fe40000410000 */
[C---:B------:R-:W-:Y:S01]  /*18410*/  FMUL.FTZ R136, R3.reuse, R136 ;  /* 0x0000008803887220 */ /* 0x040fe20000410000 */
[----:B------:R-:W-:Y:S01]  /*18420*/  MUFU.EX2 R234, R234 ;  /* 0x000000ea00ea7308 */ /* 0x000fe20000000800 */
[C---:B------:R-:W-:Y:S02]  /*18430*/  FMUL.FTZ R137, R3.reuse, R137 ;  /* 0x0000008903897220 */ /* 0x040fe40000410000 */
[C---:B------:R-:W-:Y:S02]  /*18440*/  FMUL.FTZ R140, R3.reuse, R140 ;  /* 0x0000008c038c7220 */ /* 0x040fe40000410000 */
[----:B------:R-:W-:Y:S02]  /*18450*/  FMUL.FTZ R141, R3, R141 ;  /* 0x0000008d038d7220 */ /* 0x000fe40000410000 */
[--C-:B------:R-:W-:Y:S02]  /*18460*/  FFMA.FTZ R239, R157, c[0x0][0x2d0], -R152.reuse ;  /* 0x0000b4009def7a23 */ /* 0x100fe40000010898 */
[----:B--2---:R-:W-:Y:S01]  /*18470*/  LDSM.16.MT88.4 R156, [R204+0x8880] ;  /* 0x00888000cc9c783b */ /* 0x004fe20000004200 */
[----:B------:R-:W1:Y:S01]  /*18480*/  MUFU.EX2 R233, R233 ;  /* 0x000000e900e97308 */ /* 0x000e620000000800 */
[--C-:B------:R-:W-:Y:S02]  /*18490*/  FFMA.FTZ R240, R155, c[0x0][0x2d0], -R152.reuse ;  /* 0x0000b4009bf07a23 */ /* 0x100fe40000010898 */
[--C-:B------:R-:W-:Y:S02]  /*184a0*/  FFMA.FTZ R241, R153, c[0x0][0x2d0], -R152.reuse ;  /* 0x0000b40099f17a23 */ /* 0x100fe40000010898 */
[C---:B------:R-:W-:Y:S02]  /*184b0*/  FMUL.FTZ R6, R2.reuse, R146 ;  /* 0x0000009202067220 */ /* 0x040fe40000410000 */
[C---:B------:R-:W-:Y:S02]  /*184c0*/  FMUL.FTZ R7, R2.reuse, R147 ;  /* 0x0000009302077220 */ /* 0x040fe40000410000 */
[----:B------:R-:W2:Y:S01]  /*184d0*/  LDSM.16.MT88.4 R144, [R205+0x8080] ;  /* 0x00808000cd90783b */ /* 0x000ea20000004200 */
        /* <DEDUP_REMOVED lines=8> */
[----:B------:R-:W-:Y:S01]  /*18560*/  FFMA.FTZ R152, R9, c[0x0][0x2d0], -R152 ;  /* 0x0000b40009987a23 */ /* 0x000fe20000010898 */
[----:B-1----:R-:W-:Y:S01]  /*18570*/  F2FP.PACK_AB R13, R233, R234 ;  /* 0x000000eae90d723e */ /* 0x002fe200000000ff */
[C---:B------:R-:W-:Y:S02]  /*18580*/  FMUL.FTZ R20, R3.reuse, R20 ;  /* 0x0000001403147220 */ /* 0x040fe40000410000 */
[C---:B------:R-:W-:Y:S02]  /*18590*/  FMUL.FTZ R21, R3.reuse, R21 ;  /* 0x0000001503157220 */ /* 0x040fe40000410000 */
[C---:B------:R-:W-:Y:S01]  /*185a0*/  FMUL.FTZ R22, R2.reuse, R22 ;  /* 0x0000001602167220 */ /* 0x040fe20000410000 */
[----:B------:R1:W-:Y:S01]  /*185b0*/  MUFU.EX2 R242, R152 ;  /* 0x0000009800f27308 */ /* 0x0003e20000000800 */
[C---:B------:R-:W-:Y:S02]  /*185c0*/  FMUL.FTZ R23, R2.reuse, R23 ;  /* 0x0000001702177220 */ /* 0x040fe40000410000 */
[C---:B------:R-:W-:Y:S02]  /*185d0*/  FMUL.FTZ R24, R3.reuse, R24 ;  /* 0x0000001803187220 */ /* 0x040fe40000410000 */
[C---:B------:R-:W-:Y:S02]  /*185e0*/  FMUL.FTZ R25, R3.reuse, R25 ;  /* 0x0000001903197220 */ /* 0x040fe40000410000 */
[C---:B------:R-:W-:Y:S02]  /*185f0*/  FMUL.FTZ R26, R2.reuse, R26 ;  /* 0x0000001a021a7220 */ /* 0x040fe40000410000 */
[C---:B------:R-:W-:Y:S01]  /*18600*/  FMUL.FTZ R27, R2.reuse, R27 ;  /* 0x0000001b021b7220 */ /* 0x040fe20000410000 */
[----:B------:R-:W-:Y:S01]  /*18610*/  MUFU.EX2 R235, R235 ;  /* 0x000000eb00eb7308 */ /* 0x000fe20000000800 */
[C---:B------:R-:W-:Y:S02]  /*18620*/  FMUL.FTZ R28, R3.reuse, R28 ;  /* 0x0000001c031c7220 */ /* 0x040fe40000410000 */
[----:B------:R-:W-:Y:S01]  /*18630*/  FMUL.FTZ R29, R3, R29 ;  /* 0x0000001d031d7220 */ /* 0x000fe20000410000 */
[----:B---3--:R-:W-:Y:S01]  /*18640*/  F2FP.PACK_AB R15, R231, R232 ;  /* 0x000000e8e70f723e */ /* 0x008fe200000000ff */
[C---:B------:R-:W-:Y:S02]  /*18650*/  FMUL.FTZ R30, R2.reuse, R30 ;  /* 0x0000001e021e7220 */ /* 0x040fe40000410000 */
[C---:B------:R-:W-:Y:S02]  /*18660*/  FMUL.FTZ R31, R2.reuse, R31 ;  /* 0x0000001f021f7220 */ /* 0x040fe40000410000 */
[C---:B------:R-:W-:Y:S01]  /*18670*/  FMUL.FTZ R32, R3.reuse, R32 ;  /* 0x0000002003207220 */ /* 0x040fe20000410000 */
[----:B------:R-:W3:Y:S01]  /*18680*/  MUFU.EX2 R236, R236 ;  /* 0x000000ec00ec7308 */ /* 0x000ee20000000800 */
[C---:B----4-:R-:W-:Y:S01]  /*18690*/  HMMA.16816.F32 R4, R12.reuse, R16, R4 ;  /* 0x000000100c04723c */ /* 0x050fe20000001804 */
[----:B-1----:R-:W-:Y:S04]  /*186a0*/  LDSM.16.MT88.4 R152, [R206+0x8880] ;  /* 0x00888000ce98783b */ /* 0x002fe80000004200 */
[C---:B------:R-:W-:Y:S02]  /*186b0*/  FMUL.FTZ R33, R3.reuse, R33 ;  /* 0x0000002103217220 */ /* 0x040fe40000410000 */
[C---:B------:R-:W-:Y:S01]  /*186c0*/  FMUL.FTZ R34, R2.reuse, R34 ;  /* 0x0000002202227220 */ /* 0x040fe20000410000 */
[C---:B------:R-:W-:Y:S01]  /*186d0*/  HMMA.16816.F32 R132, R12.reuse, R18, R132 ;  /* 0x000000120c84723c */ /* 0x040fe20000001884 */
[----:B------:R-:W1:Y:S01]  /*186e0*/  MUFU.EX2 R237, R237 ;  /* 0x000000ed00ed7308 */ /* 0x000e620000000800 */
[----:B------:R-:W4:Y:S02]  /*186f0*/  LDSM.16.MT88.4 R16, [R204+0x8080] ;  /* 0x00808000cc10783b */ /* 0x000f240000004200 */
[C---:B------:R-:W-:Y:S02]  /*18700*/  FMUL.FTZ R35, R2.reuse, R35 ;  /* 0x0000002302237220 */ /* 0x040fe40000410000 */
[C---:B------:R-:W-:Y:S02]  /*18710*/  FMUL.FTZ R36, R3.reuse, R36 ;  /* 0x0000002403247220 */ /* 0x040fe40000410000 */
[C---:B-----5:R-:W-:Y:S03]  /*18720*/  HMMA.16816.F32 R136, R12.reuse, R148, R136 ;  /* 0x000000940c88723c */ /* 0x060fe60000001888 */
[----:B------:R-:W-:Y:S01]  /*18730*/  MUFU.EX2 R239, R239 ;  /* 0x000000ef00ef7308 */ /* 0x000fe20000000800 */
[C---:B------:R-:W-:Y:S02]  /*18740*/  FMUL.FTZ R37, R3.reuse, R37 ;  /* 0x0000002503257220 */ /* 0x040fe40000410000 */
[C---:B------:R-:W-:Y:S02]  /*18750*/  FMUL.FTZ R38, R2.reuse, R38 ;  /* 0x0000002602267220 */ /* 0x040fe40000410000 */
[C---:B------:R-:W-:Y:S01]  /*18760*/  HMMA.16816.F32 R140, R12.reuse, R150, R140 ;  /* 0x000000960c8c723c */ /* 0x040fe2000000188c */
[----:B------:R-:W5:Y:S03]  /*18770*/  LDSM.16.MT88.4 R148, [R211+0x9080] ;  /* 0x00908000d394783b */ /* 0x000f660000004200 */
[C---:B------:R-:W-:Y:S01]  /*18780*/  FMUL.FTZ R39, R2.reuse, R39 ;  /* 0x0000002702277220 */ /* 0x040fe20000410000 */
[----:B------:R-:W1:Y:S01]  /*18790*/  MUFU.EX2 R240, R240 ;  /* 0x000000f000f07308 */ /* 0x000e620000000800 */
[C---:B------:R-:W-:Y:S02]  /*187a0*/  FMUL.FTZ R40, R3.reuse, R40 ;  /* 0x0000002803287220 */ /* 0x040fe40000410000 */
[C---:B--2---:R-:W-:Y:S04]  /*187b0*/  HMMA.16816.F32 R20, R12.reuse, R144, R20 ;  /* 0x000000900c14723c */ /* 0x044fe80000001814 */
[C---:B------:R-:W-:Y:S02]  /*187c0*/  FMUL.FTZ R41, R3.reuse, R41 ;  /* 0x0000002903297220 */ /* 0x040fe40000410000 */
[C---:B------:R-:W-:Y:S01]  /*187d0*/  FMUL.FTZ R42, R2.reuse, R42 ;  /* 0x0000002a022a7220 */ /* 0x040fe20000410000 */
[----:B------:R-:W2:Y:S01]  /*187e0*/  MUFU.EX2 R241, R241 ;  /* 0x000000f100f17308 */ /* 0x000ea20000000800 */
[C---:B------:R-:W-:Y:S01]  /*187f0*/  HMMA.16816.F32 R24, R12.reuse, R146, R24 ;  /* 0x000000920c18723c */ /* 0x040fe20000001818 */
[----:B------:R-:W1:Y:S03]  /*18800*/  LDSM.16.MT88.4 R144, [R206+0x9080] ;  /* 0x00908000ce90783b */ /* 0x000e660000004200 */
[C---:B------:R-:W-:Y:S02]  /*18810*/  FMUL.FTZ R43, R2.reuse, R43 ;  /* 0x0000002b022b7220 */ /* 0x040fe40000410000 */
[C---:B------:R-:W-:Y:S02]  /*18820*/  FMUL.FTZ R44, R3.reuse, R44 ;  /* 0x0000002c032c7220 */ /* 0x040fe40000410000 */
[C---:B------:R-:W-:Y:S01]  /*18830*/  FMUL.FTZ R45, R3.reuse, R45 ;  /* 0x0000002d032d7220 */ /* 0x040fe20000410000 */
[C---:B----4-:R-:W-:Y:S03]  /*18840*/  HMMA.16816.F32 R28, R12.reuse, R16, R28 ;  /* 0x000000100c1c723c */ /* 0x050fe6000000181c */
[C---:B------:R-:W-:Y:S02]  /*18850*/  FMUL.FTZ R46, R2.reuse, R46 ;  /* 0x0000002e022e7220 */ /* 0x040fe40000410000 */
[C---:B------:R-:W-:Y:S02]  /*18860*/  FMUL.FTZ R47, R2.reuse, R47 ;  /* 0x0000002f022f7220 */ /* 0x040fe40000410000 */
[C---:B------:R-:W-:Y:S01]  /*18870*/  FMUL.FTZ R48, R3.reuse, R48 ;  /* 0x0000003003307220 */ /* 0x040fe20000410000 */
[C---:B------:R-:W-:Y:S01]  /*18880*/  HMMA.16816.F32 R32, R12.reuse, R18, R32 ;  /* 0x000000120c20723c */ /* 0x040fe20000001820 */
[----:B------:R-:W4:Y:S03]  /*18890*/  LDSM.16.MT88.4 R16, [R205+0x9080] ;  /* 0x00908000cd10783b */ /* 0x000f260000004200 */
        /* <DEDUP_REMOVED lines=9> */
[C---:B-1----:R-:W-:Y:S04]  /*18930*/  HMMA.16816.F32 R44, R12.reuse, R144, R44 ;  /* 0x000000900c2c723c */ /* 0x042fe8000000182c */
[C---:B------:R-:W-:Y:S02]  /*18940*/  FMUL.FTZ R55, R2.reuse, R55 ;  /* 0x0000003702377220 */ /* 0x040fe40000410000 */
[C---:B------:R-:W-:Y:S02]  /*18950*/  FMUL.FTZ R56, R3.reuse, R56 ;  /* 0x0000003803387220 */ /* 0x040fe40000410000 */
        /* <DEDUP_REMOVED lines=36> */
[C---:B----4-:R-:W-:Y:S03]  /*18ba0*/  HMMA.16816.F32 R76, R12.reuse, R16, R76 ;  /* 0x000000100c4c723c */ /* 0x050fe6000000184c */
[C---:B------:R-:W-:Y:S02]  /*18bb0*/  FMUL.FTZ R82, R2.reuse, R82 ;  /* 0x0000005202527220 */ /* 0x040fe40000410000 */
[C---:B------:R-:W-:Y:S02]  /*18bc0*/  FMUL.FTZ R83, R2.reuse, R83 ;  /* 0x0000005302537220 */ /* 0x040fe40000410000 */
[C---:B------:R-:W-:Y:S02]  /*18bd0*/  FMUL.FTZ R84, R3.reuse, R84 ;  /* 0x0000005403547220 */ /* 0x040fe40000410000 */
[C---:B------:R-:W-:Y:S03]  /*18be0*/  FMUL.FTZ R85, R3.reuse, R85 ;  /* 0x0000005503557220 */ /* 0x040fe60000410000 */
[C---:B------:R-:W-:Y:S01]  /*18bf0*/  HMMA.16816.F32 R80, R12.reuse, R18, R80 ;  /* 0x000000120c50723c */ /* 0x040fe20000001850 */
[----:B------:R-:W4:Y:S02]  /*18c00*/  LDSM.16.MT88.4 R16, [R211+0xb080] ;  /* 0x00b08000d310783b */ /* 0x000f240000004200 */
        /* <DEDUP_REMOVED lines=48> */
[C---:B------:R-:W-:Y:S02]  /*18f10*/  FMUL.FTZ R126, R2.reuse, R126 ;  /* 0x0000007e027e7220 */ /* 0x040fe40000410000 */
[C---:B------:R-:W-:Y:S02]  /*18f20*/  FMUL.FTZ R127, R2.reuse, R127 ;  /* 0x0000007f027f7220 */ /* 0x040fe40000410000 */
        /* <DEDUP_REMOVED lines=10> */
[----:B------:R-:W-:Y:S01]  /*18fd0*/  FFMA.FTZ R230, R3, R224, R230 ;  /* 0x000000e003e67223 */ /* 0x000fe200000100e6 */
[C---:B----4-:R-:W-:Y:S04]  /*18fe0*/  HMMA.16816.F32 R124, R12.reuse, R16, R124 ;  /* 0x000000100c7c723c */ /* 0x050fe8000000187c */
[----:B------:R-:W-:Y:S01]  /*18ff0*/  MOV R3, R0 ;  /* 0x0000000000037202 */ /* 0x000fe20000000f00 */
[----:B------:R-:W-:Y:S02]  /*19000*/  FFMA.FTZ R234, R2, R223, R234 ;  /* 0x000000df02ea7223 */ /* 0x000fe400000100ea */
[----:B------:R-:W-:Y:S01]  /*19010*/  FADD.FTZ R11, R11, R230 ;  /* 0x000000e60b0b7221 */ /* 0x000fe20000010000 */
[----:B------:R-:W-:Y:S01]  /*19020*/  HMMA.16816.F32 R128, R12, R18, R128 ;  /* 0x000000120c80723c */ /* 0x000fe20000001880 */
[----:B------:R-:W1:Y:S03]  /*19030*/  LDSM.16.MT88.4 R16, [R205+0x8880] ;  /* 0x00888000cd10783b */ /* 0x000e660000004200 */
[----:B------:R-:W-:Y:S02]  /*19040*/  FADD.FTZ R233, R233, R234 ;  /* 0x000000eae9e97221 */ /* 0x000fe40000010000 */
[----:B------:R-:W-:Y:S01]  /*19050*/  FADD.FTZ R10, R10, R11 ;  /* 0x0000000b0a0a7221 */ /* 0x000fe20000010000 */
[----:B---3--:R-:W-:Y:S01]  /*19060*/  F2FP.PACK_AB R12, R236, R235 ;  /* 0x000000ebec0c723e */ /* 0x008fe200000000ff */
[----:B------:R-:W-:Y:S01]  /*19070*/  FADD.FTZ R2, R232, R233 ;  /* 0x000000e9e8027221 */ /* 0x000fe20000010000 */
[----:B------:R-:W-:Y:S03]  /*19080*/  F2FP.PACK_AB R14, R238, R237 ;  /* 0x000000edee0e723e */ /* 0x000fe600000000ff */
[----:B------:R-:W-:Y:S01]  /*19090*/  F2FP.PACK_AB R13, R240, R239 ;  /* 0x000000eff00d723e */ /* 0x000fe200000000ff */
[----:B------:R-:W-:Y:S01]  /*190a0*/  FADD.FTZ R10, R195, R10 ;  /* 0x0000000ac30a7221 */ /* 0x000fe20000010000 */
[----:B--2---:R-:W-:Y:S01]  /*190b0*/  F2FP.PACK_AB R15, R242, R241 ;  /* 0x000000f1f20f723e */ /* 0x004fe200000000ff */
[----:B------:R-:W-:Y:S02]  /*190c0*/  FADD.FTZ R2, R231, R2 ;  /* 0x00000002e7027221 */ /* 0x000fe40000010000 */
[----:B------:R-:W-:Y:S02]  /*190d0*/  FADD.FTZ R235, R235, R10 ;  /* 0x0000000aebeb7221 */ /* 0x000fe40000010000 */
[----:B------:R-:W-:Y:S01]  /*190e0*/  FADD.FTZ R239, R239, R2 ;  /* 0x00000002efef7221 */ /* 0x000fe20000010000 */
[----:B------:R-:W-:Y:S01]  /*190f0*/  MOV R2, R8 ;  /* 0x0000000800027202 */ /* 0x000fe20000000f00 */
[C---:B-----5:R-:W-:Y:S01]  /*19100*/  HMMA.16816.F32 R144, R12.reuse, R148, R4 ;  /* 0x000000940c90723c */ /* 0x060fe20000001804 */
[----:B------:R-:W2:Y:S02]  /*19110*/  LDSM.16.MT88.4 R4, [R211+0x9880] ;  /* 0x00988000d304783b */ /* 0x000ea40000004200 */
[----:B------:R-:W-:Y:S02]  /*19120*/  FADD.FTZ R236, R236, R235 ;  /* 0x000000ebecec7221 */ /* 0x000fe40000010000 */
[----:B------:R-:W-:Y:S02]  /*19130*/  FADD.FTZ R240, R240, R239 ;  /* 0x000000eff0f07221 */ /* 0x000fe40000010000 */
[----:B------:R-:W-:Y:S01]  /*19140*/  FADD.FTZ R237, R237, R236 ;  /* 0x000000eceded7221 */ /* 0x000fe20000010000 */
[C---:B------:R-:W-:Y:S01]  /*19150*/  HMMA.16816.F32 R132, R12.reuse, R150, R132 ;  /* 0x000000960c84723c */ /* 0x040fe20000001884 */
[----:B------:R-:W3:Y:S03]  /*19160*/  LDSM.16.MT88.4 R148, [R205+0x9880] ;  /* 0x00988000cd94783b */ /* 0x000ee60000004200 */
[----:B------:R-:W-:Y:S02]  /*19170*/  FADD.FTZ R223, R241, R240 ;  /* 0x000000f0f1df7221 */ /* 0x000fe40000010000 */
[----:B------:R-:W-:Y:S02]  /*19180*/  FADD.FTZ R224, R238, R237 ;  /* 0x000000edeee07221 */ /* 0x000fe40000010000 */
[C---:B------:R-:W-:Y:S04]  /*19190*/  HMMA.16816.F32 R136, R12.reuse, R152, R136 ;  /* 0x000000980c88723c */ /* 0x040fe80000001888 */
[----:B------:R-:W-:Y:S04]  /*191a0*/  FADD.FTZ R223, R242, R223 ;  /* 0x000000dff2df7221 */ /* 0x000fe80000010000 */
[C---:B------:R-:W-:Y:S01]  /*191b0*/  HMMA.16816.F32 R140, R12.reuse, R154, R140 ;  /* 0x0000009a0c8c723c */ /* 0x040fe2000000188c */
[----:B------:R-:W4:Y:S07]  /*191c0*/  LDSM.16.MT88.4 R152, [R205+0xb880] ;  /* 0x00b88000cd98783b */ /* 0x000f2e0000004200 */
[C---:B-1----:R-:W-:Y:S08]  /*191d0*/  HMMA.16816.F32 R20, R12.reuse, R16, R20 ;  /* 0x000000100c14723c */ /* 0x042ff00000001814 */
[C---:B------:R-:W-:Y:S01]  /*191e0*/  HMMA.16816.F32 R24, R12.reuse, R18, R24 ;  /* 0x000000120c18723c */ /* 0x040fe20000001818 */
[----:B------:R-:W1:Y:S07]  /*191f0*/  LDSM.16.MT88.4 R16, [R204+0xb880] ;  /* 0x00b88000cc10783b */ /* 0x000e6e0000004200 */
[C---:B------:R-:W-:Y:S08]  /*19200*/  HMMA.16816.F32 R28, R12.reuse, R156, R28 ;  /* 0x0000009c0c1c723c */ /* 0x040ff0000000181c */
[C---:B------:R-:W-:Y:S08]  /*19210*/  HMMA.16816.F32 R32, R12.reuse, R158, R32 ;  /* 0x0000009e0c20723c */ /* 0x040ff00000001820 */
[C---:B--2---:R-:W-:Y:S08]  /*19220*/  HMMA.16816.F32 R36, R12.reuse, R4, R36 ;  /* 0x000000040c24723c */ /* 0x044ff00000001824 */
        /* <DEDUP_REMOVED lines=21> */
[C---:B-1----:R-:W-:Y:S08]  /*19380*/  HMMA.16816.F32 R124, R12.reuse, R16, R124 ;  /* 0x000000100c7c723c */ /* 0x042ff0000000187c */
[----:B------:R-:W-:Y:S01]  /*19390*/  HMMA.16816.F32 R128, R12, R18, R128 ;  /* 0x000000120c80723c */ /* 0x000fe20000001880 */
[----:B------:R-:W-:-:S07]  /*193a0*/  @P0 BRA `(.L_x_494) ;  /* 0xffffd6f000000947 */ /* 0x000fce000383ffff */
.L_x_484:
[----:B------:R-:W1:Y:S01]  /*193b0*/  SHFL.BFLY PT, R3, R224, 0x2, 0x1f ;  /* 0x0c401f00e0037f89 */ /* 0x000e6200000e0000 */
[----:B------:R-:W-:-:S02]  /*193c0*/  MOV R4, RZ ;  /* 0x000000ff00047202 */ /* 0x000fc40000000f00 */
[----:B------:R-:W-:Y:S01]  /*193d0*/  MOV R9, 0xff800000 ;  /* 0xff80000000097802 */ /* 0x000fe20000000f00 */
[----:B------:R-:W2:Y:S01]  /*193e0*/  SHFL.BFLY PT, R2, R223, 0x2, 0x1f ;  /* 0x0c401f00df027f89 */ /* 0x000ea200000e0000 */
[----:B------:R-:W-:Y:S01]  /*193f0*/  PLOP3.LUT P2, PT, PT, PT, PT, 0x8, 0x0 ;  /* 0x000000000000781c */ /* 0x000fe20003f4e170 */
[----:B-1----:R-:W-:Y:S01]  /*19400*/  FADD.FTZ R6, R3, R224 ;  /* 0x000000e003067221 */ /* 0x002fe20000010000 */
[----:B------:R-:W-:Y:S01]  /*19410*/  MOV R3, RZ ;  /* 0x000000ff00037202 */ /* 0x000fe20000000f00 */
        /* <DEDUP_REMOVED lines=148> */
.L_x_382:
        /* <DEDUP_REMOVED lines=52> */
[----:B------:R-:W-:Y:S01]  /*1a0a0*/  F2FP.PACK_AB R42, R43, R42 ;  /* 0x0000002a2b2a723e */ /* 0x000fe200000000ff */
[----:B------:R-:W-:Y:S01]  /*1a0b0*/  IMAD.U32 R12, RZ, RZ, UR4 ;  /* 0x00000004ff0c7e24 */ /* 0x000fe2000f8e00ff */
[----:B------:R-:W-:Y:S01]  /*1a0c0*/  F2FP.PACK_AB R44, R45, R44 ;  /* 0x0000002c2d2c723e */ /* 0x000fe200000000ff */
[C---:B------:R-:W-:Y:S01]  /*1a0d0*/  IMAD.IADD R17, R13.reuse, 0x1, R8 ;  /* 0x000000010d117824 */ /* 0x040fe200078e0208 */
[----:B------:R-:W-:-:S02]  /*1a0e0*/  IADD3 R10, R13, 0x80, RZ ;  /* 0x000000800d0a7810 */ /* 0x000fc40007ffe0ff */
[----:B------:R-:W-:Y:S02]  /*1a0f0*/  IADD3 R15, R13, 0x70, RZ ;  /* 0x000000700d0f7810 */ /* 0x000fe40007ffe0ff */
[----:B------:R-:W-:Y:S01]  /*1a100*/  @P0 IADD3 R15, R10, 0x10, RZ ;  /* 0x000000100a0f0810 */ /* 0x000fe20007ffe0ff */
[----:B------:R-:W-:Y:S01]  /*1a110*/  IMAD.MOV.U32 R10, RZ, RZ, 0x40 ;  /* 0x00000040ff0a7424 */ /* 0x000fe200078e00ff */
[----:B------:R-:W-:Y:S02]  /*1a120*/  F2FP.PACK_AB R46, R47, R46 ;  /* 0x0000002e2f2e723e */ /* 0x000fe400000000ff */
[----:B------:R-:W-:Y:S01]  /*1a130*/  F2FP.PACK_AB R48, R49, R48 ;  /* 0x000000303130723e */ /* 0x000fe200000000ff */
[----:B------:R-:W-:Y:S01]  /*1a140*/  IMAD.IADD R19, R8, 0x1, R15 ;  /* 0x0000000108137824 */ /* 0x000fe200078e020f */
[----:B------:R-:W-:Y:S02]  /*1a150*/  SEL R10, R10, 0xffffffc0, !P2 ;  /* 0xffffffc00a0a7807 */ /* 0x000fe40005000000 */
[----:B------:R-:W-:-:S02]  /*1a160*/  F2FP.PACK_AB R50, R51, R50 ;  /* 0x000000323332723e */ /* 0x000fc400000000ff */
[----:B------:R-:W-:Y:S01]  /*1a170*/  F2FP.PACK_AB R52, R53, R52 ;  /* 0x000000343534723e */ /* 0x000fe200000000ff */
[--C-:B------:R-:W-:Y:S01]  /*1a180*/  IMAD.IADD R21, R13, 0x1, R10.reuse ;  /* 0x000000010d157824 */ /* 0x100fe200078e020a */
[----:B------:R-:W-:Y:S01]  /*1a190*/  F2FP.PACK_AB R54, R55, R54 ;  /* 0x000000363736723e */ /* 0x000fe200000000ff */
[C---:B------:R-:W-:Y:S01]  /*1a1a0*/  IMAD.IADD R23, R10.reuse, 0x1, R15 ;  /* 0x000000010a177824 */ /* 0x040fe200078e020f */
[----:B------:R-:W-:Y:S01]  /*1a1b0*/  F2FP.PACK_AB R56, R57, R56 ;  /* 0x000000383938723e */ /* 0x000fe200000000ff */
[----:B------:R-:W-:Y:S01]  /*1a1c0*/  STS [R13+0x80], R144 ;  /* 0x000080900d007388 */ /* 0x000fe20000000800 */
[----:B------:R-:W-:Y:S01]  /*1a1d0*/  IMAD.IADD R25, R10, 0x1, R17 ;  /* 0x000000010a197824 */ /* 0x000fe200078e0211 */
[----:B------:R-:W-:Y:S01]  /*1a1e0*/  F2FP.PACK_AB R58, R59, R58 ;  /* 0x0000003a3b3a723e */ /* 0x000fe200000000ff */
[----:B------:R-:W-:Y:S01]  /*1a1f0*/  IMAD.IADD R27, R19, 0x1, R10 ;  /* 0x00000001131b7824 */ /* 0x000fe200078e020a */
        /* <DEDUP_REMOVED lines=53> */
[----:B------:R-:W-:Y:S01]  /*1a550*/  PLOP3.LUT P0, PT, PT, PT, UP1, 0x80, 0x0 ;  /* 0x000000000000781c */ /* 0x000fe20003f0f018 */
        /* <DEDUP_REMOVED lines=33> */
[----:B------:R3:W-:Y:S04]  /*1a770*/  STS [R17+0xc080], R108 ;  /* 0x00c0806c11007388 */ /* 0x0007e80000000800 */
        /* <DEDUP_REMOVED lines=16> */
[----:B------:R-:W4:Y:S02]  /*1a880*/  @P0 LDG.E R8, [R12.64] ;  /* 0x000000180c080981 */ /* 0x000f24000c1e1900 */
[----:B------:R-:W-:-:S03]  /*1a890*/  ULDC.64 UR4, c[0x0][0x508] ;  /* 0x0001420000047ab9 */ /* 0x000fc60000000a00 */
[----:B------:R-:W-:-:S05]  /*1a8a0*/  PLOP3.LUT P1, PT, PT, PT, UP0, 0x80, 0x0 ;  /* 0x000000000000781c */ /* 0x000fca0003f2f008 */
[----:B------:R-:W-:Y:S01]  /*1a8b0*/  @UP0 UIMAD.WIDE UR4, UR21, UR6, UR4 ;  /* 0x00000006150402a5 */ /* 0x000fe2000f8e0204 */
[----:B------:R-:W-:-:S05]  /*1a8c0*/  IMAD.MOV.U32 R4, RZ, RZ, c[0x0][0x388] ;  /* 0x0000e200ff047624 */ /* 0x000fca00078e00ff */
[----:B------:R-:W-:Y:S02]  /*1a8d0*/  IMAD.U32 R14, RZ, RZ, UR4 ;  /* 0x00000004ff0e7e24 */ /* 0x000fe4000f8e00ff */
[----:B--2---:R-:W-:-:S05]  /*1a8e0*/  IMAD.U32 R15, RZ, RZ, UR5 ;  /* 0x00000005ff0f7e24 */ /* 0x004fca000f8e00ff */
[----:B------:R3:W5:Y:S01]  /*1a8f0*/  @P1 LDG.E R4, [R14.64] ;  /* 0x000000180e041981 */ /* 0x000762000c1e1900 */
[----:B------:R-:W-:Y:S02]  /*1a900*/  UMOV UR18, URZ ;  /* 0x0000003f00127c82 */ /* 0x000fe40008000000 */
[----:B------:R-:W-:Y:S01]  /*1a910*/  UMOV UR19, URZ ;  /* 0x0000003f00137c82 */ /* 0x000fe20008000000 */
[----:B----4-:R-:W1:Y:S02]  /*1a920*/  @P0 R2UR UR5, R8 ;  /* 0x00000000080503c2 */ /* 0x010e6400000e0000 */
[----:B-1----:R-:W-:Y:S02]  /*1a930*/  @UP1 USHF.R.S32.HI UR4, URZ, 0x1f, UR5 ;  /* 0x0000001f3f041899 */ /* 0x002fe40008011405 */
[----:B------:R-:W-:-:S05]  /*1a940*/  @UP1 UMOV UR18, UR5 ;  /* 0x0000000500121c82 */ /* 0x000fca0008000000 */
[----:B------:R-:W-:Y:S01]  /*1a950*/  @UP1 UMOV UR19, UR4 ;  /* 0x0000000400131c82 */ /* 0x000fe20008000000 */
[----:B------:R-:W-:Y:S05]  /*1a960*/  @P1 BRA `(.L_x_496) ;  /* 0x0000004000001947 */ /* 0x000fea0003800000 */
[----:B---3--:R-:W-:Y:S05]  /*1a970*/  @!P0 BRA `(.L_x_496) ;  /* 0x0000003000008947 */ /* 0x008fea0003800000 */
[----:B-----5:R-:W2:Y:S04]  /*1a980*/  LDG.E R4, [R12.64] ;  /* 0x000000180c047981 */ /* 0x020ea8000c1e1900 */
[----:B------:R-:W2:Y:S02]  /*1a990*/  LDG.E R3, [R12.64+0x4] ;  /* 0x000004180c037981 */ /* 0x000ea4000c1e1900 */
[----:B--2---:R-:W-:Y:S02]  /*1a9a0*/  IADD3 R4, -R4, R3, RZ ;  /* 0x0000000304047210 */ /* 0x004fe40007ffe1ff */
.L_x_496:
[----:B---3--:R-:W-:Y:S01]  /*1a9b0*/  SHF.R.S32.HI R3, RZ, 0x1f, R2 ;  /* 0x0000001fff037819 */ /* 0x008fe20000011402 */
[----:B------:R-:W1:Y:S01]  /*1a9c0*/  S2R R75, SR_CTAID.X ;  /* 0x00000000004b7919 */ /* 0x000e620000002500 */
[----:B------:R-:W-:Y:S01]  /*1a9d0*/  LOP3.LUT R13, R7, 0xffffffe0, RZ, 0xc0, !PT ;  /* 0xffffffe0070d7812 */ /* 0x000fe200078ec0ff */
[----:B------:R-:W-:Y:S01]  /*1a9e0*/  IMAD.MOV.U32 R8, RZ, RZ, c[0x0][0x4e8] ;  /* 0x00013a00ff087624 */ /* 0x000fe200078e00ff */
[----:B------:R-:W-:Y:S01]  /*1a9f0*/  LEA.HI R3, R3, R2, RZ, 0x3 ;  /* 0x0000000203037211 */ /* 0x000fe200078f18ff */
[----:B------:R-:W-:Y:S01]  /*1aa00*/  ULDC.64 UR6, c[0x0][0x490] ;  /* 0x0001240000067ab9 */ /* 0x000fe20000000a00 */
[-C--:B------:R-:W-:Y:S01]  /*1aa10*/  LEA.HI R16, R5, R0.reuse, RZ, 0x3 ;  /* 0x0000000005107211 */ /* 0x080fe200078f18ff */
[----:B------:R-:W-:Y:S01]  /*1aa20*/  USHF.R.S32.HI UR12, URZ, 0x1f, UR21 ;  /* 0x0000001f3f0c7899 */ /* 0x000fe20008011415 */
[----:B------:R-:W-:Y:S01]  /*1aa30*/  LOP3.LUT R7, R3, 0xffffff8, RZ, 0xc0, !PT ;  /* 0x0ffffff803077812 */ /* 0x000fe200078ec0ff */
[----:B------:R-:W-:Y:S01]  /*1aa40*/  IMAD.IADD R3, R0, 0x1, -R13 ;  /* 0x0000000100037824 */ /* 0x000fe200078e0a0d */
        /* <DEDUP_REMOVED lines=65> */
[----:B------:R-:W-:Y:S01]  /*1ae60*/  UIMAD.WIDE.U32 UR16, UR21, UR6, UR16 ;  /* 0x00000006151072a5 */ /* 0x000fe2000f8e0010 */
[----:B------:R-:W-:Y:S01]  /*1ae70*/  IMAD.MOV.U32 R7, RZ, RZ, R15 ;  /* 0x000000ffff077224 */ /* 0x000fe200078e000f */
[----:B------:R-:W-:-:S02]  /*1ae80*/  @P1 SHF.R.U32.HI R7, RZ, c[0x0][0x4f0], R12 ;  /* 0x00013c00ff071a19 */ /* 0x000fc4000001160c */
[----:B------:R-:W-:Y:S01]  /*1ae90*/  LEA.HI.X R14, R10, c[0x0][0x454], R14, 0x2, P0 ;  /* 0x000115000a0e7a11 */ /* 0x000fe200000f140e */
[----:B------:R-:W-:Y:S01]  /*1aea0*/  SHFL.IDX PT, R12, R17, RZ, 0x1c1f ;  /* 0x001c1fff110c7589 */ /* 0x000fe200000e0000 */
[----:B------:R-:W-:Y:S01]  /*1aeb0*/  UIADD3 UR7, UR17, UR7, URZ ;  /* 0x0000000711077290 */ /* 0x000fe2000fffe03f */
[--C-:B------:R-:W-:Y:S01]  /*1aec0*/  IMAD.MOV R18, RZ, RZ, -R7.reuse ;  /* 0x000000ffff127224 */ /* 0x100fe200078e0a07 */
[----:B------:R-:W-:Y:S01]  /*1aed0*/  LOP3.LUT R3, R8, R3, RZ, 0x3c, !PT ;  /* 0x0000000308037212 */ /* 0x000fe200078e3cff */
[----:B------:R-:W1:Y:S01]  /*1aee0*/  SHFL.IDX PT, R13, R14, RZ, 0x1c1f ;  /* 0x001c1fff0e0d7589 */ /* 0x000e6200000e0000 */
[----:B------:R-:W-:Y:S01]  /*1aef0*/  SHF.R.S32.HI R8, RZ, 0x1f, R7 ;  /* 0x0000001fff087819 */ /* 0x000fe20000011407 */
[----:B------:R-:W-:Y:S01]  /*1af00*/  IMAD R18, R18, c[0x0][0x4e8], R15 ;  /* 0x00013a0012127a24 */ /* 0x000fe200078e020f */
[----:B------:R-:W-:Y:S01]  /*1af10*/  MOV R20, UR16 ;  /* 0x0000001000147c02 */ /* 0x000fe20008000f00 */
[----:B------:R-:W-:Y:S01]  /*1af20*/  SHFL.IDX PT, R10, R17, 0x1, 0x1c1f ;  /* 0x003c1f00110a7f89 */ /* 0x000fe200000e0000 */
[----:B------:R-:W-:-:S02]  /*1af30*/  IMAD R15, R75, 0x80, R2 ;  /* 0x000000804b0f7824 */ /* 0x000fc400078e0202 */
[----:B-----5:R-:W-:Y:S01]  /*1af40*/  IMAD R2, R4, c[0x0][0x4e8], RZ ;  /* 0x00013a0004027a24 */ /* 0x020fe200078e02ff */
[----:B------:R2:W3:Y:S01]  /*1af50*/  SHFL.IDX PT, R11, R14, 0x1, 0x1c1f ;  /* 0x003c1f000e0b7f89 */ /* 0x0004e200000e0000 */
[----:B------:R-:W-:Y:S01]  /*1af60*/  IMAD.U32 R21, RZ, RZ, UR17 ;  /* 0x00000011ff157e24 */ /* 0x000fe2000f8e00ff */
[C---:B------:R-:W-:Y:S01]  /*1af70*/  IADD3 R19, R15.reuse, 0x8, RZ ;  /* 0x000000080f137810 */ /* 0x040fe20007ffe0ff */
[----:B------:R-:W-:Y:S01]  /*1af80*/  IMAD.U32 R21, RZ, RZ, UR7 ;  /* 0x00000007ff157e24 */ /* 0x000fe2000f8e00ff */
[-C--:B------:R-:W-:Y:S01]  /*1af90*/  ISETP.GE.OR P1, PT, R15, R2.reuse, P2 ;  /* 0x000000020f00720c */ /* 0x080fe20001726670 */
[----:B------:R-:W-:Y:S01]  /*1afa0*/  IMAD R8, R8, c[0x0][0x3e0], RZ ;  /* 0x0000f80008087a24 */ /* 0x000fe200078e02ff */
[----:B------:R-:W-:Y:S01]  /*1afb0*/  ISETP.GE.OR P0, PT, R19, R2, P2 ;  /* 0x000000021300720c */ /* 0x000fe20001706670 */
[----:B------:R-:W-:Y:S01]  /*1afc0*/  IMAD.WIDE.U32 R20, R7, c[0x0][0x3e0], R20 ;  /* 0x0000f80007147a25 */ /* 0x000fe200078e0014 */
[----:B------:R-:W-:-:S03]  /*1afd0*/  SHF.R.S32.HI R4, RZ, 0x1f, R18 ;  /* 0x0000001fff047819 */ /* 0x000fc60000011412 */
[----:B------:R-:W-:Y:S02]  /*1afe0*/  IMAD R8, R7, c[0x0][0x3e4], R8 ;  /* 0x0000f90007087a24 */ /* 0x000fe400078e0208 */
[----:B------:R-:W-:-:S03]  /*1aff0*/  IMAD R75, R75, 0x80, R16 ;  /* 0x000000804b4b7824 */ /* 0x000fc600078e0210 */
[----:B------:R-:W-:Y:S01]  /*1b000*/  IADD3 R21, R21, R8, RZ ;  /* 0x0000000815157210 */ /* 0x000fe20007ffe0ff */
[----:B-1----:R1:W-:Y:S01]  /*1b010*/  @!P1 ST.E [R12.64], R6 ;  /* 0x000000060c009985 */ /* 0x0023e2000c101918 */
[----:B--2---:R-:W-:-:S03]  /*1b020*/  IMAD.SHL.U32 R14, R5, 0x8, RZ ;  /* 0x00000008050e7824 */ /* 0x004fc600078e00ff */
[----:B---3--:R1:W-:Y:S01]  /*1b030*/  @!P0 ST.E [R10.64], R9 ;  /* 0x000000090a008985 */ /* 0x0083e2000c101918 */
[----:B------:R-:W-:Y:S01]  /*1b040*/  IMAD R5, R4, c[0x0][0x3d8], RZ ;  /* 0x0000f60004057a24 */ /* 0x000fe200078e02ff */
[----:B------:R-:W-:-:S03]  /*1b050*/  LOP3.LUT R14, R3, 0x7ffffe00, R14, 0xf8, !PT ;  /* 0x7ffffe00030e7812 */ /* 0x000fc600078ef80e */
[C---:B------:R-:W-:Y:S02]  /*1b060*/  IMAD R3, R18.reuse, c[0x0][0x3dc], R5 ;  /* 0x0000f70012037a24 */ /* 0x040fe400078e0205 */
[----:B------:R-:W-:-:S04]  /*1b070*/  IMAD.WIDE.U32 R18, R18, c[0x0][0x3d8], R20 ;  /* 0x0000f60012127a25 */ /* 0x000fc800078e0014 */
[----:B------:R-:W-:Y:S01]  /*1b080*/  IMAD.SHL.U32 R76, R14, 0x2, RZ ;  /* 0x000000020e4c7824 */ /* 0x000fe200078e00ff */
[----:B------:R-:W-:Y:S01]  /*1b090*/  LEA R74, P0, R18, c[0x0][0x380], 0x1 ;  /* 0x0000e000124a7a11 */ /* 0x000fe200078008ff */
[----:B------:R-:W-:-:S03]  /*1b0a0*/  IMAD.IADD R3, R19, 0x1, R3 ;  /* 0x0000000113037824 */ /* 0x000fc600078e0203 */
        /* <DEDUP_REMOVED lines=45> */
.L_x_498:
[----:B--234-:R-:W-:Y:S05]  /*1b380*/  BSYNC B0 ;  /* 0x0000000000007941 */ /* 0x01cfea0003800000 */
.L_x_497:
        /* <DEDUP_REMOVED lines=30> */
.L_x_500:
[----:B------:R-:W-:Y:S05]  /*1b570*/  BSYNC B0 ;  /* 0x0000000000007941 */ /* 0x000fea0003800000 */
.L_x_499:
        /* <DEDUP_REMOVED lines=30> */
.L_x_502:
[----:B------:R-:W-:Y:S05]  /*1b760*/  BSYNC B0 ;  /* 0x0000000000007941 */ /* 0x000fea0003800000 */
.L_x_501:
        /* <DEDUP_REMOVED lines=31> */
.L_x_495:
        /* <DEDUP_REMOVED lines=28> */
[----:B-----5:R-:W2:Y:S04]  /*1bb20*/  LDG.E R4, [R6.64] ;  /* 0x0000001806047981 */ /* 0x020ea8000c1e1900 */
[----:B------:R-:W2:Y:S02]  /*1bb30*/  LDG.E R3, [R6.64+0x4] ;  /* 0x0000041806037981 */ /* 0x000ea4000c1e1900 */
[----:B--2---:R-:W-:Y:S02]  /*1bb40*/  IADD3 R4, -R4, R3, RZ ;  /* 0x0000000304047210 */ /* 0x004fe40007ffe1ff */
.L_x_503:
        /* <DEDUP_REMOVED lines=28> */
[C---:B------:R-:W-:Y:S02]  /*1bd10*/  IADD3 R5, -R6.reuse, RZ, RZ ;  /* 0x000000ff06057210 */ /* 0x040fe40007ffe1ff */
[----:B------:R-:W-:Y:S02]  /*1bd20*/  SHF.R.S32.HI R3, RZ, 0x1f, R6 ;  /* 0x0000001fff037819 */ /* 0x000fe40000011406 */
[----:B------:R-:W-:Y:S01]  /*1bd30*/  IADD3 R6, P0, R6, UR14, RZ ;  /* 0x0000000e06067c10 */ /* 0x000fe2000ff1e0ff */
[----:B------:R-:W-:Y:S02]  /*1bd40*/  IMAD R5, R5, c[0x0][0x4e8], R0 ;  /* 0x00013a0005057a24 */ /* 0x000fe400078e0200 */
[----:B------:R-:W-:-:S03]  /*1bd50*/  IMAD.U32 R0, RZ, RZ, UR5 ;  /* 0x00000005ff007e24 */ /* 0x000fc6000f8e00ff */
[----:B------:R-:W-:Y:S02]  /*1bd60*/  SHF.R.S32.HI R2, RZ, 0x1f, R5 ;  /* 0x0000001fff027819 */ /* 0x000fe40000011405 */
[----:B------:R-:W-:-:S03]  /*1bd70*/  IADD3.X R7, R3, UR15, R0, P0, !PT ;  /* 0x0000000f03077c10 */ /* 0x000fc600087fe400 */
[----:B------:R-:W-:Y:S02]  /*1bd80*/  IMAD R0, R2, c[0x0][0x488], RZ ;  /* 0x0001220002007a24 */ /* 0x000fe400078e02ff */
[----:B------:R-:W-:-:S04]  /*1bd90*/  IMAD.WIDE.U32 R6, R5, c[0x0][0x488], R6 ;  /* 0x0001220005067a25 */ /* 0x000fc800078e0006 */
[----:B------:R-:W-:Y:S01]  /*1bda0*/  IMAD R0, R5, c[0x0][0x48c], R0 ;  /* 0x0001230005007a24 */ /* 0x000fe200078e0200 */
[----:B------:R-:W-:Y:S01]  /*1bdb0*/  LEA R2, P0, R6, c[0x0][0x450], 0x2 ;  /* 0x0001140006027a11 */ /* 0x000fe200078010ff */
[----:B------:R-:W-:-:S03]  /*1bdc0*/  IMAD.MOV.U32 R5, RZ, RZ, -0x800000 ;  /* 0xff800000ff057424 */ /* 0x000fc600078e00ff */
[----:B------:R-:W-:-:S04]  /*1bdd0*/  IADD3 R3, R7, R0, RZ ;  /* 0x0000000007037210 */ /* 0x000fc80007ffe0ff */
[----:B------:R-:W-:-:S05]  /*1bde0*/  LEA.HI.X R3, R6, c[0x0][0x454], R3, 0x2, P0 ;  /* 0x0001150006037a11 */ /* 0x000fca00000f1403 */
[----:B------:R1:W-:Y:S02]  /*1bdf0*/  STG.E [R2.64], R5 ;  /* 0x0000000502007986 */ /* 0x0003e4000c101918 */
.L_x_505:
[----:B------:R-:W-:Y:S05]  /*1be00*/  BSYNC B0 ;  /* 0x0000000000007941 */ /* 0x000fea0003800000 */
.L_x_504:
[----:B-1----:R-:W1:Y:S01]  /*1be10*/  S2R R5, SR_CTAID.X ;  /* 0x0000000000057919 */ /* 0x002e620000002500 */
[----:B------:R-:W-:Y:S01]  /*1be20*/  SHF.R.S32.HI R0, RZ, 0x1f, R9 ;  /* 0x0000001fff007819 */ /* 0x000fe20000011409 */
[----:B------:R-:W-:Y:S01]  /*1be30*/  ULDC.64 UR4, c[0x0][0x3a0] ;  /* 0x0000e80000047ab9 */ /* 0x000fe20000000a00 */
[----:B------:R-:W-:Y:S01]  /*1be40*/  IMAD.MOV.U32 R2, RZ, RZ, c[0x0][0x4e8] ;  /* 0x00013a00ff027624 */ /* 0x000fe200078e00ff */
[----:B------:R-:W-:Y:S01]  /*1be50*/  UIMAD UR7, UR11, UR4, URZ ;  /* 0x000000040b0772a4 */ /* 0x000fe2000f8e023f */
[----:B------:R-:W-:Y:S01]  /*1be60*/  LEA.HI R0, R0, R9, RZ, 0x3 ;  /* 0x0000000900007211 */ /* 0x000fe200078f18ff */
[----:B------:R-:W-:Y:S01]  /*1be70*/  UIMAD.WIDE.U32 UR14, UR10, UR4, URZ ;  /* 0x000000040a0e72a5 */ /* 0x000fe2000f8e003f */
[----:B-----5:R-:W-:Y:S01]  /*1be80*/  IMAD R4, R4, c[0x0][0x4e8], RZ ;  /* 0x00013a0004047a24 */ /* 0x020fe200078e02ff */
[----:B------:R-:W-:Y:S01]  /*1be90*/  ISETP.NE.AND P0, PT, R2, 0x1, PT ;  /* 0x000000010200780c */ /* 0x000fe20003f05270 */
[----:B------:R-:W-:Y:S01]  /*1bea0*/  UIMAD UR7, UR10, UR5, UR7 ;  /* 0x000000050a0772a4 */ /* 0x000fe2000f8e0207 */
[----:B------:R-:W-:Y:S01]  /*1beb0*/  LOP3.LUT R6, R0, 0xfffffff8, RZ, 0xc0, !PT ;  /* 0xfffffff800067812 */ /* 0x000fe200078ec0ff */
[----:B------:R-:W-:Y:S01]  /*1bec0*/  BSSY B0, `(.L_x_506) ;  /* 0x0000042000007945 */ /* 0x000fe20003800000 */
[----:B------:R-:W-:Y:S01]  /*1bed0*/  SHF.R.S32.HI R0, RZ, 0x3, R0 ;  /* 0x00000003ff007819 */ /* 0x000fe20000011400 */
[----:B------:R-:W-:-:S02]  /*1bee0*/  ULDC.64 UR4, c[0x0][0x3e8] ;  /* 0x0000fa0000047ab9 */ /* 0x000fc40000000a00 */
[----:B------:R-:W-:Y:S01]  /*1bef0*/  IMAD.IADD R9, R9, 0x1, -R6 ;  /* 0x0000000109097824 */ /* 0x000fe200078e0a06 */
[----:B------:R-:W-:Y:S02]  /*1bf00*/  UIADD3 UR15, UR15, UR7, URZ ;  /* 0x000000070f0f7290 */ /* 0x000fe4000fffe03f */
        /* <DEDUP_REMOVED lines=16> */
[C---:B------:R-:W-:Y:S01]  /*1c010*/  IADD3 R6, -R7.reuse, RZ, RZ ;  /* 0x000000ff07067210 */ /* 0x040fe20007ffe1ff */
[----:B------:R-:W-:Y:S01]  /*1c020*/  UIADD3 UR5, UR15, UR5, URZ ;  /* 0x000000050f057290 */ /* 0x000fe2000fffe03f */
[----:B------:R-:W-:Y:S01]  /*1c030*/  SHF.R.S32.HI R2, RZ, 0x1f, R7 ;  /* 0x0000001fff027819 */ /* 0x000fe20000011407 */
[----:B------:R-:W-:Y:S02]  /*1c040*/  IMAD.U32 R11, RZ, RZ, UR15 ;  /* 0x0000000fff0b7e24 */ /* 0x000fe4000f8e00ff */
[----:B------:R-:W-:Y:S02]  /*1c050*/  IMAD R6, R6, c[0x0][0x4e8], R3 ;  /* 0x00013a0006067a24 */ /* 0x000fe400078e0203 */
[----:B------:R-:W-:Y:S01]  /*1c060*/  MOV R11, UR5 ;  /* 0x00000005000b7c02 */ /* 0x000fe20008000f00 */
[----:B------:R-:W-:Y:S02]  /*1c070*/  IMAD R2, R2, c[0x0][0x3e0], RZ ;  /* 0x0000f80002027a24 */ /* 0x000fe400078e02ff */
[----:B------:R-:W-:Y:S01]  /*1c080*/  IMAD.U32 R10, RZ, RZ, UR14 ;  /* 0x0000000eff0a7e24 */ /* 0x000fe2000f8e00ff */
[----:B------:R-:W-:Y:S01]  /*1c090*/  SHF.R.S32.HI R3, RZ, 0x1f, R6 ;  /* 0x0000001fff037819 */ /* 0x000fe20000011406 */
[----:B------:R-:W-:-:S02]  /*1c0a0*/  IMAD R2, R7, c[0x0][0x3e4], R2 ;  /* 0x0000f90007027a24 */ /* 0x000fc400078e0202 */
[----:B------:R-:W-:Y:S01]  /*1c0b0*/  IMAD.WIDE.U32 R10, R7, c[0x0][0x3e0], R10 ;  /* 0x0000f800070a7a25 */ /* 0x000fe200078e000a */
[----:B------:R-:W-:-:S03]  /*1c0c0*/  IADD3 R7, R9, 0x80, RZ ;  /* 0x0000008009077810 */ /* 0x000fc60007ffe0ff */
        /* <DEDUP_REMOVED lines=8> */
[----:B------:R1:W2:Y:S01]  /*1c150*/  SHFL.IDX PT, R12, R11, RZ, 0x181f ;  /* 0x00181fff0b0c7589 */ /* 0x0002a200000e0000 */
[----:B------:R-:W-:-:S03]  /*1c160*/  ISETP.GE.AND P0, PT, R5, R4, PT ;  /* 0x000000040500720c */ /* 0x000fc60003f06270 */
[----:B------:R1:W3:Y:S10]  /*1c170*/  SHFL.IDX PT, R13, R10, RZ, 0x181f ;  /* 0x00181fff0a0d7589 */ /* 0x0002f400000e0000 */
        /* <DEDUP_REMOVED lines=22> */
.L_x_507:
[----:B------:R-:W-:Y:S05]  /*1c2e0*/  BSYNC B0 ;  /* 0x0000000000007941 */ /* 0x000fea0003800000 */
.L_x_506:
        /* <DEDUP_REMOVED lines=27> */
.L_x_509:
[----:B------:R-:W-:Y:S05]  /*1c4a0*/  BSYNC B0 ;  /* 0x0000000000007941 */ /* 0x000fea0003800000 */
.L_x_508:
        /* <DEDUP_REMOVED lines=27> */
.L_x_511:
[----:B------:R-:W-:Y:S05]  /*1c660*/  BSYNC B0 ;  /* 0x0000000000007941 */ /* 0x000fea0003800000 */
.L_x_510:
[----:B------:R-:W-:Y:S01]  /*1c670*/  IADD3 R5, R5, 0x60, RZ ;  /* 0x0000006005057810 */ /* 0x000fe20007ffe0ff */
[----:B-1----:R1:W2:Y:S03]  /*1c680*/  SHFL.IDX PT, R3, R10, 0x3, 0x181f ;  /* 0x00781f000a037f89 */ /* 0x0022a600000e0000 */
[----:B------:R-:W-:Y:S01]  /*1c690*/  ISETP.GE.AND P0, PT, R5, R4, PT ;  /* 0x000000040500720c */ /* 0x000fe20003f06270 */
[----:B------:R1:W3:-:S12]  /*1c6a0*/  SHFL.IDX PT, R2, R11, 0x3, 0x181f ;  /* 0x00781f000b027f89 */ /* 0x0002d800000e0000 */
[----:B------:R-:W-:Y:S05]  /*1c6b0*/  @P0 EXIT ;  /* 0x000000000000094d */ /* 0x000fea0003800000 */
[----:B------:R-:W-:Y:S02]  /*1c6c0*/  ISETP.GE.AND P1, PT, R8, c[0x0][0x3c8], PT ;  /* 0x0000f20008007a0c */ /* 0x000fe40003f26270 */
[----:B------:R-:W-:Y:S02]  /*1c6d0*/  ISETP.GE.AND P0, PT, R7, c[0x0][0x3c8], PT ;  /* 0x0000f20007007a0c */ /* 0x000fe40003f06270 */
[----:B------:R-:W-:-:S09]  /*1c6e0*/  ISETP.GE.AND P2, PT, R9, c[0x0][0x3c8], PT ;  /* 0x0000f20009007a0c */ /* 0x000fd20003f46270 */
[----:B------:R-:W-:Y:S02]  /*1c6f0*/  @!P1 SHF.R.S32.HI R5, RZ, 0x1f, R8 ;  /* 0x0000001fff059819 */ /* 0x000fe40000011408 */
[----:B------:R-:W-:Y:S02]  /*1c700*/  @!P0 SHF.R.S32.HI R0, RZ, 0x1f, R7 ;  /* 0x0000001fff008819 */ /* 0x000fe40000011407 */
[----:B------:R-:W-:Y:S01]  /*1c710*/  @!P1 LEA.HI R5, R5, R8, RZ, 0x3 ;  /* 0x0000000805059211 */ /* 0x000fe200078f18ff */
[--C-:B--23--:R-:W-:Y:S01]  /*1c720*/  @!P2 IMAD.WIDE R8, R9, 0x2, R2.reuse ;  /* 0x000000020908a825 */ /* 0x10cfe200078e0202 */
[----:B------:R-:W-:Y:S02]  /*1c730*/  @!P0 LEA.HI R0, R0, R7, RZ, 0x3 ;  /* 0x0000000700008211 */ /* 0x000fe400078f18ff */
[----:B------:R-:W-:Y:S02]  /*1c740*/  @!P1 LOP3.LUT R5, R5, 0xfffffff8, RZ, 0xc0, !PT ;  /* 0xfffffff805059812 */ /* 0x000fe400078ec0ff */
[----:B------:R-:W-:Y:S01]  /*1c750*/  @!P0 LOP3.LUT R7, R0, 0xfffffff8, RZ, 0xc0, !PT ;  /* 0xfffffff800078812 */ /* 0x000fe200078ec0ff */
[----:B------:R2:W-:Y:S02]  /*1c760*/  @!P2 ST.E.128 [R8.64], RZ ;  /* 0x000000ff0800a985 */ /* 0x0005e4000c101d18 */
[----:B------:R-:W-:-:S04]  /*1c770*/  @!P1 IMAD.WIDE R4, R5, 0x2, R2 ;  /* 0x0000000205049825 */ /* 0x000fc800078e0202 */
[----:B-1----:R-:W-:Y:S01]  /*1c780*/  @!P0 IMAD.WIDE R10, R7, 0x2, R2 ;  /* 0x00000002070a8825 */ /* 0x002fe200078e0202 */
[----:B------:R2:W-:Y:S04]  /*1c790*/  @!P1 ST.E.128 [R4.64], RZ ;  /* 0x000000ff04009985 */ /* 0x0005e8000c101d18 */
[----:B------:R2:W-:Y:S01]  /*1c7a0*/  @!P0 ST.E.128 [R10.64], RZ ;  /* 0x000000ff0a008985 */ /* 0x0005e2000c101d18 */
[----:B------:R-:W-:-:S13]  /*1c7b0*/  ISETP.GE.AND P0, PT, R6, c[0x0][0x3c8], PT ;  /* 0x0000f20006007a0c */ /* 0x000fda0003f06270 */
[----:B------:R-:W-:Y:S05]  /*1c7c0*/  @P0 EXIT ;  /* 0x000000000000094d */ /* 0x000fea0003800000 */
[----:B--2---:R-:W-:-:S04]  /*1c7d0*/  SHF.R.S32.HI R5, RZ, 0x1f, R6 ;  /* 0x0000001fff057819 */ /* 0x004fc80000011406 */
[----:B------:R-:W-:-:S04]  /*1c7e0*/  LEA.HI R5, R5, R6, RZ, 0x3 ;  /* 0x0000000605057211 */ /* 0x000fc800078f18ff */
[----:B------:R-:W-:-:S05]  /*1c7f0*/  LOP3.LUT R5, R5, 0xfffffff8, RZ, 0xc0, !PT ;  /* 0xfffffff805057812 */ /* 0x000fca00078ec0ff */
[----:B------:R-:W-:-:S05]  /*1c800*/  IMAD.WIDE R2, R5, 0x2, R2 ;  /* 0x0000000205027825 */ /* 0x000fca00078e0202 */
[----:B------:R-:W-:Y:S01]  /*1c810*/  ST.E.128 [R2.64], RZ ;  /* 0x000000ff02007985 */ /* 0x000fe2000c101d18 */
[----:B------:R-:W-:Y:S05]  /*1c820*/  EXIT ;  /* 0x000000000000794d */ /* 0x000fea0003800000 */
.L_x_512:
        /* <DEDUP_REMOVED lines=13> */
.L_x_1773:


//--------------------- .text._ZN7cutlass13device_kernelIN5flash19enable_sm80_to_sm89INS1_16FlashAttnFwdSm80INS1_25CollectiveMainloopFwdSm80ILi8ELi1ELb1EN4cute5tupleIJNS5_1CILi128EEENS7_ILi64EEENS7_ILi256EEEEEELi256ENS_6half_tEfNS_4arch4Sm80ELb1ELb0ELb0ELb0ELb1ELb0ELb1ELb0EEENS1_21CollectiveEpilogueFwdINS6_IJS8_SA_S9_EEENS6_IJNS7_ILi1EEESI_SI_EEESC_SE_Li256ELb0ELb1ELb0ELb0EEENS1_30DynamicPersistentTileSchedulerILi256ELi256ELb0ELb1ELb0EEEEEEEEEvNT_6ParamsE --------------------------
	.section	.text._ZN7cutlass13device_kernelIN5flash19enable_sm80_to_sm89INS1_16FlashAttnFwdSm80INS1_25CollectiveMainloopFwdSm80ILi8ELi1ELb1EN4cute5tupleIJNS5_1CILi128EEENS7_ILi64EEENS7_ILi256EEEEEELi256ENS_6half_tEfNS_4arch4Sm80ELb1ELb0ELb0ELb0ELb1ELb0ELb1ELb0EEENS1_21CollectiveEpilogueFwdINS6_IJS8_SA_S9_EEENS6_IJNS7_ILi1EEESI_SI_EEESC_SE_Li256ELb0ELb1ELb0ELb0EEENS1_30DynamicPersistentTileSchedulerILi256ELi256ELb0ELb1ELb0EEEEEEEEEvNT_6ParamsE,"ax",@progbits
	.sectioninfo	@"SHI_REGISTERS=255"
	.align	128
.text._ZN7cutlass13device_kernelIN5flash19enable_sm80_to_sm89INS1_16FlashAttnFwdSm80INS1_25CollectiveMainloopFwdSm80ILi8ELi1ELb1EN4cute5tupleIJNS5_1CILi128EEENS7_ILi64EEENS7_ILi256EEEEEELi256ENS_6half_tEfNS_4arch4Sm80ELb1ELb0ELb0ELb0ELb1ELb0ELb1ELb0EEENS1_21CollectiveEpilogueFwdINS6_IJS8_SA_S9_EEENS6_IJNS7_ILi1EEESI_SI_EEESC_SE_Li256ELb0ELb1ELb0ELb0EEENS1_30DynamicPersistentTileSchedulerILi256ELi256ELb0ELb1ELb0EEEEEEEEEvNT_6ParamsE:
        .type           _ZN7cutlass13device_kernelIN5flash19enable_sm80_to_sm89INS1_16FlashAttnFwdSm80INS1_25CollectiveMainloopFwdSm80ILi8ELi1ELb1EN4cute5tupleIJNS5_1CILi128EEENS7_ILi64EEENS7_ILi256EEEEEELi256ENS_6half_tEfNS_4arch4Sm80ELb1ELb0ELb0ELb0ELb1ELb0ELb1ELb0EEENS1_21CollectiveEpilogueFwdINS6_IJS8_SA_S9_EEENS6_IJNS7_ILi1EEESI_SI_EEESC_SE_Li256ELb0ELb1ELb0ELb0EEENS1_30DynamicPersistentTileSchedulerILi256ELi256ELb0ELb1ELb0EEEEEEEEEvNT_6ParamsE,@function
        .size           _ZN7cutlass13device_kernelIN5flash19enable_sm80_to_sm89INS1_16FlashAttnFwdSm80INS1_25CollectiveMainloopFwdSm80ILi8ELi1ELb1EN4cute5tupleIJNS5_1CILi128EEENS7_ILi64EEENS7_ILi256EEEEEELi256ENS_6half_tEfNS_4arch4Sm80ELb1ELb0ELb0ELb0ELb1ELb0ELb1ELb0EEENS1_21CollectiveEpilogueFwdINS6_IJS8_SA_S9_EEENS6_IJNS7_ILi1EEESI_SI_EEESC_SE_Li256ELb0ELb1ELb0ELb0EEENS1_30DynamicPersistentTileSchedulerILi256ELi256ELb0ELb1ELb0EEEEEEEEEvNT_6ParamsE,(.L_x_1774 - _ZN7cutlass13device_kernelIN5flash19enable_sm80_to_sm89INS1_16FlashAttnFwdSm80INS1_25CollectiveMainloopFwdSm80ILi8ELi1ELb1EN4cute5tupleIJNS5_1CILi128EEENS7_ILi64EEENS7_ILi256EEEEEELi256ENS_6half_tEfNS_4arch4Sm80ELb1ELb0ELb0ELb0ELb1ELb0ELb1ELb0EEENS1_21CollectiveEpilogueFwdINS6_IJS8_SA_S9_EEENS6_IJNS7_ILi1EEESI_SI_EEESC_SE_Li256ELb0ELb1ELb0ELb0EEENS1_30DynamicPersistentTileSchedulerILi256ELi256ELb0ELb1ELb0EEEEEEEEEvNT_6ParamsE)
        .other          _ZN7cutlass13device_kernelIN5flash19enable_sm80_to_sm89INS1_16FlashAttnFwdSm80INS1_25CollectiveMainloopFwdSm80ILi8ELi1ELb1EN4cute5tupleIJNS5_1CILi128EEENS7_ILi64EEENS7_ILi256EEEEEELi256ENS_6half_tEfNS_4arch4Sm80ELb1ELb0ELb0ELb0ELb1ELb0ELb1ELb0EEENS1_21CollectiveEpilogueFwdINS6_IJS8_SA_S9_EEENS6_IJNS7_ILi1EEESI_SI_EEESC_SE_Li256ELb0ELb1ELb0ELb0EEENS1_30DynamicPersistentTileSchedulerILi256ELi256ELb0ELb1ELb0EEEEEEEEEvNT_6ParamsE,@"STO_CUDA_ENTRY STV_DEFAULT"
_ZN7cutlass13device_kernelIN5flash19enable_sm80_to_sm89INS1_16FlashAttnFwdSm80INS1_25CollectiveMainloopFwdSm80ILi8ELi1ELb1EN4cute5tupleIJNS5_1CILi128EEENS7_ILi64EEENS7_ILi256EEEEEELi256ENS_6half_tEfNS_4arch4Sm80ELb1ELb0ELb0ELb0ELb1ELb0ELb1ELb0EEENS1_21CollectiveEpilogueFwdINS6_IJS8_SA_S9_EEENS6_IJNS7_ILi1EEESI_SI_EEESC_SE_Li256ELb0ELb1ELb0ELb0EEENS1_30DynamicPersistentTileSchedulerILi256ELi256ELb0ELb1ELb0EEEEEEEEEvNT_6ParamsE:
[----:B------:R-:W-:-:S03]  /*0000*/  MOV R1, c[0x0][0x28] ;  /* 0x00000a0000017a02 */ /* 0x000fc60000000f00 */
[----:B------:R-:W1:Y:S01]  /*0010*/  S2R R24, SR_TID.X ;  /* 0x0000000000187919 */ /* 0x000e620000002100 */
[----:B------:R-:W-:-:S03]  /*0020*/  IADD3 R1, R1, -0x128, RZ ;  /* 0xfffffed801017810 */ /* 0x000fc60007ffe0ff */
[----:B------:R-:W2:Y:S01]  /*0030*/  S2R R18, SR_CTAID.X ;  /* 0x0000000000127919 */ /* 0x000ea20000002500 */
[----:B-1----:R-:W-:-:S05]  /*0040*/  SHF.R.U32.HI R2, RZ, 0x5, R24 ;  /* 0x00000005ff027819 */ /* 0x002fca0000011618 */
[----:B------:R-:W1:Y:S02]  /*0050*/  SHFL.IDX PT, R0, R2, RZ, 0x1f ;  /* 0x00001fff02007589 */ /* 0x000e6400000e0000 */
[----:B-1----:R-:W-:Y:S02]  /*0060*/  ISETP.GE.AND P0, PT, R0, 0x1, PT ;  /* 0x000000010000780c */ /* 0x002fe40003f06270 */
[----:B------:R1:W-:Y:S11]  /*0070*/  STL [R1+0xfc], R0 ;  /* 0x0000fc0001007387 */ /* 0x0003f60000100800 */
[----:B------:R-:W-:Y:S06]  /*0080*/  @P0 BAR.ARV 0x4, 0x100 ;  /* 0x0104000000000b1d */ /* 0x000fec0000002000 */
[----:B--2---:R-:W-:-:S13]  /*0090*/  ISETP.GE.AND P0, PT, R18, c[0x0][0x538], PT ;  /* 0x00014e0012007a0c */ /* 0x004fda0003f06270 */
[----:B------:R-:W-:Y:S05]  /*00a0*/  @P0 EXIT ;  /* 0x000000000000094d */ /* 0x000fea0003800000 */
[----:B-1----:R-:W-:Y:S01]  /*00b0*/  SHF.R.S32.HI R15, RZ, 0x1f, R24 ;  /* 0x0000001fff0f7819 */ /* 0x002fe20000011418 */
[----:B------:R-:W-:Y:S01]  /*00c0*/  IMAD.MOV.U32 R17, RZ, RZ, 0x10 ;  /* 0x00000010ff117424 */ /* 0x000fe200078e00ff */
[----:B------:R-:W-:Y:S01]  /*00d0*/  ULDC.64 UR6, c[0x0][0x118] ;  /* 0x0000460000067ab9 */ /* 0x000fe20000000a00 */
[----:B------:R-:W-:Y:S01]  /*00e0*/  IMAD.MOV.U32 R16, RZ, RZ, 0x20 ;  /* 0x00000020ff107424 */ /* 0x000fe200078e00ff */
[CC--:B------:R-:W-:Y:S02]  /*00f0*/  LEA.HI R2, R15.reuse, R24.reuse, RZ, 0x4 ;  /* 0x000000180f027211 */ /* 0x0c0fe400078f20ff */
[----:B------:R-:W-:Y:S02]  /*0100*/  LEA.HI R12, R15, R24, RZ, 0x2 ;  /* 0x000000180f0c7211 */ /* 0x000fe400078f10ff */
[----:B------:R-:W-:Y:S02]  /*0110*/  SHF.R.S32.HI R3, RZ, 0x4, R2 ;  /* 0x00000004ff037819 */ /* 0x000fe40000011402 */
[----:B------:R-:W-:-:S02]  /*0120*/  SHF.R.S32.HI R8, RZ, 0x2, R12 ;  /* 0x00000002ff087819 */ /* 0x000fc4000001140c */
[----:B------:R-:W-:Y:S02]  /*0130*/  LEA.HI R0, R2, R3, RZ, 0x1 ;  /* 0x0000000302007211 */ /* 0x000fe400078f08ff */
[----:B------:R-:W-:Y:S02]  /*0140*/  SHF.R.S32.HI R4, RZ, 0x1f, R12 ;  /* 0x0000001fff047819 */ /* 0x000fe4000001140c */
[----:B------:R-:W-:Y:S02]  /*0150*/  LOP3.LUT R0, R0, 0xfffffffe, RZ, 0xc0, !PT ;  /* 0xfffffffe00007812 */ /* 0x000fe400078ec0ff */
[CC--:B------:R-:W-:Y:S02]  /*0160*/  LEA.HI R9, R15.reuse, R24.reuse, RZ, 0x3 ;  /* 0x000000180f097211 */ /* 0x0c0fe400078f18ff */
[----:B------:R-:W-:Y:S01]  /*0170*/  LEA.HI R7, R15, R24, RZ, 0x5 ;  /* 0x000000180f077211 */ /* 0x000fe200078f28ff */
[----:B------:R-:W-:Y:S01]  /*0180*/  IMAD.IADD R13, R3, 0x1, -R0 ;  /* 0x00000001030d7824 */ /* 0x000fe200078e0a00 */
[----:B------:R-:W-:-:S02]  /*0190*/  LOP3.LUT R0, R2, 0xfffffff0, RZ, 0xc0, !PT ;  /* 0xfffffff002007812 */ /* 0x000fc400078ec0ff */
[----:B------:R-:W-:Y:S02]  /*01a0*/  LEA.HI R3, R4, R8, RZ, 0x3 ;  /* 0x0000000804037211 */ /* 0x000fe400078f18ff */
[----:B------:R-:W-:Y:S01]  /*01b0*/  SHF.R.S32.HI R23, RZ, 0x3, R9 ;  /* 0x00000003ff177819 */ /* 0x000fe20000011409 */
[C---:B------:R-:W-:Y:S01]  /*01c0*/  IMAD.IADD R2, R24.reuse, 0x1, -R0 ;  /* 0x0000000118027824 */ /* 0x040fe200078e0a00 */
[----:B------:R-:W-:Y:S02]  /*01d0*/  LOP3.LUT R4, R9, 0xfffffff8, RZ, 0xc0, !PT ;  /* 0xfffffff809047812 */ /* 0x000fe400078ec0ff */
[----:B------:R-:W-:Y:S01]  /*01e0*/  LOP3.LUT R0, R3, 0xfffffff8, RZ, 0xc0, !PT ;  /* 0xfffffff803007812 */ /* 0x000fe200078ec0ff */
[----:B------:R-:W-:Y:S01]  /*01f0*/  IMAD.SHL.U32 R3, R23, 0x40, RZ ;  /* 0x0000004017037824 */ /* 0x000fe200078e00ff */
[----:B------:R-:W-:Y:S01]  /*0200*/  SHF.R.S32.HI R10, RZ, 0x5, R7 ;  /* 0x00000005ff0a7819 */ /* 0x000fe20000011407 */
[----:B------:R-:W-:Y:S01]  /*0210*/  IMAD.IADD R22, R24, 0x1, -R4 ;  /* 0x0000000118167824 */ /* 0x000fe200078e0a04 */
[----:B------:R-:W-:Y:S01]  /*0220*/  SHF.R.S32.HI R4, RZ, 0x1f, R2 ;  /* 0x0000001fff047819 */ /* 0x000fe20000011402 */
[----:B------:R-:W-:Y:S01]  /*0230*/  IMAD.IADD R8, R8, 0x1, -R0 ;  /* 0x0000000108087824 */ /* 0x000fe200078e0a00 */
[----:B------:R-:W-:Y:S01]  /*0240*/  LOP3.LUT R0, R3, 0x1c0, RZ, 0xc0, !PT ;  /* 0x000001c003007812 */ /* 0x000fe200078ec0ff */
[----:B------:R-:W-:Y:S01]  /*0250*/  IMAD.SHL.U32 R21, R22, 0x8, RZ ;  /* 0x0000000816157824 */ /* 0x000fe200078e00ff */
[----:B------:R-:W-:Y:S01]  /*0260*/  LEA.HI R14, R4, R2, RZ, 0x3 ;  /* 0x00000002040e7211 */ /* 0x000fe200078f18ff */
[----:B------:R-:W-:Y:S01]  /*0270*/  IMAD.SHL.U32 R6, R22, 0x40, RZ ;  /* 0x0000004016067824 */ /* 0x000fe200078e00ff */
[----:B------:R-:W-:-:S02]  /*0280*/  SHF.R.U32.HI R5, RZ, 0x3, R0 ;  /* 0x00000003ff057819 */ /* 0x000fc40000011600 */
[----:B------:R-:W-:Y:S01]  /*0290*/  LOP3.LUT R3, R0, 0x38, R21, 0xf8, !PT ;  /* 0x0000003800037812 */ /* 0x000fe200078ef815 */
[----:B------:R-:W-:Y:S01]  /*02a0*/  STL [R1+0x58], R21 ;  /* 0x0000581501007387 */ /* 0x000fe20000100800 */
[----:B------:R-:W-:Y:S02]  /*02b0*/  LOP3.LUT R4, R14, 0xfffffff8, RZ, 0xc0, !PT ;  /* 0xfffffff80e047812 */ /* 0x000fe400078ec0ff */
[----:B------:R-:W-:Y:S02]  /*02c0*/  LOP3.LUT R11, R3, R5, RZ, 0x3c, !PT ;  /* 0x00000005030b7212 */ /* 0x000fe400078e3cff */
[----:B------:R-:W-:Y:S02]  /*02d0*/  LOP3.LUT R3, R7, 0xffffffe0, RZ, 0xc0, !PT ;  /* 0xffffffe007037812 */ /* 0x000fe400078ec0ff */
[----:B------:R-:W-:Y:S01]  /*02e0*/  LOP3.LUT R0, R6, 0x1c0, RZ, 0xc0, !PT ;  /* 0x000001c006007812 */ /* 0x000fe200078ec0ff */
[----:B------:R-:W-:Y:S01]  /*02f0*/  IMAD.IADD R6, R2, 0x1, -R4 ;  /* 0x0000000102067824 */ /* 0x000fe200078e0a04 */
[----:B------:R-:W-:Y:S01]  /*0300*/  LOP3.LUT R5, R8, 0x1, RZ, 0xc0, !PT ;  /* 0x0000000108057812 */ /* 0x000fe200078ec0ff */
[----:B------:R-:W-:Y:S01]  /*0310*/  IMAD.IADD R20, R24, 0x1, -R3 ;  /* 0x0000000118147824 */ /* 0x000fe200078e0a03 */
[----:B------:R-:W-:-:S02]  /*0320*/  LOP3.LUT R4, R0, 0x8, R9, 0xf8, !PT ;  /* 0x0000000800047812 */ /* 0x000fc400078ef809 */
[----:B------:R-:W-:Y:S02]  /*0330*/  SHF.R.U32.HI R2, RZ, 0x3, R0 ;  /* 0x00000003ff027819 */ /* 0x000fe40000011600 */
[----:B------:R-:W-:Y:S02]  /*0340*/  SHF.R.S32.HI R0, RZ, 0x1f, R7 ;  /* 0x0000001fff007819 */ /* 0x000fe40000011407 */
[----:B------:R-:W-:Y:S02]  /*0350*/  LOP3.LUT R9, R4, R2, RZ, 0x3c, !PT ;  /* 0x0000000204097212 */ /* 0x000fe400078e3cff */
[----:B------:R-:W-:Y:S02]  /*0360*/  LEA.HI R0, R0, R10, RZ, 0x3 ;  /* 0x0000000a00007211 */ /* 0x000fe400078f18ff */
[----:B------:R-:W-:Y:S02]  /*0370*/  SHF.R.S32.HI R2, RZ, 0x1f, R20 ;  /* 0x0000001fff027819 */ /* 0x000fe40000011414 */
[----:B------:R-:W-:-:S02]  /*0380*/  LOP3.LUT R3, R12, 0xfffffffc, RZ, 0xc0, !PT ;  /* 0xfffffffc0c037812 */ /* 0x000fc400078ec0ff */
[----:B------:R-:W-:Y:S02]  /*0390*/  LOP3.LUT R0, R0, 0xffffff8, RZ, 0xc0, !PT ;  /* 0x0ffffff800007812 */ /* 0x000fe400078ec0ff */
[----:B------:R-:W-:Y:S01]  /*03a0*/  LEA.HI R12, R2, R20, RZ, 0x2 ;  /* 0x00000014020c7211 */ /* 0x000fe200078f10ff */
[----:B------:R-:W-:Y:S01]  /*03b0*/  IMAD.IADD R3, R24, 0x1, -R3 ;  /* 0x0000000118037824 */ /* 0x000fe200078e0a03 */
[----:B------:R-:W-:Y:S01]  /*03c0*/  LEA.HI R7, R15, R24, RZ, 0x6 ;  /* 0x000000180f077211 */ /* 0x000fe200078f30ff */
[----:B------:R-:W-:Y:S01]  /*03d0*/  IMAD.IADD R4, R10, 0x1, -R0 ;  /* 0x000000010a047824 */ /* 0x000fe200078e0a00 */
[----:B------:R-:W-:Y:S02]  /*03e0*/  SHF.R.S32.HI R2, RZ, 0x2, R12 ;  /* 0x00000002ff027819 */ /* 0x000fe4000001140c */
[----:B------:R-:W-:Y:S01]  /*03f0*/  LEA.HI R0, R3, R3, RZ, 0x1 ;  /* 0x0000000303007211 */ /* 0x000fe200078f08ff */
[----:B------:R-:W-:Y:S01]  /*0400*/  IMAD.SHL.U32 R7, R7, 0x8, RZ ;  /* 0x0000000807077824 */ /* 0x000fe200078e00ff */
[----:B------:R-:W-:Y:S01]  /*0410*/  ISETP.NE.U32.AND P4, PT, R5, 0x1, PT ;  /* 0x000000010500780c */ /* 0x000fe20003f85070 */
[----:B------:R-:W-:Y:S01]  /*0420*/  IMAD R19, R4, 0x10, R2 ;  /* 0x0000001004137824 */ /* 0x000fe200078e0202 */
[----:B------:R-:W-:Y:S01]  /*0430*/  LOP3.LUT R4, R0, 0x1ffffffe, RZ, 0xc0, !PT ;  /* 0x1ffffffe00047812 */ /* 0x000fe200078ec0ff */
[----:B------:R-:W-:Y:S01]  /*0440*/  IMAD.SHL.U32 R2, R6, 0x40, RZ ;  /* 0x0000004006027824 */ /* 0x000fe200078e00ff */
[C---:B------:R-:W-:Y:S01]  /*0450*/  R2P PR, R8.reuse, 0x6 ;  /* 0x0000000608007804 */ /* 0x040fe20000000000 */
[----:B------:R-:W-:Y:S01]  /*0460*/  IMAD.SHL.U32 R5, R8, 0x40, RZ ;  /* 0x0000004008057824 */ /* 0x000fe200078e00ff */
[C---:B------:R-:W-:Y:S01]  /*0470*/  LOP3.LUT P3, RZ, R6.reuse, 0x2, RZ, 0xc0, !PT ;  /* 0x0000000206ff7812 */ /* 0x040fe2000786c0ff */
[----:B------:R-:W-:Y:S01]  /*0480*/  IMAD.IADD R8, R3, 0x1, -R4 ;  /* 0x0000000103087824 */ /* 0x000fe200078e0a04 */
[----:B------:R-:W-:Y:S01]  /*0490*/  LOP3.LUT P0, RZ, R6, 0x4, RZ, 0xc0, !PT ;  /* 0x0000000406ff7812 */ /* 0x000fe2000780c0ff */
[C---:B------:R-:W-:Y:S01]  /*04a0*/  IMAD.SHL.U32 R6, R13.reuse, 0x8, RZ ;  /* 0x000000080d067824 */ /* 0x040fe200078e00ff */
[----:B------:R-:W-:Y:S01]  /*04b0*/  LOP3.LUT R2, R2, 0x1c0, RZ, 0xc0, !PT ;  /* 0x000001c002027812 */ /* 0x000fe200078ec0ff */
[----:B------:R-:W-:Y:S01]  /*04c0*/  IMAD R0, R13, 0x200, R9 ;  /* 0x000002000d007824 */ /* 0x000fe200078e0209 */
[----:B------:R-:W-:Y:S01]  /*04d0*/  LOP3.LUT R4, R5, 0x1c0, RZ, 0xc0, !PT ;  /* 0x000001c005047812 */ /* 0x000fe200078ec0ff */
[----:B------:R-:W-:Y:S01]  /*04e0*/  STL [R1+0x100], R19 ;  /* 0x0001001301007387 */ /* 0x000fe20000100800 */
[----:B------:R-:W-:Y:S01]  /*04f0*/  LOP3.LUT R11, R11, 0x7ffffe00, R7, 0xf8, !PT ;  /* 0x7ffffe000b0b7812 */ /* 0x000fe200078ef807 */
[----:B------:R-:W-:Y:S01]  /*0500*/  IMAD R7, R10, 0x200, R3 ;  /* 0x000002000a077824 */ /* 0x000fe200078e0203 */
[----:B------:R-:W-:Y:S01]  /*0510*/  LOP3.LUT R6, R2, 0x8, R6, 0xf8, !PT ;  /* 0x0000000802067812 */ /* 0x000fe200078ef806 */
[----:B------:R-:W-:Y:S01]  /*0520*/  STL [R1+0xc8], R18 ;  /* 0x0000c81201007387 */ /* 0x000fe20000100800 */
[----:B------:R-:W-:Y:S01]  /*0530*/  SHF.R.U32.HI R3, RZ, 0x3, R2 ;  /* 0x00000003ff037819 */ /* 0x000fe20000011602 */
[----:B------:R-:W-:Y:S01]  /*0540*/  IMAD.MOV.U32 R9, RZ, RZ, 0x40 ;  /* 0x00000040ff097424 */ /* 0x000fe200078e00ff */
[----:B------:R-:W-:-:S02]  /*0550*/  LEA.HI R2, R4, R4, RZ, 0x1d ;  /* 0x0000000404027211 */ /* 0x000fc400078fe8ff */
[----:B------:R-:W-:Y:S02]  /*0560*/  SEL R5, R17, 0xfffffff0, !P3 ;  /* 0xfffffff011057807 */ /* 0x000fe40005800000 */
[----:B------:R-:W-:Y:S01]  /*0570*/  SEL R4, R16, 0xffffffe0, !P0 ;  /* 0xffffffe010047807 */ /* 0x000fe20004000000 */
[----:B------:R-:W-:Y:S01]  /*0580*/  IMAD.U32 R7, R7, 0x2, R2 ;  /* 0x0000000207077824 */ /* 0x000fe200078e0002 */
[----:B------:R-:W-:Y:S02]  /*0590*/  LEA.HI R2, R15, R24, RZ, 0x7 ;  /* 0x000000180f027211 */ /* 0x000fe400078f38ff */
[----:B------:R-:W-:Y:S01]  /*05a0*/  LOP3.LUT R3, R6, R3, RZ, 0x3c, !PT ;  /* 0x0000000306037212 */ /* 0x000fe200078e3cff */
[----:B------:R-:W-:Y:S01]  /*05b0*/  IMAD.SHL.U32 R6, R14, 0x40, RZ ;  /* 0x000000400e067824 */ /* 0x000fe200078e00ff */
[----:B------:R-:W-:Y:S01]  /*05c0*/  IADD3 R13, R21, 0x40, RZ ;  /* 0x00000040150d7810 */ /* 0x000fe20007ffe0ff */
[----:B------:R-:W-:Y:S01]  /*05d0*/  IMAD.IADD R4, R5, 0x1, R4 ;  /* 0x0000000105047824 */ /* 0x000fe200078e0204 */
[----:B------:R-:W-:Y:S01]  /*05e0*/  SHF.R.S32.HI R5, RZ, 0x7, R2 ;  /* 0x00000007ff057819 */ /* 0x000fe20000011402 */
[----:B------:R-:W-:Y:S01]  /*05f0*/  IMAD R2, R22, 0x20, R23 ;  /* 0x0000002016027824 */ /* 0x000fe200078e0217 */
[----:B------:R-:W-:-:S02]  /*0600*/  LOP3.LUT R3, R3, 0x7ffffe00, R6, 0xf8, !PT ;  /* 0x7ffffe0003037812 */ /* 0x000fc400078ef806 */
[C---:B------:R-:W-:Y:S02]  /*0610*/  IADD3 R6, R21.reuse, 0x80, RZ ;  /* 0x0000008015067810 */ /* 0x040fe40007ffe0ff */
[----:B------:R-:W-:Y:S01]  /*0620*/  SHF.R.S32.HI R14, RZ, 0x1f, R21 ;  /* 0x0000001fff0e7819 */ /* 0x000fe20000011415 */
[----:B------:R1:W-:Y:S01]  /*0630*/  STL [R1+0x80], R2 ;  /* 0x0000800201007387 */ /* 0x0003e20000100800 */
[----:B------:R-:W-:Y:S02]  /*0640*/  IADD3 R5, R21, 0xc0, RZ ;  /* 0x000000c015057810 */ /* 0x000fe40007ffe0ff */
[----:B------:R-:W-:Y:S01]  /*0650*/  LEA R7, R7, 0x80, 0x1 ;  /* 0x0000008007077811 */ /* 0x000fe200078e08ff */
[----:B------:R2:W-:Y:S01]  /*0660*/  STL [R1+0x70], R13 ;  /* 0x0000700d01007387 */ /* 0x0005e20000100800 */
[----:B------:R-:W-:-:S03]  /*0670*/  LEA R0, R0, 0x10100, 0x1 ;  /* 0x0001010000007811 */ /* 0x000fc600078e08ff */
[----:B------:R-:W-:Y:S04]  /*0680*/  STL [R1+0xf8], R14 ;  /* 0x0000f80e01007387 */ /* 0x000fe80000100800 */
[----:B------:R3:W-:Y:S04]  /*0690*/  STL [R1+0x6c], R6 ;  /* 0x00006c0601007387 */ /* 0x0007e80000100800 */
[----:B------:R4:W-:Y:S01]  /*06a0*/  STL [R1+0x74], R5 ;  /* 0x0000740501007387 */ /* 0x0009e20000100800 */
[----:B-1----:R-:W-:Y:S02]  /*06b0*/  LOP3.LUT R2, R12, 0x7ffffffc, RZ, 0xc0, !PT ;  /* 0x7ffffffc0c027812 */ /* 0x002fe400078ec0ff */
[----:B------:R-:W-:-:S02]  /*06c0*/  SHF.R.S32.HI R12, RZ, 0x1f, R6 ;  /* 0x0000001fff0c7819 */ /* 0x000fc40000011406 */
[----:B--2---:R-:W-:Y:S01]  /*06d0*/  SHF.R.S32.HI R13, RZ, 0x1f, R13 ;  /* 0x0000001fff0d7819 */ /* 0x004fe2000001140d */
[----:B------:R-:W-:-:S04]  /*06e0*/  IMAD.IADD R2, R20, 0x1, -R2 ;  /* 0x0000000114027824 */ /* 0x000fc800078e0a02 */
[----:B------:R-:W-:Y:S01]  /*06f0*/  STL [R1+0xf4], R13 ;  /* 0x0000f40d01007387 */ /* 0x000fe20000100800 */
[----:B---3--:R-:W-:-:S03]  /*0700*/  SHF.R.S32.HI R6, RZ, 0x1f, R5 ;  /* 0x0000001fff067819 */ /* 0x008fc60000011405 */
[----:B------:R1:W-:Y:S01]  /*0710*/  STL [R1+0xf0], R12 ;  /* 0x0000f00c01007387 */ /* 0x0003e20000100800 */
[----:B----4-:R-:W-:-:S03]  /*0720*/  SEL R5, R16, 0xffffffe0, !P1 ;  /* 0xffffffe010057807 */ /* 0x010fc60004800000 */
[----:B------:R2:W-:Y:S01]  /*0730*/  STL [R1+0xec], R6 ;  /* 0x0000ec0601007387 */ /* 0x0005e20000100800 */
[----:B-1----:R-:W-:Y:S02]  /*0740*/  IMAD.SHL.U32 R12, R11, 0x2, RZ ;  /* 0x000000020b0c7824 */ /* 0x002fe400078e00ff */
[----:B------:R-:W-:Y:S02]  /*0750*/  IMAD.SHL.U32 R11, R2, 0x2, RZ ;  /* 0x00000002020b7824 */ /* 0x000fe400078e00ff */
[----:B------:R-:W-:Y:S01]  /*0760*/  IMAD R2, R8, 0x8, R19 ;  /* 0x0000000808027824 */ /* 0x000fe200078e0213 */
[----:B------:R-:W-:Y:S01]  /*0770*/  STL [R1+0x50], R12 ;  /* 0x0000500c01007387 */ /* 0x000fe20000100800 */
[----:B--2---:R-:W-:Y:S01]  /*0780*/  SEL R6, R9, 0xffffffc0, !P2 ;  /* 0xffffffc009067807 */ /* 0x004fe20005000000 */
[C---:B------:R-:W-:Y:S02]  /*0790*/  IMAD.IADD R8, R7.reuse, 0x1, R5 ;  /* 0x0000000107087824 */ /* 0x040fe400078e0205 */
[----:B------:R1:W-:Y:S04]  /*07a0*/  STL [R1+0xc4], R11 ;  /* 0x0000c40b01007387 */ /* 0x0003e80000100800 */
[----:B------:R-:W-:Y:S04]  /*07b0*/  STL [R1+0xcc], R7 ;  /* 0x0000cc0701007387 */ /* 0x000fe80000100800 */
[----:B------:R2:W-:Y:S04]  /*07c0*/  STL [R1+0xc0], R2 ;  /* 0x0000c00201007387 */ /* 0x0005e80000100800 */
[----:B------:R3:W-:Y:S04]  /*07d0*/  STL [R1+0x20], R0 ;  /* 0x0000200001007387 */ /* 0x0007e80000100800 */
[----:B------:R4:W-:Y:S01]  /*07e0*/  STL [R1+0xd8], R8 ;  /* 0x0000d80801007387 */ /* 0x0009e20000100800 */
[----:B-1----:R-:W-:-:S02]  /*07f0*/  IADD3 R11, R7, -0x10, RZ ;  /* 0xfffffff0070b7810 */ /* 0x002fc40007ffe0ff */
[----:B------:R-:W-:Y:S02]  /*0800*/  @P4 IADD3 R11, R7, 0x10, RZ ;  /* 0x00000010070b4810 */ /* 0x000fe40007ffe0ff */
[----:B--2---:R-:W-:Y:S02]  /*0810*/  SEL R2, R16, 0xffffffe0, !P3 ;  /* 0xffffffe010027807 */ /* 0x004fe40005800000 */
[----:B---3--:R-:W-:Y:S01]  /*0820*/  SEL R0, R9, 0xffffffc0, !P0 ;  /* 0xffffffc009007807 */ /* 0x008fe20004000000 */
[--C-:B------:R-:W-:Y:S01]  /*0830*/  IMAD.IADD R9, R7, 0x1, R6.reuse ;  /* 0x0000000107097824 */ /* 0x100fe200078e0206 */
[----:B------:R-:W-:Y:S01]  /*0840*/  LEA R7, R3, 0x100, 0x1 ;  /* 0x0000010003077811 */ /* 0x000fe200078e08ff */
[----:B------:R-:W-:Y:S02]  /*0850*/  IMAD.IADD R3, R8, 0x1, R6 ;  /* 0x0000000108037824 */ /* 0x000fe400078e0206 */
[----:B----4-:R-:W-:Y:S01]  /*0860*/  IMAD.IADD R8, R5, 0x1, R11 ;  /* 0x0000000105087824 */ /* 0x010fe200078e020b */
[----:B------:R1:W-:Y:S01]  /*0870*/  STL [R1+0xe8], R9 ;  /* 0x0000e80901007387 */ /* 0x0003e20000100800 */
[----:B------:R-:W-:-:S03]  /*0880*/  IMAD R5, R10, 0x800, R7 ;  /* 0x000008000a057824 */ /* 0x000fc600078e0207 */
[----:B------:R-:W-:Y:S04]  /*0890*/  STL [R1+0xd0], R11 ;  /* 0x0000d00b01007387 */ /* 0x000fe80000100800 */
[----:B------:R2:W-:Y:S04]  /*08a0*/  STL [R1+0xe4], R3 ;  /* 0x0000e40301007387 */ /* 0x0005e80000100800 */
[----:B------:R-:W-:Y:S01]  /*08b0*/  STL [R1+0x2c], R7 ;  /* 0x00002c0701007387 */ /* 0x000fe20000100800 */
[----:B-1----:R-:W-:Y:S01]  /*08c0*/  IMAD R9, R4, 0x2, R7 ;  /* 0x0000000204097824 */ /* 0x002fe200078e0207 */
[----:B------:R-:W-:Y:S01]  /*08d0*/  IADD3 R4, R0, R7, R2 ;  /* 0x0000000700047210 */ /* 0x000fe20007ffe002 */
[----:B--2---:R-:W-:-:S02]  /*08e0*/  IMAD.IADD R3, R6, 0x1, R11 ;  /* 0x0000000106037824 */ /* 0x004fc400078e020b */
[----:B------:R-:W-:-:S03]  /*08f0*/  IMAD.IADD R6, R8, 0x1, R6 ;  /* 0x0000000108067824 */ /* 0x000fc600078e0206 */
[----:B------:R1:W-:Y:S04]  /*0900*/  STL [R1+0xe0], R3 ;  /* 0x0000e00301007387 */ /* 0x0003e80000100800 */
[----:B------:R-:W-:Y:S04]  /*0910*/  STL [R1+0xd4], R8 ;  /* 0x0000d40801007387 */ /* 0x000fe80000100800 */
[----:B------:R-:W-:Y:S04]  /*0920*/  STL [R1+0x3c], R9 ;  /* 0x00003c0901007387 */ /* 0x000fe80000100800 */
[----:B------:R-:W-:Y:S01]  /*0930*/  STL [R1+0x40], R5 ;  /* 0x0000400501007387 */ /* 0x000fe20000100800 */
[----:B-1----:R-:W-:-:S05]  /*0940*/  IMAD.IADD R3, R7, 0x1, R2 ;  /* 0x0000000107037824 */ /* 0x002fca00078e0202 */
[----:B------:R1:W-:Y:S04]  /*0950*/  STL [R1+0x34], R3 ;  /* 0x0000340301007387 */ /* 0x0003e80000100800 */
[----:B------:R2:W-:Y:S04]  /*0960*/  STL [R1+0x38], R4 ;  /* 0x0000380401007387 */ /* 0x0005e80000100800 */
[----:B------:R3:W-:Y:S01]  /*0970*/  STL [R1+0xdc], R6 ;  /* 0x0000dc0601007387 */ /* 0x0007e20000100800 */
[--C-:B-1----:R-:W-:Y:S02]  /*0980*/  IMAD.IADD R3, R2, 0x1, R5.reuse ;  /* 0x0000000102037824 */ /* 0x102fe400078e0205 */
[----:B------:R-:W-:-:S02]  /*0990*/  IMAD.IADD R2, R0, 0x1, R5 ;  /* 0x0000000100027824 */ /* 0x000fc400078e0205 */
[----:B--2---:R-:W-:Y:S01]  /*09a0*/  IMAD.IADD R4, R7, 0x1, R0 ;  /* 0x0000000107047824 */ /* 0x004fe200078e0200 */
[----:B------:R3:W-:Y:S01]  /*09b0*/  STL [R1+0x44], R3 ;  /* 0x0000440301007387 */ /* 0x0007e20000100800 */
[----:B------:R-:W-:-:S03]  /*09c0*/  IMAD.IADD R0, R0, 0x1, R3 ;  /* 0x0000000100007824 */ /* 0x000fc600078e0203 */
[----:B------:R3:W-:Y:S04]  /*09d0*/  STL [R1+0x30], R4 ;  /* 0x0000300401007387 */ /* 0x0007e80000100800 */
[----:B------:R3:W-:Y:S04]  /*09e0*/  STL [R1+0x4c], R2 ;  /* 0x00004c0201007387 */ /* 0x0007e80000100800 */
[----:B------:R3:W-:Y:S02]  /*09f0*/  STL [R1+0x48], R0 ;  /* 0x0000480001007387 */ /* 0x0007e40000100800 */
.L_x_574:
[----:B---3--:R-:W2:Y:S01]  /*0a00*/  LDL R4, [R1+0xc8] ;  /* 0x0000c80001047983 */ /* 0x008ea20000100800 */
[----:B------:R-:W-:Y:S01]  /*0a10*/  IMAD.MOV.U32 R0, RZ, RZ, c[0x0][0x560] ;  /* 0x00015800ff007624 */ /* 0x000fe200078e00ff */
[----:B------:R-:W-:Y:S01]  /*0a20*/  YIELD ;  /* 0x0000000000007946 */ /* 0x000fe20003800000 */
[----:B------:R-:W-:Y:S03]  /*0a30*/  BSSY B0, `(.L_x_513) ;  /* 0x0000016000007945 */ /* 0x000fe60003800000 */
[----:B------:R-:W-:-:S13]  /*0a40*/  ISETP.NE.AND P0, PT, R0, 0x1, PT ;  /* 0x000000010000780c */ /* 0x000fda0003f05270 */
[----:B--2---:R-:W-:Y:S01]  /*0a50*/  @P0 IMAD.HI.U32 R0, R4, c[0x0][0x564], RZ ;  /* 0x0001590004000a27 */ /* 0x004fe200078e00ff */
[----:B------:R-:W-:-:S04]  /*0a60*/  MOV R3, R4 ;  /* 0x0000000400037202 */ /* 0x000fc80000000f00 */
[----:B------:R-:W-:-:S04]  /*0a70*/  @P0 SHF.R.U32.HI R3, RZ, c[0x0][0x568], R0 ;  /* 0x00015a00ff030a19 */ /* 0x000fc80000011600 */
[----:B------:R-:W-:Y:S01]  /*0a80*/  ISETP.GE.AND P0, PT, R3, c[0x0][0x578], PT ;  /* 0x00015e0003007a0c */ /* 0x000fe20003f06270 */
[----:B------:R-:W-:-:S04]  /*0a90*/  IMAD.MOV R2, RZ, RZ, -R3 ;  /* 0x000000ffff027224 */ /* 0x000fc800078e0a03 */
[----:B------:R-:W-:-:S08]  /*0aa0*/  IMAD R2, R2, c[0x0][0x560], R4 ;  /* 0x0001580002027a24 */ /* 0x000fd000078e0204 */
[----:B------:R-:W-:Y:S05]  /*0ab0*/  @!P0 BRA `(.L_x_514) ;  /* 0x0000007000008947 */ /* 0x000fea0003800000 */
[----:B------:R-:W-:-:S04]  /*0ac0*/  MOV R0, c[0x0][0x56c] ;  /* 0x00015b0000007a02 */ /* 0x000fc80000000f00 */
[----:B------:R-:W-:Y:S02]  /*0ad0*/  ISETP.NE.AND P0, PT, R0, 0x1, PT ;  /* 0x000000010000780c */ /* 0x000fe40003f05270 */
[----:B------:R-:W-:-:S11]  /*0ae0*/  MOV R0, R2 ;  /* 0x0000000200007202 */ /* 0x000fd60000000f00 */
[----:B------:R-:W-:-:S05]  /*0af0*/  @P0 IMAD.HI.U32 R4, R2, c[0x0][0x570], RZ ;  /* 0x00015c0002040a27 */ /* 0x000fca00078e00ff */
[----:B------:R-:W-:-:S05]  /*0b00*/  @P0 SHF.R.U32.HI R0, RZ, c[0x0][0x574], R4 ;  /* 0x00015d00ff000a19 */ /* 0x000fca0000011604 */
[----:B------:R-:W-:Y:S01]  /*0b10*/  IMAD R4, R0, c[0x0][0x56c], RZ ;  /* 0x00015b0000047a24 */ /* 0x000fe200078e02ff */
[----:B------:R-:W-:Y:S05]  /*0b20*/  BRA `(.L_x_515) ;  /* 0x0000006000007947 */ /* 0x000fea0003800000 */
.L_x_514:
[----:B------:R-:W-:-:S04]  /*0b30*/  MOV R0, c[0x0][0x554] ;  /* 0x0001550000007a02 */ /* 0x000fc80000000f00 */
[----:B------:R-:W-:Y:S02]  /*0b40*/  ISETP.NE.AND P0, PT, R0, 0x1, PT ;  /* 0x000000010000780c */ /* 0x000fe40003f05270 */
[----:B------:R-:W-:-:S11]  /*0b50*/  MOV R0, R2 ;  /* 0x0000000200007202 */ /* 0x000fd60000000f00 */
[----:B------:R-:W-:-:S05]  /*0b60*/  @P0 IMAD.HI.U32 R4, R2, c[0x0][0x558], RZ ;  /* 0x0001560002040a27 */ /* 0x000fca00078e00ff */
[----:B------:R-:W-:-:S05]  /*0b70*/  @P0 SHF.R.U32.HI R0, RZ, c[0x0][0x55c], R4 ;  /* 0x00015700ff000a19 */ /* 0x000fca0000011604 */
[----:B------:R-:W-:Y:S02]  /*0b80*/  IMAD R4, R0, c[0x0][0x554], RZ ;  /* 0x0001550000047a24 */ /* 0x000fe400078e02ff */
.L_x_515:
[----:B------:R-:W-:Y:S05]  /*0b90*/  BSYNC B0 ;  /* 0x0000000000007941 */ /* 0x000fea0003800000 */
.L_x_513:
[----:B------:R-:W-:Y:S01]  /*0ba0*/  IMAD.MOV.U32 R5, RZ, RZ, c[0x0][0x548] ;  /* 0x00015200ff057624 */ /* 0x000fe200078e00ff */
[----:B------:R-:W-:Y:S01]  /*0bb0*/  ISETP.NE.U32.AND P0, PT, RZ, c[0x0][0x370], PT ;  /* 0x0000dc00ff007a0c */ /* 0x000fe20003f05070 */
[----:B------:R-:W-:Y:S01]  /*0bc0*/  IMAD.IADD R4, R2, 0x1, -R4 ;  /* 0x0000000102047824 */ /* 0x000fe200078e0a04 */
[----:B------:R-:W-:Y:S02]  /*0bd0*/  CS2R R106, SRZ ;  /* 0x00000000006a7805 */ /* 0x000fe4000001ff00 */
[----:B------:R-:W-:Y:S01]  /*0be0*/  ISETP.NE.AND P1, PT, R5, 0x1, PT ;  /* 0x000000010500780c */ /* 0x000fe20003f25270 */
[----:B------:R-:W-:Y:S01]  /*0bf0*/  IMAD R4, R3, c[0x0][0x554], R4 ;  /* 0x0001550003047a24 */ /* 0x000fe200078e0204 */
[----:B------:R-:W-:-:S04]  /*0c00*/  ISETP.NE.AND.EX P0, PT, RZ, c[0x0][0x374], PT, P0 ;  /* 0x0000dd00ff007a0c */ /* 0x000fc80003f05300 */
[----:B------:R-:W-:-:S07]  /*0c10*/  MOV R16, R4 ;  /* 0x0000000400107202 */ /* 0x000fce0000000f00 */
[----:B------:R-:W-:-:S04]  /*0c20*/  @P1 IMAD.HI.U32 R2, R4, c[0x0][0x54c], RZ ;  /* 0x0001530004021a27 */ /* 0x000fc800078e00ff */
[----:B------:R-:W-:Y:S01]  /*0c30*/  @P0 IMAD.MOV.U32 R3, RZ, RZ, 0x4 ;  /* 0x00000004ff030424 */ /* 0x000fe200078e00ff */
[----:B------:R-:W-:-:S05]  /*0c40*/  @P1 SHF.R.U32.HI R16, RZ, c[0x0][0x550], R2 ;  /* 0x00015400ff101a19 */ /* 0x000fca0000011602 */
[----:B------:R-:W-:Y:S01]  /*0c50*/  @P0 IMAD.WIDE R2, R16, R3, c[0x0][0x370] ;  /* 0x0000dc0010020625 */ /* 0x000fe200078e0203 */
[----:B------:R-:W-:Y:S01]  /*0c60*/  LOP3.LUT R0, R0, 0x1ffffff, RZ, 0x3c, !PT ;  /* 0x01ffffff00007812 */ /* 0x000fe200078e3cff */
[----:B------:R1:W-:Y:S04]  /*0c70*/  STL [R1+0xb8], R16 ;  /* 0x0000b81001007387 */ /* 0x0003e80000100800 */
[----:B------:R2:W3:Y:S01]  /*0c80*/  @P0 LDG.E R107, [R2.64] ;  /* 0x00000006026b0981 */ /* 0x0004e2000c1e1900 */
[----:B------:R-:W-:Y:S01]  /*0c90*/  IMAD.MOV.U32 R51, RZ, RZ, c[0x0][0x2c4] ;  /* 0x0000b100ff337624 */ /* 0x000fe200078e00ff */
[----:B------:R-:W-:Y:S01]  /*0ca0*/  IADD3 R0, R0, c[0x0][0x53c], RZ ;  /* 0x00014f0000007a10 */ /* 0x000fe20007ffe0ff */
[----:B------:R-:W-:Y:S01]  /*0cb0*/  IMAD.MOV.U32 R48, RZ, RZ, 0x40 ;  /* 0x00000040ff307424 */ /* 0x000fe200078e00ff */
[----:B------:R-:W-:Y:S01]  /*0cc0*/  CS2R R130, SRZ ;  /* 0x0000000000827805 */ /* 0x000fe2000001ff00 */
[----:B------:R-:W-:Y:S01]  /*0cd0*/  CS2R R128, SRZ ;  /* 0x0000000000807805 */ /* 0x000fe2000001ff00 */
[----:B------:R-:W-:Y:S01]  /*0ce0*/  ISETP.NE.AND P2, PT, R51, 0x1, PT ;  /* 0x000000013300780c */ /* 0x000fe20003f45270 */
[----:B------:R-:W-:Y:S01]  /*0cf0*/  CS2R R126, SRZ ;  /* 0x00000000007e7805 */ /* 0x000fe2000001ff00 */
[----:B------:R-:W-:Y:S01]  /*0d00*/  SHF.L.U32 R47, R0, 0x7, RZ ;  /* 0x00000007002f7819 */ /* 0x000fe200000006ff */
[----:B------:R-:W-:Y:S01]  /*0d10*/  CS2R R124, SRZ ;  /* 0x00000000007c7805 */ /* 0x000fe2000001ff00 */
[----:B------:R-:W-:Y:S01]  /*0d20*/  IADD3 R5, R48, -c[0x0][0x168], RZ ;  /* 0x80005a0030057a10 */ /* 0x000fe20007ffe0ff */
[----:B------:R-:W-:Y:S01]  /*0d30*/  IMAD.MOV.U32 R122, RZ, RZ, RZ ;  /* 0x000000ffff7a7224 */ /* 0x000fe200078e00ff */
[----:B------:R-:W-:Y:S01]  /*0d40*/  IADD3 R0, R47, 0x7f, RZ ;  /* 0x0000007f2f007810 */ /* 0x000fe20007ffe0ff */
[----:B------:R1:W-:Y:S01]  /*0d50*/  STL [R1+0xb4], R47 ;  /* 0x0000b42f01007387 */ /* 0x0003e20000100800 */
[----:B------:R-:W-:Y:S01]  /*0d60*/  CS2R R120, SRZ ;  /* 0x0000000000787805 */ /* 0x000fe2000001ff00 */
[----:B------:R-:W-:Y:S01]  /*0d70*/  CS2R R6, SRZ ;  /* 0x0000000000067805 */ /* 0x000fe2000001ff00 */
[----:B------:R-:W-:Y:S01]  /*0d80*/  MOV R118, RZ ;  /* 0x000000ff00767202 */ /* 0x000fe20000000f00 */
[----:B------:R-:W-:Y:S01]  /*0d90*/  CS2R R116, SRZ ;  /* 0x0000000000747805 */ /* 0x000fe2000001ff00 */
[----:B------:R-:W-:Y:S01]  /*0da0*/  CS2R R8, SRZ ;  /* 0x0000000000087805 */ /* 0x000fe2000001ff00 */
[----:B------:R-:W-:Y:S01]  /*0db0*/  IMAD.MOV.U32 R114, RZ, RZ, RZ ;  /* 0x000000ffff727224 */ /* 0x000fe200078e00ff */
[----:B------:R-:W-:Y:S01]  /*0dc0*/  CS2R R112, SRZ ;  /* 0x0000000000707805 */ /* 0x000fe2000001ff00 */
[----:B------:R-:W-:Y:S01]  /*0dd0*/  CS2R R10, SRZ ;  /* 0x00000000000a7805 */ /* 0x000fe2000001ff00 */
[----:B------:R-:W-:Y:S01]  /*0de0*/  IMAD.MOV.U32 R110, RZ, RZ, RZ ;  /* 0x000000ffff6e7224 */ /* 0x000fe200078e00ff */
[----:B------:R-:W-:Y:S01]  /*0df0*/  CS2R R108, SRZ ;  /* 0x00000000006c7805 */ /* 0x000fe2000001ff00 */
[----:B------:R-:W-:Y:S01]  /*0e00*/  CS2R R12, SRZ ;  /* 0x00000000000c7805 */ /* 0x000fe2000001ff00 */
[----:B--2---:R-:W-:Y:S01]  /*0e10*/  IMAD.MOV.U32 R2, RZ, RZ, c[0x0][0x2ac] ;  /* 0x0000ab00ff027624 */ /* 0x004fe200078e00ff */
[----:B------:R-:W-:Y:S01]  /*0e20*/  CS2R R104, SRZ ;  /* 0x0000000000687805 */ /* 0x000fe2000001ff00 */
[----:B------:R-:W-:Y:S01]  /*0e30*/  @P2 IMAD.HI.U32 R3, R0, c[0x0][0x2c8], RZ ;  /* 0x0000b20000032a27 */ /* 0x000fe200078e00ff */
[----:B------:R-:W-:Y:S01]  /*0e40*/  CS2R R14, SRZ ;  /* 0x00000000000e7805 */ /* 0x000fe2000001ff00 */
[----:B------:R-:W-:Y:S01]  /*0e50*/  MOV R102, RZ ;  /* 0x000000ff00667202 */ /* 0x000fe20000000f00 */
[----:B------:R-:W-:Y:S01]  /*0e60*/  CS2R R100, SRZ ;  /* 0x0000000000647805 */ /* 0x000fe2000001ff00 */
[C---:B------:R-:W-:Y:S01]  /*0e70*/  IMAD R249, R2.reuse, c[0x0][0x1d0], RZ ;  /* 0x0000740002f97a24 */ /* 0x040fe200078e02ff */
[----:B------:R-:W-:Y:S01]  /*0e80*/  @P2 SHF.R.U32.HI R0, RZ, c[0x0][0x2cc], R3 ;  /* 0x0000b300ff002a19 */ /* 0x000fe20000011603 */
[----:B------:R-:W-:Y:S01]  /*0e90*/  IMAD R2, R2, c[0x0][0x1d0], R5 ;  /* 0x0000740002027a24 */ /* 0x000fe200078e0205 */
[----:B------:R-:W-:Y:S01]  /*0ea0*/  CS2R R96, SRZ ;  /* 0x0000000000607805 */ /* 0x000fe2000001ff00 */
[----:B------:R-:W-:Y:S01]  /*0eb0*/  IMAD.MOV.U32 R17, RZ, RZ, RZ ;  /* 0x000000ffff117224 */ /* 0x000fe200078e00ff */
[----:B------:R-:W-:Y:S01]  /*0ec0*/  IADD3 R5, R249, 0x3f, RZ ;  /* 0x0000003ff9057810 */ /* 0x000fe20007ffe0ff */
[----:B------:R-:W-:Y:S01]  /*0ed0*/  IMAD.MOV.U32 R98, RZ, RZ, RZ ;  /* 0x000000ffff627224 */ /* 0x000fe200078e00ff */
[----:B------:R-:W-:Y:S01]  /*0ee0*/  IADD3 R0, R2, R0, RZ ;  /* 0x0000000002007210 */ /* 0x000fe20007ffe0ff */
[----:B------:R-:W-:Y:S01]  /*0ef0*/  CS2R R18, SRZ ;  /* 0x0000000000127805 */ /* 0x000fe2000001ff00 */
[----:B------:R-:W-:Y:S01]  /*0f00*/  SHF.R.S32.HI R2, RZ, 0x1f, R5 ;  /* 0x0000001fff027819 */ /* 0x000fe20000011405 */
[----:B------:R-:W-:Y:S01]  /*0f10*/  CS2R R92, SRZ ;  /* 0x00000000005c7805 */ /* 0x000fe2000001ff00 */
[----:B------:R-:W-:Y:S01]  /*0f20*/  SHF.R.S32.HI R3, RZ, 0x1f, R0 ;  /* 0x0000001fff037819 */ /* 0x000fe20000011400 */
[----:B------:R-:W-:Y:S01]  /*0f30*/  CS2R R20, SRZ ;  /* 0x0000000000147805 */ /* 0x000fe2000001ff00 */
[----:B------:R-:W-:Y:S01]  /*0f40*/  LEA.HI R2, R2, R5, RZ, 0x6 ;  /* 0x0000000502027211 */ /* 0x000fe200078f30ff */
[----:B------:R-:W-:Y:S01]  /*0f50*/  IMAD.MOV.U32 R90, RZ, RZ, RZ ;  /* 0x000000ffff5a7224 */ /* 0x000fe200078e00ff */
[----:B------:R-:W-:Y:S01]  /*0f60*/  LEA.HI R3, R3, R0, RZ, 0x6 ;  /* 0x0000000003037211 */ /* 0x000fe200078f30ff */
[----:B------:R-:W-:Y:S01]  /*0f70*/  IMAD.MOV R0, RZ, RZ, -R16 ;  /* 0x000000ffff007224 */ /* 0x000fe200078e0a10 */
[----:B------:R-:W-:Y:S01]  /*0f80*/  SHF.R.S32.HI R2, RZ, 0x6, R2 ;  /* 0x00000006ff027819 */ /* 0x000fe20000011402 */
[----:B------:R-:W-:Y:S01]  /*0f90*/  CS2R R88, SRZ ;  /* 0x0000000000587805 */ /* 0x000fe2000001ff00 */
[----:B------:R-:W-:Y:S01]  /*0fa0*/  SHF.R.S32.HI R3, RZ, 0x6, R3 ;  /* 0x00000006ff037819 */ /* 0x000fe20000011403 */
[----:B------:R-:W-:Y:S01]  /*0fb0*/  IMAD R46, R0, c[0x0][0x548], R4 ;  /* 0x00015200002e7a24 */ /* 0x000fe200078e0204 */
[----:B------:R-:W-:Y:S01]  /*0fc0*/  PRMT R0, RZ, 0x7610, R0 ;  /* 0x00007610ff007816 */ /* 0x000fe20000000000 */
[----:B------:R-:W-:Y:S01]  /*0fd0*/  CS2R R4, SRZ ;  /* 0x0000000000047805 */ /* 0x000fe2000001ff00 */
[----:B------:R-:W-:Y:S01]  /*0fe0*/  IMNMX R248, R2, R3, PT ;  /* 0x0000000302f87217 */ /* 0x000fe20003800200 */
[----:B------:R-:W-:Y:S01]  /*0ff0*/  CS2R R22, SRZ ;  /* 0x0000000000167805 */ /* 0x000fe2000001ff00 */
[----:B------:R1:W-:Y:S01]  /*1000*/  STL [R1+0xbc], R46 ;  /* 0x0000bc2e01007387 */ /* 0x0003e20000100800 */
[----:B------:R-:W-:Y:S01]  /*1010*/  MOV R94, RZ ;  /* 0x000000ff005e7202 */ /* 0x000fe20000000f00 */
[----:B------:R-:W-:Y:S01]  /*1020*/  IMAD.MOV.U32 R86, RZ, RZ, RZ ;  /* 0x000000ffff567224 */ /* 0x000fe200078e00ff */
[----:B------:R-:W-:Y:S01]  /*1030*/  ISETP.GE.AND P0, PT, R248, 0x1, PT ;  /* 0x00000001f800780c */ /* 0x000fe20003f06270 */
[----:B------:R-:W-:Y:S01]  /*1040*/  CS2R R84, SRZ ;  /* 0x0000000000547805 */ /* 0x000fe2000001ff00 */
[----:B------:R-:W-:Y:S01]  /*1050*/  CS2R R24, SRZ ;  /* 0x0000000000187805 */ /* 0x000fe2000001ff00 */
[----:B------:R-:W-:Y:S01]  /*1060*/  MOV R82, RZ ;  /* 0x000000ff00527202 */ /* 0x000fe20000000f00 */
[----:B------:R-:W-:Y:S01]  /*1070*/  CS2R R26, SRZ ;  /* 0x00000000001a7805 */ /* 0x000fe2000001ff00 */
[----:B------:R-:W-:Y:S01]  /*1080*/  IMAD.MOV.U32 R80, RZ, RZ, RZ ;  /* 0x000000ffff507224 */ /* 0x000fe200078e00ff */
[----:B------:R-:W-:Y:S01]  /*1090*/  CS2R R28, SRZ ;  /* 0x00000000001c7805 */ /* 0x000fe2000001ff00 */
[----:B------:R-:W-:Y:S01]  /*10a0*/  IMAD.MOV.U32 R78, RZ, RZ, RZ ;  /* 0x000000ffff4e7224 */ /* 0x000fe200078e00ff */
[----:B------:R-:W-:Y:S01]  /*10b0*/  MOV R76, RZ ;  /* 0x000000ff004c7202 */ /* 0x000fe20000000f00 */
[----:B------:R-:W-:Y:S01]  /*10c0*/  IMAD.MOV.U32 R74, RZ, RZ, RZ ;  /* 0x000000ffff4a7224 */ /* 0x000fe200078e00ff */
[----:B------:R-:W-:Y:S01]  /*10d0*/  CS2R R30, SRZ ;  /* 0x00000000001e7805 */ /* 0x000fe2000001ff00 */
[----:B------:R-:W-:Y:S01]  /*10e0*/  IMAD.MOV.U32 R72, RZ, RZ, RZ ;  /* 0x000000ffff487224 */ /* 0x000fe200078e00ff */
[----:B------:R-:W-:Y:S01]  /*10f0*/  MOV R70, RZ ;  /* 0x000000ff00467202 */ /* 0x000fe20000000f00 */
[----:B------:R-:W-:Y:S01]  /*1100*/  CS2R R32, SRZ ;  /* 0x0000000000207805 */ /* 0x000fe2000001ff00 */
[----:B------:R-:W-:Y:S01]  /*1110*/  IMAD.MOV.U32 R68, RZ, RZ, RZ ;  /* 0x000000ffff447224 */ /* 0x000fe200078e00ff */
        /* <DEDUP_REMOVED lines=14> */
[----:B------:R-:W-:Y:S01]  /*1200*/  IMAD.MOV.U32 R138, RZ, RZ, RZ ;  /* 0x000000ffff8a7224 */ /* 0x000fe200078e00ff */
[----:B------:R-:W-:Y:S01]  /*1210*/  CS2R R142, SRZ ;  /* 0x00000000008e7805 */ /* 0x000fe2000001ff00 */
[----:B------:R-:W-:Y:S01]  /*1220*/  CS2R R140, SRZ ;  /* 0x00000000008c7805 */ /* 0x000fe2000001ff00 */
[----:B------:R-:W-:Y:S01]  /*1230*/  MOV R53, RZ ;  /* 0x000000ff00357202 */ /* 0x000fe20000000f00 */
[----:B------:R-:W-:Y:S01]  /*1240*/  IMAD.MOV.U32 R146, RZ, RZ, RZ ;  /* 0x000000ffff927224 */ /* 0x000fe200078e00ff */
        /* <DEDUP_REMOVED lines=14> */
[----:B---3--:R1:W-:Y:S01]  /*1330*/  STL [R1+0x88], R107 ;  /* 0x0000886b01007387 */ /* 0x0083e20000100800 */
[----:B------:R-:W-:Y:S05]  /*1340*/  @!P0 BRA `(.L_x_516) ;  /* 0x0000cd6000008947 */ /* 0x000fea0003800000 */
[----:B------:R-:W-:-:S04]  /*1350*/  ISETP.NE.U32.AND P0, PT, RZ, c[0x0][0x340], PT ;  /* 0x0000d000ff007a0c */ /* 0x000fc80003f05070 */
[----:B------:R-:W-:-:S13]  /*1360*/  ISETP.NE.AND.EX P0, PT, RZ, c[0x0][0x344], PT, P0 ;  /* 0x0000d100ff007a0c */ /* 0x000fda0003f05300 */
[----:B------:R-:W-:-:S04]  /*1370*/  @P0 IMAD.MOV.U32 R2, RZ, RZ, 0x4 ;  /* 0x00000004ff020424 */ /* 0x000fc800078e00ff */
[----:B------:R-:W-:-:S05]  /*1380*/  @P0 IMAD.WIDE R2, R16, R2, c[0x0][0x340] ;  /* 0x0000d00010020625 */ /* 0x000fca00078e0202 */
[----:B------:R2:W5:Y:S01]  /*1390*/  @P0 LDG.E R0, [R2.64] ;  /* 0x0000000602000981 */ /* 0x000562000c1e1900 */
[----:B------:R-:W-:Y:S01]  /*13a0*/  WARPSYNC 0xffffffff ;  /* 0xffffffff00007948 */ /* 0x000fe20003800000 */
[----:B------:R-:W-:-:S03]  /*13b0*/  @!P0 MOV R0, R16 ;  /* 0x0000001000008202 */ /* 0x000fc60000000f00 */
[----:B--2---:R-:W2:Y:S01]  /*13c0*/  LDL R103, [R1+0x80] ;  /* 0x0000800001677983 */ /* 0x004ea20000100800 */
[----:B-----5:R-:W-:Y:S01]  /*13d0*/  SHF.R.S32.HI R3, RZ, 0x1f, R0 ;  /* 0x0000001fff037819 */ /* 0x020fe20000011400 */
[----:B------:R-:W-:-:S04]  /*13e0*/  IMAD.WIDE.U32 R98, R0, c[0x0][0x2b0], RZ ;  /* 0x0000ac0000627a25 */ /* 0x000fc800078e00ff */
[----:B------:R-:W-:Y:S01]  /*13f0*/  IMAD.MOV.U32 R97, RZ, RZ, c[0x0][0x2b8] ;  /* 0x0000ae00ff617624 */ /* 0x000fe200078e00ff */
[----:B------:R-:W-:Y:S01]  /*1400*/  STL.64 [R1+0x98], R98 ;  /* 0x0000986201007387 */ /* 0x000fe20000100a00 */
[----:B------:R-:W-:-:S03]  /*1410*/  IMAD.MOV.U32 R33, RZ, RZ, RZ ;  /* 0x000000ffff217224 */ /* 0x000fc600078e00ff */
[----:B------:R-:W-:Y:S02]  /*1420*/  ISETP.NE.AND P1, PT, R97, 0x1, PT ;  /* 0x000000016100780c */ /* 0x000fe40003f25270 */
[----:B------:R-:W-:-:S05]  /*1430*/  SHF.R.S32.HI R24, RZ, 0x1f, R46 ;  /* 0x0000001fff187819 */ /* 0x000fca000001142e */
[----:B------:R-:W-:Y:S01]  /*1440*/  IMAD R5, R24, c[0x0][0x1b8], RZ ;  /* 0x00006e0018057a24 */ /* 0x000fe200078e02ff */
[----:B------:R-:W-:-:S03]  /*1450*/  SHF.R.S32.HI R6, RZ, 0x1f, R16 ;  /* 0x0000001fff067819 */ /* 0x000fc60000011410 */
[----:B------:R-:W-:Y:S01]  /*1460*/  IMAD R5, R46, c[0x0][0x1bc], R5 ;  /* 0x00006f002e057a24 */ /* 0x000fe200078e0205 */
[----:B------:R-:W3:Y:S04]  /*1470*/  S2R R54, SR_TID.X ;  /* 0x0000000000367919 */ /* 0x000ee80000002100 */
[----:B------:R-:W-:Y:S01]  /*1480*/  BAR.SYNC.DEFER_BLOCKING 0x0 ;  /* 0x0000000000007b1d */ /* 0x000fe20000010000 */
[----:B--2---:R-:W-:-:S05]  /*1490*/  IMAD R2, R248, 0x40, R103 ;  /* 0x00000040f8027824 */ /* 0x004fca00078e0267 */
[----:B------:R-:W-:-:S04]  /*14a0*/  IADD3 R2, R2, -0x40, RZ ;  /* 0xffffffc002027810 */ /* 0x000fc80007ffe0ff */
[C---:B------:R-:W-:Y:S01]  /*14b0*/  ISETP.GE.AND P0, PT, R2.reuse, R249, PT ;  /* 0x000000f90200720c */ /* 0x040fe20003f06270 */
[----:B------:R-:W-:Y:S02]  /*14c0*/  IMAD.IADD R22, R2, 0x1, R107 ;  /* 0x0000000102167824 */ /* 0x000fe400078e026b */
[----:B------:R-:W-:Y:S01]  /*14d0*/  IMAD R2, R3, c[0x0][0x2b0], RZ ;  /* 0x0000ac0003027a24 */ /* 0x000fe200078e02ff */
[----:B------:R-:W-:Y:S01]  /*14e0*/  ISETP.GT.OR P0, PT, R103, 0x3f, P0 ;  /* 0x0000003f6700780c */ /* 0x000fe20000704670 */
[----:B------:R-:W-:-:S04]  /*14f0*/  @P1 IMAD.HI.U32 R3, R22, c[0x0][0x2bc], RZ ;  /* 0x0000af0016031a27 */ /* 0x000fc800078e00ff */
[----:B------:R-:W-:Y:S02]  /*1500*/  IMAD R2, R0, c[0x0][0x2b4], R2 ;  /* 0x0000ad0000027a24 */ /* 0x000fe400078e0202 */
[----:B------:R-:W-:Y:S01]  /*1510*/  IMAD.MOV.U32 R21, RZ, RZ, R22 ;  /* 0x000000ffff157224 */ /* 0x000fe200078e0016 */
[----:B------:R-:W-:Y:S01]  /*1520*/  @P1 SHF.R.U32.HI R21, RZ, c[0x0][0x2c0], R3 ;  /* 0x0000b000ff151a19 */ /* 0x000fe20000011603 */
[----:B------:R-:W-:-:S04]  /*1530*/  IMAD.IADD R96, R99, 0x1, R2 ;  /* 0x0000000163607824 */ /* 0x000fc800078e0202 */
[C---:B------:R-:W-:Y:S01]  /*1540*/  @!P0 IADD3 R0, P1, R21.reuse, R98, RZ ;  /* 0x0000006215008210 */ /* 0x040fe20007f3e0ff */
[----:B------:R-:W-:Y:S03]  /*1550*/  STL [R1+0xac], R96 ;  /* 0x0000ac6001007387 */ /* 0x000fe60000100800 */
[----:B------:R-:W-:Y:S01]  /*1560*/  @!P0 LEA.HI.X.SX32 R3, R21, R96, 0x1, P1 ;  /* 0x0000006015038211 */ /* 0x000fe200008f0eff */
[----:B------:R-:W2:Y:S01]  /*1570*/  LDL R50, [R1+0x70] ;  /* 0x0000700001327983 */ /* 0x000ea20000100800 */
[----:B------:R-:W-:-:S03]  /*1580*/  @!P0 LEA R2, P1, R0, c[0x0][0x2a0], 0x2 ;  /* 0x0000a80000028a11 */ /* 0x000fc600078210ff */
[----:B------:R-:W4:Y:S01]  /*1590*/  LDL R29, [R1+0xf4] ;  /* 0x0000f400011d7983 */ /* 0x000f220000100800 */
[----:B------:R-:W-:-:S03]  /*15a0*/  @!P0 LEA.HI.X R3, R0, c[0x0][0x2a4], R3, 0x2, P1 ;  /* 0x0000a90000038a11 */ /* 0x000fc600008f1403 */
[----:B------:R-:W4:Y:S04]  /*15b0*/  LDL R53, [R1+0x74] ;  /* 0x0000740001357983 */ /* 0x000f280000100800 */
[----:B------:R-:W4:Y:S04]  /*15c0*/  LDL R32, [R1+0xec] ;  /* 0x0000ec0001207983 */ /* 0x000f280000100800 */
[----:B------:R-:W4:Y:S04]  /*15d0*/  LDL R30, [R1+0x58] ;  /* 0x00005800011e7983 */ /* 0x000f280000100800 */
[----:B------:R-:W4:Y:S04]  /*15e0*/  LDL R49, [R1+0x6c] ;  /* 0x00006c0001317983 */ /* 0x000f280000100800 */
[----:B------:R-:W4:Y:S04]  /*15f0*/  LDL R31, [R1+0xf8] ;  /* 0x0000f800011f7983 */ /* 0x000f280000100800 */
[----:B------:R-:W4:Y:S04]  /*1600*/  LDL R28, [R1+0xf0] ;  /* 0x0000f000011c7983 */ /* 0x000f280000100800 */
[----:B------:R-:W4:Y:S04]  /*1610*/  LDL R52, [R1+0x50] ;  /* 0x0000500001347983 */ /* 0x000f280000100800 */
[----:B------:R1:W4:Y:S01]  /*1620*/  @!P0 LDG.E R33, [R2.64] ;  /* 0x0000000602218981 */ /* 0x000322000c1e1900 */
[----:B------:R-:W-:-:S04]  /*1630*/  IMAD.IADD R4, R103, 0x1, R47 ;  /* 0x0000000167047824 */ /* 0x000fc800078e022f */
[----:B------:R-:W-:-:S04]  /*1640*/  @P2 IMAD.HI.U32 R7, R4, c[0x0][0x2c8], RZ ;  /* 0x0000b20004072a27 */ /* 0x000fc800078e00ff */
[----:B------:R-:W-:Y:S01]  /*1650*/  IMAD.MOV.U32 R0, RZ, RZ, R4 ;  /* 0x000000ffff007224 */ /* 0x000fe200078e0004 */
[----:B------:R-:W-:-:S04]  /*1660*/  @P2 SHF.R.U32.HI R0, RZ, c[0x0][0x2cc], R7 ;  /* 0x0000b300ff002a19 */ /* 0x000fc80000011607 */
[----:B------:R-:W-:Y:S01]  /*1670*/  SHF.R.S32.HI R7, RZ, 0x1f, R0 ;  /* 0x0000001fff077819 */ /* 0x000fe20000011400 */
[----:B-1----:R-:W-:-:S04]  /*1680*/  IMAD.WIDE.U32 R2, R46, c[0x0][0x1b8], RZ ;  /* 0x00006e002e027a25 */ /* 0x002fc800078e00ff */
[----:B------:R-:W-:Y:S02]  /*1690*/  IMAD.IADD R3, R3, 0x1, R5 ;  /* 0x0000000103037824 */ /* 0x000fe400078e0205 */
[----:B------:R-:W-:Y:S02]  /*16a0*/  IMAD R5, R6, c[0x0][0x1c0], RZ ;  /* 0x0000700006057a24 */ /* 0x000fe400078e02ff */
[----:B------:R-:W-:-:S04]  /*16b0*/  IMAD.WIDE.U32 R2, R16, c[0x0][0x1c0], R2 ;  /* 0x0000700010027a25 */ /* 0x000fc800078e0002 */
[----:B------:R-:W-:Y:S02]  /*16c0*/  IMAD R6, R16, c[0x0][0x1c4], R5 ;  /* 0x0000710010067a24 */ /* 0x000fe400078e0205 */
[----:B------:R-:W-:-:S04]  /*16d0*/  IMAD.MOV R5, RZ, RZ, -R0 ;  /* 0x000000ffff057224 */ /* 0x000fc800078e0a00 */
[----:B------:R-:W-:Y:S02]  /*16e0*/  IMAD R4, R5, c[0x0][0x2c4], R4 ;  /* 0x0000b10005047a24 */ /* 0x000fe400078e0204 */
[----:B------:R-:W-:Y:S02]  /*16f0*/  IMAD R5, R7, c[0x0][0x1b0], RZ ;  /* 0x00006c0007057a24 */ /* 0x000fe400078e02ff */
[----:B------:R-:W-:Y:S02]  /*1700*/  IMAD.IADD R3, R3, 0x1, R6 ;  /* 0x0000000103037824 */ /* 0x000fe400078e0206 */
[C---:B------:R-:W-:Y:S01]  /*1710*/  IMAD R6, R0.reuse, c[0x0][0x1b4], R5 ;  /* 0x00006d0000067a24 */ /* 0x040fe200078e0205 */
[----:B------:R-:W-:Y:S01]  /*1720*/  SHF.R.S32.HI R5, RZ, 0x1f, R4 ;  /* 0x0000001fff057819 */ /* 0x000fe20000011404 */
[----:B------:R-:W-:-:S04]  /*1730*/  IMAD.WIDE.U32 R2, R0, c[0x0][0x1b0], R2 ;  /* 0x00006c0000027a25 */ /* 0x000fc800078e0002 */
[----:B------:R-:W-:Y:S02]  /*1740*/  IMAD R0, R5, c[0x0][0x1a8], RZ ;  /* 0x00006a0005007a24 */ /* 0x000fe400078e02ff */
[----:B------:R-:W-:Y:S02]  /*1750*/  IMAD.IADD R3, R3, 0x1, R6 ;  /* 0x0000000103037824 */ /* 0x000fe400078e0206 */
[C---:B------:R-:W-:Y:S02]  /*1760*/  IMAD R0, R4.reuse, c[0x0][0x1ac], R0 ;  /* 0x00006b0004007a24 */ /* 0x040fe400078e0200 */
[----:B------:R-:W-:Y:S01]  /*1770*/  IMAD.WIDE.U32 R2, R4, c[0x0][0x1a8], R2 ;  /* 0x00006a0004027a25 */ /* 0x000fe200078e0002 */
[----:B---3--:R-:W-:-:S03]  /*1780*/  SHF.R.S32.HI R26, RZ, 0x1f, R54 ;  /* 0x0000001fff1a7819 */ /* 0x008fc60000011436 */
[----:B------:R-:W-:Y:S01]  /*1790*/  IMAD.IADD R0, R3, 0x1, R0 ;  /* 0x0000000103007824 */ /* 0x000fe200078e0200 */
[----:B------:R-:W-:Y:S02]  /*17a0*/  LEA R17, P0, R2, c[0x0][0x160], 0x1 ;  /* 0x0000580002117a11 */ /* 0x000fe400078008ff */
[----:B------:R-:W-:Y:S02]  /*17b0*/  LEA.HI R26, R26, R54, RZ, 0x3 ;  /* 0x000000361a1a7211 */ /* 0x000fe400078f18ff */
[----:B------:R-:W-:Y:S01]  /*17c0*/  LEA.HI.X R16, R2, c[0x0][0x164], R0, 0x1, P0 ;  /* 0x0000590002107a11 */ /* 0x000fe200000f0c00 */
[----:B------:R-:W2:Y:S01]  /*17d0*/  SHFL.IDX PT, R3, R17, RZ, 0x181f ;  /* 0x00181fff11037589 */ /* 0x000ea200000e0000 */
[----:B------:R-:W-:Y:S01]  /*17e0*/  SHF.R.S32.HI R26, RZ, 0x3, R26 ;  /* 0x00000003ff1a7819 */ /* 0x000fe2000001141a */
[----:B------:R-:W-:Y:S02]  /*17f0*/  IMAD R23, R51, c[0x0][0x168], RZ ;  /* 0x00005a0033177a24 */ /* 0x000fe400078e02ff */
[----:B------:R-:W4:Y:S02]  /*1800*/  SHFL.IDX PT, R4, R16, RZ, 0x181f ;  /* 0x00181fff10047589 */ /* 0x000f2400000e0000 */
[----:B------:R-:W-:-:S05]  /*1810*/  IMAD.IADD R20, R26, 0x1, R47 ;  /* 0x000000011a147824 */ /* 0x000fca00078e022f */
[C---:B------:R-:W-:Y:S01]  /*1820*/  ISETP.GE.AND P0, PT, R20.reuse, R23, PT ;  /* 0x000000171400720c */ /* 0x040fe20003f06270 */
[----:B------:R-:W1:Y:S01]  /*1830*/  SHFL.IDX PT, R0, R17, 0x1, 0x181f ;  /* 0x00381f0011007f89 */ /* 0x000e6200000e0000 */
[----:B------:R-:W-:-:S03]  /*1840*/  IADD3 R5, R20, 0x20, RZ ;  /* 0x0000002014057810 */ /* 0x000fc60007ffe0ff */
[----:B------:R-:W3:Y:S01]  /*1850*/  SHFL.IDX PT, R2, R16, 0x1, 0x181f ;  /* 0x00381f0010027f89 */ /* 0x000ee200000e0000 */
[----:B------:R-:W-:Y:S01]  /*1860*/  ISETP.GE.AND P1, PT, R5, R23, PT ;  /* 0x000000170500720c */ /* 0x000fe20003f26270 */
[----:B------:R-:W-:-:S06]  /*1870*/  IMAD.WIDE.U32 R94, R46, c[0x0][0x1e8], RZ ;  /* 0x00007a002e5e7a25 */ /* 0x000fcc00078e00ff */
[----:B--2---:R-:W-:-:S04]  /*1880*/  @!P0 LEA R10, P3, R50, R3, 0x1 ;  /* 0x00000003320a8211 */ /* 0x004fc800078608ff */
[CC--:B----4-:R-:W-:Y:S02]  /*1890*/  @!P0 LEA.HI.X R11, R50.reuse, R4.reuse, R29, 0x1, P3 ;  /* 0x00000004320b8211 */ /* 0x0d0fe400018f0c1d */
[CC--:B------:R-:W-:Y:S02]  /*18a0*/  @!P0 LEA R6, P3, R53.reuse, R3.reuse, 0x1 ;  /* 0x0000000335068211 */ /* 0x0c0fe400078608ff */
[----:B------:R-:W-:Y:S02]  /*18b0*/  ISETP.GE.AND P4, PT, R50, c[0x0][0x198], PT ;  /* 0x0000660032007a0c */ /* 0x000fe40003f86270 */
[----:B------:R-:W-:Y:S02]  /*18c0*/  @!P0 LEA.HI.X R7, R53, R4, R32, 0x1, P3 ;  /* 0x0000000435078211 */ /* 0x000fe400018f0c20 */
[C---:B------:R-:W-:Y:S02]  /*18d0*/  ISETP.GE.AND P3, PT, R30.reuse, c[0x0][0x198], PT ;  /* 0x000066001e007a0c */ /* 0x040fe40003f66270 */
[----:B------:R-:W-:-:S02]  /*18e0*/  @!P0 LEA R12, P2, R30, R3, 0x1 ;  /* 0x000000031e0c8211 */ /* 0x000fc400078408ff */
[----:B------:R-:W-:Y:S02]  /*18f0*/  ISETP.GE.AND P5, PT, R49, c[0x0][0x198], PT ;  /* 0x0000660031007a0c */ /* 0x000fe40003fa6270 */
[----:B------:R-:W-:Y:S02]  /*1900*/  ISETP.GE.AND P6, PT, R53, c[0x0][0x198], PT ;  /* 0x0000660035007a0c */ /* 0x000fe40003fc6270 */
[----:B------:R-:W-:Y:S02]  /*1910*/  @!P0 LEA.HI.X R13, R30, R4, R31, 0x1, P2 ;  /* 0x000000041e0d8211 */ /* 0x000fe400010f0c1f */
[----:B------:R-:W-:-:S04]  /*1920*/  @!P0 LEA R8, P2, R49, R3, 0x1 ;  /* 0x0000000331088211 */ /* 0x000fc800078408ff */
[----:B------:R-:W-:Y:S01]  /*1930*/  @!P0 LEA.HI.X R9, R49, R4, R28, 0x1, P2 ;  /* 0x0000000431098211 */ /* 0x000fe200010f0c1c */
[----:B------:R2:W-:Y:S04]  /*1940*/  @!P0 LDGSTS.E.BYPASS.LTC128B.128 [R52+0x100], [R12.64], !P3 ;  /* 0x001000000c348fae */ /* 0x0005e8000d901d46 */
[----:B------:R4:W-:Y:S04]  /*1950*/  @!P0 LDGSTS.E.BYPASS.LTC128B.128 [R52+0x4100], [R10.64], !P4 ;  /* 0x041000000a348fae */ /* 0x0009e8000e101d46 */
[----:B------:R2:W-:Y:S04]  /*1960*/  @!P0 LDGSTS.E.BYPASS.LTC128B.128 [R52+0x8100], [R8.64], !P5 ;  /* 0x0810000008348fae */ /* 0x0005e8000e901d46 */
[----:B------:R4:W-:Y:S01]  /*1970*/  @!P0 LDGSTS.E.BYPASS.LTC128B.128 [R52+0xc100], [R6.64], !P6 ;  /* 0x0c10000006348fae */ /* 0x0009e2000f101d46 */
[----:B-1----:R-:W-:-:S04]  /*1980*/  @!P1 LEA R18, P2, R30, R0, 0x1 ;  /* 0x000000001e129211 */ /* 0x002fc800078408ff */
[----:B---3--:R-:W-:Y:S02]  /*1990*/  @!P1 LEA.HI.X R19, R30, R2, R31, 0x1, P2 ;  /* 0x000000021e139211 */ /* 0x008fe400010f0c1f */
[----:B------:R-:W-:-:S03]  /*19a0*/  IADD3 R3, R20, 0x40, RZ ;  /* 0x0000004014037810 */ /* 0x000fc60007ffe0ff */
[----:B------:R1:W-:Y:S01]  /*19b0*/  @!P1 LDGSTS.E.BYPASS.LTC128B.128 [R52+0x1100], [R18.64], !P3 ;  /* 0x0110000012349fae */ /* 0x0003e2000d901d46 */
[----:B--2---:R-:W-:-:S04]  /*19c0*/  @!P1 LEA R8, P0, R50, R0, 0x1 ;  /* 0x0000000032089211 */ /* 0x004fc800078008ff */
[----:B------:R-:W-:Y:S02]  /*19d0*/  @!P1 LEA.HI.X R9, R50, R2, R29, 0x1, P0 ;  /* 0x0000000232099211 */ /* 0x000fe400000f0c1d */
[----:B----4-:R-:W-:-:S03]  /*19e0*/  @!P1 LEA R6, P0, R49, R0, 0x1 ;  /* 0x0000000031069211 */ /* 0x010fc600078008ff */
[----:B------:R2:W-:Y:S01]  /*19f0*/  @!P1 LDGSTS.E.BYPASS.LTC128B.128 [R52+0x5100], [R8.64], !P4 ;  /* 0x0510000008349fae */ /* 0x0005e2000e101d46 */
[----:B------:R-:W-:Y:S02]  /*1a00*/  @!P1 LEA.HI.X R7, R49, R2, R28, 0x1, P0 ;  /* 0x0000000231079211 */ /* 0x000fe400000f0c1c */
[C---:B------:R-:W-:Y:S02]  /*1a10*/  @!P1 LEA R4, P0, R53.reuse, R0, 0x1 ;  /* 0x0000000035049211 */ /* 0x040fe400078008ff */
[----:B------:R-:W3:Y:S02]  /*1a20*/  SHFL.IDX PT, R0, R17, 0x2, 0x181f ;  /* 0x00581f0011007f89 */ /* 0x000ee400000e0000 */
[----:B------:R-:W-:Y:S02]  /*1a30*/  @!P1 LEA.HI.X R5, R53, R2, R32, 0x1, P0 ;  /* 0x0000000235059211 */ /* 0x000fe400000f0c20 */
[----:B------:R-:W4:Y:S01]  /*1a40*/  SHFL.IDX PT, R2, R16, 0x2, 0x181f ;  /* 0x00581f0010027f89 */ /* 0x000f2200000e0000 */
[----:B------:R-:W-:-:S03]  /*1a50*/  ISETP.GE.AND P0, PT, R3, R23, PT ;  /* 0x000000170300720c */ /* 0x000fc60003f06270 */
[----:B------:R1:W-:Y:S04]  /*1a60*/  @!P1 LDGSTS.E.BYPASS.LTC128B.128 [R52+0x9100], [R6.64], !P5 ;  /* 0x0910000006349fae */ /* 0x0003e8000e901d46 */
[----:B------:R1:W-:Y:S06]  /*1a70*/  @!P1 LDGSTS.E.BYPASS.LTC128B.128 [R52+0xd100], [R4.64], !P6 ;  /* 0x0d10000004349fae */ /* 0x0003ec000f101d46 */
[----:B---3--:R-:W-:-:S04]  /*1a80*/  @!P0 LEA R10, P1, R50, R0, 0x1 ;  /* 0x00000000320a8211 */ /* 0x008fc800078208ff */
[----:B----4-:R-:W-:Y:S02]  /*1a90*/  @!P0 LEA.HI.X R11, R50, R2, R29, 0x1, P1 ;  /* 0x00000002320b8211 */ /* 0x010fe400008f0c1d */
[CC--:B--2---:R-:W-:Y:S02]  /*1aa0*/  @!P0 LEA R8, P1, R49.reuse, R0.reuse, 0x1 ;  /* 0x0000000031088211 */ /* 0x0c4fe400078208ff */
[C---:B------:R-:W-:Y:S02]  /*1ab0*/  @!P0 LEA R14, P2, R30.reuse, R0, 0x1 ;  /* 0x000000001e0e8211 */ /* 0x040fe400078408ff */
[-C--:B------:R-:W-:Y:S02]  /*1ac0*/  @!P0 LEA.HI.X R9, R49, R2.reuse, R28, 0x1, P1 ;  /* 0x0000000231098211 */ /* 0x080fe400008f0c1c */
[----:B------:R-:W-:Y:S02]  /*1ad0*/  @!P0 LEA.HI.X R15, R30, R2, R31, 0x1, P2 ;  /* 0x000000021e0f8211 */ /* 0x000fe400010f0c1f */
[----:B-1----:R-:W-:Y:S01]  /*1ae0*/  @!P0 LEA R4, P1, R53, R0, 0x1 ;  /* 0x0000000035048211 */ /* 0x002fe200078208ff */
[----:B------:R-:W-:-:S02]  /*1af0*/  IMAD.MOV R0, RZ, RZ, -R21 ;  /* 0x000000ffff007224 */ /* 0x000fc400078e0a15 */
[----:B------:R1:W-:Y:S02]  /*1b00*/  @!P0 LDGSTS.E.BYPASS.LTC128B.128 [R52+0x2100], [R14.64], !P3 ;  /* 0x021000000e348fae */ /* 0x0003e4000d901d46 */
[----:B------:R-:W-:Y:S02]  /*1b10*/  IMAD R25, R0, c[0x0][0x2b8], R22 ;  /* 0x0000ae0000197a24 */ /* 0x000fe400078e0216 */
[----:B------:R2:W-:Y:S01]  /*1b20*/  @!P0 LDGSTS.E.BYPASS.LTC128B.128 [R52+0x6100], [R10.64], !P4 ;  /* 0x061000000a348fae */ /* 0x0005e2000e101d46 */
[----:B------:R-:W-:Y:S01]  /*1b30*/  @!P0 LEA.HI.X R5, R53, R2, R32, 0x1, P1 ;  /* 0x0000000235058211 */ /* 0x000fe200008f0c20 */
[----:B------:R-:W-:Y:S02]  /*1b40*/  IMAD.WIDE.U32 R2, R25, c[0x0][0x1e0], RZ ;  /* 0x0000780019027a25 */ /* 0x000fe400078e00ff */
[----:B------:R-:W-:Y:S01]  /*1b50*/  STL [R1+0x5c], R33 ;  /* 0x00005c2101007387 */ /* 0x000fe20000100800 */
[----:B--2---:R-:W-:-:S03]  /*1b60*/  SHF.R.S32.HI R11, RZ, 0x1f, R25 ;  /* 0x0000001fff0b7819 */ /* 0x004fc60000011419 */
[----:B------:R2:W2:Y:S02]  /*1b70*/  SHFL.IDX PT, R12, R17, 0x3, 0x181f ;  /* 0x00781f00110c7f89 */ /* 0x0004a400000e0000 */
[----:B------:R-:W-:Y:S02]  /*1b80*/  IMAD R0, R11, c[0x0][0x1e0], RZ ;  /* 0x000078000b007a24 */ /* 0x000fe400078e02ff */
[----:B------:R4:W1:Y:S02]  /*1b90*/  SHFL.IDX PT, R13, R16, 0x3, 0x181f ;  /* 0x00781f00100d7f89 */ /* 0x00086400000e0000 */
[----:B------:R-:W-:Y:S01]  /*1ba0*/  IMAD R0, R25, c[0x0][0x1e4], R0 ;  /* 0x0000790019007a24 */ /* 0x000fe200078e0200 */
[----:B------:R-:W-:Y:S01]  /*1bb0*/  IADD3 R20, R20, 0x60, RZ ;  /* 0x0000006014147810 */ /* 0x000fe20007ffe0ff */
[----:B------:R1:W-:Y:S02]  /*1bc0*/  @!P0 LDGSTS.E.BYPASS.LTC128B.128 [R52+0xa100], [R8.64], !P5 ;  /* 0x0a10000008348fae */ /* 0x0003e4000e901d46 */
[----:B------:R-:W-:-:S02]  /*1bd0*/  IMAD.IADD R3, R3, 0x1, R0 ;  /* 0x0000000103037824 */ /* 0x000fc400078e0200 */
[----:B------:R-:W-:Y:S01]  /*1be0*/  IMAD R0, R24, c[0x0][0x1e8], RZ ;  /* 0x00007a0018007a24 */ /* 0x000fe200078e02ff */
[----:B------:R-:W-:Y:S03]  /*1bf0*/  STL [R1+0x60], R25 ;  /* 0x0000601901007387 */ /* 0x000fe60000100800 */
[----:B------:R-:W-:Y:S01]  /*1c00*/  IMAD R0, R46, c[0x0][0x1ec], R0 ;  /* 0x00007b002e007a24 */ /* 0x000fe200078e0200 */
[----:B------:R-:W-:Y:S01]  /*1c10*/  ISETP.GE.AND P2, PT, R20, R23, PT ;  /* 0x000000171400720c */ /* 0x000fe20003f46270 */
[----:B------:R2:W-:Y:S02]  /*1c20*/  @!P0 LDGSTS.E.BYPASS.LTC128B.128 [R52+0xe100], [R4.64], !P6 ;  /* 0x0e10000004348fae */ /* 0x0005e4000f101d46 */
[----:B------:R-:W-:Y:S02]  /*1c30*/  IMAD.IADD R93, R95, 0x1, R0 ;  /* 0x000000015f5d7824 */ /* 0x000fe400078e0200 */
[----:B------:R-:W-:Y:S04]  /*1c40*/  STL.64 [R1+0x90], R94 ;  /* 0x0000905e01007387 */ /* 0x000fe80000100a00 */
[----:B------:R-:W-:Y:S04]  /*1c50*/  STL [R1+0xa8], R93 ;  /* 0x0000a85d01007387 */ /* 0x000fe80000100800 */
[----:B------:R-:W3:Y:S04]  /*1c60*/  LDL R18, [R1+0x40] ;  /* 0x0000400001127983 */ /* 0x000ee80000100800 */
[----:B--2---:R-:W2:Y:S04]  /*1c70*/  LDL R17, [R1+0x44] ;  /* 0x0000440001117983 */ /* 0x004ea80000100800 */
[----:B----4-:R-:W4:Y:S04]  /*1c80*/  LDL R16, [R1+0x4c] ;  /* 0x00004c0001107983 */ /* 0x010f280000100800 */
[----:B-1----:R-:W4:Y:S04]  /*1c90*/  LDL R15, [R1+0x48] ;  /* 0x00004800010f7983 */ /* 0x002f280000100800 */
[----:B------:R-:W4:Y:S01]  /*1ca0*/  LDL R101, [R1+0x20] ;  /* 0x0000200001657983 */ /* 0x000f220000100800 */
[----:B------:R-:W-:-:S02]  /*1cb0*/  @!P2 LEA R6, P1, R30, R12, 0x1 ;  /* 0x0000000c1e06a211 */ /* 0x000fc400078208ff */
[----:B------:R-:W-:Y:S02]  /*1cc0*/  SHF.R.S32.HI R14, RZ, 0x1f, R33 ;  /* 0x0000001fff0e7819 */ /* 0x000fe40000011421 */
[----:B------:R-:W-:Y:S01]  /*1cd0*/  @!P2 LEA.HI.X R7, R30, R13, R31, 0x1, P1 ;  /* 0x0000000d1e07a211 */ /* 0x000fe200008f0c1f */
[----:B------:R-:W-:Y:S01]  /*1ce0*/  IMAD.WIDE.U32 R2, R33, c[0x0][0x1f0], R2 ;  /* 0x00007c0021027a25 */ /* 0x000fe200078e0002 */
[----:B------:R-:W-:-:S03]  /*1cf0*/  @!P2 LEA R4, P0, R50, R12, 0x1 ;  /* 0x0000000c3204a211 */ /* 0x000fc600078008ff */
[----:B------:R1:W-:Y:S01]  /*1d00*/  @!P2 LDGSTS.E.BYPASS.LTC128B.128 [R52+0x3100], [R6.64], !P3 ;  /* 0x031000000634afae */ /* 0x0003e2000d901d46 */
[----:B------:R-:W-:Y:S02]  /*1d10*/  @!P2 LEA.HI.X R5, R50, R13, R29, 0x1, P0 ;  /* 0x0000000d3205a211 */ /* 0x000fe400000f0c1d */
[----:B------:R-:W-:-:S03]  /*1d20*/  IADD3 R0, P0, R2, R94, RZ ;  /* 0x0000005e02007210 */ /* 0x000fc60007f1e0ff */
[----:B------:R1:W-:Y:S02]  /*1d30*/  @!P2 LDGSTS.E.BYPASS.LTC128B.128 [R52+0x7100], [R4.64], !P4 ;  /* 0x071000000434afae */ /* 0x0003e4000e101d46 */
[----:B-1----:R-:W-:-:S04]  /*1d40*/  IMAD R6, R14, c[0x0][0x1f0], RZ ;  /* 0x00007c000e067a24 */ /* 0x002fc800078e02ff */
[----:B------:R-:W-:-:S05]  /*1d50*/  IMAD R6, R33, c[0x0][0x1f4], R6 ;  /* 0x00007d0021067a24 */ /* 0x000fca00078e0206 */
[----:B------:R-:W-:Y:S02]  /*1d60*/  IADD3.X R2, R93, R3, R6, P0, !PT ;  /* 0x000000035d027210 */ /* 0x000fe400007fe406 */
[----:B------:R-:W-:Y:S02]  /*1d70*/  LEA R3, R248, 0xffffffc0, 0x6 ;  /* 0xffffffc0f8037811 */ /* 0x000fe400078e30ff */
[----:B------:R-:W-:-:S03]  /*1d80*/  LEA R8, P0, R0, c[0x0][0x1c8], 0x1 ;  /* 0x0000720000087a11 */ /* 0x000fc600078008ff */
[----:B------:R-:W-:Y:S01]  /*1d90*/  IMAD.IADD R88, R249, 0x1, -R3 ;  /* 0x00000001f9587824 */ /* 0x000fe200078e0a03 */
[----:B------:R-:W-:Y:S02]  /*1da0*/  LEA.HI.X R9, R0, c[0x0][0x1cc], R2, 0x1, P0 ;  /* 0x0000730000097a11 */ /* 0x000fe400000f0c02 */
[----:B------:R-:W1:Y:S01]  /*1db0*/  SHFL.IDX PT, R0, R8, RZ, 0x181f ;  /* 0x00181fff08007589 */ /* 0x000e6200000e0000 */
[----:B------:R-:W-:-:S03]  /*1dc0*/  IMAD.IADD R10, R88, 0x1, -R26 ;  /* 0x00000001580a7824 */ /* 0x000fc600078e0a1a */
[----:B------:R-:W1:Y:S02]  /*1dd0*/  SHFL.IDX PT, R6, R9, RZ, 0x181f ;  /* 0x00181fff09067589 */ /* 0x000e6400000e0000 */
[----:B------:R-:W-:Y:S02]  /*1de0*/  ISETP.GE.AND P1, PT, R10, 0x1, PT ;  /* 0x000000010a00780c */ /* 0x000fe40003f26270 */
[----:B------:R-:W-:-:S04]  /*1df0*/  @!P2 LEA R2, P0, R49, R12, 0x1 ;  /* 0x0000000c3102a211 */ /* 0x000fc800078008ff */
[-C--:B------:R-:W-:Y:S02]  /*1e00*/  @!P2 LEA.HI.X R3, R49, R13.reuse, R28, 0x1, P0 ;  /* 0x0000000d3103a211 */ /* 0x080fe400000f0c1c */
[C---:B------:R-:W-:Y:S01]  /*1e10*/  @!P2 LEA R4, P0, R53.reuse, R12, 0x1 ;  /* 0x0000000c3504a211 */ /* 0x040fe200078008ff */
[----:B------:R-:W1:Y:S03]  /*1e20*/  SHFL.IDX PT, R8, R8, 0x1, 0x181f ;  /* 0x00381f0008087f89 */ /* 0x000e6600000e0000 */
[----:B------:R-:W-:Y:S01]  /*1e30*/  @!P2 LEA.HI.X R5, R53, R13, R32, 0x1, P0 ;  /* 0x0000000d3505a211 */ /* 0x000fe200000f0c20 */
[----:B------:R1:W-:Y:S01]  /*1e40*/  @!P2 LDGSTS.E.BYPASS.LTC128B.128 [R52+0xb100], [R2.64], !P5 ;  /* 0x0b1000000234afae */ /* 0x0003e2000e901d46 */
[----:B------:R-:W-:Y:S02]  /*1e50*/  @P1 ISETP.GE.AND P4, PT, R30, c[0x0][0x1d4], PT ;  /* 0x000075001e001a0c */ /* 0x000fe40003f86270 */
[----:B------:R-:W-:Y:S01]  /*1e60*/  @P1 ISETP.GE.AND P3, PT, R50, c[0x0][0x1d4], PT ;  /* 0x0000750032001a0c */ /* 0x000fe20003f66270 */
[----:B------:R1:W-:Y:S04]  /*1e70*/  @!P2 LDGSTS.E.BYPASS.LTC128B.128 [R52+0xf100], [R4.64], !P6 ;  /* 0x0f1000000434afae */ /* 0x0003e8000f101d46 */
[----:B------:R-:W1:Y:S04]  /*1e80*/  SHFL.IDX PT, R9, R9, 0x1, 0x181f ;  /* 0x00381f0009097f89 */ /* 0x000e6800000e0000 */
[----:B------:R-:W0:Y:S01]  /*1e90*/  LDGDEPBAR ;  /* 0x00000000000079af */ /* 0x000e220000000000 */
[----:B-1----:R-:W-:-:S02]  /*1ea0*/  @P1 LEA R2, P0, R30, R0, 0x1 ;  /* 0x000000001e021211 */ /* 0x002fc400078008ff */
[----:B------:R-:W-:Y:S02]  /*1eb0*/  @P1 LEA R4, P2, R50, R0, 0x1 ;  /* 0x0000000032041211 */ /* 0x000fe400078408ff */
[-C--:B------:R-:W-:Y:S02]  /*1ec0*/  @P1 LEA.HI.X R3, R30, R6.reuse, R31, 0x1, P0 ;  /* 0x000000061e031211 */ /* 0x080fe400000f0c1f */
[----:B------:R-:W-:Y:S02]  /*1ed0*/  @P1 LEA.HI.X R5, R50, R6, R29, 0x1, P2 ;  /* 0x0000000632051211 */ /* 0x000fe400010f0c1d */
[----:B------:R-:W-:Y:S01]  /*1ee0*/  ISETP.GE.AND P0, PT, R10, 0x21, PT ;  /* 0x000000210a00780c */ /* 0x000fe20003f06270 */
[----:B------:R1:W-:Y:S01]  /*1ef0*/  @P1 LDGSTS.E.BYPASS.LTC128B.128 [R52+0x10100], [R2.64], !P4 ;  /* 0x1010000002341fae */ /* 0x0003e2000e101d46 */
[----:B------:R-:W-:-:S03]  /*1f00*/  @P1 ISETP.GE.AND P4, PT, R49, c[0x0][0x1d4], PT ;  /* 0x0000750031001a0c */ /* 0x000fc60003f86270 */
[----:B------:R1:W-:Y:S01]  /*1f10*/  @P1 LDGSTS.E.BYPASS.LTC128B.128 [R52+0x12100], [R4.64], !P3 ;  /* 0x1210000004341fae */ /* 0x0003e2000d901d46 */
[----:B------:R-:W-:-:S07]  /*1f20*/  @P1 ISETP.GE.AND P3, PT, R53, c[0x0][0x1d4], PT ;  /* 0x0000750035001a0c */ /* 0x000fce0003f66270 */
[----:B------:R-:W-:Y:S02]  /*1f30*/  @P0 ISETP.GE.AND P5, PT, R30, c[0x0][0x1d4], PT ;  /* 0x000075001e000a0c */ /* 0x000fe40003fa6270 */
[----:B-1----:R-:W-:-:S04]  /*1f40*/  @P1 LEA R2, P2, R49, R0, 0x1 ;  /* 0x0000000031021211 */ /* 0x002fc800078408ff */
[----:B------:R-:W-:Y:S02]  /*1f50*/  @P1 LEA.HI.X R3, R49, R6, R28, 0x1, P2 ;  /* 0x0000000631031211 */ /* 0x000fe400010f0c1c */
[----:B------:R-:W-:-:S03]  /*1f60*/  @P1 LEA R4, P2, R53, R0, 0x1 ;  /* 0x0000000035041211 */ /* 0x000fc600078408ff */
[----:B------:R1:W-:Y:S01]  /*1f70*/  @P1 LDGSTS.E.BYPASS.LTC128B.128 [R52+0x14100], [R2.64], !P4 ;  /* 0x1410000002341fae */ /* 0x0003e2000e101d46 */
[----:B------:R-:W-:-:S05]  /*1f80*/  @P1 LEA.HI.X R5, R53, R6, R32, 0x1, P2 ;  /* 0x0000000635051211 */ /* 0x000fca00010f0c20 */
[----:B------:R1:W-:Y:S01]  /*1f90*/  @P1 LDGSTS.E.BYPASS.LTC128B.128 [R52+0x16100], [R4.64], !P3 ;  /* 0x1610000004341fae */ /* 0x0003e2000d901d46 */
[CC--:B------:R-:W-:Y:S02]  /*1fa0*/  @P0 LEA R6, P1, R50.reuse, R8.reuse, 0x1 ;  /* 0x0000000832060211 */ /* 0x0c0fe400078208ff */
[C---:B------:R-:W-:Y:S02]  /*1fb0*/  @P0 ISETP.GE.AND P4, PT, R50.reuse, c[0x0][0x1d4], PT ;  /* 0x0000750032000a0c */ /* 0x040fe40003f86270 */
[----:B------:R-:W-:Y:S02]  /*1fc0*/  @P0 ISETP.GE.AND P3, PT, R49, c[0x0][0x1d4], PT ;  /* 0x0000750031000a0c */ /* 0x000fe40003f66270 */
[----:B------:R-:W-:Y:S02]  /*1fd0*/  @P0 LEA.HI.X R7, R50, R9, R29, 0x1, P1 ;  /* 0x0000000932070211 */ /* 0x000fe400008f0c1d */
[----:B------:R-:W-:Y:S02]  /*1fe0*/  @P0 ISETP.GE.AND P1, PT, R53, c[0x0][0x1d4], PT ;  /* 0x0000750035000a0c */ /* 0x000fe40003f26270 */
[----:B-1----:R-:W-:-:S04]  /*1ff0*/  @P0 LEA R2, P2, R30, R8, 0x1 ;  /* 0x000000081e020211 */ /* 0x002fc800078408ff */
[----:B------:R-:W-:Y:S02]  /*2000*/  @P0 LEA.HI.X R3, R30, R9, R31, 0x1, P2 ;  /* 0x000000091e030211 */ /* 0x000fe400010f0c1f */
[----:B------:R-:W-:-:S03]  /*2010*/  @P0 LEA R4, P2, R49, R8, 0x1 ;  /* 0x0000000831040211 */ /* 0x000fc600078408ff */
[----:B------:R1:W-:Y:S01]  /*2020*/  @P0 LDGSTS.E.BYPASS.LTC128B.128 [R52+0x11100], [R2.64], !P5 ;  /* 0x1110000002340fae */ /* 0x0003e2000e901d46 */
[----:B------:R-:W-:-:S03]  /*2030*/  @P0 LEA.HI.X R5, R49, R9, R28, 0x1, P2 ;  /* 0x0000000931050211 */ /* 0x000fc600010f0c1c */
[----:B------:R2:W-:Y:S04]  /*2040*/  @P0 LDGSTS.E.BYPASS.LTC128B.128 [R52+0x13100], [R6.64], !P4 ;  /* 0x1310000006340fae */ /* 0x0005e8000e101d46 */
[----:B------:R2:W-:Y:S01]  /*2050*/  @P0 LDGSTS.E.BYPASS.LTC128B.128 [R52+0x15100], [R4.64], !P3 ;  /* 0x1510000004340fae */ /* 0x0005e2000d901d46 */
[----:B-1----:R-:W-:-:S04]  /*2060*/  @P0 LEA R2, P2, R53, R8, 0x1 ;  /* 0x0000000835020211 */ /* 0x002fc800078408ff */
[----:B------:R-:W-:-:S05]  /*2070*/  @P0 LEA.HI.X R3, R53, R9, R32, 0x1, P2 ;  /* 0x0000000935030211 */ /* 0x000fca00010f0c20 */
[----:B------:R1:W-:Y:S04]  /*2080*/  @P0 LDGSTS.E.BYPASS.LTC128B.128 [R52+0x17100], [R2.64], !P1 ;  /* 0x1710000002340fae */ /* 0x0003e8000c901d46 */
[----:B------:R-:W0:Y:S01]  /*2090*/  LDGDEPBAR ;  /* 0x00000000000079af */ /* 0x000e220000000000 */
[----:B------:R-:W-:-:S04]  /*20a0*/  DEPBAR.LE SB0, 0x1 ;  /* 0x000080400000791a */ /* 0x000fc80000000000 */
[----:B------:R-:W-:Y:S06]  /*20b0*/  BAR.SYNC.DEFER_BLOCKING 0x0 ;  /* 0x0000000000007b1d */ /* 0x000fec0000010000 */
[----:B---3--:R-:W-:Y:S04]  /*20c0*/  LDSM.16.M88.4 R168, [R18] ;  /* 0x0000000012a8783b */ /* 0x008fe80000000200 */
[----:B--2---:R-:W-:Y:S04]  /*20d0*/  LDSM.16.M88.4 R172, [R17] ;  /* 0x0000000011ac783b */ /* 0x004fe80000000200 */
[----:B----4-:R-:W-:Y:S04]  /*20e0*/  LDSM.16.M88.4 R192, [R16] ;  /* 0x0000000010c0783b */ /* 0x010fe80000000200 */
[----:B------:R-:W-:Y:S04]  /*20f0*/  LDSM.16.M88.4 R196, [R15] ;  /* 0x000000000fc4783b */ /* 0x000fe80000000200 */
[----:B------:R-:W-:Y:S04]  /*2100*/  LDSM.16.M88.4 R200, [R18+0x4000] ;  /* 0x0040000012c8783b */ /* 0x000fe80000000200 */
        /* <DEDUP_REMOVED lines=10> */
[----:B------:R2:W-:Y:S04]  /*21b0*/  LDSM.16.M88.4 R244, [R15+0xc000] ;  /* 0x00c000000ff4783b */ /* 0x0005e80000000200 */
[----:B------:R-:W-:Y:S06]  /*21c0*/  BAR.SYNC.DEFER_BLOCKING 0x0 ;  /* 0x0000000000007b1d */ /* 0x000fec0000010000 */
[----:B------:R-:W2:Y:S01]  /*21d0*/  S2R R47, SR_TID.X ;  /* 0x00000000002f7919 */ /* 0x000ea20000002100 */
[----:B------:R-:W-:-:S04]  /*21e0*/  DEPBAR.LE SB0, 0x0 ;  /* 0x000080000000791a */ /* 0x000fc80000000000 */
[----:B------:R-:W-:Y:S01]  /*21f0*/  BAR.SYNC.DEFER_BLOCKING 0x0 ;  /* 0x0000000000007b1d */ /* 0x000fe20000010000 */
[----:B--2---:R-:W-:-:S04]  /*2200*/  SHF.R.S32.HI R15, RZ, 0x1f, R47 ;  /* 0x0000001fff0f7819 */ /* 0x004fc8000001142f */
[----:B------:R-:W-:Y:S01]  /*2210*/  LEA.HI R15, R15, R47, RZ, 0x3 ;  /* 0x0000002f0f0f7211 */ /* 0x000fe200078f18ff */
[----:B------:R-:W2:Y:S03]  /*2220*/  LDSM.16.M88.4 R4, [R101] ;  /* 0x000000006504783b */ /* 0x000ea60000000200 */
[----:B------:R-:W-:Y:S01]  /*2230*/  LOP3.LUT R15, R15, 0xfffffff8, RZ, 0xc0, !PT ;  /* 0xfffffff80f0f7812 */ /* 0x000fe200078ec0ff */
[----:B------:R-:W-:Y:S01]  /*2240*/  IMAD R0, R11, c[0x0][0x208], RZ ;  /* 0x000082000b007a24 */ /* 0x000fe200078e02ff */
[----:B------:R-:W-:Y:S01]  /*2250*/  IADD3 R252, R101, 0x20, RZ ;  /* 0x0000002065fc7810 */ /* 0x000fe20007ffe0ff */
[----:B-1----:R-:W-:Y:S01]  /*2260*/  IMAD.WIDE.U32 R2, R25, c[0x0][0x208], RZ ;  /* 0x0000820019027a25 */ /* 0x002fe200078e00ff */
[----:B------:R-:W-:Y:S03]  /*2270*/  LDSM.16.M88.4 R40, [R101+0x1000] ;  /* 0x001000006528783b */ /* 0x000fe60000000200 */
[----:B------:R-:W-:-:S05]  /*2280*/  IMAD.IADD R15, R47, 0x1, -R15 ;  /* 0x000000012f0f7824 */ /* 0x000fca00078e0a0f */
[----:B------:R-:W-:Y:S01]  /*2290*/  R2P PR, R15, 0x6 ;  /* 0x000000060f007804 */ /* 0x000fe20000000000 */
[----:B------:R-:W-:-:S04]  /*22a0*/  IMAD R0, R25, c[0x0][0x20c], R0 ;  /* 0x0000830019007a24 */ /* 0x000fc800078e0200 */
[----:B------:R-:W-:Y:S02]  /*22b0*/  IMAD.IADD R3, R3, 0x1, R0 ;  /* 0x0000000103037824 */ /* 0x000fe400078e0200 */
[----:B------:R-:W-:-:S06]  /*22c0*/  IMAD.WIDE.U32 R8, R46, c[0x0][0x210], RZ ;  /* 0x000084002e087a25 */ /* 0x000fcc00078e00ff */
[----:B------:R-:W-:Y:S01]  /*22d0*/  @P1 IADD3 R252, R101, -0x20, RZ ;  /* 0xffffffe065fc1810 */ /* 0x000fe20007ffe0ff */
[----:B------:R-:W-:Y:S02]  /*22e0*/  IMAD R0, R14, c[0x0][0x218], RZ ;  /* 0x000086000e007a24 */ /* 0x000fe400078e02ff */
[----:B------:R-:W-:Y:S02]  /*22f0*/  IMAD.WIDE.U32 R2, R33, c[0x0][0x218], R2 ;  /* 0x0000860021027a25 */ /* 0x000fe400078e0002 */
[----:B------:R-:W1:Y:S01]  /*2300*/  LDSM.16.M88.4 R20, [R252] ;  /* 0x00000000fc14783b */ /* 0x000e620000000200 */
[----:B--2---:R-:W-:Y:S03]  /*2310*/  HMMA.16816.F32 R16, R168, R4, RZ ;  /* 0x00000004a810723c */ /* 0x004fe600000018ff */
[----:B------:R-:W-:Y:S01]  /*2320*/  STL.64 [R1+0xa0], R8 ;  /* 0x0000a00801007387 */ /* 0x000fe20000100a00 */
[----:B------:R-:W-:-:S02]  /*2330*/  IMAD.SHL.U32 R90, R50, 0x2, RZ ;  /* 0x00000002325a7824 */ /* 0x000fc400078e00ff */
[C---:B------:R-:W-:Y:S01]  /*2340*/  IMAD.SHL.U32 R91, R49.reuse, 0x2, RZ ;  /* 0x00000002315b7824 */ /* 0x040fe200078e00ff */
[----:B------:R-:W-:Y:S01]  /*2350*/  SHF.L.U64.HI R85, R50, 0x1, R29 ;  /* 0x0000000132557819 */ /* 0x000fe2000001021d */
[----:B------:R-:W-:Y:S01]  /*2360*/  IMAD.SHL.U32 R89, R30, 0x2, RZ ;  /* 0x000000021e597824 */ /* 0x000fe200078e00ff */
[----:B------:R-:W-:Y:S01]  /*2370*/  SHF.L.U64.HI R86, R49, 0x1, R28 ;  /* 0x0000000131567819 */ /* 0x000fe2000001021c */
[----:B------:R-:W-:Y:S01]  /*2380*/  IMAD R4, R24, c[0x0][0x210], RZ ;  /* 0x0000840018047a24 */ /* 0x000fe200078e02ff */
[----:B------:R-:W-:Y:S01]  /*2390*/  HMMA.16816.F32 R12, R168, R6, RZ ;  /* 0x00000006a80c723c */ /* 0x000fe200000018ff */
[----:B------:R-:W-:Y:S02]  /*23a0*/  LDSM.16.M88.4 R24, [R101+0x800] ;  /* 0x000800006518783b */ /* 0x000fe40000000200 */
[----:B------:R-:W-:Y:S01]  /*23b0*/  IMAD R4, R46, c[0x0][0x214], R4 ;  /* 0x000085002e047a24 */ /* 0x000fe200078e0204 */
[----:B------:R-:W-:Y:S01]  /*23c0*/  SHF.L.U64.HI R84, R30, 0x1, R31 ;  /* 0x000000011e547819 */ /* 0x000fe2000001021f */
[C---:B------:R-:W-:Y:S01]  /*23d0*/  IMAD.SHL.U32 R92, R53.reuse, 0x2, RZ ;  /* 0x00000002355c7824 */ /* 0x040fe200078e00ff */
[----:B------:R-:W-:Y:S01]  /*23e0*/  SHF.L.U64.HI R87, R53, 0x1, R32 ;  /* 0x0000000135577819 */ /* 0x000fe20000010220 */
[----:B------:R-:W-:Y:S01]  /*23f0*/  IMAD.IADD R5, R9, 0x1, R4 ;  /* 0x0000000109057824 */ /* 0x000fe200078e0204 */
[----:B------:R-:W-:Y:S01]  /*2400*/  LDSM.16.M88.4 R44, [R252+0x1000] ;  /* 0x00100000fc2c783b */ /* 0x000fe20000000200 */
[----:B------:R-:W-:Y:S01]  /*2410*/  IMAD R4, R33, c[0x0][0x21c], R0 ;  /* 0x0000870021047a24 */ /* 0x000fe200078e0200 */
[----:B------:R-:W-:-:S02]  /*2420*/  IADD3 R0, P0, R2, R8, RZ ;  /* 0x0000000802007210 */ /* 0x000fc40007f1e0ff */
[----:B------:R-:W-:Y:S02]  /*2430*/  STL [R1+0xb0], R5 ;  /* 0x0000b00501007387 */ /* 0x000fe40000100800 */
[----:B------:R-:W-:Y:S02]  /*2440*/  IADD3.X R3, R5, R3, R4, P0, !PT ;  /* 0x0000000305037210 */ /* 0x000fe400007fe404 */
[C---:B------:R-:W-:Y:S01]  /*2450*/  LEA R2, P0, R0.reuse, c[0x0][0x1f8], 0x1 ;  /* 0x00007e0000027a11 */ /* 0x040fe200078008ff */
[----:B------:R-:W-:Y:S03]  /*2460*/  LDSM.16.M88.4 R32, [R101+0x1800] ;  /* 0x001800006520783b */ /* 0x000fe60000000200 */
[----:B------:R-:W-:Y:S01]  /*2470*/  LEA.HI.X R3, R0, c[0x0][0x1fc], R3, 0x1, P0 ;  /* 0x00007f0000037a11 */ /* 0x000fe200000f0c03 */
[----:B------:R-:W2:Y:S04]  /*2480*/  SHFL.IDX PT, R4, R2, RZ, 0x181f ;  /* 0x00181fff02047589 */ /* 0x000ea800000e0000 */
[----:B------:R-:W3:Y:S04]  /*2490*/  SHFL.IDX PT, R5, R3, RZ, 0x181f ;  /* 0x00181fff03057589 */ /* 0x000ee800000e0000 */
[----:B------:R-:W4:Y:S04]  /*24a0*/  SHFL.IDX PT, R2, R2, 0x1, 0x181f ;  /* 0x00381f0002027f89 */ /* 0x000f2800000e0000 */
[----:B------:R-:W4:Y:S01]  /*24b0*/  SHFL.IDX PT, R3, R3, 0x1, 0x181f ;  /* 0x00381f0003037f89 */ /* 0x000f2200000e0000 */
[----:B-1----:R-:W-:Y:S01]  /*24c0*/  HMMA.16816.F32 R80, R172, R20, R16 ;  /* 0x00000014ac50723c */ /* 0x002fe20000001810 */
[----:B------:R-:W-:-:S02]  /*24d0*/  ISETP.GE.AND P5, PT, R30, c[0x0][0x1d4], PT ;  /* 0x000075001e007a0c */ /* 0x000fc40003fa6270 */
[----:B------:R-:W1:Y:S05]  /*24e0*/  LDSM.16.M88.4 R36, [R252+0x800] ;  /* 0x00080000fc24783b */ /* 0x000e6a0000000200 */
[----:B------:R-:W-:Y:S01]  /*24f0*/  HMMA.16816.F32 R76, R172, R22, R12 ;  /* 0x00000016ac4c723c */ /* 0x000fe2000000180c */
[C---:B--2---:R-:W-:Y:S02]  /*2500*/  IADD3 R16, P0, R4.reuse, R90, RZ ;  /* 0x0000005a04107210 */ /* 0x044fe40007f1e0ff */
[----:B------:R-:W-:-:S04]  /*2510*/  IADD3 R18, P1, R4, R89, RZ ;  /* 0x0000005904127210 */ /* 0x000fc80007f3e0ff */
[----:B------:R-:W-:Y:S01]  /*2520*/  IADD3 R14, P3, R4, R91, RZ ;  /* 0x0000005b040e7210 */ /* 0x000fe20007f7e0ff */
[C-C-:B---3--:R-:W-:Y:S01]  /*2530*/  IMAD.X R17, R5.reuse, 0x1, R85.reuse, P0 ;  /* 0x0000000105117824 */ /* 0x148fe200000e0655 */
[----:B------:R-:W-:Y:S02]  /*2540*/  SEL R0, R48, 0xffffffc0, !P2 ;  /* 0xffffffc030007807 */ /* 0x000fe40005000000 */
[----:B----4-:R-:W-:Y:S01]  /*2550*/  IADD3 R8, P0, R2, R90, RZ ;  /* 0x0000005a02087210 */ /* 0x010fe20007f1e0ff */
[C---:B------:R-:W-:Y:S01]  /*2560*/  IMAD.X R15, R5.reuse, 0x1, R86, P3 ;  /* 0x00000001050f7824 */ /* 0x040fe200018e0656 */
[----:B------:R-:W-:Y:S01]  /*2570*/  IADD3 R4, P2, R4, R92, RZ ;  /* 0x0000005c04047210 */ /* 0x000fe20007f5e0ff */
[----:B------:R-:W-:Y:S01]  /*2580*/  IMAD.X R19, R5, 0x1, R84, P1 ;  /* 0x0000000105137824 */ /* 0x000fe200008e0654 */
[----:B------:R-:W-:Y:S01]  /*2590*/  ISETP.GE.AND P3, PT, R50, c[0x0][0x1d4], PT ;  /* 0x0000750032007a0c */ /* 0x000fe20003f66270 */
[----:B------:R-:W-:Y:S01]  /*25a0*/  IMAD.X R9, R3, 0x1, R85, P0 ;  /* 0x0000000103097824 */ /* 0x000fe200000e0655 */
[----:B------:R-:W-:-:S02]  /*25b0*/  IADD3 R12, P1, R2, R89, RZ ;  /* 0x00000059020c7210 */ /* 0x000fc40007f3e0ff */
[C---:B------:R-:W-:Y:S01]  /*25c0*/  ISETP.LT.OR P4, PT, R10.reuse, 0x1, P5 ;  /* 0x000000010a00780c */ /* 0x040fe20002f81670 */
[----:B------:R-:W-:Y:S01]  /*25d0*/  IMAD.X R5, R5, 0x1, R87, P2 ;  /* 0x0000000105057824 */ /* 0x000fe200010e0657 */
[----:B------:R-:W-:Y:S01]  /*25e0*/  ISETP.LT.OR P0, PT, R10, 0x1, P3 ;  /* 0x000000010a00780c */ /* 0x000fe20001f01670 */
[----:B------:R-:W-:Y:S01]  /*25f0*/  IMAD.X R13, R3, 0x1, R84, P1 ;  /* 0x00000001030d7824 */ /* 0x000fe200008e0654 */
[----:B------:R-:W-:Y:S02]  /*2600*/  IADD3 R6, P2, R2, R91, RZ ;  /* 0x0000005b02067210 */ /* 0x000fe40007f5e0ff */
[----:B------:R-:W-:Y:S01]  /*2610*/  ISETP.GE.AND P1, PT, R49, c[0x0][0x1d4], PT ;  /* 0x0000750031007a0c */ /* 0x000fe20003f26270 */
[----:B------:R-:W-:Y:S01]  /*2620*/  HMMA.16816.F32 R20, R168, R40, RZ ;  /* 0x00000028a814723c */ /* 0x000fe200000018ff */
[----:B------:R-:W2:Y:S01]  /*2630*/  LDSM.16.M88.4 R48, [R252+0x1800] ;  /* 0x00180000fc30783b */ /* 0x000ea20000000200 */
[----:B------:R-:W-:Y:S01]  /*2640*/  IMAD.X R7, R3, 0x1, R86, P2 ;  /* 0x0000000103077824 */ /* 0x000fe200010e0656 */
[----:B------:R-:W-:-:S03]  /*2650*/  ISETP.LT.OR P2, PT, R10, 0x1, P1 ;  /* 0x000000010a00780c */ /* 0x000fc60000f41670 */
[----:B------:R-:W-:Y:S01]  /*2660*/  @!PT LDS RZ, [RZ] ;  /* 0x00000000fffff984 */ /* 0x000fe20000000800 */
[----:B------:R-:W-:Y:S01]  /*2670*/  @!PT LDS RZ, [RZ] ;  /* 0x00000000fffff984 */ /* 0x000fe20000000800 */
[----:B------:R-:W-:Y:S01]  /*2680*/  @!PT LDS RZ, [RZ] ;  /* 0x00000000fffff984 */ /* 0x000fe20000000800 */
[----:B------:R3:W-:Y:S02]  /*2690*/  LDGSTS.E.BYPASS.LTC128B.128 [R52+0x100], [R18.64], !P4 ;  /* 0x0010000012347fae */ /* 0x0007e4000e101d46 */
[----:B------:R-:W-:Y:S02]  /*26a0*/  HMMA.16816.F32 R28, R168, R24, RZ ;  /* 0x00000018a81c723c */ /* 0x000fe400000018ff */
[----:B------:R3:W-:Y:S01]  /*26b0*/  LDGSTS.E.BYPASS.LTC128B.128 [R52+0x2100], [R16.64], !P0 ;  /* 0x0210000010347fae */ /* 0x0007e2000c101d46 */
[----:B------:R-:W-:-:S05]  /*26c0*/  ISETP.GE.AND P0, PT, R53, c[0x0][0x1d4], PT ;  /* 0x0000750035007a0c */ /* 0x000fca0003f06270 */
[----:B------:R-:W-:Y:S01]  /*26d0*/  HMMA.16816.F32 R24, R168, R26, RZ ;  /* 0x0000001aa818723c */ /* 0x000fe200000018ff */
[C---:B------:R-:W-:Y:S01]  /*26e0*/  ISETP.LT.OR P4, PT, R10.reuse, 0x1, P0 ;  /* 0x000000010a00780c */ /* 0x040fe20000781670 */
[----:B------:R4:W-:Y:S01]  /*26f0*/  LDGSTS.E.BYPASS.LTC128B.128 [R52+0x4100], [R14.64], !P2 ;  /* 0x041000000e347fae */ /* 0x0009e2000d101d46 */
[C---:B------:R-:W-:Y:S02]  /*2700*/  ISETP.LT.OR P5, PT, R10.reuse, 0x21, P5 ;  /* 0x000000210a00780c */ /* 0x040fe40002fa1670 */
[C---:B------:R-:W-:Y:S02]  /*2710*/  ISETP.LT.OR P3, PT, R10.reuse, 0x21, P3 ;  /* 0x000000210a00780c */ /* 0x040fe40001f61670 */
[C---:B------:R-:W-:Y:S02]  /*2720*/  ISETP.LT.OR P2, PT, R10.reuse, 0x21, P1 ;  /* 0x000000210a00780c */ /* 0x040fe40000f41670 */
[----:B------:R-:W-:Y:S02]  /*2730*/  ISETP.LT.OR P1, PT, R10, 0x21, P0 ;  /* 0x000000210a00780c */ /* 0x000fe40000721670 */
[----:B------:R-:W-:Y:S01]  /*2740*/  IADD3 R2, P0, R2, R92, RZ ;  /* 0x0000005c02027210 */ /* 0x000fe20007f1e0ff */
[----:B------:R-:W-:-:S02]  /*2750*/  IMAD.IADD R100, R101, 0x1, R0 ;  /* 0x0000000165647824 */ /* 0x000fc400078e0200 */
[----:B------:R1:W-:Y:S02]  /*2760*/  LDGSTS.E.BYPASS.LTC128B.128 [R52+0x6100], [R4.64], !P4 ;  /* 0x0610000004347fae */ /* 0x0003e4000e101d46 */
[----:B------:R-:W-:Y:S01]  /*2770*/  IMAD.X R3, R3, 0x1, R87, P0 ;  /* 0x0000000103037824 */ /* 0x000fe200000e0657 */
[----:B------:R-:W-:Y:S01]  /*2780*/  HMMA.16816.F32 R56, R172, R44, R20 ;  /* 0x0000002cac38723c */ /* 0x000fe20000001814 */
[----:B------:R4:W-:Y:S04]  /*2790*/  LDGSTS.E.BYPASS.LTC128B.128 [R52+0x1100], [R12.64], !P5 ;  /* 0x011000000c347fae */ /* 0x0009e8000e901d46 */
[----:B------:R2:W-:Y:S03]  /*27a0*/  LDGSTS.E.BYPASS.LTC128B.128 [R52+0x3100], [R8.64], !P3 ;  /* 0x0310000008347fae */ /* 0x0005e6000d901d46 */
[C---:B---3--:R-:W-:Y:S01]  /*27b0*/  HMMA.16816.F32 R16, R168.reuse, R32, RZ ;  /* 0x00000020a810723c */ /* 0x048fe200000018ff */
[----:B------:R3:W-:Y:S04]  /*27c0*/  LDGSTS.E.BYPASS.LTC128B.128 [R52+0x5100], [R6.64], !P2 ;  /* 0x0510000006347fae */ /* 0x0007e8000d101d46 */
[----:B------:R3:W-:Y:S03]  /*27d0*/  LDGSTS.E.BYPASS.LTC128B.128 [R52+0x7100], [R2.64], !P1 ;  /* 0x0710000002347fae */ /* 0x0007e6000c901d46 */
[----:B------:R-:W-:Y:S01]  /*27e0*/  HMMA.16816.F32 R20, R168, R42, RZ ;  /* 0x0000002aa814723c */ /* 0x000fe200000018ff */
[----:B------:R-:W-:Y:S04]  /*27f0*/  LDSM.16.M88.4 R40, [R100+0x1000] ;  /* 0x001000006428783b */ /* 0x000fe80000000200 */
[----:B------:R-:W0:Y:S03]  /*2800*/  LDGDEPBAR ;  /* 0x00000000000079af */ /* 0x000e260000000000 */
[----:B-1----:R-:W-:Y:S01]  /*2810*/  HMMA.16816.F32 R64, R172, R38, R24 ;  /* 0x00000026ac40723c */ /* 0x002fe20000001818 */
[----:B------:R-:W1:Y:S07]  /*2820*/  LDSM.16.M88.4 R24, [R100] ;  /* 0x000000006418783b */ /* 0x000e6e0000000200 */
[----:B--2---:R-:W-:Y:S01]  /*2830*/  HMMA.16816.F32 R8, R168, R34, RZ ;  /* 0x00000022a808723c */ /* 0x004fe200000018ff */
[----:B------:R-:W2:Y:S07]  /*2840*/  LDSM.16.M88.4 R32, [R100+0x800] ;  /* 0x000800006420783b */ /* 0x000eae0000000200 */
[----:B------:R-:W-:Y:S01]  /*2850*/  HMMA.16816.F32 R68, R172, R36, R28 ;  /* 0x00000024ac44723c */ /* 0x000fe2000000181c */
[----:B------:R-:W2:Y:S01]  /*2860*/  LDSM.16.M88.4 R36, [R100+0x1800] ;  /* 0x001800006424783b */ /* 0x000ea20000000200 */
[----:B---3--:R-:W-:-:S05]  /*2870*/  IADD3 R2, R252, 0x6000, RZ ;  /* 0x00006000fc027810 */ /* 0x008fca0007ffe0ff */
[----:B------:R-:W-:Y:S01]  /*2880*/  IMAD.IADD R0, R2, 0x1, R0 ;  /* 0x0000000102007824 */ /* 0x000fe200078e0200 */
[C---:B------:R-:W-:Y:S04]  /*2890*/  HMMA.16816.F32 R16, R172.reuse, R48, R16 ;  /* 0x00000030ac10723c */ /* 0x040fe80000001810 */
[----:B----4-:R-:W3:Y:S04]  /*28a0*/  LDSM.16.M88.4 R12, [R0+-0x6000] ;  /* 0xffa00000000c783b */ /* 0x010ee80000000200 */
[C---:B------:R-:W-:Y:S01]  /*28b0*/  HMMA.16816.F32 R28, R172.reuse, R46, R20 ;  /* 0x0000002eac1c723c */ /* 0x040fe20000001814 */
[----:B------:R-:W4:Y:S04]  /*28c0*/  LDSM.16.M88.4 R52, [R0+-0x5800] ;  /* 0xffa800000034783b */ /* 0x000f280000000200 */
[----:B------:R-:W3:Y:S03]  /*28d0*/  LDSM.16.M88.4 R60, [R0+-0x5000] ;  /* 0xffb00000003c783b */ /* 0x000ee60000000200 */
[----:B------:R-:W-:Y:S01]  /*28e0*/  HMMA.16816.F32 R8, R172, R50, R8 ;  /* 0x00000032ac08723c */ /* 0x000fe20000001808 */
[----:B------:R-:W3:Y:S07]  /*28f0*/  LDSM.16.M88.4 R72, [R0+-0x4800] ;  /* 0xffb800000048783b */ /* 0x000eee0000000200 */
[C---:B-1----:R-:W-:Y:S01]  /*2900*/  HMMA.16816.F32 R4, R192.reuse, R24, R80 ;  /* 0x00000018c004723c */ /* 0x042fe20000001850 */
[----:B------:R-:W-:Y:S07]  /*2910*/  LDSM.16.M88.4 R80, [R100+0x7800] ;  /* 0x007800006450783b */ /* 0x000fee0000000200 */
[C---:B------:R-:W-:Y:S01]  /*2920*/  HMMA.16816.F32 R20, R192.reuse, R26, R76 ;  /* 0x0000001ac014723c */ /* 0x040fe2000000184c */
[----:B------:R-:W-:Y:S07]  /*2930*/  LDSM.16.M88.4 R76, [R101+0x3800] ;  /* 0x00380000654c783b */ /* 0x000fee0000000200 */
[C---:B--2---:R-:W-:Y:S01]  /*2940*/  HMMA.16816.F32 R24, R192.reuse, R32, R68 ;  /* 0x00000020c018723c */ /* 0x044fe20000001844 */
[----:B------:R-:W-:Y:S07]  /*2950*/  LDSM.16.M88.4 R68, [R252+0x3800] ;  /* 0x00380000fc44783b */ /* 0x000fee0000000200 */
[C---:B------:R-:W-:Y:S01]  /*2960*/  HMMA.16816.F32 R32, R192.reuse, R34, R64 ;  /* 0x00000022c020723c */ /* 0x040fe20000001840 */
[----:B------:R-:W-:Y:S07]  /*2970*/  LDSM.16.M88.4 R64, [R101+0x3000] ;  /* 0x003000006540783b */ /* 0x000fee0000000200 */
[C---:B------:R-:W-:Y:S01]  /*2980*/  HMMA.16816.F32 R48, R192.reuse, R40, R56 ;  /* 0x00000028c030723c */ /* 0x040fe20000001838 */
[----:B------:R-:W-:Y:S07]  /*2990*/  LDSM.16.M88.4 R56, [R101+0x2800] ;  /* 0x002800006538783b */ /* 0x000fee0000000200 */
[C---:B------:R-:W-:Y:S08]  /*29a0*/  HMMA.16816.F32 R16, R192.reuse, R36, R16 ;  /* 0x00000024c010723c */ /* 0x040ff00000001810 */
[C---:B------:R-:W-:Y:S01]  /*29b0*/  HMMA.16816.F32 R44, R192.reuse, R42, R28 ;  /* 0x0000002ac02c723c */ /* 0x040fe2000000181c */
[----:B------:R-:W-:Y:S07]  /*29c0*/  LDSM.16.M88.4 R40, [R252+0x2800] ;  /* 0x00280000fc28783b */ /* 0x000fee0000000200 */
[----:B------:R-:W-:Y:S01]  /*29d0*/  HMMA.16816.F32 R8, R192, R38, R8 ;  /* 0x00000026c008723c */ /* 0x000fe20000001808 */
[----:B------:R-:W1:Y:S07]  /*29e0*/  LDSM.16.M88.4 R36, [R101+0x2000] ;  /* 0x002000006524783b */ /* 0x000e6e0000000200 */
[C---:B---3--:R-:W-:Y:S08]  /*29f0*/  HMMA.16816.F32 R4, R196.reuse, R12, R4 ;  /* 0x0000000cc404723c */ /* 0x048ff00000001804 */
[C---:B------:R-:W-:Y:S08]  /*2a00*/  HMMA.16816.F32 R12, R196.reuse, R14, R20 ;  /* 0x0000000ec40c723c */ /* 0x040ff00000001814 */
[C---:B----4-:R-:W-:Y:S08]  /*2a10*/  HMMA.16816.F32 R20, R196.reuse, R52, R24 ;  /* 0x00000034c414723c */ /* 0x050ff00000001818 */
        /* <DEDUP_REMOVED lines=8> */
[----:B------:R-:W2:Y:S04]  /*2aa0*/  LDSM.16.M88.4 R8, [R252+0x2000] ;  /* 0x00200000fc08783b */ /* 0x000ea80000000200 */
[----:B------:R-:W-:Y:S03]  /*2ab0*/  LDSM.16.M88.4 R72, [R100+0x3800] ;  /* 0x003800006448783b */ /* 0x000fe60000000200 */
[C---:B-1----:R-:W-:Y:S08]  /*2ac0*/  HMMA.16816.F32 R4, R200.reuse, R36, R4 ;  /* 0x00000024c804723c */ /* 0x042ff00000001804 */
[C---:B------:R-:W-:Y:S01]  /*2ad0*/  HMMA.16816.F32 R12, R200.reuse, R38, R12 ;  /* 0x00000026c80c723c */ /* 0x040fe2000000180c */
[----:B------:R-:W1:Y:S07]  /*2ae0*/  LDSM.16.M88.4 R36, [R100+0x2000] ;  /* 0x002000006424783b */ /* 0x000e6e0000000200 */
[C---:B------:R-:W-:Y:S08]  /*2af0*/  HMMA.16816.F32 R20, R200.reuse, R56, R20 ;  /* 0x00000038c814723c */ /* 0x040ff00000001814 */
[C---:B------:R-:W-:Y:S01]  /*2b00*/  HMMA.16816.F32 R28, R200.reuse, R58, R28 ;  /* 0x0000003ac81c723c */ /* 0x040fe2000000181c */
[----:B------:R-:W-:Y:S07]  /*2b10*/  LDSM.16.M88.4 R56, [R0+-0x3000] ;  /* 0xffd000000038783b */ /* 0x000fee0000000200 */
[C---:B------:R-:W-:Y:S08]  /*2b20*/  HMMA.16816.F32 R32, R200.reuse, R64, R32 ;  /* 0x00000040c820723c */ /* 0x040ff00000001820 */
[C---:B------:R-:W-:Y:S08]  /*2b30*/  HMMA.16816.F32 R24, R200.reuse, R76, R24 ;  /* 0x0000004cc818723c */ /* 0x040ff00000001818 */
[C---:B------:R-:W-:Y:S01]  /*2b40*/  HMMA.16816.F32 R44, R200.reuse, R66, R44 ;  /* 0x00000042c82c723c */ /* 0x040fe2000000182c */
[----:B------:R-:W-:Y:S07]  /*2b50*/  LDSM.16.M88.4 R64, [R0+-0x2800] ;  /* 0xffd800000040783b */ /* 0x000fee0000000200 */
[----:B------:R-:W-:Y:S01]  /*2b60*/  HMMA.16816.F32 R16, R200, R78, R16 ;  /* 0x0000004ec810723c */ /* 0x000fe20000001810 */
[----:B------:R-:W-:Y:S07]  /*2b70*/  LDSM.16.M88.4 R76, [R252+0x7800] ;  /* 0x00780000fc4c783b */ /* 0x000fee0000000200 */
[C---:B--2---:R-:W-:Y:S08]  /*2b80*/  HMMA.16816.F32 R4, R204.reuse, R8, R4 ;  /* 0x00000008cc04723c */ /* 0x044ff00000001804 */
[C---:B------:R-:W-:Y:S01]  /*2b90*/  HMMA.16816.F32 R12, R204.reuse, R10, R12 ;  /* 0x0000000acc0c723c */ /* 0x040fe2000000180c */
[----:B------:R-:W2:Y:S07]  /*2ba0*/  LDSM.16.M88.4 R8, [R0+-0x4000] ;  /* 0xffc000000008783b */ /* 0x000eae0000000200 */
[C---:B------:R-:W-:Y:S08]  /*2bb0*/  HMMA.16816.F32 R20, R204.reuse, R40, R20 ;  /* 0x00000028cc14723c */ /* 0x040ff00000001814 */
[C---:B------:R-:W-:Y:S01]  /*2bc0*/  HMMA.16816.F32 R28, R204.reuse, R42, R28 ;  /* 0x0000002acc1c723c */ /* 0x040fe2000000181c */
[----:B------:R-:W3:Y:S07]  /*2bd0*/  LDSM.16.M88.4 R40, [R0+-0x3800] ;  /* 0xffc800000028783b */ /* 0x000eee0000000200 */
[C---:B------:R-:W-:Y:S08]  /*2be0*/  HMMA.16816.F32 R32, R204.reuse, R52, R32 ;  /* 0x00000034cc20723c */ /* 0x040ff00000001820 */
[C---:B------:R-:W-:Y:S08]  /*2bf0*/  HMMA.16816.F32 R24, R204.reuse, R68, R24 ;  /* 0x00000044cc18723c */ /* 0x040ff00000001818 */
[C---:B------:R-:W-:Y:S01]  /*2c00*/  HMMA.16816.F32 R44, R204.reuse, R54, R44 ;  /* 0x00000036cc2c723c */ /* 0x040fe2000000182c */
[----:B------:R-:W-:Y:S07]  /*2c10*/  LDSM.16.M88.4 R52, [R101+0x4800] ;  /* 0x004800006534783b */ /* 0x000fee0000000200 */
[----:B------:R-:W-:Y:S01]  /*2c20*/  HMMA.16816.F32 R16, R204, R70, R16 ;  /* 0x00000046cc10723c */ /* 0x000fe20000001810 */
[----:B------:R-:W-:Y:S07]  /*2c30*/  LDSM.16.M88.4 R68, [R101+0x5800] ;  /* 0x005800006544783b */ /* 0x000fee0000000200 */
[C---:B-1----:R-:W-:Y:S08]  /*2c40*/  HMMA.16816.F32 R4, R208.reuse, R36, R4 ;  /* 0x00000024d004723c */ /* 0x042ff00000001804 */
[C---:B------:R-:W-:Y:S01]  /*2c50*/  HMMA.16816.F32 R12, R208.reuse, R38, R12 ;  /* 0x00000026d00c723c */ /* 0x040fe2000000180c */
[----:B------:R-:W1:Y:S07]  /*2c60*/  LDSM.16.M88.4 R36, [R101+0x4000] ;  /* 0x004000006524783b */ /* 0x000e6e0000000200 */
[C---:B------:R-:W-:Y:S08]  /*2c70*/  HMMA.16816.F32 R20, R208.reuse, R48, R20 ;  /* 0x00000030d014723c */ /* 0x040ff00000001814 */
[C---:B------:R-:W-:Y:S01]  /*2c80*/  HMMA.16816.F32 R28, R208.reuse, R50, R28 ;  /* 0x00000032d01c723c */ /* 0x040fe2000000181c */
[----:B------:R-:W-:Y:S07]  /*2c90*/  LDSM.16.M88.4 R48, [R252+0x4800] ;  /* 0x00480000fc30783b */ /* 0x000fee0000000200 */
[C---:B------:R-:W-:Y:S08]  /*2ca0*/  HMMA.16816.F32 R32, R208.reuse, R60, R32 ;  /* 0x0000003cd020723c */ /* 0x040ff00000001820 */
[C---:B------:R-:W-:Y:S08]  /*2cb0*/  HMMA.16816.F32 R24, R208.reuse, R72, R24 ;  /* 0x00000048d018723c */ /* 0x040ff00000001818 */
[C---:B------:R-:W-:Y:S01]  /*2cc0*/  HMMA.16816.F32 R44, R208.reuse, R62, R44 ;  /* 0x0000003ed02c723c */ /* 0x040fe2000000182c */
[----:B------:R-:W4:Y:S07]  /*2cd0*/  LDSM.16.M88.4 R60, [R101+0x5000] ;  /* 0x00500000653c783b */ /* 0x000f2e0000000200 */
[----:B------:R-:W-:Y:S01]  /*2ce0*/  HMMA.16816.F32 R16, R208, R74, R16 ;  /* 0x0000004ad010723c */ /* 0x000fe20000001810 */
[----:B------:R-:W-:Y:S07]  /*2cf0*/  LDSM.16.M88.4 R72, [R100+0x7000] ;  /* 0x007000006448783b */ /* 0x000fee0000000200 */
[C---:B--2---:R-:W-:Y:S08]  /*2d00*/  HMMA.16816.F32 R4, R212.reuse, R8, R4 ;  /* 0x00000008d404723c */ /* 0x044ff00000001804 */
[C---:B------:R-:W-:Y:S01]  /*2d10*/  HMMA.16816.F32 R12, R212.reuse, R10, R12 ;  /* 0x0000000ad40c723c */ /* 0x040fe2000000180c */
[----:B------:R-:W2:Y:S07]  /*2d20*/  LDSM.16.M88.4 R8, [R252+0x4000] ;  /* 0x00400000fc08783b */ /* 0x000eae0000000200 */
[C---:B---3--:R-:W-:Y:S08]  /*2d30*/  HMMA.16816.F32 R20, R212.reuse, R40, R20 ;  /* 0x00000028d414723c */ /* 0x048ff00000001814 */
[C---:B------:R-:W-:Y:S01]  /*2d40*/  HMMA.16816.F32 R28, R212.reuse, R42, R28 ;  /* 0x0000002ad41c723c */ /* 0x040fe2000000181c */
[----:B------:R-:W-:Y:S07]  /*2d50*/  LDSM.16.M88.4 R40, [R100+0x4000] ;  /* 0x004000006428783b */ /* 0x000fee0000000200 */
[C---:B------:R-:W-:Y:S08]  /*2d60*/  HMMA.16816.F32 R32, R212.reuse, R56, R32 ;  /* 0x00000038d420723c */ /* 0x040ff00000001820 */
[C---:B------:R-:W-:Y:S08]  /*2d70*/  HMMA.16816.F32 R24, R212.reuse, R64, R24 ;  /* 0x00000040d418723c */ /* 0x040ff00000001818 */
[C---:B------:R-:W-:Y:S01]  /*2d80*/  HMMA.16816.F32 R44, R212.reuse, R58, R44 ;  /* 0x0000003ad42c723c */ /* 0x040fe2000000182c */
[----:B------:R-:W3:Y:S07]  /*2d90*/  LDSM.16.M88.4 R56, [R252+0x5000] ;  /* 0x00500000fc38783b */ /* 0x000eee0000000200 */
[----:B------:R-:W-:Y:S01]  /*2da0*/  HMMA.16816.F32 R16, R212, R66, R16 ;  /* 0x00000042d410723c */ /* 0x000fe20000001810 */
[----:B------:R-:W2:Y:S07]  /*2db0*/  LDSM.16.M88.4 R64, [R252+0x5800] ;  /* 0x00580000fc40783b */ /* 0x000eae0000000200 */
[C---:B-1----:R-:W-:Y:S08]  /*2dc0*/  HMMA.16816.F32 R4, R216.reuse, R36, R4 ;  /* 0x00000024d804723c */ /* 0x042ff00000001804 */
[C---:B------:R-:W-:Y:S01]  /*2dd0*/  HMMA.16816.F32 R12, R216.reuse, R38, R12 ;  /* 0x00000026d80c723c */ /* 0x040fe2000000180c */
[----:B------:R-:W-:Y:S07]  /*2de0*/  LDSM.16.M88.4 R36, [R0+-0x2000] ;  /* 0xffe000000024783b */ /* 0x000fee0000000200 */
[C---:B------:R-:W-:Y:S08]  /*2df0*/  HMMA.16816.F32 R20, R216.reuse, R52, R20 ;  /* 0x00000034d814723c */ /* 0x040ff00000001814 */
[C---:B------:R-:W-:Y:S01]  /*2e00*/  HMMA.16816.F32 R28, R216.reuse, R54, R28 ;  /* 0x00000036d81c723c */ /* 0x040fe2000000181c */
[----:B------:R-:W1:Y:S07]  /*2e10*/  LDSM.16.M88.4 R52, [R100+0x4800] ;  /* 0x004800006434783b */ /* 0x000e6e0000000200 */
[C---:B----4-:R-:W-:Y:S08]  /*2e20*/  HMMA.16816.F32 R32, R216.reuse, R60, R32 ;  /* 0x0000003cd820723c */ /* 0x050ff00000001820 */
[C---:B------:R-:W-:Y:S08]  /*2e30*/  HMMA.16816.F32 R24, R216.reuse, R68, R24 ;  /* 0x00000044d818723c */ /* 0x040ff00000001818 */
[C---:B------:R-:W-:Y:S01]  /*2e40*/  HMMA.16816.F32 R44, R216.reuse, R62, R44 ;  /* 0x0000003ed82c723c */ /* 0x040fe2000000182c */
[----:B------:R-:W4:Y:S07]  /*2e50*/  LDSM.16.M88.4 R60, [R100+0x5000] ;  /* 0x00500000643c783b */ /* 0x000f2e0000000200 */
[----:B------:R-:W-:Y:S01]  /*2e60*/  HMMA.16816.F32 R16, R216, R70, R16 ;  /* 0x00000046d810723c */ /* 0x000fe20000001810 */
[----:B------:R-:W1:Y:S07]  /*2e70*/  LDSM.16.M88.4 R68, [R100+0x5800] ;  /* 0x005800006444783b */ /* 0x000e6e0000000200 */
[C---:B--2---:R-:W-:Y:S08]  /*2e80*/  HMMA.16816.F32 R4, R220.reuse, R8, R4 ;  /* 0x00000008dc04723c */ /* 0x044ff00000001804 */
[C---:B------:R-:W-:Y:S08]  /*2e90*/  HMMA.16816.F32 R12, R220.reuse, R10, R12 ;  /* 0x0000000adc0c723c */ /* 0x040ff0000000180c */
[C---:B------:R-:W-:Y:S08]  /*2ea0*/  HMMA.16816.F32 R20, R220.reuse, R48, R20 ;  /* 0x00000030dc14723c */ /* 0x040ff00000001814 */
[C---:B------:R-:W-:Y:S01]  /*2eb0*/  HMMA.16816.F32 R28, R220.reuse, R50, R28 ;  /* 0x00000032dc1c723c */ /* 0x040fe2000000181c */
[----:B------:R-:W2:Y:S07]  /*2ec0*/  LDSM.16.M88.4 R48, [R0+-0x1800] ;  /* 0xffe800000030783b */ /* 0x000eae0000000200 */
[C---:B---3--:R-:W-:Y:S08]  /*2ed0*/  HMMA.16816.F32 R32, R220.reuse, R56, R32 ;  /* 0x00000038dc20723c */ /* 0x048ff00000001820 */
[C---:B------:R-:W-:Y:S08]  /*2ee0*/  HMMA.16816.F32 R24, R220.reuse, R64, R24 ;  /* 0x00000040dc18723c */ /* 0x040ff00000001818 */
[C---:B------:R-:W-:Y:S01]  /*2ef0*/  HMMA.16816.F32 R44, R220.reuse, R58, R44 ;  /* 0x0000003adc2c723c */ /* 0x040fe2000000182c */
[----:B------:R-:W3:Y:S07]  /*2f00*/  LDSM.16.M88.4 R56, [R0+-0x1000] ;  /* 0xfff000000038783b */ /* 0x000eee0000000200 */
[----:B------:R-:W-:Y:S01]  /*2f10*/  HMMA.16816.F32 R16, R220, R66, R16 ;  /* 0x00000042dc10723c */ /* 0x000fe20000001810 */
[----:B------:R-:W2:Y:S07]  /*2f20*/  LDSM.16.M88.4 R64, [R0+-0x800] ;  /* 0xfff800000040783b */ /* 0x000eae0000000200 */
[C---:B------:R-:W-:Y:S08]  /*2f30*/  HMMA.16816.F32 R8, R224.reuse, R40, R4 ;  /* 0x00000028e008723c */ /* 0x040ff00000001804 */
[C---:B------:R-:W-:Y:S01]  /*2f40*/  HMMA.16816.F32 R4, R224.reuse, R42, R12 ;  /* 0x0000002ae004723c */ /* 0x040fe2000000180c */
[----:B------:R-:W2:Y:S07]  /*2f50*/  LDSM.16.M88.4 R40, [R101+0x6000] ;  /* 0x006000006528783b */ /* 0x000eae0000000200 */
[C---:B-1----:R-:W-:Y:S08]  /*2f60*/  HMMA.16816.F32 R20, R224.reuse, R52, R20 ;  /* 0x00000034e014723c */ /* 0x042ff00000001814 */
        /* <DEDUP_REMOVED lines=8> */
[C---:B------:R-:W-:Y:S08]  /*2ff0*/  HMMA.16816.F32 R12, R228.reuse, R36, R8 ;  /* 0x00000024e40c723c */ /* 0x040ff00000001808 */
[C---:B------:R-:W-:Y:S01]  /*3000*/  HMMA.16816.F32 R8, R228.reuse, R38, R4 ;  /* 0x00000026e408723c */ /* 0x040fe20000001804 */
[----:B------:R-:W1:Y:S07]  /*3010*/  LDSM.16.M88.4 R36, [R252+0x6000] ;  /* 0x00600000fc24783b */ /* 0x000e6e0000000200 */
[C---:B--2---:R-:W-:Y:S08]  /*3020*/  HMMA.16816.F32 R4, R228.reuse, R48, R20 ;  /* 0x00000030e404723c */ /* 0x044ff00000001814 */
[C---:B------:R-:W-:Y:S01]  /*3030*/  HMMA.16816.F32 R28, R228.reuse, R50, R28 ;  /* 0x00000032e41c723c */ /* 0x040fe2000000181c */
[----:B------:R-:W2:Y:S07]  /*3040*/  LDSM.16.M88.4 R48, [R252+0x6800] ;  /* 0x00680000fc30783b */ /* 0x000eae0000000200 */
[C---:B---3--:R-:W-:Y:S08]  /*3050*/  HMMA.16816.F32 R32, R228.reuse, R56, R32 ;  /* 0x00000038e420723c */ /* 0x048ff00000001820 */
[C---:B------:R-:W-:Y:S08]  /*3060*/  HMMA.16816.F32 R24, R228.reuse, R64, R24 ;  /* 0x00000040e418723c */ /* 0x040ff00000001818 */
[C---:B------:R-:W-:Y:S01]  /*3070*/  HMMA.16816.F32 R44, R228.reuse, R58, R44 ;  /* 0x0000003ae42c723c */ /* 0x040fe2000000182c */
[----:B------:R-:W3:Y:S07]  /*3080*/  LDSM.16.M88.4 R56, [R252+0x7000] ;  /* 0x00700000fc38783b */ /* 0x000eee0000000200 */
[----:B------:R-:W-:Y:S01]  /*3090*/  HMMA.16816.F32 R20, R228, R66, R16 ;  /* 0x00000042e414723c */ /* 0x000fe20000001810 */
[----:B------:R-:W2:Y:S07]  /*30a0*/  LDSM.16.M88.4 R64, [R100+0x6000] ;  /* 0x006000006440783b */ /* 0x000eae0000000200 */
[C---:B------:R-:W-:Y:S08]  /*30b0*/  HMMA.16816.F32 R16, R232.reuse, R40, R12 ;  /* 0x00000028e810723c */ /* 0x040ff0000000180c */
[C---:B------:R-:W-:Y:S08]  /*30c0*/  HMMA.16816.F32 R12, R232.reuse, R42, R8 ;  /* 0x0000002ae80c723c */ /* 0x040ff00000001808 */
[C---:B-1----:R-:W-:Y:S08]  /*30d0*/  HMMA.16816.F32 R8, R232.reuse, R52, R4 ;  /* 0x00000034e808723c */ /* 0x042ff00000001804 */
[C---:B------:R-:W-:Y:S01]  /*30e0*/  HMMA.16816.F32 R4, R232.reuse, R54, R28 ;  /* 0x00000036e804723c */ /* 0x040fe2000000181c */
[----:B------:R-:W-:Y:S07]  /*30f0*/  LDSM.16.M88.4 R52, [R0+0x1000] ;  /* 0x001000000034783b */ /* 0x000fee0000000200 */
[C---:B----4-:R-:W-:Y:S08]  /*3100*/  HMMA.16816.F32 R32, R232.reuse, R60, R32 ;  /* 0x0000003ce820723c */ /* 0x050ff00000001820 */
[C---:B------:R-:W-:Y:S08]  /*3110*/  HMMA.16816.F32 R28, R232.reuse, R68, R24 ;  /* 0x00000044e81c723c */ /* 0x040ff00000001818 */
[C---:B------:R-:W-:Y:S01]  /*3120*/  HMMA.16816.F32 R44, R232.reuse, R62, R44 ;  /* 0x0000003ee82c723c */ /* 0x040fe2000000182c */
[----:B------:R-:W-:Y:S07]  /*3130*/  LDSM.16.M88.4 R60, [R0] ;  /* 0x00000000003c783b */ /* 0x000fee0000000200 */
[----:B------:R-:W-:Y:S01]  /*3140*/  HMMA.16816.F32 R24, R232, R70, R20 ;  /* 0x00000046e818723c */ /* 0x000fe20000001814 */
[----:B------:R-:W1:Y:S07]  /*3150*/  LDSM.16.M88.4 R68, [R100+0x6800] ;  /* 0x006800006444783b */ /* 0x000e6e0000000200 */
[C---:B------:R-:W-:Y:S08]  /*3160*/  HMMA.16816.F32 R20, R236.reuse, R36, R16 ;  /* 0x00000024ec14723c */ /* 0x040ff00000001810 */
[C---:B------:R-:W-:Y:S08]  /*3170*/  HMMA.16816.F32 R16, R236.reuse, R38, R12 ;  /* 0x00000026ec10723c */ /* 0x040ff0000000180c */
[C---:B--2---:R-:W-:Y:S08]  /*3180*/  HMMA.16816.F32 R12, R236.reuse, R48, R8 ;  /* 0x00000030ec0c723c */ /* 0x044ff00000001808 */
[C---:B------:R-:W-:Y:S01]  /*3190*/  HMMA.16816.F32 R8, R236.reuse, R50, R4 ;  /* 0x00000032ec08723c */ /* 0x040fe20000001804 */
[----:B------:R-:W-:Y:S07]  /*31a0*/  LDSM.16.M88.4 R48, [R0+0x1800] ;  /* 0x001800000030783b */ /* 0x000fee0000000200 */
[C---:B---3--:R-:W-:Y:S08]  /*31b0*/  HMMA.16816.F32 R4, R236.reuse, R56, R32 ;  /* 0x00000038ec04723c */ /* 0x048ff00000001820 */
[C---:B------:R-:W-:Y:S08]  /*31c0*/  HMMA.16816.F32 R40, R236.reuse, R76, R28 ;  /* 0x0000004cec28723c */ /* 0x040ff0000000181c */
[----:B------:R-:W-:Y:S01]  /*31d0*/  HMMA.16816.F32 R44, R236, R58, R44 ;  /* 0x0000003aec2c723c */ /* 0x000fe2000000182c */
[----:B------:R-:W2:Y:S04]  /*31e0*/  LDSM.16.M88.4 R56, [R0+0x800] ;  /* 0x000800000038783b */ /* 0x000ea80000000200 */
[----:B------:R3:W-:Y:S01]  /*31f0*/  STL [R1+0x28], R100 ;  /* 0x0000286401007387 */ /* 0x0007e20000100800 */
[----:B------:R-:W-:Y:S01]  /*3200*/  ISETP.GE.AND P0, PT, R248, 0x2, PT ;  /* 0x00000002f800780c */ /* 0x000fe20003f06270 */
[----:B------:R-:W-:-:S04]  /*3210*/  DEPBAR.LE SB0, 0x0 ;  /* 0x000080000000791a */ /* 0x000fc80000000000 */
[----:B------:R-:W-:Y:S08]  /*3220*/  HMMA.16816.F32 R36, R236, R78, R24 ;  /* 0x0000004eec24723c */ /* 0x000ff00000001818 */
[C---:B------:R-:W-:Y:S08]  /*3230*/  HMMA.16816.F32 R32, R240.reuse, R64, R20 ;  /* 0x00000040f020723c */ /* 0x040ff00000001814 */
[C---:B------:R-:W-:Y:S08]  /*3240*/  HMMA.16816.F32 R28, R240.reuse, R66, R16 ;  /* 0x00000042f01c723c */ /* 0x040ff00000001810 */
[C---:B-1----:R-:W-:Y:S08]  /*3250*/  HMMA.16816.F32 R24, R240.reuse, R68, R12 ;  /* 0x00000044f018723c */ /* 0x042ff0000000180c */
[C---:B------:R-:W-:Y:S08]  /*3260*/  HMMA.16816.F32 R20, R240.reuse, R70, R8 ;  /* 0x00000046f014723c */ /* 0x040ff00000001808 */
[C---:B------:R-:W-:Y:S08]  /*3270*/  HMMA.16816.F32 R16, R240.reuse, R72, R4 ;  /* 0x00000048f010723c */ /* 0x040ff00000001804 */
[C---:B------:R-:W-:Y:S01]  /*3280*/  HMMA.16816.F32 R8, R240.reuse, R80, R40 ;  /* 0x00000050f008723c */ /* 0x040fe20000001828 */
[----:B------:R3:W-:Y:S07]  /*3290*/  STL [R1+0x24], R0 ;  /* 0x0000240001007387 */ /* 0x0007ee0000100800 */
[C---:B------:R-:W-:Y:S08]  /*32a0*/  HMMA.16816.F32 R12, R240.reuse, R74, R44 ;  /* 0x0000004af00c723c */ /* 0x040ff0000000182c */
[----:B------:R-:W-:Y:S01]  /*32b0*/  HMMA.16816.F32 R4, R240, R82, R36 ;  /* 0x00000052f004723c */ /* 0x000fe20000001824 */
[----:B------:R-:W-:Y:S01]  /*32c0*/  BSSY B0, `(.L_x_517) ;  /* 0x0000067000007945 */ /* 0x000fe20003800000 */
[----:B------:R-:W-:Y:S06]  /*32d0*/  BAR.SYNC.DEFER_BLOCKING 0x0 ;  /* 0x0000000000007b1d */ /* 0x000fec0000010000 */
[----:B------:R-:W-:Y:S01]  /*32e0*/  HMMA.16816.F32 R36, R244, R60, R32 ;  /* 0x0000003cf424723c */ /* 0x000fe20000001820 */
[----:B------:R-:W-:-:S07]  /*32f0*/  ISETP.GT.AND P6, PT, R103, 0x3f, PT ;  /* 0x0000003f6700780c */ /* 0x000fce0003fc4270 */
[C---:B------:R-:W-:Y:S08]  /*3300*/  HMMA.16816.F32 R60, R244.reuse, R62, R28 ;  /* 0x0000003ef43c723c */ /* 0x040ff0000000181c */
[C---:B--2---:R-:W-:Y:S08]  /*3310*/  HMMA.16816.F32 R32, R244.reuse, R56, R24 ;  /* 0x00000038f420723c */ /* 0x044ff00000001818 */
[C---:B------:R-:W-:Y:S08]  /*3320*/  HMMA.16816.F32 R28, R244.reuse, R52, R16 ;  /* 0x00000034f41c723c */ /* 0x040ff00000001810 */
[C---:B------:R-:W-:Y:S08]  /*3330*/  HMMA.16816.F32 R24, R244.reuse, R48, R8 ;  /* 0x00000030f418723c */ /* 0x040ff00000001808 */
[C---:B------:R-:W-:Y:S08]  /*3340*/  HMMA.16816.F32 R20, R244.reuse, R58, R20 ;  /* 0x0000003af414723c */ /* 0x040ff00000001814 */
[C---:B------:R-:W-:Y:S08]  /*3350*/  HMMA.16816.F32 R52, R244.reuse, R54, R12 ;  /* 0x00000036f434723c */ /* 0x040ff0000000180c */
[----:B------:R-:W-:Y:S01]  /*3360*/  HMMA.16816.F32 R48, R244, R50, R4 ;  /* 0x00000032f430723c */ /* 0x000fe20000001804 */
[----:B------:R-:W-:Y:S07]  /*3370*/  @!UPT UIADD3 URZ, URZ, URZ, URZ ;  /* 0x0000003f3f3ff290 */ /* 0x000fee000fffe03f */
[----:B------:R-:W-:Y:S11]  /*3380*/  @!P0 BRA `(.L_x_518) ;  /* 0x000005a000008947 */ /* 0x000ff60003800000 */
[----:B---3--:R-:W-:Y:S01]  /*3390*/  ISETP.NE.AND P4, PT, R97, 0x1, PT ;  /* 0x000000016100780c */ /* 0x008fe20003f85270 */
[----:B------:R-:W-:-:S02]  /*33a0*/  IMAD R2, R248, 0x40, R107 ;  /* 0x00000040f8027824 */ /* 0x000fc400078e026b */
[----:B------:R-:W-:-:S03]  /*33b0*/  IMAD.MOV.U32 R6, RZ, RZ, RZ ;  /* 0x000000ffff067224 */ /* 0x000fc600078e00ff */
[----:B------:R-:W-:-:S05]  /*33c0*/  IADD3 R2, R2, -0x80, R103 ;  /* 0xffffff8002027810 */ /* 0x000fca0007ffe067 */
[----:B------:R-:W-:Y:S02]  /*33d0*/  IMAD.MOV.U32 R0, RZ, RZ, R2 ;  /* 0x000000ffff007224 */ /* 0x000fe400078e0002 */
[----:B------:R-:W-:-:S05]  /*33e0*/  @P4 IMAD.HI.U32 R3, R2, c[0x0][0x2bc], RZ ;  /* 0x0000af0002034a27 */ /* 0x000fca00078e00ff */
[----:B------:R-:W-:-:S04]  /*33f0*/  @P4 SHF.R.U32.HI R0, RZ, c[0x0][0x2c0], R3 ;  /* 0x0000b000ff004a19 */ /* 0x000fc80000011603 */
[----:B------:R-:W-:-:S04]  /*3400*/  @!P6 IADD3 R3, P0, R0, R98, RZ ;  /* 0x000000620003e210 */ /* 0x000fc80007f1e0ff */
[----:B------:R-:W-:Y:S02]  /*3410*/  @!P6 LEA.HI.X.SX32 R5, R0, R96, 0x1, P0 ;  /* 0x000000600005e211 */ /* 0x000fe400000f0eff */
[----:B------:R-:W-:-:S04]  /*3420*/  @!P6 LEA R4, P0, R3, c[0x0][0x2a0], 0x2 ;  /* 0x0000a8000304ea11 */ /* 0x000fc800078010ff */
[----:B------:R-:W-:-:S05]  /*3430*/  @!P6 LEA.HI.X R5, R3, c[0x0][0x2a4], R5, 0x2, P0 ;  /* 0x0000a9000305ea11 */ /* 0x000fca00000f1405 */
[----:B------:R-:W2:Y:S01]  /*3440*/  @!P6 LDG.E R6, [R4.64] ;  /* 0x000000060406e981 */ /* 0x000ea2000c1e1900 */
[----:B------:R-:W-:-:S04]  /*3450*/  IMAD.MOV R0, RZ, RZ, -R0 ;  /* 0x000000ffff007224 */ /* 0x000fc800078e0a00 */
[----:B------:R-:W-:-:S04]  /*3460*/  IMAD R7, R0, c[0x0][0x2b8], R2 ;  /* 0x0000ae0000077a24 */ /* 0x000fc800078e0202 */
[----:B------:R-:W-:Y:S01]  /*3470*/  IMAD.WIDE.U32 R2, R7, c[0x0][0x1e0], RZ ;  /* 0x0000780007027a25 */ /* 0x000fe200078e00ff */
[----:B------:R-:W-:Y:S01]  /*3480*/  SHF.R.S32.HI R0, RZ, 0x1f, R7 ;  /* 0x0000001fff007819 */ /* 0x000fe20000011407 */
[----:B------:R1:W-:Y:S04]  /*3490*/  STL [R1+0x60], R7 ;  /* 0x0000600701007387 */ /* 0x0003e80000100800 */
[----:B------:R-:W-:-:S04]  /*34a0*/  IMAD R0, R0, c[0x0][0x1e0], RZ ;  /* 0x0000780000007a24 */ /* 0x000fc800078e02ff */
[----:B------:R-:W-:-:S04]  /*34b0*/  IMAD R0, R7, c[0x0][0x1e4], R0 ;  /* 0x0000790007007a24 */ /* 0x000fc800078e0200 */
[----:B------:R-:W-:Y:S01]  /*34c0*/  IMAD.IADD R3, R3, 0x1, R0 ;  /* 0x0000000103037824 */ /* 0x000fe200078e0200 */
[----:B--2---:R1:W-:Y:S01]  /*34d0*/  STL [R1+0x5c], R6 ;  /* 0x00005c0601007387 */ /* 0x0043e20000100800 */
[----:B------:R-:W-:Y:S02]  /*34e0*/  SHF.R.S32.HI R0, RZ, 0x1f, R6 ;  /* 0x0000001fff007819 */ /* 0x000fe40000011406 */
[----:B------:R-:W-:-:S04]  /*34f0*/  IMAD.WIDE.U32 R2, R6, c[0x0][0x1f0], R2 ;  /* 0x00007c0006027a25 */ /* 0x000fc800078e0002 */
[----:B------:R-:W-:Y:S01]  /*3500*/  IMAD R4, R0, c[0x0][0x1f0], RZ ;  /* 0x00007c0000047a24 */ /* 0x000fe200078e02ff */
[----:B------:R-:W-:-:S03]  /*3510*/  IADD3 R0, P1, R94, R2, RZ ;  /* 0x000000025e007210 */ /* 0x000fc60007f3e0ff */
[----:B------:R-:W-:Y:S01]  /*3520*/  IMAD R2, R6, c[0x0][0x1f4], R4 ;  /* 0x00007d0006027a24 */ /* 0x000fe200078e0204 */
[----:B------:R-:W-:-:S04]  /*3530*/  LEA R15, P0, R0, c[0x0][0x1c8], 0x1 ;  /* 0x00007200000f7a11 */ /* 0x000fc800078008ff */
[----:B------:R-:W-:-:S04]  /*3540*/  IADD3.X R2, R93, R3, R2, P1, !PT ;  /* 0x000000035d027210 */ /* 0x000fc80000ffe402 */
[----:B------:R-:W-:Y:S01]  /*3550*/  LEA.HI.X R5, R0, c[0x0][0x1cc], R2, 0x1, P0 ;  /* 0x0000730000057a11 */ /* 0x000fe200000f0c02 */
[----:B------:R-:W-:Y:S05]  /*3560*/  BRA.DIV ~URZ, `(.L_x_519) ;  /* 0x0000d0f27f007947 */ /* 0x000fea000b800000 */
[----:B------:R2:W3:Y:S02]  /*3570*/  SHFL.IDX PT, R4, R5, RZ, 0x181f ;  /* 0x00181fff05047589 */ /* 0x0004e400000e0000 */
.L_x_575:
[----:B------:R-:W-:Y:S05]  /*3580*/  BRA.DIV ~URZ, `(.L_x_520) ;  /* 0x0000d1427f007947 */ /* 0x000fea000b800000 */
[----:B------:R-:W4:Y:S04]  /*3590*/  LDL R10, [R1+0x70] ;  /* 0x00007000010a7983 */ /* 0x000f280000100800 */
[----:B------:R-:W5:Y:S04]  /*35a0*/  LDL R2, [R1+0x58] ;  /* 0x0000580001027983 */ /* 0x000f680000100800 */
[----:B--2---:R-:W2:Y:S04]  /*35b0*/  LDL R18, [R1+0x6c] ;  /* 0x00006c0001127983 */ /* 0x004ea80000100800 */
[----:B---3--:R-:W3:Y:S04]  /*35c0*/  LDL R17, [R1+0x74] ;  /* 0x0000740001117983 */ /* 0x008ee80000100800 */
[----:B------:R-:W3:Y:S04]  /*35d0*/  LDL R16, [R1+0x50] ;  /* 0x0000500001107983 */ /* 0x000ee80000100800 */
[----:B------:R-:W1:Y:S02]  /*35e0*/  SHFL.IDX PT, R0, R15, RZ, 0x181f ;  /* 0x00181fff0f007589 */ /* 0x000e6400000e0000 */
[----:B-1----:R-:W-:-:S02]  /*35f0*/  IADD3 R6, P0, R0, R90, RZ ;  /* 0x0000005a00067210 */ /* 0x002fc40007f1e0ff */
[----:B------:R-:W-:-:S03]  /*3600*/  IADD3 R8, P1, R0, R89, RZ ;  /* 0x0000005900087210 */ /* 0x000fc60007f3e0ff */
[C---:B------:R-:W-:Y:S02]  /*3610*/  IMAD.X R7, R4.reuse, 0x1, R85, P0 ;  /* 0x0000000104077824 */ /* 0x040fe400000e0655 */
[----:B------:R-:W-:Y:S01]  /*3620*/  IMAD.X R9, R4, 0x1, R84, P1 ;  /* 0x0000000104097824 */ /* 0x000fe200008e0654 */
[----:B----4-:R-:W-:Y:S02]  /*3630*/  ISETP.GE.AND P2, PT, R10, c[0x0][0x1d4], PT ;  /* 0x000075000a007a0c */ /* 0x010fe40003f46270 */
[----:B------:R-:W-:Y:S02]  /*3640*/  IADD3 R10, P0, R0, R92, RZ ;  /* 0x0000005c000a7210 */ /* 0x000fe40007f1e0ff */
[----:B-----5:R-:W-:-:S03]  /*3650*/  ISETP.GE.AND P3, PT, R2, c[0x0][0x1d4], PT ;  /* 0x0000750002007a0c */ /* 0x020fc60003f66270 */
[----:B------:R-:W-:Y:S01]  /*3660*/  IMAD.X R11, R4, 0x1, R87, P0 ;  /* 0x00000001040b7824 */ /* 0x000fe200000e0657 */
[----:B--2---:R-:W-:Y:S02]  /*3670*/  ISETP.GE.AND P1, PT, R18, c[0x0][0x1d4], PT ;  /* 0x0000750012007a0c */ /* 0x004fe40003f26270 */
[----:B------:R-:W-:Y:S02]  /*3680*/  IADD3 R2, P4, R0, R91, RZ ;  /* 0x0000005b00027210 */ /* 0x000fe40007f9e0ff */
[----:B---3--:R-:W-:-:S03]  /*3690*/  ISETP.GE.AND P0, PT, R17, c[0x0][0x1d4], PT ;  /* 0x0000750011007a0c */ /* 0x008fc60003f06270 */
[----:B------:R-:W-:Y:S02]  /*36a0*/  IMAD.X R3, R4, 0x1, R86, P4 ;  /* 0x0000000104037824 */ /* 0x000fe400020e0656 */
[----:B------:R-:W-:Y:S01]  /*36b0*/  @!PT LDS RZ, [RZ] ;  /* 0x00000000fffff984 */ /* 0x000fe20000000800 */
[----:B------:R-:W-:Y:S01]  /*36c0*/  @!PT LDS RZ, [RZ] ;  /* 0x00000000fffff984 */ /* 0x000fe20000000800 */
[----:B------:R1:W-:Y:S04]  /*36d0*/  LDGSTS.E.BYPASS.LTC128B.128 [R16+0x10100], [R8.64], !P3 ;  /* 0x1010000008107fae */ /* 0x0003e8000d901d46 */
[----:B------:R1:W-:Y:S04]  /*36e0*/  LDGSTS.E.BYPASS.LTC128B.128 [R16+0x12100], [R6.64], !P2 ;  /* 0x1210000006107fae */ /* 0x0003e8000d101d46 */
[----:B------:R1:W-:Y:S04]  /*36f0*/  LDGSTS.E.BYPASS.LTC128B.128 [R16+0x14100], [R2.64], !P1 ;  /* 0x1410000002107fae */ /* 0x0003e8000c901d46 */
[----:B------:R-:W2:Y:S04]  /*3700*/  SHFL.IDX PT, R0, R15, 0x1, 0x181f ;  /* 0x00381f000f007f89 */ /* 0x000ea800000e0000 */
[----:B------:R1:W-:Y:S01]  /*3710*/  LDGSTS.E.BYPASS.LTC128B.128 [R16+0x16100], [R10.64], !P0 ;  /* 0x161000000a107fae */ /* 0x0003e2000c101d46 */
[----:B------:R-:W-:-:S02]  /*3720*/  SEL R14, RZ, 0x10, P2 ;  /* 0x00000010ff0e7807 */ /* 0x000fc40001000000 */
[----:B------:R-:W-:Y:S01]  /*3730*/  SEL R13, RZ, 0x10, P1 ;  /* 0x00000010ff0d7807 */ /* 0x000fe20000800000 */
[----:B------:R3:W4:Y:S01]  /*3740*/  SHFL.IDX PT, R4, R5, 0x1, 0x181f ;  /* 0x00381f0005047f89 */ /* 0x00072200000e0000 */
[----:B------:R-:W-:Y:S02]  /*3750*/  SEL R12, RZ, 0x10, P0 ;  /* 0x00000010ff0c7807 */ /* 0x000fe40000000000 */
[----:B---3--:R-:W-:-:S03]  /*3760*/  SEL R5, RZ, 0x10, P3 ;  /* 0x00000010ff057807 */ /* 0x008fc60001800000 */
.L_x_576:
[----:B-12---:R-:W2:Y:S01]  /*3770*/  LDL R15, [R1+0x50] ;  /* 0x00005000010f7983 */ /* 0x006ea20000100800 */
[----:B------:R-:W-:Y:S02]  /*3780*/  IADD3 R2, -R5, 0x10, RZ ;  /* 0x0000001005027810 */ /* 0x000fe40007ffe1ff */
[----:B------:R-:W-:Y:S02]  /*3790*/  IADD3 R6, -R13, 0x10, RZ ;  /* 0x000000100d067810 */ /* 0x000fe40007ffe1ff */
[----:B------:R-:W-:Y:S02]  /*37a0*/  LOP3.LUT R2, R2, 0xf, RZ, 0xc0, !PT ;  /* 0x0000000f02027812 */ /* 0x000fe400078ec0ff */
[----:B------:R-:W-:-:S02]  /*37b0*/  IADD3 R3, -R14, 0x10, RZ ;  /* 0x000000100e037810 */ /* 0x000fc40007ffe1ff */
[----:B------:R-:W-:Y:S02]  /*37c0*/  IADD3 R10, P1, P0, R2, R0, R89 ;  /* 0x00000000020a7210 */ /* 0x000fe4000783e059 */
[----:B------:R-:W-:Y:S02]  /*37d0*/  LOP3.LUT R2, R6, 0xf, RZ, 0xc0, !PT ;  /* 0x0000000f06027812 */ /* 0x000fe400078ec0ff */
[----:B------:R-:W-:Y:S02]  /*37e0*/  IADD3 R7, -R12, 0x10, RZ ;  /* 0x000000100c077810 */ /* 0x000fe40007ffe1ff */
[----:B------:R-:W-:Y:S02]  /*37f0*/  LOP3.LUT R3, R3, 0xf, RZ, 0xc0, !PT ;  /* 0x0000000f03037812 */ /* 0x000fe400078ec0ff */
[----:B----4-:R-:W-:Y:S02]  /*3800*/  IADD3.X R11, RZ, R4, R84, P1, P0 ;  /* 0x00000004ff0b7210 */ /* 0x010fe40000fe0454 */
[----:B------:R-:W-:-:S02]  /*3810*/  IADD3 R6, P1, P0, R2, R0, R91 ;  /* 0x0000000002067210 */ /* 0x000fc4000783e05b */
[----:B------:R-:W-:Y:S02]  /*3820*/  LOP3.LUT R2, R7, 0xf, RZ, 0xc0, !PT ;  /* 0x0000000f07027812 */ /* 0x000fe400078ec0ff */
[----:B------:R-:W-:Y:S02]  /*3830*/  IADD3 R8, P3, P2, R3, R0, R90 ;  /* 0x0000000003087210 */ /* 0x000fe40007a7e05a */
[----:B------:R-:W-:Y:S02]  /*3840*/  IADD3.X R7, RZ, R4, R86, P1, P0 ;  /* 0x00000004ff077210 */ /* 0x000fe40000fe0456 */
[----:B------:R-:W-:Y:S02]  /*3850*/  IADD3 R2, P1, P0, R2, R0, R92 ;  /* 0x0000000002027210 */ /* 0x000fe4000783e05c */
[----:B------:R-:W-:Y:S02]  /*3860*/  IADD3.X R9, RZ, R4, R85, P3, P2 ;  /* 0x00000004ff097210 */ /* 0x000fe40001fe4455 */
[----:B------:R-:W-:-:S02]  /*3870*/  ISETP.NE.U32.AND P3, PT, R5, RZ, PT ;  /* 0x000000ff0500720c */ /* 0x000fc40003f65070 */
[----:B------:R-:W-:Y:S02]  /*3880*/  ISETP.NE.U32.AND P2, PT, R14, RZ, PT ;  /* 0x000000ff0e00720c */ /* 0x000fe40003f45070 */
[----:B------:R-:W-:Y:S02]  /*3890*/  IADD3.X R3, RZ, R4, R87, P1, P0 ;  /* 0x00000004ff037210 */ /* 0x000fe40000fe0457 */
[----:B------:R-:W-:Y:S02]  /*38a0*/  ISETP.NE.U32.AND P1, PT, R13, RZ, PT ;  /* 0x000000ff0d00720c */ /* 0x000fe40003f25070 */
[----:B------:R-:W-:-:S05]  /*38b0*/  ISETP.NE.U32.AND P0, PT, R12, RZ, PT ;  /* 0x000000ff0c00720c */ /* 0x000fca0003f05070 */
[----:B------:R-:W-:Y:S01]  /*38c0*/  @!PT LDS RZ, [RZ] ;  /* 0x00000000fffff984 */ /* 0x000fe20000000800 */
[----:B------:R-:W-:Y:S01]  /*38d0*/  @!PT LDS RZ, [RZ] ;  /* 0x00000000fffff984 */ /* 0x000fe20000000800 */
[----:B------:R-:W-:Y:S01]  /*38e0*/  @!PT LDS RZ, [RZ] ;  /* 0x00000000fffff984 */ /* 0x000fe20000000800 */
[----:B--2---:R1:W-:Y:S04]  /*38f0*/  LDGSTS.E.BYPASS.LTC128B.128.ZFILL [R15+0x11100], [R10.64], P3 ;  /* 0x111000000a0f7fae */ /* 0x0043e80009941d46 */
[----:B------:R1:W-:Y:S04]  /*3900*/  LDGSTS.E.BYPASS.LTC128B.128.ZFILL [R15+0x13100], [R8.64], P2 ;  /* 0x13100000080f7fae */ /* 0x0003e80009141d46 */
[----:B------:R1:W-:Y:S04]  /*3910*/  LDGSTS.E.BYPASS.LTC128B.128.ZFILL [R15+0x15100], [R6.64], P1 ;  /* 0x15100000060f7fae */ /* 0x0003e80008941d46 */
[----:B------:R1:W-:Y:S02]  /*3920*/  LDGSTS.E.BYPASS.LTC128B.128.ZFILL [R15+0x17100], [R2.64], P0 ;  /* 0x17100000020f7fae */ /* 0x0003e40008141d46 */
.L_x_518:
[----:B---3--:R-:W-:Y:S05]  /*3930*/  BSYNC B0 ;  /* 0x0000000000007941 */ /* 0x008fea0003800000 */
.L_x_517:
[----:B-1----:R-:W2:Y:S04]  /*3940*/  LDL R3, [R1+0xb4] ;  /* 0x0000b40001037983 */ /* 0x002ea80000100800 */
[----:B------:R-:W2:Y:S01]  /*3950*/  LDL R0, [R1+0xc0] ;  /* 0x0000c00001007983 */ /* 0x000ea20000100800 */
[----:B------:R-:W-:-:S03]  /*3960*/  IMAD.MOV.U32 R4, RZ, RZ, c[0x0][0x2c4] ;  /* 0x0000b100ff047624 */ /* 0x000fc600078e00ff */
[----:B------:R-:W3:Y:S01]  /*3970*/  LDL R7, [R1+0xc4] ;  /* 0x0000c40001077983 */ /* 0x000ee20000100800 */
[----:B------:R-:W-:Y:S01]  /*3980*/  IMAD.MOV.U32 R2, RZ, RZ, -0x40 ;  /* 0xffffffc0ff027424 */ /* 0x000fe200078e00ff */
[----:B------:R-:W-:Y:S01]  /*3990*/  ISETP.NE.AND P0, PT, R4, 0x1, PT ;  /* 0x000000010400780c */ /* 0x000fe20003f05270 */
[----:B------:R-:W-:Y:S01]  /*39a0*/  IMAD.MOV.U32 R5, RZ, RZ, c[0x0][0x2ac] ;  /* 0x0000ab00ff057624 */ /* 0x000fe200078e00ff */
[----:B------:R-:W0:Y:S01]  /*39b0*/  LDGDEPBAR ;  /* 0x00000000000079af */ /* 0x000e220000000000 */
[----:B------:R-:W-:-:S04]  /*39c0*/  IMAD R2, R248, R2, 0x41 ;  /* 0x00000041f8027424 */ /* 0x000fc800078e0202 */
[----:B------:R-:W-:Y:S01]  /*39d0*/  IMAD R2, R5, c[0x0][0x1d0], R2 ;  /* 0x0000740005027a24 */ /* 0x000fe200078e0202 */
[----:B--2---:R-:W-:-:S04]  /*39e0*/  IADD3 R0, R0, R3, RZ ;  /* 0x0000000300007210 */ /* 0x004fc80007ffe0ff */
[----:B------:R-:W-:Y:S01]  /*39f0*/  MOV R4, R0 ;  /* 0x0000000000047202 */ /* 0x000fe20000000f00 */
[----:B------:R-:W-:Y:S01]  /*3a00*/  @P0 IMAD.HI.U32 R3, R0, c[0x0][0x2c8], RZ ;  /* 0x0000b20000030a27 */ /* 0x000fe200078e00ff */
[----:B---3--:R-:W-:Y:S02]  /*3a10*/  IADD3 R6, -R7, R88, RZ ;  /* 0x0000005807067210 */ /* 0x008fe40007ffe1ff */
[----:B------:R-:W-:Y:S02]  /*3a20*/  IADD3 R5, R2, -c[0x0][0x168], -R7 ;  /* 0x80005a0002057a10 */ /* 0x000fe40007ffe807 */
[----:B------:R-:W-:Y:S01]  /*3a30*/  @P0 SHF.R.U32.HI R4, RZ, c[0x0][0x2cc], R3 ;  /* 0x0000b300ff040a19 */ /* 0x000fe20000011603 */
[----:B------:R-:W-:Y:S05]  /*3a40*/  BRA.DIV ~URZ, `(.L_x_521) ;  /* 0x0000cf827f007947 */ /* 0x000fea000b800000 */
[----:B------:R1:W2:Y:S02]  /*3a50*/  SHFL.IDX PT, R0, R4, RZ, 0x1c1f ;  /* 0x001c1fff04007589 */ /* 0x0002a400000e0000 */
.L_x_577:
[----:B--2---:R-:W-:-:S05]  /*3a60*/  IMAD.IADD R0, R5, 0x1, R0 ;  /* 0x0000000105007824 */ /* 0x004fca00078e0200 */
[----:B------:R-:W-:-:S04]  /*3a70*/  IMNMX R0, R6, R0, PT ;  /* 0x0000000006007217 */ /* 0x000fc80003800200 */
[C---:B------:R-:W-:Y:S02]  /*3a80*/  ISETP.GT.AND P0, PT, R0.reuse, RZ, PT ;  /* 0x000000ff0000720c */ /* 0x040fe40003f04270 */
[----:B------:R-:W-:Y:S02]  /*3a90*/  ISETP.GT.AND P3, PT, R0, 0x8, PT ;  /* 0x000000080000780c */ /* 0x000fe40003f64270 */
[----:B------:R-:W-:Y:S02]  /*3aa0*/  FSEL R9, R36, -INF , P0 ;  /* 0xff80000024097808 */ /* 0x000fe40000000000 */
[C---:B------:R-:W-:Y:S02]  /*3ab0*/  ISETP.GT.AND P2, PT, R0.reuse, 0x1, PT ;  /* 0x000000010000780c */ /* 0x040fe40003f44270 */
[C---:B------:R-:W-:Y:S02]  /*3ac0*/  ISETP.GT.AND P4, PT, R0.reuse, 0x9, PT ;  /* 0x000000090000780c */ /* 0x040fe40003f84270 */
[----:B------:R-:W-:-:S02]  /*3ad0*/  ISETP.GT.AND P1, PT, R0, 0x10, PT ;  /* 0x000000100000780c */ /* 0x000fc40003f24270 */
[----:B------:R-:W-:Y:S02]  /*3ae0*/  ISETP.GT.AND P0, PT, R0, 0x11, PT ;  /* 0x000000110000780c */ /* 0x000fe40003f04270 */
[----:B------:R-:W-:Y:S02]  /*3af0*/  FSEL R14, R60, -INF , P3 ;  /* 0xff8000003c0e7808 */ /* 0x000fe40001800000 */
[----:B------:R-:W-:Y:S02]  /*3b00*/  FSEL R13, R37, -INF , P2 ;  /* 0xff800000250d7808 */ /* 0x000fe40001000000 */
[----:B------:R-:W-:Y:S02]  /*3b10*/  ISETP.GT.AND P3, PT, R0, 0x18, PT ;  /* 0x000000180000780c */ /* 0x000fe40003f64270 */
[----:B------:R-:W-:Y:S02]  /*3b20*/  FSEL R15, R61, -INF , P4 ;  /* 0xff8000003d0f7808 */ /* 0x000fe40002000000 */
[----:B------:R-:W-:-:S02]  /*3b30*/  FSEL R17, R32, -INF , P1 ;  /* 0xff80000020117808 */ /* 0x000fc40000800000 */
[----:B------:R-:W-:Y:S02]  /*3b40*/  FSEL R18, R33, -INF , P0 ;  /* 0xff80000021127808 */ /* 0x000fe40000000000 */
[C---:B------:R-:W-:Y:S02]  /*3b50*/  ISETP.GT.AND P4, PT, R0.reuse, 0x19, PT ;  /* 0x000000190000780c */ /* 0x040fe40003f84270 */
[C---:B------:R-:W-:Y:S02]  /*3b60*/  ISETP.GT.AND P2, PT, R0.reuse, 0x20, PT ;  /* 0x000000200000780c */ /* 0x040fe40003f44270 */
[C---:B------:R-:W-:Y:S02]  /*3b70*/  ISETP.GT.AND P1, PT, R0.reuse, 0x21, PT ;  /* 0x000000210000780c */ /* 0x040fe40003f24270 */
[----:B------:R-:W-:Y:S02]  /*3b80*/  ISETP.GT.AND P0, PT, R0, 0x28, PT ;  /* 0x000000280000780c */ /* 0x000fe40003f04270 */
[----:B------:R-:W-:-:S02]  /*3b90*/  FSEL R19, R20, -INF , P3 ;  /* 0xff80000014137808 */ /* 0x000fc40001800000 */
[----:B------:R-:W-:Y:S02]  /*3ba0*/  FSEL R20, R21, -INF , P4 ;  /* 0xff80000015147808 */ /* 0x000fe40002000000 */
[----:B------:R-:W-:Y:S02]  /*3bb0*/  FSEL R99, R28, -INF , P2 ;  /* 0xff8000001c637808 */ /* 0x000fe40001000000 */
[----:B------:R-:W-:Y:S02]  /*3bc0*/  FSEL R98, R29, -INF , P1 ;  /* 0xff8000001d627808 */ /* 0x000fe40000800000 */
[----:B------:R-:W-:Y:S02]  /*3bd0*/  FSEL R97, R52, -INF , P0 ;  /* 0xff80000034617808 */ /* 0x000fe40000000000 */
[C---:B------:R-:W-:Y:S02]  /*3be0*/  ISETP.GT.AND P4, PT, R0.reuse, 0x29, PT ;  /* 0x000000290000780c */ /* 0x040fe40003f84270 */
[----:B------:R-:W-:-:S02]  /*3bf0*/  ISETP.GT.AND P3, PT, R0, 0x30, PT ;  /* 0x000000300000780c */ /* 0x000fc40003f64270 */
[C---:B------:R-:W-:Y:S02]  /*3c00*/  ISETP.GT.AND P2, PT, R0.reuse, 0x31, PT ;  /* 0x000000310000780c */ /* 0x040fe40003f44270 */
[C---:B------:R-:W-:Y:S02]  /*3c10*/  ISETP.GT.AND P1, PT, R0.reuse, 0x38, PT ;  /* 0x000000380000780c */ /* 0x040fe40003f24270 */
[----:B------:R-:W-:Y:S02]  /*3c20*/  ISETP.GT.AND P0, PT, R0, 0x39, PT ;  /* 0x000000390000780c */ /* 0x000fe40003f04270 */
[----:B------:R-:W-:Y:S02]  /*3c30*/  FSEL R96, R53, -INF , P4 ;  /* 0xff80000035607808 */ /* 0x000fe40002000000 */
[----:B------:R-:W-:Y:S02]  /*3c40*/  FSEL R95, R24, -INF , P3 ;  /* 0xff800000185f7808 */ /* 0x000fe40001800000 */
[----:B------:R-:W-:-:S02]  /*3c50*/  FSEL R94, R25, -INF , P2 ;  /* 0xff800000195e7808 */ /* 0x000fc40001000000 */
[----:B------:R-:W-:Y:S02]  /*3c60*/  FSEL R93, R48, -INF , P1 ;  /* 0xff800000305d7808 */ /* 0x000fe40000800000 */
[----:B------:R-:W-:Y:S01]  /*3c70*/  FSEL R92, R49, -INF , P0 ;  /* 0xff800000315c7808 */ /* 0x000fe20000000000 */
[----:B------:R-:W-:Y:S05]  /*3c80*/  BRA.DIV ~URZ, `(.L_x_522) ;  /* 0x0000cdb27f007947 */ /* 0x000fea000b800000 */
[----:B------:R-:W2:Y:S01]  /*3c90*/  SHFL.IDX PT, R0, R4, 0x1, 0x1c1f ;  /* 0x003c1f0004007f89 */ /* 0x000ea200000e0000 */
[----:B------:R-:W-:-:S04]  /*3ca0*/  FMNMX.FTZ R2, R9, R13, !PT ;  /* 0x0000000d09027209 */ /* 0x000fc80007810000 */
[----:B------:R-:W-:-:S04]  /*3cb0*/  FMNMX.FTZ R2, R14, R2, !PT ;  /* 0x000000020e027209 */ /* 0x000fc80007810000 */
[----:B------:R-:W-:-:S04]  /*3cc0*/  FMNMX.FTZ R2, R15, R2, !PT ;  /* 0x000000020f027209 */ /* 0x000fc80007810000 */
[----:B------:R-:W-:-:S04]  /*3cd0*/  FMNMX.FTZ R2, R17, R2, !PT ;  /* 0x0000000211027209 */ /* 0x000fc80007810000 */
[----:B------:R-:W-:-:S04]  /*3ce0*/  FMNMX.FTZ R2, R18, R2, !PT ;  /* 0x0000000212027209 */ /* 0x000fc80007810000 */
[----:B------:R-:W-:Y:S01]  /*3cf0*/  FMNMX.FTZ R2, R19, R2, !PT ;  /* 0x0000000213027209 */ /* 0x000fe20007810000 */
[----:B--2---:R-:W-:-:S03]  /*3d00*/  IMAD.IADD R0, R5, 0x1, R0 ;  /* 0x0000000105007824 */ /* 0x004fc600078e0200 */
[----:B------:R-:W-:Y:S02]  /*3d10*/  FMNMX.FTZ R2, R20, R2, !PT ;  /* 0x0000000214027209 */ /* 0x000fe40007810000 */
[----:B------:R-:W-:Y:S02]  /*3d20*/  IMNMX R0, R6, R0, PT ;  /* 0x0000000006007217 */ /* 0x000fe40003800200 */
[----:B------:R-:W-:Y:S02]  /*3d30*/  FMNMX.FTZ R2, R99, R2, !PT ;  /* 0x0000000263027209 */ /* 0x000fe40007810000 */
[C---:B------:R-:W-:Y:S02]  /*3d40*/  ISETP.GT.AND P1, PT, R0.reuse, RZ, PT ;  /* 0x000000ff0000720c */ /* 0x040fe40003f24270 */
[C---:B------:R-:W-:Y:S02]  /*3d50*/  ISETP.GT.AND P0, PT, R0.reuse, 0x1, PT ;  /* 0x000000010000780c */ /* 0x040fe40003f04270 */
[----:B------:R-:W-:-:S02]  /*3d60*/  ISETP.GT.AND P2, PT, R0, 0x8, PT ;  /* 0x000000080000780c */ /* 0x000fc40003f44270 */
[----:B-1----:R-:W-:Y:S02]  /*3d70*/  FSEL R4, R38, -INF , P1 ;  /* 0xff80000026047808 */ /* 0x002fe40000800000 */
[----:B------:R-:W-:Y:S02]  /*3d80*/  FSEL R5, R39, -INF , P0 ;  /* 0xff80000027057808 */ /* 0x000fe40000000000 */
[----:B------:R-:W-:Y:S02]  /*3d90*/  ISETP.GT.AND P0, PT, R0, 0x9, PT ;  /* 0x000000090000780c */ /* 0x000fe40003f04270 */
[----:B------:R-:W-:Y:S02]  /*3da0*/  FSEL R12, R62, -INF , P2 ;  /* 0xff8000003e0c7808 */ /* 0x000fe40001000000 */
[----:B------:R-:W-:Y:S02]  /*3db0*/  FMNMX.FTZ R3, R4, R5, !PT ;  /* 0x0000000504037209 */ /* 0x000fe40007810000 */
[----:B------:R-:W-:-:S02]  /*3dc0*/  FSEL R11, R63, -INF , P0 ;  /* 0xff8000003f0b7808 */ /* 0x000fc40000000000 */
[----:B------:R-:W-:Y:S02]  /*3dd0*/  ISETP.GT.AND P1, PT, R0, 0x10, PT ;  /* 0x000000100000780c */ /* 0x000fe40003f24270 */
[----:B------:R-:W-:Y:S02]  /*3de0*/  FMNMX.FTZ R3, R12, R3, !PT ;  /* 0x000000030c037209 */ /* 0x000fe40007810000 */
        /* <DEDUP_REMOVED lines=15> */
[----:B------:R-:W-:-:S02]  /*3ee0*/  FMNMX.FTZ R2, R98, R2, !PT ;  /* 0x0000000262027209 */ /* 0x000fc40007810000 */
[----:B------:R-:W-:Y:S02]  /*3ef0*/  FSEL R90, R31, -INF , P0 ;  /* 0xff8000001f5a7808 */ /* 0x000fe40000000000 */
[C---:B------:R-:W-:Y:S02]  /*3f00*/  ISETP.GT.AND P1, PT, R0.reuse, 0x28, PT ;  /* 0x000000280000780c */ /* 0x040fe40003f24270 */
[----:B------:R-:W-:Y:S02]  /*3f10*/  FMNMX.FTZ R3, R91, R3, !PT ;  /* 0x000000035b037209 */ /* 0x000fe40007810000 */
[----:B------:R-:W-:Y:S02]  /*3f20*/  FMNMX.FTZ R2, R97, R2, !PT ;  /* 0x0000000261027209 */ /* 0x000fe40007810000 */
[----:B------:R-:W-:Y:S02]  /*3f30*/  ISETP.GT.AND P0, PT, R0, 0x29, PT ;  /* 0x000000290000780c */ /* 0x000fe40003f04270 */
[----:B------:R-:W-:-:S02]  /*3f40*/  FSEL R89, R54, -INF , P1 ;  /* 0xff80000036597808 */ /* 0x000fc40000800000 */
[----:B------:R-:W-:Y:S02]  /*3f50*/  FMNMX.FTZ R3, R90, R3, !PT ;  /* 0x000000035a037209 */ /* 0x000fe40007810000 */
[----:B------:R-:W-:Y:S02]  /*3f60*/  FMNMX.FTZ R2, R96, R2, !PT ;  /* 0x0000000260027209 */ /* 0x000fe40007810000 */
[----:B------:R-:W-:Y:S02]  /*3f70*/  FSEL R88, R55, -INF , P0 ;  /* 0xff80000037587808 */ /* 0x000fe40000000000 */
[----:B------:R-:W-:Y:S02]  /*3f80*/  ISETP.GT.AND P1, PT, R0, 0x30, PT ;  /* 0x000000300000780c */ /* 0x000fe40003f24270 */
[----:B------:R-:W-:Y:S02]  /*3f90*/  FMNMX.FTZ R3, R89, R3, !PT ;  /* 0x0000000359037209 */ /* 0x000fe40007810000 */
[----:B------:R-:W-:-:S02]  /*3fa0*/  FMNMX.FTZ R2, R95, R2, !PT ;  /* 0x000000025f027209 */ /* 0x000fc40007810000 */
[----:B------:R-:W-:Y:S02]  /*3fb0*/  ISETP.GT.AND P0, PT, R0, 0x31, PT ;  /* 0x000000310000780c */ /* 0x000fe40003f04270 */
[----:B------:R-:W-:Y:S02]  /*3fc0*/  FSEL R87, R26, -INF , P1 ;  /* 0xff8000001a577808 */ /* 0x000fe40000800000 */
[----:B------:R-:W-:Y:S02]  /*3fd0*/  FMNMX.FTZ R3, R88, R3, !PT ;  /* 0x0000000358037209 */ /* 0x000fe40007810000 */
[----:B------:R-:W-:Y:S02]  /*3fe0*/  FMNMX.FTZ R2, R94, R2, !PT ;  /* 0x000000025e027209 */ /* 0x000fe40007810000 */
[----:B------:R-:W-:Y:S02]  /*3ff0*/  FSEL R86, R27, -INF , P0 ;  /* 0xff8000001b567808 */ /* 0x000fe40000000000 */
[----:B------:R-:W-:-:S02]  /*4000*/  ISETP.GT.AND P1, PT, R0, 0x38, PT ;  /* 0x000000380000780c */ /* 0x000fc40003f24270 */
[----:B------:R-:W-:Y:S02]  /*4010*/  FMNMX.FTZ R3, R87, R3, !PT ;  /* 0x0000000357037209 */ /* 0x000fe40007810000 */
[----:B------:R-:W-:Y:S02]  /*4020*/  FMNMX.FTZ R2, R93, R2, !PT ;  /* 0x000000025d027209 */ /* 0x000fe40007810000 */
[----:B------:R-:W-:Y:S02]  /*4030*/  ISETP.GT.AND P0, PT, R0, 0x39, PT ;  /* 0x000000390000780c */ /* 0x000fe40003f04270 */
[----:B------:R-:W-:Y:S02]  /*4040*/  FSEL R85, R50, -INF , P1 ;  /* 0xff80000032557808 */ /* 0x000fe40000800000 */
[----:B------:R-:W-:Y:S02]  /*4050*/  FMNMX.FTZ R3, R86, R3, !PT ;  /* 0x0000000356037209 */ /* 0x000fe40007810000 */
[----:B------:R-:W-:-:S02]  /*4060*/  FMNMX.FTZ R0, R92, R2, !PT ;  /* 0x000000025c007209 */ /* 0x000fc40007810000 */
[----:B------:R-:W-:Y:S02]  /*4070*/  FSEL R84, R51, -INF , P0 ;  /* 0xff80000033547808 */ /* 0x000fe40000000000 */
[----:B------:R-:W-:Y:S02]  /*4080*/  FMNMX.FTZ R2, R85, R3, !PT ;  /* 0x0000000355027209 */ /* 0x000fe40007810000 */
[----:B------:R-:W1:Y:S02]  /*4090*/  SHFL.BFLY PT, R3, R0, 0x2, 0x1f ;  /* 0x0c401f0000037f89 */ /* 0x000e6400000e0000 */
[----:B------:R-:W-:-:S05]  /*40a0*/  FMNMX.FTZ R2, R84, R2, !PT ;  /* 0x0000000254027209 */ /* 0x000fca0007810000 */
[----:B------:R-:W2:Y:S01]  /*40b0*/  SHFL.BFLY PT, R16, R2, 0x2, 0x1f ;  /* 0x0c401f0002107f89 */ /* 0x000ea200000e0000 */
[----:B-1----:R-:W-:-:S05]  /*40c0*/  FMNMX.FTZ R0, R3, R0, !PT ;  /* 0x0000000003007209 */ /* 0x002fca0007810000 */
[----:B------:R-:W1:Y:S01]  /*40d0*/  SHFL.BFLY PT, R133, R0, 0x1, 0x1f ;  /* 0x0c201f0000857f89 */ /* 0x000e6200000e0000 */
[----:B--2---:R-:W-:-:S05]  /*40e0*/  FMNMX.FTZ R16, R2, R16, !PT ;  /* 0x0000001002107209 */ /* 0x004fca0007810000 */
[----:B------:R2:W3:Y:S01]  /*40f0*/  SHFL.BFLY PT, R3, R16, 0x1, 0x1f ;  /* 0x0c201f0010037f89 */ /* 0x0004e200000e0000 */
[----:B-1----:R-:W-:-:S03]  /*4100*/  FMNMX.FTZ R133, R0, R133, !PT ;  /* 0x0000008500857209 */ /* 0x002fc60007810000 */
.L_x_578:
[----:B------:R-:W4:Y:S04]  /*4110*/  LDL R100, [R1+0x2c] ;  /* 0x00002c0001647983 */ /* 0x000f280000100800 */
[----:B------:R-:W5:Y:S04]  /*4120*/  LDL R251, [R1+0x30] ;  /* 0x0000300001fb7983 */ /* 0x000f680000100800 */
[----:B--2---:R-:W2:Y:S04]  /*4130*/  LDL R101, [R1+0x34] ;  /* 0x0000340001657983 */ /* 0x004ea80000100800 */
[----:B---3--:R-:W3:Y:S04]  /*4140*/  LDL R28, [R1+0x3c] ;  /* 0x00003c00011c7983 */ /* 0x008ee80000100800 */
[----:B------:R-:W3:Y:S01]  /*4150*/  LDL R250, [R1+0x38] ;  /* 0x0000380001fa7983 */ /* 0x000ee20000100800 */
[C---:B------:R-:W-:Y:S01]  /*4160*/  FMUL.FTZ R2, R133.reuse, c[0x0][0x2d0] ;  /* 0x0000b40085027a20 */ /* 0x040fe20000410000 */
[----:B------:R-:W-:-:S04]  /*4170*/  FSETP.NEU.FTZ.AND P0, PT, R133, -INF , PT ;  /* 0xff8000008500780b */ /* 0x000fc80003f1d000 */
[----:B------:R-:W-:-:S05]  /*4180*/  FSEL R2, R2, RZ, P0 ;  /* 0x000000ff02027208 */ /* 0x000fca0000000000 */
[----:B------:R-:W-:-:S04]  /*4190*/  FFMA.FTZ R0, R9, c[0x0][0x2d0], -R2 ;  /* 0x0000b40009007a23 */ /* 0x000fc80000010802 */
[----:B------:R1:W-:Y:S02]  /*41a0*/  MUFU.EX2 R113, R0 ;  /* 0x0000000000717308 */ /* 0x0003e40000000800 */
[----:B-1----:R-:W-:-:S06]  /*41b0*/  FFMA.FTZ R0, R13, c[0x0][0x2d0], -R2 ;  /* 0x0000b4000d007a23 */ /* 0x002fcc0000010802 */
[----:B------:R1:W1:Y:S01]  /*41c0*/  MUFU.EX2 R112, R0 ;  /* 0x0000000000707308 */ /* 0x0002620000000800 */
[----:B------:R-:W-:Y:S01]  /*41d0*/  FMNMX.FTZ R16, R3, R16, !PT ;  /* 0x0000001003107209 */ /* 0x000fe20007810000 */
[----:B-1----:R-:W-:-:S06]  /*41e0*/  FFMA.FTZ R0, R14, c[0x0][0x2d0], -R2 ;  /* 0x0000b4000e007a23 */ /* 0x002fcc0000010802 */
[----:B------:R1:W-:Y:S01]  /*41f0*/  MUFU.EX2 R116, R0 ;  /* 0x0000000000747308 */ /* 0x0003e20000000800 */
[--C-:B------:R-:W-:Y:S02]  /*4200*/  FFMA.FTZ R3, R19, c[0x0][0x2d0], -R2.reuse ;  /* 0x0000b40013037a23 */ /* 0x100fe40000010802 */
[----:B-1----:R-:W-:-:S05]  /*4210*/  FFMA.FTZ R0, R15, c[0x0][0x2d0], -R2 ;  /* 0x0000b4000f007a23 */ /* 0x002fca0000010802 */
[----:B------:R1:W1:Y:S01]  /*4220*/  MUFU.EX2 R118, R0 ;  /* 0x0000000000767308 */ /* 0x0002620000000800 */
[----:B------:R-:W-:Y:S01]  /*4230*/  FSETP.NEU.FTZ.AND P0, PT, R16, -INF , PT ;  /* 0xff8000001000780b */ /* 0x000fe20003f1d000 */
[----:B-1----:R-:W-:-:S06]  /*4240*/  FFMA.FTZ R0, R17, c[0x0][0x2d0], -R2 ;  /* 0x0000b40011007a23 */ /* 0x002fcc0000010802 */
[----:B------:R1:W-:Y:S02]  /*4250*/  MUFU.EX2 R128, R0 ;  /* 0x0000000000807308 */ /* 0x0003e40000000800 */
[----:B-1----:R-:W-:-:S06]  /*4260*/  FFMA.FTZ R0, R18, c[0x0][0x2d0], -R2 ;  /* 0x0000b40012007a23 */ /* 0x002fcc0000010802 */
[----:B------:R1:W-:Y:S01]  /*4270*/  MUFU.EX2 R129, R0 ;  /* 0x0000000000817308 */ /* 0x0003e20000000800 */
[----:B------:R-:W-:Y:S07]  /*4280*/  WARPSYNC 0xffffffff ;  /* 0xffffffff00007948 */ /* 0x000fee0003800000 */
[----:B------:R1:W-:Y:S02]  /*4290*/  MUFU.EX2 R130, R3 ;  /* 0x0000000300827308 */ /* 0x0003e40000000800 */
[----:B-1----:R-:W-:-:S05]  /*42a0*/  FMUL.FTZ R0, R16, c[0x0][0x2d0] ;  /* 0x0000b40010007a20 */ /* 0x002fca0000410000 */
[----:B------:R-:W-:Y:S01]  /*42b0*/  FSEL R0, R0, RZ, P0 ;  /* 0x000000ff00007208 */ /* 0x000fe20000000000 */
[----:B------:R-:W-:-:S04]  /*42c0*/  FFMA.FTZ R3, R20, c[0x0][0x2d0], -R2 ;  /* 0x0000b40014037a23 */ /* 0x000fc80000010802 */
[----:B------:R1:W-:Y:S02]  /*42d0*/  MUFU.EX2 R134, R3 ;  /* 0x0000000300867308 */ /* 0x0003e40000000800 */
[----:B-1----:R-:W-:-:S06]  /*42e0*/  FFMA.FTZ R3, R4, c[0x0][0x2d0], -R0 ;  /* 0x0000b40004037a23 */ /* 0x002fcc0000010800 */
[----:B------:R1:W-:Y:S02]  /*42f0*/  MUFU.EX2 R18, R3 ;  /* 0x0000000300127308 */ /* 0x0003e40000000800 */
[----:B-1----:R-:W-:-:S06]  /*4300*/  FFMA.FTZ R3, R5, c[0x0][0x2d0], -R0 ;  /* 0x0000b40005037a23 */ /* 0x002fcc0000010800 */
[----:B------:R1:W1:Y:S02]  /*4310*/  MUFU.EX2 R17, R3 ;  /* 0x0000000300117308 */ /* 0x0002640000000800 */
[----:B-1----:R-:W-:-:S06]  /*4320*/  FFMA.FTZ R3, R12, c[0x0][0x2d0], -R0 ;  /* 0x0000b4000c037a23 */ /* 0x002fcc0000010800 */
[----:B------:R1:W-:Y:S02]  /*4330*/  MUFU.EX2 R19, R3 ;  /* 0x0000000300137308 */ /* 0x0003e40000000800 */
[----:B-1----:R-:W-:-:S06]  /*4340*/  FFMA.FTZ R3, R11, c[0x0][0x2d0], -R0 ;  /* 0x0000b4000b037a23 */ /* 0x002fcc0000010800 */
[----:B------:R1:W1:Y:S01]  /*4350*/  MUFU.EX2 R117, R3 ;  /* 0x0000000300757308 */ /* 0x0002620000000800 */
[----:B------:R-:W-:Y:S02]  /*4360*/  F2FP.PACK_AB R12, R112, R113 ;  /* 0x00000071700c723e */ /* 0x000fe400000000ff */
[----:B------:R-:W-:Y:S02]  /*4370*/  F2FP.PACK_AB R14, R118, R116 ;  /* 0x00000074760e723e */ /* 0x000fe400000000ff */
[----:B------:R-:W-:Y:S01]  /*4380*/  F2FP.PACK_AB R13, R17, R18 ;  /* 0x00000012110d723e */ /* 0x000fe200000000ff */
[----:B-1----:R-:W-:-:S04]  /*4390*/  FFMA.FTZ R3, R8, c[0x0][0x2d0], -R0 ;  /* 0x0000b40008037a23 */ /* 0x002fc80000010800 */
[----:B------:R1:W-:Y:S01]  /*43a0*/  MUFU.EX2 R119, R3 ;  /* 0x0000000300777308 */ /* 0x0003e20000000800 */
[----:B------:R-:W-:Y:S01]  /*43b0*/  F2FP.PACK_AB R15, R117, R19 ;  /* 0x00000013750f723e */ /* 0x000fe200000000ff */
[----:B----4-:R-:W4:Y:S01]  /*43c0*/  LDSM.16.MT88.4 R24, [R100] ;  /* 0x000000006418783b */ /* 0x010f220000004200 */
[----:B-1----:R-:W-:-:S03]  /*43d0*/  FFMA.FTZ R3, R7, c[0x0][0x2d0], -R0 ;  /* 0x0000b40007037a23 */ /* 0x002fc60000010800 */
[----:B------:R-:W1:Y:S02]  /*43e0*/  LDSM.16.MT88.4 R36, [R100+0x800] ;  /* 0x000800006424783b */ /* 0x000e640000004200 */
[----:B------:R3:W1:Y:S02]  /*43f0*/  MUFU.EX2 R131, R3 ;  /* 0x0000000300837308 */ /* 0x0006640000000800 */
[----:B-----5:R-:W5:Y:S04]  /*4400*/  LDSM.16.MT88.4 R44, [R251] ;  /* 0x00000000fb2c783b */ /* 0x020f680000004200 */
[----:B--2---:R-:W2:Y:S04]  /*4410*/  LDSM.16.MT88.4 R20, [R101] ;  /* 0x000000006514783b */ /* 0x004ea80000004200 */
[----:B------:R-:W2:Y:S04]  /*4420*/  LDSM.16.MT88.4 R60, [R251+0x800] ;  /* 0x00080000fb3c783b */ /* 0x000ea80000004200 */
[----:B------:R-:W2:Y:S01]  /*4430*/  LDSM.16.MT88.4 R40, [R101+0x800] ;  /* 0x000800006528783b */ /* 0x000ea20000004200 */
[----:B---3--:R-:W-:-:S03]  /*4440*/  FFMA.FTZ R3, R6, c[0x0][0x2d0], -R0 ;  /* 0x0000b40006037a23 */ /* 0x008fc60000010800 */
[----:B------:R-:W3:Y:S01]  /*4450*/  LDSM.16.MT88.4 R28, [R28] ;  /* 0x000000001c1c783b */ /* 0x000ee20000004200 */
[----:B------:R4:W-:Y:S03]  /*4460*/  MUFU.EX2 R132, R3 ;  /* 0x0000000300847308 */ /* 0x0009e60000000800 */
[----:B------:R-:W-:Y:S04]  /*4470*/  LDSM.16.MT88.4 R68, [R101+0x2000] ;  /* 0x002000006544783b */ /* 0x000fe80000004200 */
[----:B------:R-:W-:Y:S04]  /*4480*/  LDSM.16.MT88.4 R64, [R250+0x800] ;  /* 0x00080000fa40783b */ /* 0x000fe80000004200 */
[----:B------:R-:W-:Y:S04]  /*4490*/  LDSM.16.MT88.4 R48, [R100+0x2800] ;  /* 0x002800006430783b */ /* 0x000fe80000004200 */
[----:B------:R-:W-:Y:S01]  /*44a0*/  LDSM.16.MT88.4 R72, [R251+0x2000] ;  /* 0x00200000fb48783b */ /* 0x000fe20000004200 */
[----:B----4-:R-:W-:Y:S01]  /*44b0*/  FFMA.FTZ R3, R10, c[0x0][0x2d0], -R0 ;  /* 0x0000b4000a037a23 */ /* 0x010fe20000010800 */
[C---:B------:R-:W-:Y:S02]  /*44c0*/  HMMA.16816.F32 R4, R12.reuse, R24, RZ ;  /* 0x000000180c04723c */ /* 0x040fe400000018ff */
[----:B------:R-:W-:Y:S01]  /*44d0*/  LDSM.16.MT88.4 R56, [R250+0x2000] ;  /* 0x00200000fa38783b */ /* 0x000fe20000004200 */
[----:B------:R-:W4:Y:S03]  /*44e0*/  MUFU.EX2 R135, R3 ;  /* 0x0000000300877308 */ /* 0x000f260000000800 */
[----:B------:R-:W-:Y:S02]  /*44f0*/  LDSM.16.MT88.4 R76, [R251+0x2800] ;  /* 0x00280000fb4c783b */ /* 0x000fe40000004200 */
[----:B------:R-:W-:Y:S01]  /*4500*/  HMMA.16816.F32 R24, R12, R26, RZ ;  /* 0x0000001a0c18723c */ /* 0x000fe200000018ff */
[----:B------:R-:W-:Y:S01]  /*4510*/  F2FP.PACK_AB R8, R129, R128 ;  /* 0x000000808108723e */ /* 0x000fe200000000ff */
[----:B------:R-:W-:Y:S01]  /*4520*/  LDSM.16.MT88.4 R80, [R100+0x4000] ;  /* 0x004000006450783b */ /* 0x000fe20000004200 */
[----:B------:R-:W-:-:S02]  /*4530*/  F2FP.PACK_AB R10, R134, R130 ;  /* 0x00000082860a723e */ /* 0x000fc400000000ff */
[----:B-1----:R-:W-:Y:S02]  /*4540*/  F2FP.PACK_AB R9, R131, R119 ;  /* 0x000000778309723e */ /* 0x002fe400000000ff */
[----:B----4-:R-:W-:-:S09]  /*4550*/  F2FP.PACK_AB R11, R135, R132 ;  /* 0x00000084870b723e */ /* 0x010fd200000000ff */
[C---:B------:R-:W-:Y:S08]  /*4560*/  HMMA.16816.F32 R164, R8.reuse, R36, R4 ;  /* 0x0000002408a4723c */ /* 0x040ff00000001804 */
[----:B------:R-:W-:Y:S01]  /*4570*/  HMMA.16816.F32 R4, R8, R38, R24 ;  /* 0x000000260804723c */ /* 0x000fe20000001818 */
[----:B------:R-:W1:Y:S11]  /*4580*/  LDSM.16.MT88.4 R24, [R100+0x2000] ;  /* 0x002000006418783b */ /* 0x000e760000004200 */
[----:B------:R-:W-:Y:S11]  /*4590*/  @!UPT UIADD3 URZ, URZ, URZ, URZ ;  /* 0x0000003f3f3ff290 */ /* 0x000ff6000fffe03f */
[----:B------:R-:W-:Y:S01]  /*45a0*/  @!UPT UIADD3 URZ, URZ, URZ, URZ ;  /* 0x0000003f3f3ff290 */ /* 0x000fe2000fffe03f */
[----:B------:R-:W-:Y:S02]  /*45b0*/  MOV R115, R7 ;  /* 0x0000000700737202 */ /* 0x000fe40000000f00 */
[----:B------:R-:W-:Y:S02]  /*45c0*/  MOV R114, R4 ;  /* 0x0000000400727202 */ /* 0x000fe40000000f00 */
[----:B------:R-:W-:Y:S02]  /*45d0*/  MOV R111, R6 ;  /* 0x00000006006f7202 */ /* 0x000fe40000000f00 */
[----:B------:R-:W-:Y:S02]  /*45e0*/  MOV R110, R5 ;  /* 0x00000005006e7202 */ /* 0x000fe40000000f00 */
[C---:B-----5:R-:W-:Y:S08]  /*45f0*/  HMMA.16816.F32 R4, R12.reuse, R44, RZ ;  /* 0x0000002c0c04723c */ /* 0x060ff000000018ff */
[C---:B--2---:R-:W-:Y:S08]  /*4600*/  HMMA.16816.F32 R32, R12.reuse, R20, RZ ;  /* 0x000000140c20723c */ /* 0x044ff000000018ff */
[----:B------:R-:W-:Y:S08]  /*4610*/  HMMA.16816.F32 R20, R12, R22, RZ ;  /* 0x000000160c14723c */ /* 0x000ff000000018ff */
[----:B------:R-:W-:Y:S08]  /*4620*/  HMMA.16816.F32 R36, R8, R60, R4 ;  /* 0x0000003c0824723c */ /* 0x000ff00000001804 */
[----:B------:R-:W-:Y:S01]  /*4630*/  HMMA.16816.F32 R52, R12, R46, RZ ;  /* 0x0000002e0c34723c */ /* 0x000fe200000018ff */
[----:B------:R-:W2:Y:S07]  /*4640*/  LDSM.16.MT88.4 R44, [R101+0x2800] ;  /* 0x00280000652c783b */ /* 0x000eae0000004200 */
[C---:B------:R-:W-:Y:S08]  /*4650*/  HMMA.16816.F32 R156, R8.reuse, R40, R32 ;  /* 0x00000028089c723c */ /* 0x040ff00000001820 */
[----:B------:R-:W-:Y:S01]  /*4660*/  HMMA.16816.F32 R148, R8, R42, R20 ;  /* 0x0000002a0894723c */ /* 0x000fe20000001814 */
[----:B------:R-:W-:Y:S01]  /*4670*/  IMAD.MOV.U32 R109, RZ, RZ, R36 ;  /* 0x000000ffff6d7224 */ /* 0x000fe200078e0024 */
[----:B------:R-:W-:-:S02]  /*4680*/  MOV R108, R38 ;  /* 0x00000026006c7202 */ /* 0x000fc40000000f00 */
[----:B------:R-:W-:Y:S02]  /*4690*/  MOV R107, R39 ;  /* 0x00000027006b7202 */ /* 0x000fe40000000f00 */
[----:B------:R-:W-:Y:S02]  /*46a0*/  MOV R106, R37 ;  /* 0x00000025006a7202 */ /* 0x000fe40000000f00 */
[C---:B---3--:R-:W-:Y:S08]  /*46b0*/  HMMA.16816.F32 R40, R12.reuse, R28, RZ ;  /* 0x0000001c0c28723c */ /* 0x048ff000000018ff */
[C---:B------:R-:W-:Y:S08]  /*46c0*/  HMMA.16816.F32 R36, R12.reuse, R30, RZ ;  /* 0x0000001e0c24723c */ /* 0x040ff000000018ff */
[C---:B-1----:R-:W-:Y:S08]  /*46d0*/  HMMA.16816.F32 R32, R12.reuse, R24, RZ ;  /* 0x000000180c20723c */ /* 0x042ff000000018ff */
[C---:B------:R-:W-:Y:S08]  /*46e0*/  HMMA.16816.F32 R28, R12.reuse, R26, RZ ;  /* 0x0000001a0c1c723c */ /* 0x040ff000000018ff */
[C---:B------:R-:W-:Y:S08]  /*46f0*/  HMMA.16816.F32 R24, R12.reuse, R68, RZ ;  /* 0x000000440c18723c */ /* 0x040ff000000018ff */
[----:B------:R-:W-:Y:S08]  /*4700*/  HMMA.16816.F32 R20, R12, R70, RZ ;  /* 0x000000460c14723c */ /* 0x000ff000000018ff */
[C---:B------:R-:W-:Y:S01]  /*4710*/  HMMA.16816.F32 R140, R8.reuse, R62, R52 ;  /* 0x0000003e088c723c */ /* 0x040fe20000001834 */
[----:B------:R-:W1:Y:S04]  /*4720*/  LDSM.16.MT88.4 R52, [R250+0x2800] ;  /* 0x00280000fa34783b */ /* 0x000e680000004200 */
[----:B------:R-:W-:Y:S03]  /*4730*/  LDSM.16.MT88.4 R60, [R100+0x4800] ;  /* 0x00480000643c783b */ /* 0x000fe60000004200 */
[C---:B--2---:R-:W-:Y:S08]  /*4740*/  HMMA.16816.F32 R24, R8.reuse, R44, R24 ;  /* 0x0000002c0818723c */ /* 0x044ff00000001818 */
[C---:B------:R-:W-:Y:S01]  /*4750*/  HMMA.16816.F32 R120, R8.reuse, R64, R40 ;  /* 0x000000400878723c */ /* 0x040fe20000001828 */
[----:B------:R-:W2:Y:S07]  /*4760*/  LDSM.16.MT88.4 R40, [R101+0x4000] ;  /* 0x004000006528783b */ /* 0x000eae0000004200 */
[----:B------:R-:W-:Y:S08]  /*4770*/  HMMA.16816.F32 R32, R8, R48, R32 ;  /* 0x000000300820723c */ /* 0x000ff00000001820 */
[----:B------:R-:W-:Y:S01]  /*4780*/  HMMA.16816.F32 R4, R12, R72, RZ ;  /* 0x000000480c04723c */ /* 0x000fe200000018ff */
[----:B------:R-:W-:Y:S01]  /*4790*/  MOV R49, R27 ;  /* 0x0000001b00317202 */ /* 0x000fe20000000f00 */
[----:B------:R-:W-:-:S06]  /*47a0*/  IMAD.MOV.U32 R48, RZ, RZ, R24 ;  /* 0x000000ffff307224 */ /* 0x000fcc00078e0018 */
[C---:B------:R-:W-:Y:S07]  /*47b0*/  HMMA.16816.F32 R180, R8.reuse, R50, R28 ;  /* 0x0000003208b4723c */ /* 0x040fee000000181c */
[----:B------:R-:W-:Y:S01]  /*47c0*/  MOV R51, R25 ;  /* 0x0000001900337202 */ /* 0x000fe20000000f00 */
[----:B------:R-:W-:Y:S01]  /*47d0*/  HMMA.16816.F32 R68, R8, R46, R20 ;  /* 0x0000002e0844723c */ /* 0x000fe20000001814 */
[----:B------:R-:W-:Y:S01]  /*47e0*/  MOV R50, R26 ;  /* 0x0000001a00327202 */ /* 0x000fe20000000f00 */
[----:B------:R-:W3:Y:S06]  /*47f0*/  LDSM.16.MT88.4 R44, [R251+0x4000] ;  /* 0x00400000fb2c783b */ /* 0x000eec0000004200 */
[C---:B------:R-:W-:Y:S08]  /*4800*/  HMMA.16816.F32 R28, R12.reuse, R74, RZ ;  /* 0x0000004a0c1c723c */ /* 0x040ff000000018ff */
[C---:B------:R-:W-:Y:S08]  /*4810*/  HMMA.16816.F32 R24, R12.reuse, R56, RZ ;  /* 0x000000380c18723c */ /* 0x040ff000000018ff */
[----:B------:R-:W-:Y:S01]  /*4820*/  HMMA.16816.F32 R20, R12, R58, RZ ;  /* 0x0000003a0c14723c */ /* 0x000fe200000018ff */
[----:B------:R-:W-:Y:S01]  /*4830*/  MOV R65, R35 ;  /* 0x0000002300417202 */ /* 0x000fe20000000f00 */
[----:B------:R-:W-:Y:S01]  /*4840*/  IMAD.MOV.U32 R64, RZ, RZ, R32 ;  /* 0x000000ffff407224 */ /* 0x000fe200078e0020 */
[----:B------:R-:W-:-:S05]  /*4850*/  MOV R3, R33 ;  /* 0x0000002100037202 */ /* 0x000fca0000000f00 */
[C---:B------:R-:W-:Y:S01]  /*4860*/  HMMA.16816.F32 R184, R8.reuse, R66, R36 ;  /* 0x0000004208b8723c */ /* 0x040fe20000001824 */
[----:B------:R-:W-:Y:S06]  /*4870*/  LDSM.16.MT88.4 R36, [R251+0x4800] ;  /* 0x00480000fb24783b */ /* 0x000fec0000004200 */
[----:B------:R-:W-:Y:S02]  /*4880*/  MOV R66, R34 ;  /* 0x0000002200427202 */ /* 0x000fe40000000f00 */
[----:B------:R-:W4:Y:S01]  /*4890*/  LDSM.16.MT88.4 R32, [R101+0x4800] ;  /* 0x004800006520783b */ /* 0x000f220000004200 */
[----:B------:R-:W-:Y:S08]  /*48a0*/  HMMA.16816.F32 R188, R8, R76, R4 ;  /* 0x0000004c08bc723c */ /* 0x000ff00000001804 */
[----:B------:R-:W-:Y:S08]  /*48b0*/  HMMA.16816.F32 R4, R12, R80, RZ ;  /* 0x000000500c04723c */ /* 0x000ff000000018ff */
[C---:B------:R-:W-:Y:S08]  /*48c0*/  HMMA.16816.F32 R72, R8.reuse, R78, R28 ;  /* 0x0000004e0848723c */ /* 0x040ff0000000181c */
[C---:B-1----:R-:W-:Y:S08]  /*48d0*/  HMMA.16816.F32 R76, R8.reuse, R52, R24 ;  /* 0x00000034084c723c */ /* 0x042ff00000001818 */
[----:B------:R-:W-:Y:S08]  /*48e0*/  HMMA.16816.F32 R160, R8, R54, R20 ;  /* 0x0000003608a0723c */ /* 0x000ff00000001814 */
[C---:B--2---:R-:W-:Y:S08]  /*48f0*/  HMMA.16816.F32 R24, R12.reuse, R40, RZ ;  /* 0x000000280c18723c */ /* 0x044ff000000018ff */
[----:B------:R-:W-:Y:S01]  /*4900*/  HMMA.16816.F32 R20, R12, R42, RZ ;  /* 0x0000002a0c14723c */ /* 0x000fe200000018ff */
[----:B------:R-:W1:Y:S07]  /*4910*/  LDSM.16.MT88.4 R40, [R250+0x4000] ;  /* 0x00400000fa28783b */ /* 0x000e6e0000004200 */
[----:B------:R-:W-:Y:S08]  /*4920*/  HMMA.16816.F32 R176, R8, R60, R4 ;  /* 0x0000003c08b0723c */ /* 0x000ff00000001804 */
[C---:B---3--:R-:W-:Y:S08]  /*4930*/  HMMA.16816.F32 R4, R12.reuse, R44, RZ ;  /* 0x0000002c0c04723c */ /* 0x048ff000000018ff */
[----:B------:R-:W-:Y:S08]  /*4940*/  HMMA.16816.F32 R28, R12, R82, RZ ;  /* 0x000000520c1c723c */ /* 0x000ff000000018ff */
[----:B----4-:R-:W-:Y:S01]  /*4950*/  HMMA.16816.F32 R152, R8, R32, R24 ;  /* 0x000000200898723c */ /* 0x010fe20000001818 */
[----:B------:R-:W2:Y:S01]  /*4960*/  LDSM.16.MT88.4 R24, [R250+0x4800] ;  /* 0x00480000fa18783b */ /* 0x000ea20000004200 */
[----:B------:R-:W-:-:S02]  /*4970*/  MOV R103, R120 ;  /* 0x0000007800677202 */ /* 0x000fc40000000f00 */
[----:B------:R-:W-:-:S04]  /*4980*/  MOV R102, R121 ;  /* 0x0000007900667202 */ /* 0x000fc80000000f00 */
[----:B------:R-:W-:Y:S01]  /*4990*/  HMMA.16816.F32 R144, R8, R36, R4 ;  /* 0x000000240890723c */ /* 0x000fe20000001804 */
[----:B------:R-:W-:-:S07]  /*49a0*/  MOV R80, R103 ;  /* 0x0000006700507202 */ /* 0x000fce0000000f00 */
[----:B-1----:R-:W-:Y:S01]  /*49b0*/  HMMA.16816.F32 R4, R12, R40, RZ ;  /* 0x000000280c04723c */ /* 0x002fe200000018ff */
[----:B------:R-:W-:-:S07]  /*49c0*/  MOV R81, R102 ;  /* 0x0000006600517202 */ /* 0x000fce0000000f00 */
[C---:B------:R-:W-:Y:S07]  /*49d0*/  HMMA.16816.F32 R136, R8.reuse, R62, R28 ;  /* 0x0000003e0888723c */ /* 0x040fee000000181c */
[----:B------:R-:W-:Y:S02]  /*49e0*/  MOV R63, R100 ;  /* 0x00000064003f7202 */ /* 0x000fe40000000f00 */
[----:B------:R-:W-:Y:S02]  /*49f0*/  MOV R62, R101 ;  /* 0x00000065003e7202 */ /* 0x000fe40000000f00 */
[----:B------:R-:W-:Y:S01]  /*4a00*/  HMMA.16816.F32 R100, R8, R34, R20 ;  /* 0x000000220864723c */ /* 0x000fe20000001814 */
[----:B------:R-:W1:Y:S07]  /*4a10*/  LDSM.16.MT88.4 R28, [R63+0x6000] ;  /* 0x006000003f1c783b */ /* 0x000e6e0000004200 */
[----:B------:R-:W-:Y:S01]  /*4a20*/  HMMA.16816.F32 R20, R12, R46, RZ ;  /* 0x0000002e0c14723c */ /* 0x000fe200000018ff */
[----:B------:R-:W-:Y:S01]  /*4a30*/  MOV R59, R111 ;  /* 0x0000006f003b7202 */ /* 0x000fe20000000f00 */
[----:B------:R-:W-:Y:S01]  /*4a40*/  IMAD.MOV.U32 R60, RZ, RZ, R109 ;  /* 0x000000ffff3c7224 */ /* 0x000fe200078e006d */
[----:B------:R-:W-:-:S02]  /*4a50*/  MOV R58, R110 ;  /* 0x0000006e003a7202 */ /* 0x000fc40000000f00 */
[----:B------:R-:W-:-:S03]  /*4a60*/  MOV R44, R108 ;  /* 0x0000006c002c7202 */ /* 0x000fc60000000f00 */
[----:B--2---:R-:W-:Y:S01]  /*4a70*/  HMMA.16816.F32 R108, R8, R24, R4 ;  /* 0x00000018086c723c */ /* 0x004fe20000001804 */
[----:B------:R-:W-:Y:S01]  /*4a80*/  MOV R105, R122 ;  /* 0x0000007a00697202 */ /* 0x000fe20000000f00 */
[----:B------:R-:W-:-:S06]  /*4a90*/  IMAD.MOV.U32 R104, RZ, RZ, R123 ;  /* 0x000000ffff687224 */ /* 0x000fcc00078e007b */
[----:B------:R-:W-:Y:S01]  /*4aa0*/  HMMA.16816.F32 R4, R12, R42, RZ ;  /* 0x0000002a0c04723c */ /* 0x000fe200000018ff */
[----:B------:R-:W-:Y:S01]  /*4ab0*/  MOV R45, R107 ;  /* 0x0000006b002d7202 */ /* 0x000fe20000000f00 */
[----:B------:R-:W-:Y:S01]  /*4ac0*/  IMAD.MOV.U32 R83, RZ, RZ, R104 ;  /* 0x000000ffff537224 */ /* 0x000fe200078e0068 */
[----:B------:R-:W-:Y:S02]  /*4ad0*/  MOV R61, R106 ;  /* 0x0000006a003d7202 */ /* 0x000fe40000000f00 */
[----:B------:R-:W-:-:S03]  /*4ae0*/  MOV R82, R105 ;  /* 0x0000006900527202 */ /* 0x000fc60000000f00 */
[----:B------:R-:W-:Y:S01]  /*4af0*/  HMMA.16816.F32 R104, R8, R38, R20 ;  /* 0x000000260868723c */ /* 0x000fe20000001814 */
[----:B------:R-:W2:Y:S01]  /*4b00*/  LDSM.16.MT88.4 R20, [R63+0x6800] ;  /* 0x006800003f14783b */ /* 0x000ea20000004200 */
[----:B------:R-:W-:Y:S01]  /*4b10*/  IMAD.MOV.U32 R53, RZ, RZ, R3 ;  /* 0x000000ffff357224 */ /* 0x000fe200078e0003 */
[----:B------:R-:W-:Y:S01]  /*4b20*/  MOV R56, R115 ;  /* 0x0000007300387202 */ /* 0x000fe20000000f00 */
[----:B------:R-:W-:Y:S01]  /*4b30*/  FADD.FTZ R3, R113, R112 ;  /* 0x0000007071037221 */ /* 0x000fe20000010000 */
[----:B------:R-:W-:-:S11]  /*4b40*/  MOV R57, R114 ;  /* 0x0000007200397202 */ /* 0x000fd60000000f00 */
[----:B------:R-:W-:Y:S01]  /*4b50*/  HMMA.16816.F32 R112, R8, R26, R4 ;  /* 0x0000001a0870723c */ /* 0x000fe20000001804 */
[----:B------:R-:W-:Y:S07]  /*4b60*/  LDSM.16.MT88.4 R24, [R62+0x6800] ;  /* 0x006800003e18783b */ /* 0x000fee0000004200 */
        /* <DEDUP_REMOVED lines=8> */
[----:B------:R-:W1:Y:S01]  /*4bf0*/  LDSM.16.MT88.4 R20, [R62+0x6000] ;  /* 0x006000003e14783b */ /* 0x000e620000004200 */
[----:B------:R-:W-:-:S04]  /*4c00*/  FADD.FTZ R17, R18, R17 ;  /* 0x0000001112117221 */ /* 0x000fc80000010000 */
[----:B------:R-:W-:-:S04]  /*4c10*/  FADD.FTZ R17, R19, R17 ;  /* 0x0000001113117221 */ /* 0x000fc80000010000 */
[----:B------:R-:W-:-:S04]  /*4c20*/  FADD.FTZ R4, R117, R17 ;  /* 0x0000001175047221 */ /* 0x000fc80000010000 */
[----:B------:R-:W-:Y:S02]  /*4c30*/  FADD.FTZ R30, R119, R4 ;  /* 0x00000004771e7221 */ /* 0x000fe40000010000 */
[----:B------:R-:W-:Y:S01]  /*4c40*/  FADD.FTZ R3, R116, R3 ;  /* 0x0000000374037221 */ /* 0x000fe20000010000 */
[----:B-1----:R-:W-:Y:S03]  /*4c50*/  HMMA.16816.F32 R4, R12, R20, RZ ;  /* 0x000000140c04723c */ /* 0x002fe600000018ff */
[----:B------:R-:W-:-:S04]  /*4c60*/  FADD.FTZ R3, R118, R3 ;  /* 0x0000000376037221 */ /* 0x000fc80000010000 */
[----:B------:R-:W-:Y:S02]  /*4c70*/  FADD.FTZ R3, R128, R3 ;  /* 0x0000000380037221 */ /* 0x000fe40000010000 */
[--C-:B------:R-:W-:Y:S02]  /*4c80*/  FFMA.FTZ R28, R99, c[0x0][0x2d0], -R2.reuse ;  /* 0x0000b400631c7a23 */ /* 0x100fe40000010802 */
[----:B------:R-:W-:Y:S02]  /*4c90*/  FADD.FTZ R3, R129, R3 ;  /* 0x0000000381037221 */ /* 0x000fe40000010000 */
[--C-:B------:R-:W-:Y:S02]  /*4ca0*/  FFMA.FTZ R29, R95, c[0x0][0x2d0], -R2.reuse ;  /* 0x0000b4005f1d7a23 */ /* 0x100fe40000010802 */
[--C-:B------:R-:W-:Y:S02]  /*4cb0*/  FFMA.FTZ R31, R94, c[0x0][0x2d0], -R2.reuse ;  /* 0x0000b4005e1f7a23 */ /* 0x100fe40000010802 */
[----:B------:R-:W-:-:S07]  /*4cc0*/  FFMA.FTZ R19, R98, c[0x0][0x2d0], -R2 ;  /* 0x0000b40062137a23 */ /* 0x000fce0000010802 */
[----:B------:R-:W-:Y:S08]  /*4cd0*/  HMMA.16816.F32 R116, R8, R24, R4 ;  /* 0x000000180874723c */ /* 0x000ff00000001804 */
[----:B------:R-:W-:Y:S01]  /*4ce0*/  HMMA.16816.F32 R4, R12, R22, RZ ;  /* 0x000000160c04723c */ /* 0x000fe200000018ff */
[--C-:B------:R-:W-:Y:S02]  /*4cf0*/  FFMA.FTZ R18, R97, c[0x0][0x2d0], -R2.reuse ;  /* 0x0000b40061127a23 */ /* 0x100fe40000010802 */
[----:B------:R-:W-:-:S02]  /*4d00*/  FFMA.FTZ R17, R96, c[0x0][0x2d0], -R2 ;  /* 0x0000b40060117a23 */ /* 0x000fc40000010802 */
[--C-:B------:R-:W-:Y:S02]  /*4d10*/  FFMA.FTZ R36, R93, c[0x0][0x2d0], -R2.reuse ;  /* 0x0000b4005d247a23 */ /* 0x100fe40000010802 */
[----:B------:R-:W-:Y:S01]  /*4d20*/  FFMA.FTZ R35, R92, c[0x0][0x2d0], -R2 ;  /* 0x0000b4005c237a23 */ /* 0x000fe20000010802 */
[----:B------:R-:W1:Y:S01]  /*4d30*/  MUFU.EX2 R25, R28 ;  /* 0x0000001c00197308 */ /* 0x000e620000000800 */
[----:B------:R-:W-:Y:S02]  /*4d40*/  FADD.FTZ R2, R130, R3 ;  /* 0x0000000382027221 */ /* 0x000fe40000010000 */
[----:B------:R-:W-:-:S05]  /*4d50*/  FADD.FTZ R3, R131, R30 ;  /* 0x0000001e83037221 */ /* 0x000fca0000010000 */
[----:B------:R-:W-:Y:S08]  /*4d60*/  MUFU.EX2 R21, R29 ;  /* 0x0000001d00157308 */ /* 0x000ff00000000800 */
[----:B------:R2:W-:Y:S08]  /*4d70*/  MUFU.EX2 R20, R31 ;  /* 0x0000001f00147308 */ /* 0x0005f00000000800 */
[----:B------:R3:W4:Y:S01]  /*4d80*/  MUFU.EX2 R23, R19 ;  /* 0x0000001300177308 */ /* 0x0007220000000800 */
[----:B--2---:R-:W2:Y:S07]  /*4d90*/  LDSM.16.MT88.4 R28, [R251+0x6000] ;  /* 0x00600000fb1c783b */ /* 0x004eae0000004200 */
[----:B------:R5:W-:Y:S01]  /*4da0*/  MUFU.EX2 R24, R18 ;  /* 0x0000001200187308 */ /* 0x000be20000000800 */
[----:B------:R-:W-:Y:S01]  /*4db0*/  FADD.FTZ R2, R134, R2 ;  /* 0x0000000286027221 */ /* 0x000fe20000010000 */
[----:B------:R-:W-:-:S06]  /*4dc0*/  MOV R54, R66 ;  /* 0x0000004200367202 */ /* 0x000fcc0000000f00 */
[----:B------:R1:W1:Y:S01]  /*4dd0*/  MUFU.EX2 R22, R17 ;  /* 0x0000001100167308 */ /* 0x0002620000000800 */
[----:B------:R-:W-:Y:S02]  /*4de0*/  MOV R55, R65 ;  /* 0x0000004100377202 */ /* 0x000fe40000000f00 */
[----:B------:R-:W-:Y:S01]  /*4df0*/  MOV R52, R64 ;  /* 0x0000004000347202 */ /* 0x000fe20000000f00 */
[--C-:B---3--:R-:W-:Y:S01]  /*4e00*/  FFMA.FTZ R19, R91, c[0x0][0x2d0], -R0.reuse ;  /* 0x0000b4005b137a23 */ /* 0x108fe20000010800 */
[----:B------:R-:W-:Y:S01]  /*4e10*/  HMMA.16816.F32 R64, R8, R26, R4 ;  /* 0x0000001a0840723c */ /* 0x000fe20000001804 */
[--C-:B------:R-:W-:Y:S02]  /*4e20*/  FFMA.FTZ R32, R86, c[0x0][0x2d0], -R0.reuse ;  /* 0x0000b40056207a23 */ /* 0x100fe40000010800 */
[--C-:B-----5:R-:W-:Y:S02]  /*4e30*/  FFMA.FTZ R18, R90, c[0x0][0x2d0], -R0.reuse ;  /* 0x0000b4005a127a23 */ /* 0x120fe40000010800 */
[----:B------:R-:W-:-:S02]  /*4e40*/  FFMA.FTZ R34, R85, c[0x0][0x2d0], -R0 ;  /* 0x0000b40055227a23 */ /* 0x000fc40000010800 */
[--C-:B------:R-:W-:Y:S02]  /*4e50*/  FFMA.FTZ R7, R88, c[0x0][0x2d0], -R0.reuse ;  /* 0x0000b40058077a23 */ /* 0x100fe40000010800 */
[--C-:B------:R-:W-:Y:S02]  /*4e60*/  FFMA.FTZ R5, R87, c[0x0][0x2d0], -R0.reuse ;  /* 0x0000b40057057a23 */ /* 0x100fe40000010800 */
[--C-:B-1----:R-:W-:Y:S02]  /*4e70*/  FFMA.FTZ R17, R89, c[0x0][0x2d0], -R0.reuse ;  /* 0x0000b40059117a23 */ /* 0x102fe40000010800 */
[----:B------:R-:W-:Y:S02]  /*4e80*/  FFMA.FTZ R33, R84, c[0x0][0x2d0], -R0 ;  /* 0x0000b40054217a23 */ /* 0x000fe40000010800 */
[----:B------:R-:W-:-:S04]  /*4e90*/  FADD.FTZ R0, R25, R2 ;  /* 0x0000000219007221 */ /* 0x000fc80000010000 */
[C---:B----4-:R-:W-:Y:S01]  /*4ea0*/  FADD.FTZ R0, R23.reuse, R0 ;  /* 0x0000000017007221 */ /* 0x050fe20000010000 */
[----:B------:R-:W-:Y:S02]  /*4eb0*/  F2FP.PACK_AB R4, R23, R25 ;  /* 0x000000191704723e */ /* 0x000fe400000000ff */
[----:B------:R-:W-:Y:S01]  /*4ec0*/  F2FP.PACK_AB R6, R22, R24 ;  /* 0x000000181606723e */ /* 0x000fe200000000ff */
[----:B------:R-:W-:Y:S02]  /*4ed0*/  FADD.FTZ R0, R24, R0 ;  /* 0x0000000018007221 */ /* 0x000fe40000010000 */
[----:B------:R-:W1:Y:S02]  /*4ee0*/  LDSM.16.MT88.4 R24, [R251+0x6800] ;  /* 0x00680000fb18783b */ /* 0x000e640000004200 */
[----:B------:R-:W-:Y:S02]  /*4ef0*/  FADD.FTZ R0, R22, R0 ;  /* 0x0000000016007221 */ /* 0x000fe40000010000 */
[----:B------:R-:W-:-:S02]  /*4f00*/  FADD.FTZ R3, R132, R3 ;  /* 0x0000000384037221 */ /* 0x000fc40000010000 */
[----:B------:R-:W-:Y:S01]  /*4f10*/  FADD.FTZ R0, R21, R0 ;  /* 0x0000000015007221 */ /* 0x000fe20000010000 */
[C---:B------:R-:W-:Y:S01]  /*4f20*/  F2FP.PACK_AB R128, R20.reuse, R21 ;  /* 0x000000151480723e */ /* 0x040fe200000000ff */
[----:B------:R-:W-:Y:S02]  /*4f30*/  FADD.FTZ R2, R135, R3 ;  /* 0x0000000387027221 */ /* 0x000fe40000010000 */
[----:B------:R-:W-:Y:S02]  /*4f40*/  FADD.FTZ R3, R20, R0 ;  /* 0x0000000014037221 */ /* 0x000fe40000010000 */
[----:B--2---:R-:W-:Y:S01]  /*4f50*/  HMMA.16816.F32 R20, R12, R28, RZ ;  /* 0x0000001c0c14723c */ /* 0x004fe200000018ff */
[----:B------:R-:W-:Y:S02]  /*4f60*/  MOV R134, R62 ;  /* 0x0000003e00867202 */ /* 0x000fe40000000f00 */
[----:B------:R-:W-:Y:S01]  /*4f70*/  MOV R132, R63 ;  /* 0x0000003f00847202 */ /* 0x000fe20000000f00 */
[----:B------:R-:W-:Y:S01]  /*4f80*/  IMAD.MOV.U32 R63, RZ, RZ, R45 ;  /* 0x000000ffff3f7224 */ /* 0x000fe200078e002d */
[----:B------:R-:W-:-:S02]  /*4f90*/  MOV R62, R44 ;  /* 0x0000002c003e7202 */ /* 0x000fc40000000f00 */
[----:B------:R-:W-:Y:S01]  /*4fa0*/  MOV R45, R58 ;  /* 0x0000003a002d7202 */ /* 0x000fe20000000f00 */
[----:B------:R-:W-:Y:S01]  /*4fb0*/  IMAD.MOV.U32 R58, RZ, RZ, R50 ;  /* 0x000000ffff3a7224 */ /* 0x000fe200078e0032 */
[----:B------:R-:W-:Y:S02]  /*4fc0*/  MOV R47, R59 ;  /* 0x0000003b002f7202 */ /* 0x000fe40000000f00 */
[----:B------:R-:W-:Y:S02]  /*4fd0*/  MOV R37, R56 ;  /* 0x0000003800257202 */ /* 0x000fe40000000f00 */
[----:B------:R-:W-:Y:S02]  /*4fe0*/  MOV R44, R57 ;  /* 0x00000039002c7202 */ /* 0x000fe40000000f00 */
[----:B------:R-:W-:Y:S02]  /*4ff0*/  MOV R57, R51 ;  /* 0x0000003300397202 */ /* 0x000fe40000000f00 */
[----:B------:R-:W-:-:S02]  /*5000*/  MOV R59, R49 ;  /* 0x00000031003b7202 */ /* 0x000fc40000000f00 */
[----:B------:R-:W-:-:S05]  /*5010*/  MOV R56, R48 ;  /* 0x0000003000387202 */ /* 0x000fca0000000f00 */
[----:B-1----:R-:W-:Y:S08]  /*5020*/  HMMA.16816.F32 R48, R8, R24, R20 ;  /* 0x000000180830723c */ /* 0x002ff00000001814 */
[----:B------:R-:W-:Y:S01]  /*5030*/  HMMA.16816.F32 R20, R12, R30, RZ ;  /* 0x0000001e0c14723c */ /* 0x000fe200000018ff */
[----:B------:R-:W1:Y:S08]  /*5040*/  MUFU.EX2 R25, R19 ;  /* 0x0000001300197308 */ /* 0x000e700000000800 */
[----:B------:R-:W2:Y:S11]  /*5050*/  MUFU.EX2 R18, R18 ;  /* 0x0000001200127308 */ /* 0x000eb60000000800 */
[----:B------:R-:W-:Y:S04]  /*5060*/  @!UPT UIADD3 URZ, URZ, URZ, URZ ;  /* 0x0000003f3f3ff290 */ /* 0x000fe8000fffe03f */
[----:B------:R-:W-:Y:S01]  /*5070*/  HMMA.16816.F32 R40, R8, R26, R20 ;  /* 0x0000001a0828723c */ /* 0x000fe20000001814 */
[----:B------:R-:W3:Y:S01]  /*5080*/  LDSM.16.MT88.4 R20, [R250+0x6000] ;  /* 0x00600000fa14783b */ /* 0x000ee20000004200 */
[----:B------:R-:W4:Y:S01]  /*5090*/  MUFU.EX2 R29, R36 ;  /* 0x00000024001d7308 */ /* 0x000f220000000800 */
[----:B-1----:R-:W-:-:S07]  /*50a0*/  FADD.FTZ R0, R25, R2 ;  /* 0x0000000219007221 */ /* 0x002fce0000010000 */
[----:B------:R-:W1:Y:S08]  /*50b0*/  MUFU.EX2 R28, R35 ;  /* 0x00000023001c7308 */ /* 0x000e700000000800 */
[----:B------:R-:W5:Y:S01]  /*50c0*/  MUFU.EX2 R24, R17 ;  /* 0x0000001100187308 */ /* 0x000f620000000800 */
[----:B--2---:R-:W-:-:S07]  /*50d0*/  FADD.FTZ R2, R18, R0 ;  /* 0x0000000012027221 */ /* 0x004fce0000010000 */
[----:B------:R-:W2:Y:S01]  /*50e0*/  MUFU.EX2 R7, R7 ;  /* 0x0000000700077308 */ /* 0x000ea20000000800 */
[----:B----4-:R-:W-:-:S04]  /*50f0*/  FADD.FTZ R0, R29, R3 ;  /* 0x000000031d007221 */ /* 0x010fc80000010000 */
[----:B-1----:R-:W-:Y:S02]  /*5100*/  FADD.FTZ R0, R28, R0 ;  /* 0x000000001c007221 */ /* 0x002fe40000010000 */
[----:B-----5:R-:W-:Y:S01]  /*5110*/  FADD.FTZ R2, R24, R2 ;  /* 0x0000000218027221 */ /* 0x020fe20000010000 */
[----:B------:R1:W4:Y:S02]  /*5120*/  MUFU.EX2 R19, R5 ;  /* 0x0000000500137308 */ /* 0x0003240000000800 */
[----:B------:R2:W-:Y:S01]  /*5130*/  STL [R1+0x7c], R0 ;  /* 0x00007c0001007387 */ /* 0x0005e20000100800 */
[----:B-1----:R-:W-:Y:S01]  /*5140*/  F2FP.PACK_AB R5, R18, R25 ;  /* 0x000000191205723e */ /* 0x002fe200000000ff */
[C---:B--2---:R-:W-:Y:S01]  /*5150*/  FADD.FTZ R0, R7.reuse, R2 ;  /* 0x0000000207007221 */ /* 0x044fe20000010000 */
[----:B------:R-:W-:Y:S02]  /*5160*/  F2FP.PACK_AB R7, R7, R24 ;  /* 0x000000180707723e */ /* 0x000fe400000000ff */
[C---:B---3--:R-:W-:Y:S08]  /*5170*/  HMMA.16816.F32 R24, R12.reuse, R20, RZ ;  /* 0x000000140c18723c */ /* 0x048ff000000018ff */
[----:B------:R-:W-:Y:S01]  /*5180*/  HMMA.16816.F32 R12, R12, R22, RZ ;  /* 0x000000160c0c723c */ /* 0x000fe200000018ff */
[----:B------:R-:W1:Y:S01]  /*5190*/  LDSM.16.MT88.4 R20, [R250+0x6800] ;  /* 0x00680000fa14783b */ /* 0x000e620000004200 */
[----:B------:R-:W-:-:S02]  /*51a0*/  MOV R46, R47 ;  /* 0x0000002f002e7202 */ /* 0x000fc40000000f00 */
[----:B------:R-:W-:Y:S11]  /*51b0*/  MOV R47, R37 ;  /* 0x00000025002f7202 */ /* 0x000ff60000000f00 */
[----:B------:R-:W-:Y:S01]  /*51c0*/  @!UPT UIADD3 URZ, URZ, URZ, URZ ;  /* 0x0000003f3f3ff290 */ /* 0x000fe2000fffe03f */
[C---:B-1----:R-:W-:Y:S08]  /*51d0*/  HMMA.16816.F32 R24, R8.reuse, R20, R24 ;  /* 0x000000140818723c */ /* 0x042ff00000001818 */
[----:B------:R-:W-:Y:S01]  /*51e0*/  HMMA.16816.F32 R12, R8, R22, R12 ;  /* 0x00000016080c723c */ /* 0x000fe2000000180c */
[----:B------:R-:W1:Y:S07]  /*51f0*/  LDSM.16.MT88.4 R8, [R132+0x1000] ;  /* 0x001000008408783b */ /* 0x000e6e0000004200 */
[C---:B-1----:R-:W-:Y:S08]  /*5200*/  HMMA.16816.F32 R164, R4.reuse, R8, R164 ;  /* 0x0000000804a4723c */ /* 0x042ff000000018a4 */
[----:B------:R-:W-:Y:S01]  /*5210*/  HMMA.16816.F32 R20, R4, R10, R44 ;  /* 0x0000000a0414723c */ /* 0x000fe2000000182c */
[----:B------:R-:W1:Y:S01]  /*5220*/  LDSM.16.MT88.4 R8, [R134+0x1000] ;  /* 0x001000008608783b */ /* 0x000e620000004200 */
[----:B------:R-:W-:-:S06]  /*5230*/  F2FP.PACK_AB R130, R28, R29 ;  /* 0x0000001d1c82723e */ /* 0x000fcc00000000ff */
[C---:B-1----:R-:W-:Y:S08]  /*5240*/  HMMA.16816.F32 R156, R4.reuse, R8, R156 ;  /* 0x00000008049c723c */ /* 0x042ff0000000189c */
[C---:B------:R-:W-:Y:S01]  /*5250*/  HMMA.16816.F32 R28, R4.reuse, R10, R148 ;  /* 0x0000000a041c723c */ /* 0x040fe20000001894 */
[----:B------:R-:W1:Y:S01]  /*5260*/  LDSM.16.MT88.4 R8, [R251+0x1000] ;  /* 0x00100000fb08783b */ /* 0x000e620000004200 */
[----:B------:R-:W2:Y:S08]  /*5270*/  MUFU.EX2 R17, R32 ;  /* 0x0000002000117308 */ /* 0x000eb00000000800 */
[----:B------:R-:W-:Y:S08]  /*5280*/  MUFU.EX2 R3, R34 ;  /* 0x0000002200037308 */ /* 0x000ff00000000800 */
[----:B------:R3:W5:Y:S01]  /*5290*/  MUFU.EX2 R2, R33 ;  /* 0x0000002100027308 */ /* 0x0007620000000800 */
[C---:B-1----:R-:W-:Y:S08]  /*52a0*/  HMMA.16816.F32 R148, R4.reuse, R8, R60 ;  /* 0x000000080494723c */ /* 0x042ff0000000183c */
[C---:B---3--:R-:W-:Y:S01]  /*52b0*/  HMMA.16816.F32 R32, R4.reuse, R10, R140 ;  /* 0x0000000a0420723c */ /* 0x048fe2000000188c */
        /* <DEDUP_REMOVED lines=14> */
[----:B------:R-:W-:Y:S01]  /*53a0*/  HMMA.16816.F32 R80, R4, R10, R160 ;  /* 0x0000000a0450723c */ /* 0x000fe200000018a0 */
[----:B------:R-:W1:Y:S01]  /*53b0*/  LDSM.16.MT88.4 R8, [R132+0x5000] ;  /* 0x005000008408783b */ /* 0x000e620000004200 */
[----:B----4-:R-:W-:Y:S01]  /*53c0*/  FADD.FTZ R0, R19, R0 ;  /* 0x0000000013007221 */ /* 0x010fe20000010000 */
[----:B--2---:R-:W-:-:S02]  /*53d0*/  F2FP.PACK_AB R129, R17, R19 ;  /* 0x000000131181723e */ /* 0x004fc400000000ff */
[----:B-----5:R-:W-:Y:S01]  /*53e0*/  F2FP.PACK_AB R131, R2, R3 ;  /* 0x000000030283723e */ /* 0x020fe200000000ff */
[----:B------:R-:W-:Y:S02]  /*53f0*/  LDSM.16.MT88.4 R160, [R132+0x1800] ;  /* 0x0018000084a0783b */ /* 0x000fe40000004200 */
[C---:B-1----:R-:W-:Y:S08]  /*5400*/  HMMA.16816.F32 R84, R4.reuse, R8, R176 ;  /* 0x000000080454723c */ /* 0x042ff000000018b0 */
[----:B------:R-:W-:Y:S01]  /*5410*/  HMMA.16816.F32 R88, R4, R10, R136 ;  /* 0x0000000a0458723c */ /* 0x000fe20000001888 */
[----:B------:R-:W1:Y:S01]  /*5420*/  LDSM.16.MT88.4 R8, [R134+0x5000] ;  /* 0x005000008608783b */ /* 0x000e620000004200 */
[----:B------:R-:W-:-:S03]  /*5430*/  FADD.FTZ R0, R17, R0 ;  /* 0x0000000011007221 */ /* 0x000fc60000010000 */
[----:B------:R-:W-:Y:S03]  /*5440*/  LDSM.16.MT88.4 R136, [R250+0x1800] ;  /* 0x00180000fa88783b */ /* 0x000fe60000004200 */
        /* <DEDUP_REMOVED lines=9> */
[----:B------:R-:W-:Y:S04]  /*54e0*/  LDSM.16.MT88.4 R144, [R251+0x1800] ;  /* 0x00180000fb90783b */ /* 0x000fe80000004200 */
[----:B------:R2:W-:Y:S04]  /*54f0*/  STL [R1+0x78], R0 ;  /* 0x0000780001007387 */ /* 0x0005e80000100800 */
[----:B--2---:R-:W2:Y:S01]  /*5500*/  LDL R0, [R1+0xb4] ;  /* 0x0000b40001007983 */ /* 0x004ea20000100800 */
        /* <DEDUP_REMOVED lines=10> */
[C---:B-1----:R-:W-:Y:S01]  /*55b0*/  HMMA.16816.F32 R124, R4.reuse, R10, R40 ;  /* 0x0000000a047c723c */ /* 0x042fe20000001828 */
[----:B------:R-:W1:Y:S07]  /*55c0*/  LDSM.16.MT88.4 R40, [R132+0x3800] ;  /* 0x003800008428783b */ /* 0x000e6e0000004200 */
[----:B------:R-:W-:Y:S01]  /*55d0*/  HMMA.16816.F32 R180, R4, R8, R48 ;  /* 0x0000000804b4723c */ /* 0x000fe20000001830 */
[----:B------:R-:W3:Y:S04]  /*55e0*/  LDSM.16.MT88.4 R48, [R134+0x3800] ;  /* 0x003800008630783b */ /* 0x000ee80000004200 */
[----:B------:R-:W-:Y:S03]  /*55f0*/  LDSM.16.MT88.4 R8, [R250+0x7000] ;  /* 0x00700000fa08783b */ /* 0x000fe60000004200 */
[C---:B------:R-:W-:Y:S08]  /*5600*/  HMMA.16816.F32 R140, R128.reuse, R136, R140 ;  /* 0x00000088808c723c */ /* 0x040ff0000000188c */
[C---:B------:R-:W-:Y:S08]  /*5610*/  HMMA.16816.F32 R136, R128.reuse, R138, R36 ;  /* 0x0000008a8088723c */ /* 0x040ff00000001824 */
[C---:B-1----:R-:W-:Y:S08]  /*5620*/  HMMA.16816.F32 R36, R128.reuse, R40, R44 ;  /* 0x000000288024723c */ /* 0x042ff0000000182c */
[C---:B---3--:R-:W-:Y:S01]  /*5630*/  HMMA.16816.F32 R44, R128.reuse, R48, R56 ;  /* 0x00000030802c723c */ /* 0x048fe20000001838 */
[----:B------:R-:W1:Y:S07]  /*5640*/  LDSM.16.MT88.4 R56, [R251+0x3800] ;  /* 0x00380000fb38783b */ /* 0x000e6e0000004200 */
[C---:B------:R-:W-:Y:S08]  /*5650*/  HMMA.16816.F32 R48, R128.reuse, R50, R60 ;  /* 0x000000328030723c */ /* 0x040ff0000000183c */
[C---:B------:R-:W-:Y:S08]  /*5660*/  HMMA.16816.F32 R60, R128.reuse, R64, R76 ;  /* 0x00000040803c723c */ /* 0x040ff0000000184c */
[C---:B------:R-:W-:Y:S01]  /*5670*/  HMMA.16816.F32 R64, R128.reuse, R66, R80 ;  /* 0x000000428040723c */ /* 0x040fe20000001850 */
[----:B------:R-:W3:Y:S07]  /*5680*/  LDSM.16.MT88.4 R80, [R134+0x5800] ;  /* 0x005800008650783b */ /* 0x000eee0000004200 */
[C---:B------:R-:W-:Y:S08]  /*5690*/  HMMA.16816.F32 R40, R128.reuse, R42, R52 ;  /* 0x0000002a8028723c */ /* 0x040ff00000001834 */
[C---:B-1----:R-:W-:Y:S08]  /*56a0*/  HMMA.16816.F32 R52, R128.reuse, R56, R68 ;  /* 0x000000388034723c */ /* 0x042ff00000001844 */
[C---:B---3--:R-:W-:Y:S08]  /*56b0*/  HMMA.16816.F32 R76, R128.reuse, R80, R92 ;  /* 0x00000050804c723c */ /* 0x048ff0000000185c */
[C---:B------:R-:W-:Y:S01]  /*56c0*/  HMMA.16816.F32 R80, R128.reuse, R82, R96 ;  /* 0x000000528050723c */ /* 0x040fe20000001860 */
[----:B------:R-:W1:Y:S07]  /*56d0*/  LDSM.16.MT88.4 R96, [R250+0x5800] ;  /* 0x00580000fa60783b */ /* 0x000e6e0000004200 */
[C---:B------:R-:W-:Y:S01]  /*56e0*/  HMMA.16816.F32 R56, R128.reuse, R58, R72 ;  /* 0x0000003a8038723c */ /* 0x040fe20000001848 */
[----:B------:R-:W3:Y:S07]  /*56f0*/  LDSM.16.MT88.4 R72, [R132+0x5800] ;  /* 0x005800008448783b */ /* 0x000eee0000004200 */
[C---:B-1----:R-:W-:Y:S08]  /*5700*/  HMMA.16816.F32 R92, R128.reuse, R96, R108 ;  /* 0x00000060805c723c */ /* 0x042ff0000000186c */
[C---:B------:R-:W-:Y:S01]  /*5710*/  HMMA.16816.F32 R96, R128.reuse, R98, R112 ;  /* 0x000000628060723c */ /* 0x040fe20000001870 */
[----:B------:R-:W1:Y:S07]  /*5720*/  LDSM.16.MT88.4 R112, [R134+0x7800] ;  /* 0x007800008670783b */ /* 0x000e6e0000004200 */
[C---:B---3--:R-:W-:Y:S08]  /*5730*/  HMMA.16816.F32 R68, R128.reuse, R72, R84 ;  /* 0x000000488044723c */ /* 0x048ff00000001854 */
[----:B------:R-:W-:Y:S01]  /*5740*/  HMMA.16816.F32 R72, R128, R74, R88 ;  /* 0x0000004a8048723c */ /* 0x000fe20000001858 */
[----:B------:R-:W3:Y:S01]  /*5750*/  LDSM.16.MT88.4 R88, [R251+0x5800] ;  /* 0x00580000fb58783b */ /* 0x000ee20000004200 */
[----:B------:R-:W-:-:S06]  /*5760*/  MOV R2, c[0x0][0x2c4] ;  /* 0x0000b10000027a02 */ /* 0x000fcc0000000f00 */
[----:B------:R-:W-:Y:S01]  /*5770*/  HMMA.16816.F32 R24, R4, R8, R24 ;  /* 0x000000080418723c */ /* 0x000fe20000001818 */
[----:B------:R-:W-:-:S07]  /*5780*/  ISETP.NE.AND P1, PT, R2, 0x1, PT ;  /* 0x000000010200780c */ /* 0x000fce0003f25270 */
[----:B------:R-:W-:Y:S01]  /*5790*/  HMMA.16816.F32 R12, R4, R10, R12 ;  /* 0x0000000a040c723c */ /* 0x000fe2000000180c */
[----:B------:R-:W-:Y:S07]  /*57a0*/  LDSM.16.MT88.4 R4, [R250+0x7800] ;  /* 0x00780000fa04783b */ /* 0x000fee0000004200 */
[----:B-1----:R-:W-:Y:S01]  /*57b0*/  HMMA.16816.F32 R108, R128, R112, R120 ;  /* 0x00000070806c723c */ /* 0x002fe20000001878 */
[----:B------:R-:W1:Y:S01]  /*57c0*/  LDSM.16.MT88.4 R120, [R251+0x7800] ;  /* 0x00780000fb78783b */ /* 0x000e620000004200 */
[----:B--2---:R-:W-:-:S05]  /*57d0*/  @P1 IMAD.HI.U32 R2, R0, c[0x0][0x2c8], RZ ;  /* 0x0000b20000021a27 */ /* 0x004fca00078e00ff */
[----:B------:R-:W-:Y:S01]  /*57e0*/  @P1 SHF.R.U32.HI R0, RZ, c[0x0][0x2cc], R2 ;  /* 0x0000b300ff001a19 */ /* 0x000fe20000011602 */
[----:B---3--:R-:W-:Y:S03]  /*57f0*/  HMMA.16816.F32 R84, R128, R88, R100 ;  /* 0x000000588054723c */ /* 0x008fe60000001864 */
[----:B------:R-:W-:-:S05]  /*5800*/  IADD3 R0, R0, -c[0x0][0x168], R249 ;  /* 0x80005a0000007a10 */ /* 0x000fca0007ffe0f9 */
[----:B------:R-:W-:Y:S01]  /*5810*/  HMMA.16816.F32 R88, R128, R90, R104 ;  /* 0x0000005a8058723c */ /* 0x000fe20000001868 */
[----:B------:R-:W2:Y:S01]  /*5820*/  LDSM.16.MT88.4 R104, [R132+0x7800] ;  /* 0x007800008468783b */ /* 0x000ea20000004200 */
[----:B------:R-:W-:-:S04]  /*5830*/  SHF.R.S32.HI R2, RZ, 0x1f, R0 ;  /* 0x0000001fff027819 */ /* 0x000fc80000011400 */
[----:B------:R-:W-:Y:S02]  /*5840*/  LEA.HI R0, R2, R0, RZ, 0x6 ;  /* 0x0000000002007211 */ /* 0x000fe400078f30ff */
[----:B------:R-:W-:Y:S02]  /*5850*/  HMMA.16816.F32 R112, R128, R114, R116 ;  /* 0x000000728070723c */ /* 0x000fe40000001874 */
[----:B------:R-:W-:Y:S02]  /*5860*/  SHF.R.S32.HI R0, RZ, 0x6, R0 ;  /* 0x00000006ff007819 */ /* 0x000fe40000011400 */
[----:B------:R-:W-:-:S04]  /*5870*/  IADD3 R3, R248, -0x2, RZ ;  /* 0xfffffffef8037810 */ /* 0x000fc80007ffe0ff */
[C---:B-1----:R-:W-:Y:S01]  /*5880*/  HMMA.16816.F32 R116, R128.reuse, R120, R180 ;  /* 0x000000788074723c */ /* 0x042fe200000018b4 */
[----:B------:R1:W-:Y:S07]  /*5890*/  STL [R1+0x64], R3 ;  /* 0x0000640301007387 */ /* 0x0003ee0000100800 */
[C---:B------:R-:W-:Y:S08]  /*58a0*/  HMMA.16816.F32 R120, R128.reuse, R122, R124 ;  /* 0x0000007a8078723c */ /* 0x040ff0000000187c */
[----:B------:R-:W-:Y:S07]  /*58b0*/  HMMA.16816.F32 R124, R128, R4, R24 ;  /* 0x00000004807c723c */ /* 0x000fee0000001818 */
[----:B------:R-:W-:-:S05]  /*58c0*/  IMNMX R4, RZ, R0, !PT ;  /* 0x00000000ff047217 */ /* 0x000fca0007800200 */
[----:B------:R1:W-:Y:S01]  /*58d0*/  STL [R1+0x84], R4 ;  /* 0x0000840401007387 */ /* 0x0003e20000100800 */
[----:B------:R-:W-:Y:S01]  /*58e0*/  ISETP.GE.AND P0, PT, R3, R4, PT ;  /* 0x000000040300720c */ /* 0x000fe20003f06270 */
[C---:B------:R-:W-:Y:S08]  /*58f0*/  HMMA.16816.F32 R164, R128.reuse, R160, R164 ;  /* 0x000000a080a4723c */ /* 0x040ff000000018a4 */
[C---:B------:R-:W-:Y:S08]  /*5900*/  HMMA.16816.F32 R156, R128.reuse, R152, R156 ;  /* 0x00000098809c723c */ /* 0x040ff0000000189c */
[C---:B------:R-:W-:Y:S08]  /*5910*/  HMMA.16816.F32 R148, R128.reuse, R144, R148 ;  /* 0x000000908094723c */ /* 0x040ff00000001894 */
[C---:B--2---:R-:W-:Y:S08]  /*5920*/  HMMA.16816.F32 R100, R128.reuse, R104, R184 ;  /* 0x000000688064723c */ /* 0x044ff000000018b8 */
[C---:B------:R-:W-:Y:S08]  /*5930*/  HMMA.16816.F32 R160, R128.reuse, R162, R20 ;  /* 0x000000a280a0723c */ /* 0x040ff00000001814 */
[C---:B------:R-:W-:Y:S08]  /*5940*/  HMMA.16816.F32 R152, R128.reuse, R154, R28 ;  /* 0x0000009a8098723c */ /* 0x040ff0000000181c */
[C---:B------:R-:W-:Y:S08]  /*5950*/  HMMA.16816.F32 R144, R128.reuse, R146, R32 ;  /* 0x000000928090723c */ /* 0x040ff00000001820 */
[C---:B------:R-:W-:Y:S08]  /*5960*/  HMMA.16816.F32 R104, R128.reuse, R106, R176 ;  /* 0x0000006a8068723c */ /* 0x040ff000000018b0 */
[----:B------:R-:W-:Y:S01]  /*5970*/  HMMA.16816.F32 R128, R128, R6, R12 ;  /* 0x000000068080723c */ /* 0x000fe2000000180c */
[----:B------:R-:W-:Y:S01]  /*5980*/  @!UPT UIADD3 URZ, URZ, URZ, URZ ;  /* 0x0000003f3f3ff290 */ /* 0x000fe2000fffe03f */
[----:B------:R-:W-:Y:S11]  /*5990*/  @!P0 BRA `(.L_x_523) ;  /* 0x000040d000008947 */ /* 0x000ff60003800000 */
[----:B-1----:R-:W-:Y:S02]  /*59a0*/  MOV R135, R16 ;  /* 0x0000001000877202 */ /* 0x002fe40000000f00 */
[----:B------:R-:W-:-:S02]  /*59b0*/  MOV R134, R133 ;  /* 0x0000008500867202 */ /* 0x000fc40000000f00 */
[----:B------:R-:W-:-:S07]  /*59c0*/  MOV R248, R3 ;  /* 0x0000000300f87202 */ /* 0x000fce0000000f00 */
.L_x_534:
[----:B------:R-:W2:Y:S01]  /*59d0*/  LDL R0, [R1+0x20] ;  /* 0x0000200001007983 */ /* 0x000ea20000100800 */
[----:B------:R-:W-:Y:S04]  /*59e0*/  DEPBAR.LE SB0, 0x0 ;  /* 0x000080000000791a */ /* 0x000fe80000000000 */
[----:B------:R-:W-:Y:S01]  /*59f0*/  WARPSYNC 0xffffffff ;  /* 0xffffffff00007948 */ /* 0x000fe20003800000 */
[----:B------:R-:W-:Y:S01]  /*5a00*/  BAR.SYNC.DEFER_BLOCKING 0x0 ;  /* 0x0000000000007b1d */ /* 0x000fe20000010000 */
[----:B------:R-:W-:Y:S05]  /*5a10*/  ISETP.GE.AND P0, PT, R248, RZ, PT ;  /* 0x000000fff800720c */ /* 0x000fea0003f06270 */
[----:B------:R1:W3:Y:S01]  /*5a20*/  LDSM.16.M88.4 R176, [R252] ;  /* 0x00000000fcb0783b */ /* 0x0002e20000000200 */
[----:B------:R-:W-:Y:S03]  /*5a30*/  BSSY B0, `(.L_x_524) ;  /* 0x0000068000007945 */ /* 0x000fe60003800000 */
[----:B------:R1:W4:Y:S04]  /*5a40*/  LDSM.16.M88.4 R180, [R252+0x800] ;  /* 0x00080000fcb4783b */ /* 0x0003280000000200 */
[----:B------:R1:W1:Y:S04]  /*5a50*/  LDSM.16.M88.4 R184, [R252+0x1000] ;  /* 0x00100000fcb8783b */ /* 0x0002680000000200 */
[----:B------:R1:W1:Y:S04]  /*5a60*/  LDSM.16.M88.4 R188, [R252+0x1800] ;  /* 0x00180000fcbc783b */ /* 0x0002680000000200 */
[----:B--2---:R2:W1:Y:S04]  /*5a70*/  LDSM.16.M88.4 R8, [R0] ;  /* 0x000000000008783b */ /* 0x0044680000000200 */
[----:B------:R2:W1:Y:S04]  /*5a80*/  LDSM.16.M88.4 R16, [R0+0x800] ;  /* 0x000800000010783b */ /* 0x0004680000000200 */
[----:B------:R2:W1:Y:S04]  /*5a90*/  LDSM.16.M88.4 R24, [R0+0x1000] ;  /* 0x001000000018783b */ /* 0x0004680000000200 */
[----:B------:R2:W1:Y:S01]  /*5aa0*/  LDSM.16.M88.4 R32, [R0+0x1800] ;  /* 0x001800000020783b */ /* 0x0004620000000200 */
[----:B------:R-:W-:-:S05]  /*5ab0*/  @!P0 BRA `(.L_x_525) ;  /* 0x000005f000008947 */ /* 0x000fca0003800000 */
[----:B---34-:R-:W3:Y:S04]  /*5ac0*/  LDL R4, [R1+0x60] ;  /* 0x0000600001047983 */ /* 0x018ee80000100800 */
[----:B------:R-:W4:Y:S04]  /*5ad0*/  LDL R28, [R1+0x5c] ;  /* 0x00005c00011c7983 */ /* 0x000f280000100800 */
[----:B------:R-:W5:Y:S04]  /*5ae0*/  LDL.64 R22, [R1+0xa0] ;  /* 0x0000a00001167983 */ /* 0x000f680000100a00 */
        /* <DEDUP_REMOVED lines=9> */
[----:B---3--:R-:W-:Y:S01]  /*5b80*/  SHF.R.S32.HI R0, RZ, 0x1f, R4 ;  /* 0x0000001fff007819 */ /* 0x008fe20000011404 */
[----:B------:R-:W-:Y:S04]  /*5b90*/  IMAD.WIDE.U32 R2, R4, c[0x0][0x208], RZ ;  /* 0x0000820004027a25 */ /* 0x000fe800078e00ff */
[----:B------:R-:W-:Y:S04]  /*5ba0*/  IMAD R0, R0, c[0x0][0x208], RZ ;  /* 0x0000820000007a24 */ /* 0x000fe800078e02ff */
[----:B------:R-:W-:Y:S01]  /*5bb0*/  IMAD R0, R4, c[0x0][0x20c], R0 ;  /* 0x0000830004007a24 */ /* 0x000fe200078e0200 */
[----:B----4-:R-:W-:Y:S03]  /*5bc0*/  SHF.R.S32.HI R4, RZ, 0x1f, R28 ;  /* 0x0000001fff047819 */ /* 0x010fe6000001141c */
[----:B------:R-:W-:Y:S02]  /*5bd0*/  IMAD.IADD R3, R3, 0x1, R0 ;  /* 0x0000000103037824 */ /* 0x000fe400078e0200 */
[----:B------:R-:W-:Y:S02]  /*5be0*/  IMAD R4, R4, c[0x0][0x218], RZ ;  /* 0x0000860004047a24 */ /* 0x000fe400078e02ff */
[C---:B------:R-:W-:Y:S04]  /*5bf0*/  IMAD.WIDE.U32 R2, R28.reuse, c[0x0][0x218], R2 ;  /* 0x000086001c027a25 */ /* 0x040fe800078e0002 */
[----:B------:R-:W-:Y:S01]  /*5c00*/  IMAD R4, R28, c[0x0][0x21c], R4 ;  /* 0x000087001c047a24 */ /* 0x000fe200078e0204 */
[----:B-----5:R-:W-:Y:S01]  /*5c10*/  IADD3 R0, P0, R22, R2, RZ ;  /* 0x0000000216007210 */ /* 0x020fe20007f1e0ff */
[C---:B--2---:R-:W-:Y:S01]  /*5c20*/  IMAD.SHL.U32 R30, R5.reuse, 0x2, RZ ;  /* 0x00000002051e7824 */ /* 0x044fe200078e00ff */
[----:B------:R-:W-:Y:S02]  /*5c30*/  SHF.L.U64.HI R22, R5, 0x1, R21 ;  /* 0x0000000105167819 */ /* 0x000fe40000010215 */
[----:B------:R-:W-:Y:S02]  /*5c40*/  IADD3.X R4, R12, R3, R4, P0, !PT ;  /* 0x000000030c047210 */ /* 0x000fe400007fe404 */
[C---:B------:R-:W-:Y:S02]  /*5c50*/  LEA R12, P0, R0.reuse, c[0x0][0x1f8], 0x1 ;  /* 0x00007e00000c7a11 */ /* 0x040fe400078008ff */
[C---:B------:R-:W-:Y:S02]  /*5c60*/  SHF.L.U64.HI R21, R15.reuse, 0x1, R20 ;  /* 0x000000010f157819 */ /* 0x040fe40000010214 */
[----:B------:R-:W-:Y:S02]  /*5c70*/  LEA.HI.X R5, R0, c[0x0][0x1fc], R4, 0x1, P0 ;  /* 0x00007f0000057a11 */ /* 0x000fe400000f0c04 */
[----:B------:R-:W-:Y:S02]  /*5c80*/  SHF.L.U32 R29, R15, 0x1, RZ ;  /* 0x000000010f1d7819 */ /* 0x000fe400000006ff */
[C---:B------:R-:W-:Y:S01]  /*5c90*/  SHF.L.U64.HI R20, R13.reuse, 0x1, R14 ;  /* 0x000000010d147819 */ /* 0x040fe2000001020e */
[----:B------:R-:W-:Y:S01]  /*5ca0*/  IMAD.SHL.U32 R28, R13, 0x2, RZ ;  /* 0x000000020d1c7824 */ /* 0x000fe200078e00ff */
[C---:B------:R-:W-:Y:S02]  /*5cb0*/  SHF.L.U64.HI R13, R6.reuse, 0x1, R7 ;  /* 0x00000001060d7819 */ /* 0x040fe40000010207 */
[----:B------:R-:W-:Y:S01]  /*5cc0*/  SHF.L.U32 R23, R6, 0x1, RZ ;  /* 0x0000000106177819 */ /* 0x000fe200000006ff */
[----:B------:R-:W-:-:S05]  /*5cd0*/  BRA.DIV ~URZ, `(.L_x_526) ;  /* 0x0000b3127f007947 */ /* 0x000fca000b800000 */
[----:B------:R2:W3:Y:S02]  /*5ce0*/  SHFL.IDX PT, R4, R5, RZ, 0x181f ;  /* 0x00181fff05047589 */ /* 0x0004e400000e0000 */
.L_x_579:
[----:B------:R-:W-:-:S05]  /*5cf0*/  BRA.DIV ~URZ, `(.L_x_527) ;  /* 0x0000b3627f007947 */ /* 0x000fca000b800000 */
[----:B------:R-:W4:Y:S04]  /*5d00*/  LDL R2, [R1+0x58] ;  /* 0x0000580001027983 */ /* 0x000f280000100800 */
[----:B------:R-:W5:Y:S04]  /*5d10*/  LDL R31, [R1+0x50] ;  /* 0x00005000011f7983 */ /* 0x000f680000100800 */
[----:B--2---:R-:W2:Y:S04]  /*5d20*/  LDL R7, [R1+0x70] ;  /* 0x0000700001077983 */ /* 0x004ea80000100800 */
[----:B---3--:R-:W3:Y:S04]  /*5d30*/  LDL R133, [R1+0x6c] ;  /* 0x00006c0001857983 */ /* 0x008ee80000100800 */
[----:B------:R-:W5:Y:S04]  /*5d40*/  LDL R132, [R1+0x74] ;  /* 0x0000740001847983 */ /* 0x000f680000100800 */
[----:B------:R-:W1:Y:S02]  /*5d50*/  SHFL.IDX PT, R0, R12, RZ, 0x181f ;  /* 0x00181fff0c007589 */ /* 0x000e6400000e0000 */
[----:B-1----:R-:W-:Y:S02]  /*5d60*/  IADD3 R6, P2, R0, R30, RZ ;  /* 0x0000001e00067210 */ /* 0x002fe40007f5e0ff */
[----:B----4-:R-:W-:Y:S02]  /*5d70*/  ISETP.GE.AND P4, PT, R2, c[0x0][0x1d4], PT ;  /* 0x0000750002007a0c */ /* 0x010fe40003f86270 */
[----:B------:R-:W-:Y:S05]  /*5d80*/  IADD3 R2, P0, R0, R23, RZ ;  /* 0x0000001700027210 */ /* 0x000fea0007f1e0ff */
[C---:B------:R-:W-:Y:S01]  /*5d90*/  IMAD.X R3, R4.reuse, 0x1, R13, P0 ;  /* 0x0000000104037824 */ /* 0x040fe200000e060d */
[----:B--2---:R-:W-:Y:S01]  /*5da0*/  ISETP.GE.AND P3, PT, R7, c[0x0][0x1d4], PT ;  /* 0x0000750007007a0c */ /* 0x004fe20003f66270 */
[----:B------:R-:W-:Y:S01]  /*5db0*/  IMAD.X R7, R4, 0x1, R22, P2 ;  /* 0x0000000104077824 */ /* 0x000fe200010e0616 */
[----:B---3--:R-:W-:Y:S03]  /*5dc0*/  ISETP.GE.AND P1, PT, R133, c[0x0][0x1d4], PT ;  /* 0x0000750085007a0c */ /* 0x008fe60003f26270 */
[----:B------:R-:W-:Y:S01]  /*5dd0*/  @!PT LDS RZ, [RZ] ;  /* 0x00000000fffff984 */ /* 0x000fe20000000800 */
[----:B------:R-:W-:Y:S01]  /*5de0*/  @!PT LDS RZ, [RZ] ;  /* 0x00000000fffff984 */ /* 0x000fe20000000800 */
[----:B-----5:R1:W-:Y:S01]  /*5df0*/  LDGSTS.E.BYPASS.LTC128B.128 [R31+0x100], [R2.64], !P4 ;  /* 0x00100000021f7fae */ /* 0x0203e2000e101d46 */
[----:B------:R-:W-:Y:S02]  /*5e00*/  SEL R15, RZ, 0x10, P1 ;  /* 0x00000010ff0f7807 */ /* 0x000fe40000800000 */
[----:B-1----:R-:W-:Y:S05]  /*5e10*/  IADD3 R2, P0, R0, R28, RZ ;  /* 0x0000001c00027210 */ /* 0x002fea0007f1e0ff */
[----:B------:R-:W-:Y:S05]  /*5e20*/  IMAD.X R3, R4, 0x1, R20, P0 ;  /* 0x0000000104037824 */ /* 0x000fea00000e0614 */
[----:B------:R1:W-:Y:S02]  /*5e30*/  LDGSTS.E.BYPASS.LTC128B.128 [R31+0x2100], [R2.64], !P3 ;  /* 0x02100000021f7fae */ /* 0x0003e4000d901d46 */
[----:B-1----:R-:W-:Y:S02]  /*5e40*/  IADD3 R2, P0, R0, R29, RZ ;  /* 0x0000001d00027210 */ /* 0x002fe40007f1e0ff */
[----:B------:R-:W1:Y:S03]  /*5e50*/  SHFL.IDX PT, R0, R12, 0x1, 0x181f ;  /* 0x00381f000c007f89 */ /* 0x000e6600000e0000 */
[----:B------:R-:W-:Y:S01]  /*5e60*/  IMAD.X R3, R4, 0x1, R21, P0 ;  /* 0x0000000104037824 */ /* 0x000fe200000e0615 */
[----:B------:R-:W-:Y:S01]  /*5e70*/  ISETP.GE.AND P0, PT, R132, c[0x0][0x1d4], PT ;  /* 0x0000750084007a0c */ /* 0x000fe20003f06270 */
[----:B------:R2:W3:Y:S03]  /*5e80*/  SHFL.IDX PT, R4, R5, 0x1, 0x181f ;  /* 0x00381f0005047f89 */ /* 0x0004e600000e0000 */
[----:B------:R-:W-:Y:S01]  /*5e90*/  SEL R14, RZ, 0x10, P0 ;  /* 0x00000010ff0e7807 */ /* 0x000fe20000000000 */
[----:B------:R4:W-:Y:S08]  /*5ea0*/  LDGSTS.E.BYPASS.LTC128B.128 [R31+0x4100], [R2.64], !P1 ;  /* 0x04100000021f7fae */ /* 0x0009f0000c901d46 */
[----:B------:R5:W-:Y:S01]  /*5eb0*/  LDGSTS.E.BYPASS.LTC128B.128 [R31+0x6100], [R6.64], !P0 ;  /* 0x06100000061f7fae */ /* 0x000be2000c101d46 */
[----:B--2---:R-:W-:Y:S02]  /*5ec0*/  SEL R5, RZ, 0x10, P4 ;  /* 0x00000010ff057807 */ /* 0x004fe40002000000 */
[----:B-----5:R-:W-:Y:S02]  /*5ed0*/  SEL R6, RZ, 0x10, P3 ;  /* 0x00000010ff067807 */ /* 0x020fe40001800000 */
.L_x_580:
[C---:B-1-34-:R-:W-:Y:S01]  /*5ee0*/  ISETP.NE.U32.AND P2, PT, R5.reuse, RZ, PT ;  /* 0x000000ff0500720c */ /* 0x05afe20003f45070 */
[----:B------:R-:W2:Y:S01]  /*5ef0*/  LDL R31, [R1+0x50] ;  /* 0x00005000011f7983 */ /* 0x000ea20000100800 */
[----:B------:R-:W-:Y:S02]  /*5f00*/  IADD3 R5, -R5, 0x10, RZ ;  /* 0x0000001005057810 */ /* 0x000fe40007ffe1ff */
[C---:B------:R-:W-:Y:S02]  /*5f10*/  ISETP.NE.U32.AND P3, PT, R6.reuse, RZ, PT ;  /* 0x000000ff0600720c */ /* 0x040fe40003f65070 */
[----:B------:R-:W-:Y:S02]  /*5f20*/  LOP3.LUT R5, R5, 0xf, RZ, 0xc0, !PT ;  /* 0x0000000f05057812 */ /* 0x000fe400078ec0ff */
[----:B------:R-:W-:Y:S02]  /*5f30*/  IADD3 R6, -R6, 0x10, RZ ;  /* 0x0000001006067810 */ /* 0x000fe40007ffe1ff */
[----:B------:R-:W-:Y:S02]  /*5f40*/  IADD3 R2, P1, P0, R5, R0, R23 ;  /* 0x0000000005027210 */ /* 0x000fe4000783e017 */
[----:B------:R-:W-:Y:S02]  /*5f50*/  LOP3.LUT R6, R6, 0xf, RZ, 0xc0, !PT ;  /* 0x0000000f06067812 */ /* 0x000fe400078ec0ff */
[----:B------:R-:W-:Y:S02]  /*5f60*/  IADD3.X R3, RZ, R4, R13, P1, P0 ;  /* 0x00000004ff037210 */ /* 0x000fe40000fe040d */
[----:B------:R-:W-:Y:S02]  /*5f70*/  IADD3 R12, P1, P0, R6, R0, R28 ;  /* 0x00000000060c7210 */ /* 0x000fe4000783e01c */
[C---:B------:R-:W-:Y:S02]  /*5f80*/  IADD3 R6, -R15.reuse, 0x10, RZ ;  /* 0x000000100f067810 */ /* 0x040fe40007ffe1ff */
[----:B------:R-:W-:Y:S02]  /*5f90*/  IADD3.X R13, RZ, R4, R20, P1, P0 ;  /* 0x00000004ff0d7210 */ /* 0x000fe40000fe0414 */
[----:B------:R-:W-:Y:S04]  /*5fa0*/  LOP3.LUT R6, R6, 0xf, RZ, 0xc0, !PT ;  /* 0x0000000f06067812 */ /* 0x000fe800078ec0ff */
[----:B------:R-:W-:Y:S04]  /*5fb0*/  IADD3 R6, P1, P0, R6, R0, R29 ;  /* 0x0000000006067210 */ /* 0x000fe8000783e01d */
[----:B------:R-:W-:Y:S01]  /*5fc0*/  IADD3.X R7, RZ, R4, R21, P1, P0 ;  /* 0x00000004ff077210 */ /* 0x000fe20000fe0415 */
[----:B------:R-:W-:Y:S01]  /*5fd0*/  @!PT LDS RZ, [RZ] ;  /* 0x00000000fffff984 */ /* 0x000fe20000000800 */
[----:B------:R-:W-:Y:S01]  /*5fe0*/  @!PT LDS RZ, [RZ] ;  /* 0x00000000fffff984 */ /* 0x000fe20000000800 */
[----:B------:R-:W-:Y:S01]  /*5ff0*/  @!PT LDS RZ, [RZ] ;  /* 0x00000000fffff984 */ /* 0x000fe20000000800 */
[----:B--2---:R1:W-:Y:S01]  /*6000*/  LDGSTS.E.BYPASS.LTC128B.128.ZFILL [R31+0x1100], [R2.64], P2 ;  /* 0x01100000021f7fae */ /* 0x0043e20009141d46 */
[----:B------:R-:W-:Y:S03]  /*6010*/  ISETP.NE.U32.AND P2, PT, R15, RZ, PT ;  /* 0x000000ff0f00720c */ /* 0x000fe60003f45070 */
[----:B------:R2:W-:Y:S10]  /*6020*/  LDGSTS.E.BYPASS.LTC128B.128.ZFILL [R31+0x3100], [R12.64], P3 ;  /* 0x031000000c1f7fae */ /* 0x0005f40009941d46 */
[----:B------:R2:W-:Y:S01]  /*6030*/  LDGSTS.E.BYPASS.LTC128B.128.ZFILL [R31+0x5100], [R6.64], P2 ;  /* 0x05100000061f7fae */ /* 0x0005e20009141d46 */
[----:B-1----:R-:W-:Y:S04]  /*6040*/  IADD3 R2, -R14, 0x10, RZ ;  /* 0x000000100e027810 */ /* 0x002fe80007ffe1ff */
[----:B------:R-:W-:Y:S04]  /*6050*/  LOP3.LUT R2, R2, 0xf, RZ, 0xc0, !PT ;  /* 0x0000000f02027812 */ /* 0x000fe800078ec0ff */
[----:B------:R-:W-:Y:S04]  /*6060*/  IADD3 R2, P1, P0, R2, R0, R30 ;  /* 0x0000000002027210 */ /* 0x000fe8000783e01e */
[----:B------:R-:W-:Y:S02]  /*6070*/  IADD3.X R3, RZ, R4, R22, P1, P0 ;  /* 0x00000004ff037210 */ /* 0x000fe40000fe0416 */
[----:B------:R-:W-:Y:S11]  /*6080*/  ISETP.NE.U32.AND P0, PT, R14, RZ, PT ;  /* 0x000000ff0e00720c */ /* 0x000ff60003f05070 */
[----:B------:R-:W-:Y:S02]  /*6090*/  @!UPT UIADD3 URZ, URZ, URZ, URZ ;  /* 0x0000003f3f3ff290 */ /* 0x000fe4000fffe03f */
[----:B------:R2:W-:Y:S02]  /*60a0*/  LDGSTS.E.BYPASS.LTC128B.128.ZFILL [R31+0x7100], [R2.64], P0 ;  /* 0x07100000021f7fae */ /* 0x0005e40008141d46 */
.L_x_525:
[----:B---34-:R-:W-:Y:S05]  /*60b0*/  BSYNC B0 ;  /* 0x0000000000007941 */ /* 0x018fea0003800000 */
.L_x_524:
[----:B--2---:R-:W2:Y:S01]  /*60c0*/  LDL R2, [R1+0x28] ;  /* 0x0000280001027983 */ /* 0x004ea20000100800 */
[----:B------:R-:W-:Y:S05]  /*60d0*/  ISETP.GE.AND P0, PT, R248, 0x1, PT ;  /* 0x00000001f800780c */ /* 0x000fea0003f06270 */
[----:B------:R-:W3:Y:S06]  /*60e0*/  LDL R0, [R1+0x24] ;  /* 0x0000240001007983 */ /* 0x000eec0000100800 */
[----:B------:R-:W4:Y:S06]  /*60f0*/  LDL R3, [R1+0x20] ;  /* 0x0000200001037983 */ /* 0x000f2c0000100800 */
[----:B------:R-:W0:Y:S01]  /*6100*/  LDGDEPBAR ;  /* 0x00000000000079af */ /* 0x000e220000000000 */
[----:B------:R-:W-:Y:S01]  /*6110*/  WARPSYNC 0xffffffff ;  /* 0xffffffff00007948 */ /* 0x000fe20003800000 */
[C---:B-1----:R-:W-:Y:S01]  /*6120*/  HMMA.16816.F32 R4, R168.reuse, R8, RZ ;  /* 0x00000008a804723c */ /* 0x042fe200000018ff */
[----:B------:R-:W-:Y:S07]  /*6130*/  BSSY B0, `(.L_x_528) ;  /* 0x000012e000007945 */ /* 0x000fee0003800000 */
[C---:B------:R-:W-:Y:S08]  /*6140*/  HMMA.16816.F32 R8, R168.reuse, R10, RZ ;  /* 0x0000000aa808723c */ /* 0x040ff000000018ff */
[C---:B------:R-:W-:Y:S08]  /*6150*/  HMMA.16816.F32 R12, R168.reuse, R16, RZ ;  /* 0x00000010a80c723c */ /* 0x040ff000000018ff */
[C---:B------:R-:W-:Y:S08]  /*6160*/  HMMA.16816.F32 R16, R168.reuse, R18, RZ ;  /* 0x00000012a810723c */ /* 0x040ff000000018ff */
[C---:B------:R-:W-:Y:S08]  /*6170*/  HMMA.16816.F32 R20, R168.reuse, R24, RZ ;  /* 0x00000018a814723c */ /* 0x040ff000000018ff */
[C---:B------:R-:W-:Y:S08]  /*6180*/  HMMA.16816.F32 R24, R168.reuse, R26, RZ ;  /* 0x0000001aa818723c */ /* 0x040ff000000018ff */
[C---:B------:R-:W-:Y:S08]  /*6190*/  HMMA.16816.F32 R28, R168.reuse, R32, RZ ;  /* 0x00000020a81c723c */ /* 0x040ff000000018ff */
[----:B------:R-:W-:Y:S08]  /*61a0*/  HMMA.16816.F32 R32, R168, R34, RZ ;  /* 0x00000022a820723c */ /* 0x000ff000000018ff */
[C---:B------:R-:W-:Y:S08]  /*61b0*/  HMMA.16816.F32 R4, R172.reuse, R176, R4 ;  /* 0x000000b0ac04723c */ /* 0x040ff00000001804 */
[C---:B------:R-:W-:Y:S08]  /*61c0*/  HMMA.16816.F32 R8, R172.reuse, R178, R8 ;  /* 0x000000b2ac08723c */ /* 0x040ff00000001808 */
[C---:B------:R-:W-:Y:S08]  /*61d0*/  HMMA.16816.F32 R12, R172.reuse, R180, R12 ;  /* 0x000000b4ac0c723c */ /* 0x040ff0000000180c */
[C---:B------:R-:W-:Y:S08]  /*61e0*/  HMMA.16816.F32 R16, R172.reuse, R182, R16 ;  /* 0x000000b6ac10723c */ /* 0x040ff00000001810 */
[C---:B------:R-:W-:Y:S08]  /*61f0*/  HMMA.16816.F32 R20, R172.reuse, R184, R20 ;  /* 0x000000b8ac14723c */ /* 0x040ff00000001814 */
[C---:B------:R-:W-:Y:S08]  /*6200*/  HMMA.16816.F32 R24, R172.reuse, R186, R24 ;  /* 0x000000baac18723c */ /* 0x040ff00000001818 */
[C---:B------:R-:W-:Y:S08]  /*6210*/  HMMA.16816.F32 R28, R172.reuse, R188, R28 ;  /* 0x000000bcac1c723c */ /* 0x040ff0000000181c */
[----:B------:R-:W-:Y:S01]  /*6220*/  HMMA.16816.F32 R32, R172, R190, R32 ;  /* 0x000000beac20723c */ /* 0x000fe20000001820 */
[----:B--2---:R-:W1:Y:S06]  /*6230*/  LDSM.16.M88.4 R176, [R2] ;  /* 0x0000000002b0783b */ /* 0x004e6c0000000200 */
[----:B------:R-:W2:Y:S06]  /*6240*/  LDSM.16.M88.4 R180, [R2+0x800] ;  /* 0x0008000002b4783b */ /* 0x000eac0000000200 */
[----:B------:R-:W-:Y:S01]  /*6250*/  LDSM.16.M88.4 R184, [R2+0x1800] ;  /* 0x0018000002b8783b */ /* 0x000fe20000000200 */
[C---:B-1----:R-:W-:Y:S08]  /*6260*/  HMMA.16816.F32 R4, R192.reuse, R176, R4 ;  /* 0x000000b0c004723c */ /* 0x042ff00000001804 */
[C---:B------:R-:W-:Y:S01]  /*6270*/  HMMA.16816.F32 R8, R192.reuse, R178, R8 ;  /* 0x000000b2c008723c */ /* 0x040fe20000001808 */
[----:B------:R-:W1:Y:S07]  /*6280*/  LDSM.16.M88.4 R176, [R2+0x1000] ;  /* 0x0010000002b0783b */ /* 0x000e6e0000000200 */
[C---:B--2---:R-:W-:Y:S08]  /*6290*/  HMMA.16816.F32 R12, R192.reuse, R180, R12 ;  /* 0x000000b4c00c723c */ /* 0x044ff0000000180c */
[C---:B------:R-:W-:Y:S01]  /*62a0*/  HMMA.16816.F32 R16, R192.reuse, R182, R16 ;  /* 0x000000b6c010723c */ /* 0x040fe20000001810 */
[----:B---3--:R-:W2:Y:S07]  /*62b0*/  LDSM.16.M88.4 R180, [R0+-0x6000] ;  /* 0xffa0000000b4783b */ /* 0x008eae0000000200 */
[C---:B-1----:R-:W-:Y:S08]  /*62c0*/  HMMA.16816.F32 R20, R192.reuse, R176, R20 ;  /* 0x000000b0c014723c */ /* 0x042ff00000001814 */
[C---:B------:R-:W-:Y:S01]  /*62d0*/  HMMA.16816.F32 R24, R192.reuse, R178, R24 ;  /* 0x000000b2c018723c */ /* 0x040fe20000001818 */
[----:B------:R-:W1:Y:S07]  /*62e0*/  LDSM.16.M88.4 R176, [R0+-0x5800] ;  /* 0xffa8000000b0783b */ /* 0x000e6e0000000200 */
[C---:B------:R-:W-:Y:S08]  /*62f0*/  HMMA.16816.F32 R28, R192.reuse, R184, R28 ;  /* 0x000000b8c01c723c */ /* 0x040ff0000000181c */
[----:B------:R-:W-:Y:S01]  /*6300*/  HMMA.16816.F32 R32, R192, R186, R32 ;  /* 0x000000bac020723c */ /* 0x000fe20000001820 */
[----:B------:R-:W3:Y:S07]  /*6310*/  LDSM.16.M88.4 R184, [R0+-0x5000] ;  /* 0xffb0000000b8783b */ /* 0x000eee0000000200 */
[C---:B--2---:R-:W-:Y:S08]  /*6320*/  HMMA.16816.F32 R4, R196.reuse, R180, R4 ;  /* 0x000000b4c404723c */ /* 0x044ff00000001804 */
[C---:B------:R-:W-:Y:S01]  /*6330*/  HMMA.16816.F32 R8, R196.reuse, R182, R8 ;  /* 0x000000b6c408723c */ /* 0x040fe20000001808 */
[----:B------:R-:W2:Y:S07]  /*6340*/  LDSM.16.M88.4 R180, [R0+-0x4800] ;  /* 0xffb8000000b4783b */ /* 0x000eae0000000200 */
[C---:B-1----:R-:W-:Y:S08]  /*6350*/  HMMA.16816.F32 R12, R196.reuse, R176, R12 ;  /* 0x000000b0c40c723c */ /* 0x042ff0000000180c */
[C---:B------:R-:W-:Y:S01]  /*6360*/  HMMA.16816.F32 R16, R196.reuse, R178, R16 ;  /* 0x000000b2c410723c */ /* 0x040fe20000001810 */
[----:B----4-:R-:W1:Y:S07]  /*6370*/  LDSM.16.M88.4 R176, [R3+0x2000] ;  /* 0x0020000003b0783b */ /* 0x010e6e0000000200 */
[C---:B---3--:R-:W-:Y:S08]  /*6380*/  HMMA.16816.F32 R20, R196.reuse, R184, R20 ;  /* 0x000000b8c414723c */ /* 0x048ff00000001814 */
[C---:B------:R-:W-:Y:S01]  /*6390*/  HMMA.16816.F32 R24, R196.reuse, R186, R24 ;  /* 0x000000bac418723c */ /* 0x040fe20000001818 */
[----:B------:R-:W3:Y:S07]  /*63a0*/  LDSM.16.M88.4 R184, [R3+0x2800] ;  /* 0x0028000003b8783b */ /* 0x000eee0000000200 */
[C---:B--2---:R-:W-:Y:S08]  /*63b0*/  HMMA.16816.F32 R28, R196.reuse, R180, R28 ;  /* 0x000000b4c41c723c */ /* 0x044ff0000000181c */
[----:B------:R-:W-:Y:S01]  /*63c0*/  HMMA.16816.F32 R32, R196, R182, R32 ;  /* 0x000000b6c420723c */ /* 0x000fe20000001820 */
[----:B------:R-:W2:Y:S07]  /*63d0*/  LDSM.16.M88.4 R180, [R3+0x3000] ;  /* 0x0030000003b4783b */ /* 0x000eae0000000200 */
[C---:B-1----:R-:W-:Y:S08]  /*63e0*/  HMMA.16816.F32 R4, R200.reuse, R176, R4 ;  /* 0x000000b0c804723c */ /* 0x042ff00000001804 */
[C---:B------:R-:W-:Y:S01]  /*63f0*/  HMMA.16816.F32 R8, R200.reuse, R178, R8 ;  /* 0x000000b2c808723c */ /* 0x040fe20000001808 */
[----:B------:R-:W1:Y:S07]  /*6400*/  LDSM.16.M88.4 R176, [R3+0x3800] ;  /* 0x0038000003b0783b */ /* 0x000e6e0000000200 */
[C---:B---3--:R-:W-:Y:S08]  /*6410*/  HMMA.16816.F32 R12, R200.reuse, R184, R12 ;  /* 0x000000b8c80c723c */ /* 0x048ff0000000180c */
[C---:B------:R-:W-:Y:S01]  /*6420*/  HMMA.16816.F32 R16, R200.reuse, R186, R16 ;  /* 0x000000bac810723c */ /* 0x040fe20000001810 */
[----:B------:R-:W3:Y:S07]  /*6430*/  LDSM.16.M88.4 R184, [R252+0x2000] ;  /* 0x00200000fcb8783b */ /* 0x000eee0000000200 */
[C---:B--2---:R-:W-:Y:S08]  /*6440*/  HMMA.16816.F32 R20, R200.reuse, R180, R20 ;  /* 0x000000b4c814723c */ /* 0x044ff00000001814 */
[C---:B------:R-:W-:Y:S01]  /*6450*/  HMMA.16816.F32 R24, R200.reuse, R182, R24 ;  /* 0x000000b6c818723c */ /* 0x040fe20000001818 */
[----:B------:R-:W2:Y:S07]  /*6460*/  LDSM.16.M88.4 R180, [R252+0x2800] ;  /* 0x00280000fcb4783b */ /* 0x000eae0000000200 */
[C---:B-1----:R-:W-:Y:S08]  /*6470*/  HMMA.16816.F32 R28, R200.reuse, R176, R28 ;  /* 0x000000b0c81c723c */ /* 0x042ff0000000181c */
[----:B------:R-:W-:Y:S01]  /*6480*/  HMMA.16816.F32 R32, R200, R178, R32 ;  /* 0x000000b2c820723c */ /* 0x000fe20000001820 */
        /* <DEDUP_REMOVED lines=8> */
[C---:B------:R-:W-:Y:S01]  /*6510*/  HMMA.16816.F32 R24, R204.reuse, R178, R24 ;  /* 0x000000b2cc18723c */ /* 0x040fe20000001818 */
[----:B------:R-:W1:Y:S07]  /*6520*/  LDSM.16.M88.4 R176, [R2+0x2800] ;  /* 0x0028000002b0783b */ /* 0x000e6e0000000200 */
[C---:B---3--:R-:W-:Y:S08]  /*6530*/  HMMA.16816.F32 R28, R204.reuse, R184, R28 ;  /* 0x000000b8cc1c723c */ /* 0x048ff0000000181c */
[----:B------:R-:W-:Y:S01]  /*6540*/  HMMA.16816.F32 R32, R204, R186, R32 ;  /* 0x000000bacc20723c */ /* 0x000fe20000001820 */
[----:B------:R-:W3:Y:S07]  /*6550*/  LDSM.16.M88.4 R184, [R2+0x3000] ;  /* 0x0030000002b8783b */ /* 0x000eee0000000200 */
[C---:B--2---:R-:W-:Y:S08]  /*6560*/  HMMA.16816.F32 R4, R208.reuse, R180, R4 ;  /* 0x000000b4d004723c */ /* 0x044ff00000001804 */
[C---:B------:R-:W-:Y:S01]  /*6570*/  HMMA.16816.F32 R8, R208.reuse, R182, R8 ;  /* 0x000000b6d008723c */ /* 0x040fe20000001808 */
[----:B------:R-:W2:Y:S07]  /*6580*/  LDSM.16.M88.4 R180, [R2+0x3800] ;  /* 0x0038000002b4783b */ /* 0x000eae0000000200 */
[C---:B-1----:R-:W-:Y:S08]  /*6590*/  HMMA.16816.F32 R12, R208.reuse, R176, R12 ;  /* 0x000000b0d00c723c */ /* 0x042ff0000000180c */
[C---:B------:R-:W-:Y:S01]  /*65a0*/  HMMA.16816.F32 R16, R208.reuse, R178, R16 ;  /* 0x000000b2d010723c */ /* 0x040fe20000001810 */
[----:B------:R-:W1:Y:S07]  /*65b0*/  LDSM.16.M88.4 R176, [R0+-0x4000] ;  /* 0xffc0000000b0783b */ /* 0x000e6e0000000200 */
[C---:B---3--:R-:W-:Y:S08]  /*65c0*/  HMMA.16816.F32 R20, R208.reuse, R184, R20 ;  /* 0x000000b8d014723c */ /* 0x048ff00000001814 */
[C---:B------:R-:W-:Y:S01]  /*65d0*/  HMMA.16816.F32 R24, R208.reuse, R186, R24 ;  /* 0x000000bad018723c */ /* 0x040fe20000001818 */
[----:B------:R-:W3:Y:S07]  /*65e0*/  LDSM.16.M88.4 R184, [R0+-0x3800] ;  /* 0xffc8000000b8783b */ /* 0x000eee0000000200 */
[C---:B--2---:R-:W-:Y:S08]  /*65f0*/  HMMA.16816.F32 R28, R208.reuse, R180, R28 ;  /* 0x000000b4d01c723c */ /* 0x044ff0000000181c */
[----:B------:R-:W-:Y:S01]  /*6600*/  HMMA.16816.F32 R32, R208, R182, R32 ;  /* 0x000000b6d020723c */ /* 0x000fe20000001820 */
[----:B------:R-:W2:Y:S07]  /*6610*/  LDSM.16.M88.4 R180, [R0+-0x3000] ;  /* 0xffd0000000b4783b */ /* 0x000eae0000000200 */
[C---:B-1----:R-:W-:Y:S08]  /*6620*/  HMMA.16816.F32 R4, R212.reuse, R176, R4 ;  /* 0x000000b0d404723c */ /* 0x042ff00000001804 */
[C---:B------:R-:W-:Y:S01]  /*6630*/  HMMA.16816.F32 R8, R212.reuse, R178, R8 ;  /* 0x000000b2d408723c */ /* 0x040fe20000001808 */
[----:B------:R-:W1:Y:S07]  /*6640*/  LDSM.16.M88.4 R176, [R0+-0x2800] ;  /* 0xffd8000000b0783b */ /* 0x000e6e0000000200 */
        /* <DEDUP_REMOVED lines=38> */
[----:B------:R-:W3:Y:S07]  /*68b0*/  LDSM.16.M88.4 R184, [R0+-0x2000] ;  /* 0xffe0000000b8783b */ /* 0x000eee0000000200 */
[C---:B--2---:R-:W-:Y:S08]  /*68c0*/  HMMA.16816.F32 R20, R224.reuse, R180, R20 ;  /* 0x000000b4e014723c */ /* 0x044ff00000001814 */
[C---:B------:R-:W-:Y:S01]  /*68d0*/  HMMA.16816.F32 R24, R224.reuse, R182, R24 ;  /* 0x000000b6e018723c */ /* 0x040fe20000001818 */
[----:B------:R-:W2:Y:S07]  /*68e0*/  LDSM.16.M88.4 R180, [R0+-0x1800] ;  /* 0xffe8000000b4783b */ /* 0x000eae0000000200 */
[C---:B-1----:R-:W-:Y:S08]  /*68f0*/  HMMA.16816.F32 R28, R224.reuse, R176, R28 ;  /* 0x000000b0e01c723c */ /* 0x042ff0000000181c */
[----:B------:R-:W-:Y:S01]  /*6900*/  HMMA.16816.F32 R32, R224, R178, R32 ;  /* 0x000000b2e020723c */ /* 0x000fe20000001820 */
[----:B------:R-:W1:Y:S07]  /*6910*/  LDSM.16.M88.4 R176, [R0+-0x1000] ;  /* 0xfff0000000b0783b */ /* 0x000e6e0000000200 */
[C---:B---3--:R-:W-:Y:S08]  /*6920*/  HMMA.16816.F32 R4, R228.reuse, R184, R4 ;  /* 0x000000b8e404723c */ /* 0x048ff00000001804 */
[C---:B------:R-:W-:Y:S01]  /*6930*/  HMMA.16816.F32 R8, R228.reuse, R186, R8 ;  /* 0x000000bae408723c */ /* 0x040fe20000001808 */
[----:B------:R-:W3:Y:S07]  /*6940*/  LDSM.16.M88.4 R184, [R0+-0x800] ;  /* 0xfff8000000b8783b */ /* 0x000eee0000000200 */
        /* <DEDUP_REMOVED lines=38> */
[----:B------:R-:W2:Y:S07]  /*6bb0*/  LDSM.16.M88.4 R180, [R0] ;  /* 0x0000000000b4783b */ /* 0x000eae0000000200 */
        /* <DEDUP_REMOVED lines=8> */
[----:B------:R-:W2:Y:S01]  /*6c40*/  LDSM.16.M88.4 R180, [R0+0x1800] ;  /* 0x0018000000b4783b */ /* 0x000ea20000000200 */
[----:B------:R-:W-:Y:S05]  /*6c50*/  DEPBAR.LE SB0, 0x0 ;  /* 0x000080000000791a */ /* 0x000fea0000000000 */
[----:B------:R-:W-:Y:S01]  /*6c60*/  BAR.SYNC.DEFER_BLOCKING 0x0 ;  /* 0x0000000000007b1d */ /* 0x000fe20000010000 */
[C---:B-1----:R-:W-:Y:S08]  /*6c70*/  HMMA.16816.F32 R12, R244.reuse, R176, R12 ;  /* 0x000000b0f40c723c */ /* 0x042ff0000000180c */
[C---:B------:R-:W-:Y:S08]  /*6c80*/  HMMA.16816.F32 R16, R244.reuse, R178, R16 ;  /* 0x000000b2f410723c */ /* 0x040ff00000001810 */
[C---:B---3--:R-:W-:Y:S08]  /*6c90*/  HMMA.16816.F32 R20, R244.reuse, R184, R20 ;  /* 0x000000b8f414723c */ /* 0x048ff00000001814 */
[C---:B------:R-:W-:Y:S08]  /*6ca0*/  HMMA.16816.F32 R24, R244.reuse, R186, R24 ;  /* 0x000000baf418723c */ /* 0x040ff00000001818 */
[C---:B--2---:R-:W-:Y:S08]  /*6cb0*/  HMMA.16816.F32 R28, R244.reuse, R180, R28 ;  /* 0x000000b4f41c723c */ /* 0x044ff0000000181c */
[----:B------:R-:W-:Y:S01]  /*6cc0*/  HMMA.16816.F32 R32, R244, R182, R32 ;  /* 0x000000b6f420723c */ /* 0x000fe20000001820 */
[----:B------:R-:W-:Y:S07]  /*6cd0*/  @!UPT UIADD3 URZ, URZ, URZ, URZ ;  /* 0x0000003f3f3ff290 */ /* 0x000fee000fffe03f */
[----:B------:R-:W-:-:S11]  /*6ce0*/  @!P0 BRA `(.L_x_529) ;  /* 0x0000072000008947 */ /* 0x000fd60003800000 */
[----:B------:R-:W2:Y:S01]  /*6cf0*/  LDL R2, [R1+0x88] ;  /* 0x0000880001027983 */ /* 0x000ea20000100800 */
[----:B------:R-:W-:Y:S02]  /*6d00*/  IMAD.MOV.U32 R181, RZ, RZ, RZ ;  /* 0x000000ffffb57224 */ /* 0x000fe400078e00ff */
[----:B------:R-:W-:Y:S01]  /*6d10*/  IMAD.MOV.U32 R3, RZ, RZ, c[0x0][0x2b8] ;  /* 0x0000ae00ff037624 */ /* 0x000fe200078e00ff */
[----:B------:R-:W3:Y:S04]  /*6d20*/  LDL R0, [R1+0x80] ;  /* 0x0000800001007983 */ /* 0x000ee80000100800 */
[----:B------:R-:W4:Y:S01]  /*6d30*/  LDL.64 R190, [R1+0x98] ;  /* 0x0000980001be7983 */ /* 0x000f220000100a00 */
[----:B------:R-:W-:Y:S03]  /*6d40*/  ISETP.NE.AND P1, PT, R3, 0x1, PT ;  /* 0x000000010300780c */ /* 0x000fe60003f25270 */
[----:B------:R-:W5:Y:S04]  /*6d50*/  LDL R132, [R1+0xac] ;  /* 0x0000ac0001847983 */ /* 0x000f680000100800 */
[----:B------:R-:W2:Y:S04]  /*6d60*/  LDL.64 R182, [R1+0x90] ;  /* 0x0000900001b67983 */ /* 0x000ea80000100a00 */
[----:B------:R-:W2:Y:S04]  /*6d70*/  LDL R178, [R1+0xa8] ;  /* 0x0000a80001b27983 */ /* 0x000ea80000100800 */
[----:B------:R-:W2:Y:S04]  /*6d80*/  LDL R180, [R1+0xec] ;  /* 0x0000ec0001b47983 */ /* 0x000ea80000100800 */
[----:B------:R-:W2:Y:S04]  /*6d90*/  LDL R189, [R1+0x74] ;  /* 0x0000740001bd7983 */ /* 0x000ea80000100800 */
[----:B------:R-:W2:Y:S04]  /*6da0*/  LDL R179, [R1+0xf0] ;  /* 0x0000f00001b37983 */ /* 0x000ea80000100800 */
[----:B------:R-:W2:Y:S04]  /*6db0*/  LDL R251, [R1+0x6c] ;  /* 0x00006c0001fb7983 */ /* 0x000ea80000100800 */
[----:B------:R-:W3:Y:S04]  /*6dc0*/  LDL R250, [R1+0x70] ;  /* 0x0000700001fa7983 */ /* 0x000ee80000100800 */
[----:B------:R-:W4:Y:S04]  /*6dd0*/  LDL R249, [R1+0x58] ;  /* 0x0000580001f97983 */ /* 0x000f280000100800 */
[----:B------:R-:W5:Y:S04]  /*6de0*/  LDL R177, [R1+0xf4] ;  /* 0x0000f40001b17983 */ /* 0x000f680000100800 */
[----:B------:R-:W5:Y:S01]  /*6df0*/  LDL R176, [R1+0xf8] ;  /* 0x0000f80001b07983 */ /* 0x000f620000100800 */
[----:B--2---:R-:W-:Y:S01]  /*6e00*/  SHF.L.U64.HI R183, R251, 0x1, R179 ;  /* 0x00000001fbb77819 */ /* 0x004fe200000102b3 */
[----:B------:R-:W-:Y:S02]  /*6e10*/  IMAD R2, R248, 0x40, R2 ;  /* 0x00000040f8027824 */ /* 0x000fe400078e0202 */
[----:B------:R-:W-:Y:S01]  /*6e20*/  IMAD.SHL.U32 R188, R189, 0x2, RZ ;  /* 0x00000002bdbc7824 */ /* 0x000fe200078e00ff */
[----:B---3--:R-:W-:Y:S01]  /*6e30*/  SHF.L.U32 R186, R250, 0x1, RZ ;  /* 0x00000001faba7819 */ /* 0x008fe200000006ff */
[----:B------:R-:W-:Y:S01]  /*6e40*/  IMAD.SHL.U32 R187, R251, 0x2, RZ ;  /* 0x00000002fbbb7824 */ /* 0x000fe200078e00ff */
[----:B------:R-:W-:Y:S01]  /*6e50*/  IADD3 R2, R2, -0x40, R0 ;  /* 0xffffffc002027810 */ /* 0x000fe20007ffe000 */
[C---:B----4-:R-:W-:Y:S04]  /*6e60*/  IMAD.SHL.U32 R185, R249.reuse, 0x2, RZ ;  /* 0x00000002f9b97824 */ /* 0x050fe800078e00ff */
[----:B------:R-:W-:Y:S04]  /*6e70*/  @P1 IMAD.HI.U32 R3, R2, c[0x0][0x2bc], RZ ;  /* 0x0000af0002031a27 */ /* 0x000fe800078e00ff */
[----:B------:R-:W-:Y:S01]  /*6e80*/  IMAD.MOV.U32 R0, RZ, RZ, R2 ;  /* 0x000000ffff007224 */ /* 0x000fe200078e0002 */
[----:B------:R-:W-:Y:S02]  /*6e90*/  @P1 SHF.R.U32.HI R0, RZ, c[0x0][0x2c0], R3 ;  /* 0x0000b000ff001a19 */ /* 0x000fe40000011603 */
[----:B-----5:R-:W-:Y:S02]  /*6ea0*/  SHF.L.U64.HI R179, R249, 0x1, R176 ;  /* 0x00000001f9b37819 */ /* 0x020fe400000102b0 */
[C---:B------:R-:W-:Y:S04]  /*6eb0*/  @!P6 IADD3 R3, P0, R0.reuse, R190, RZ ;  /* 0x000000be0003e210 */ /* 0x040fe80007f1e0ff */
[----:B------:R-:W-:Y:S01]  /*6ec0*/  @!P6 LEA.HI.X.SX32 R133, R0, R132, 0x1, P0 ;  /* 0x000000840085e211 */ /* 0x000fe200000f0eff */
[----:B------:R-:W-:Y:S01]  /*6ed0*/  IMAD.MOV R0, RZ, RZ, -R0 ;  /* 0x000000ffff007224 */ /* 0x000fe200078e0a00 */
[C---:B------:R-:W-:Y:S03]  /*6ee0*/  @!P6 LEA R132, P0, R3.reuse, c[0x0][0x2a0], 0x2 ;  /* 0x0000a8000384ea11 */ /* 0x040fe600078010ff */
[----:B------:R-:W-:Y:S01]  /*6ef0*/  IMAD R184, R0, c[0x0][0x2b8], R2 ;  /* 0x0000ae0000b87a24 */ /* 0x000fe200078e0202 */
[----:B------:R-:W-:Y:S03]  /*6f00*/  @!P6 LEA.HI.X R133, R3, c[0x0][0x2a4], R133, 0x2, P0 ;  /* 0x0000a9000385ea11 */ /* 0x000fe600000f1485 */
[----:B------:R-:W-:Y:S01]  /*6f10*/  IMAD.WIDE.U32 R2, R184, c[0x0][0x1e0], RZ ;  /* 0x00007800b8027a25 */ /* 0x000fe200078e00ff */
[----:B------:R-:W-:Y:S01]  /*6f20*/  SHF.R.S32.HI R0, RZ, 0x1f, R184 ;  /* 0x0000001fff007819 */ /* 0x000fe200000114b8 */
[----:B------:R-:W2:Y:S04]  /*6f30*/  @!P6 LDG.E R181, [R132.64] ;  /* 0x0000000684b5e981 */ /* 0x000ea8000c1e1900 */
[----:B------:R-:W-:Y:S01]  /*6f40*/  IMAD R0, R0, c[0x0][0x1e0], RZ ;  /* 0x0000780000007a24 */ /* 0x000fe200078e02ff */
[----:B------:R1:W-:Y:S03]  /*6f50*/  STL [R1+0x60], R184 ;  /* 0x000060b801007387 */ /* 0x0003e60000100800 */
[----:B------:R-:W-:Y:S05]  /*6f60*/  IMAD R0, R184, c[0x0][0x1e4], R0 ;  /* 0x00007900b8007a24 */ /* 0x000fea00078e0200 */
[----:B------:R-:W-:Y:S02]  /*6f70*/  IADD3 R3, R3, R0, RZ ;  /* 0x0000000003037210 */ /* 0x000fe40007ffe0ff */
[----:B-1----:R-:W-:Y:S02]  /*6f80*/  SHF.L.U64.HI R184, R189, 0x1, R180 ;  /* 0x00000001bdb87819 */ /* 0x002fe400000102b4 */
[----:B--2---:R-:W-:Y:S01]  /*6f90*/  SHF.R.S32.HI R133, RZ, 0x1f, R181 ;  /* 0x0000001fff857819 */ /* 0x004fe200000114b5 */
[----:B------:R1:W-:Y:S01]  /*6fa0*/  STL [R1+0x5c], R181 ;  /* 0x00005cb501007387 */ /* 0x0003e20000100800 */
[----:B------:R-:W-:Y:S04]  /*6fb0*/  IMAD.WIDE.U32 R2, R181, c[0x0][0x1f0], R2 ;  /* 0x00007c00b5027a25 */ /* 0x000fe800078e0002 */
[----:B------:R-:W-:Y:S01]  /*6fc0*/  IMAD R133, R133, c[0x0][0x1f0], RZ ;  /* 0x00007c0085857a24 */ /* 0x000fe200078e02ff */
[----:B------:R-:W-:Y:S02]  /*6fd0*/  IADD3 R0, P0, R182, R2, RZ ;  /* 0x00000002b6007210 */ /* 0x000fe40007f1e0ff */
[----:B------:R-:W-:Y:S01]  /*6fe0*/  SHF.L.U64.HI R182, R250, 0x1, R177 ;  /* 0x00000001fab67819 */ /* 0x000fe200000102b1 */
[----:B------:R-:W-:Y:S05]  /*6ff0*/  IMAD R133, R181, c[0x0][0x1f4], R133 ;  /* 0x00007d00b5857a24 */ /* 0x000fea00078e0285 */
[----:B------:R-:W-:Y:S02]  /*7000*/  IADD3.X R133, R178, R3, R133, P0, !PT ;  /* 0x00000003b2857210 */ /* 0x000fe400007fe485 */
[C---:B------:R-:W-:Y:S04]  /*7010*/  LEA R178, P0, R0.reuse, c[0x0][0x1c8], 0x1 ;  /* 0x0000720000b27a11 */ /* 0x040fe800078008ff */
[----:B------:R-:W-:Y:S01]  /*7020*/  LEA.HI.X R133, R0, c[0x0][0x1cc], R133, 0x1, P0 ;  /* 0x0000730000857a11 */ /* 0x000fe200000f0c85 */
[----:B------:R-:W-:-:S06]  /*7030*/  BRA.DIV ~URZ, `(.L_x_530) ;  /* 0x0000a3227f007947 */ /* 0x000fcc000b800000 */
[----:B------:R2:W3:Y:S02]  /*7040*/  SHFL.IDX PT, R132, R133, RZ, 0x181f ;  /* 0x00181fff85847589 */ /* 0x0004e400000e0000 */
.L_x_581:
        /* <DEDUP_REMOVED lines=31> */
.L_x_582:
        /* <DEDUP_REMOVED lines=29> */
.L_x_529:
[----:B------:R-:W-:Y:S05]  /*7410*/  BSYNC B0 ;  /* 0x0000000000007941 */ /* 0x000fea0003800000 */
.L_x_528:
[----:B--2---:R-:W2:Y:S01]  /*7420*/  LDL R3, [R1+0xb4] ;  /* 0x0000b40001037983 */ /* 0x004ea20000100800 */
[----:B------:R-:W-:Y:S01]  /*7430*/  MOV R132, c[0x0][0x2c4] ;  /* 0x0000b10000847a02 */ /* 0x000fe20000000f00 */
[----:B------:R-:W-:Y:S02]  /*7440*/  IMAD.MOV.U32 R133, RZ, RZ, 0x1 ;  /* 0x00000001ff857424 */ /* 0x000fe400078e00ff */
[----:B------:R-:W2:Y:S01]  /*7450*/  LDL R0, [R1+0xc0] ;  /* 0x0000c00001007983 */ /* 0x000ea20000100800 */
[----:B------:R-:W-:Y:S01]  /*7460*/  ISETP.NE.AND P0, PT, R132, 0x1, PT ;  /* 0x000000018400780c */ /* 0x000fe20003f05270 */
[----:B------:R-:W-:Y:S02]  /*7470*/  IMAD R133, R248, -0x40, R133 ;  /* 0xffffffc0f8857824 */ /* 0x000fe400078e0285 */
[----:B------:R-:W3:Y:S04]  /*7480*/  LDL R2, [R1+0xc4] ;  /* 0x0000c40001027983 */ /* 0x000ee80000100800 */
[----:B------:R-:W0:Y:S01]  /*7490*/  LDGDEPBAR ;  /* 0x00000000000079af */ /* 0x000e220000000000 */
[----:B--2---:R-:W-:Y:S01]  /*74a0*/  IADD3 R132, R0, R3, RZ ;  /* 0x0000000300847210 */ /* 0x004fe20007ffe0ff */
[----:B---3--:R-:W-:Y:S04]  /*74b0*/  IMAD.IADD R133, R133, 0x1, -R2 ;  /* 0x0000000185857824 */ /* 0x008fe800078e0a02 */
[----:B------:R-:W-:Y:S05]  /*74c0*/  @P0 IMAD.HI.U32 R0, R132, c[0x0][0x2c8], RZ ;  /* 0x0000b20084000a27 */ /* 0x000fea00078e00ff */
[----:B------:R-:W-:Y:S02]  /*74d0*/  @P0 SHF.R.U32.HI R132, RZ, c[0x0][0x2cc], R0 ;  /* 0x0000b300ff840a19 */ /* 0x000fe40000011600 */
[----:B------:R-:W-:Y:S05]  /*74e0*/  MOV R0, c[0x0][0x2ac] ;  /* 0x0000ab0000007a02 */ /* 0x000fea0000000f00 */
[----:B------:R-:W-:Y:S05]  /*74f0*/  IMAD R133, R0, c[0x0][0x1d0], R133 ;  /* 0x0000740000857a24 */ /* 0x000fea00078e0285 */
[----:B------:R-:W-:Y:S01]  /*7500*/  IADD3 R133, R133, -c[0x0][0x168], RZ ;  /* 0x80005a0085857a10 */ /* 0x000fe20007ffe0ff */
[----:B------:R-:W-:-:S05]  /*7510*/  BRA.DIV ~URZ, `(.L_x_532) ;  /* 0x0000a1b27f007947 */ /* 0x000fca000b800000 */
[----:B------:R1:W2:Y:S02]  /*7520*/  SHFL.IDX PT, R0, R132, RZ, 0x1c1f ;  /* 0x001c1fff84007589 */ /* 0x0002a400000e0000 */
.L_x_583:
[----:B--2---:R-:W-:Y:S05]  /*7530*/  IMAD.IADD R0, R133, 0x1, R0 ;  /* 0x0000000185007824 */ /* 0x004fea00078e0200 */
[C---:B------:R-:W-:Y:S02]  /*7540*/  ISETP.GT.AND P0, PT, R0.reuse, RZ, PT ;  /* 0x000000ff0000720c */ /* 0x040fe40003f04270 */
[C---:B------:R-:W-:Y:S02]  /*7550*/  ISETP.GT.AND P2, PT, R0.reuse, 0x1, PT ;  /* 0x000000010000780c */ /* 0x040fe40003f44270 */
[C---:B------:R-:W-:Y:S02]  /*7560*/  ISETP.GT.AND P3, PT, R0.reuse, 0x8, PT ;  /* 0x000000080000780c */ /* 0x040fe40003f64270 */
[----:B------:R-:W-:Y:S02]  /*7570*/  ISETP.GT.AND P4, PT, R0, 0x9, PT ;  /* 0x000000090000780c */ /* 0x000fe40003f84270 */
[----:B------:R-:W-:Y:S02]  /*7580*/  FSEL R4, R4, -INF , P0 ;  /* 0xff80000004047808 */ /* 0x000fe40000000000 */
[C---:B------:R-:W-:Y:S02]  /*7590*/  ISETP.GT.AND P1, PT, R0.reuse, 0x10, PT ;  /* 0x000000100000780c */ /* 0x040fe40003f24270 */
[----:B------:R-:W-:Y:S02]  /*75a0*/  ISETP.GT.AND P0, PT, R0, 0x11, PT ;  /* 0x000000110000780c */ /* 0x000fe40003f04270 */
[----:B------:R-:W-:Y:S02]  /*75b0*/  FSEL R5, R5, -INF , P2 ;  /* 0xff80000005057808 */ /* 0x000fe40001000000 */
[----:B------:R-:W-:Y:S02]  /*75c0*/  FSEL R8, R8, -INF , P3 ;  /* 0xff80000008087808 */ /* 0x000fe40001800000 */
[C---:B------:R-:W-:Y:S02]  /*75d0*/  ISETP.GT.AND P3, PT, R0.reuse, 0x18, PT ;  /* 0x000000180000780c */ /* 0x040fe40003f64270 */
[----:B------:R-:W-:Y:S02]  /*75e0*/  FSEL R9, R9, -INF , P4 ;  /* 0xff80000009097808 */ /* 0x000fe40002000000 */
[----:B------:R-:W-:Y:S02]  /*75f0*/  ISETP.GT.AND P4, PT, R0, 0x19, PT ;  /* 0x000000190000780c */ /* 0x000fe40003f84270 */
[----:B------:R-:W-:Y:S02]  /*7600*/  FSEL R12, R12, -INF , P1 ;  /* 0xff8000000c0c7808 */ /* 0x000fe40000800000 */
[C---:B------:R-:W-:Y:S02]  /*7610*/  ISETP.GT.AND P2, PT, R0.reuse, 0x20, PT ;  /* 0x000000200000780c */ /* 0x040fe40003f44270 */
[----:B------:R-:W-:Y:S02]  /*7620*/  FSEL R13, R13, -INF , P0 ;  /* 0xff8000000d0d7808 */ /* 0x000fe40000000000 */
[C---:B------:R-:W-:Y:S02]  /*7630*/  ISETP.GT.AND P1, PT, R0.reuse, 0x21, PT ;  /* 0x000000210000780c */ /* 0x040fe40003f24270 */
[----:B------:R-:W-:Y:S02]  /*7640*/  ISETP.GT.AND P0, PT, R0, 0x28, PT ;  /* 0x000000280000780c */ /* 0x000fe40003f04270 */
[----:B------:R-:W-:Y:S02]  /*7650*/  FSEL R16, R16, -INF , P3 ;  /* 0xff80000010107808 */ /* 0x000fe40001800000 */
[----:B------:R-:W-:Y:S02]  /*7660*/  FSEL R17, R17, -INF , P4 ;  /* 0xff80000011117808 */ /* 0x000fe40002000000 */
[----:B------:R-:W-:Y:S02]  /*7670*/  ISETP.GT.AND P4, PT, R0, 0x29, PT ;  /* 0x000000290000780c */ /* 0x000fe40003f84270 */
[----:B------:R-:W-:Y:S02]  /*7680*/  FSEL R20, R20, -INF , P2 ;  /* 0xff80000014147808 */ /* 0x000fe40001000000 */
[C---:B------:R-:W-:Y:S02]  /*7690*/  ISETP.GT.AND P3, PT, R0.reuse, 0x30, PT ;  /* 0x000000300000780c */ /* 0x040fe40003f64270 */
[----:B------:R-:W-:Y:S02]  /*76a0*/  FSEL R21, R21, -INF , P1 ;  /* 0xff80000015157808 */ /* 0x000fe40000800000 */
[----:B------:R-:W-:Y:S02]  /*76b0*/  ISETP.GT.AND P2, PT, R0, 0x31, PT ;  /* 0x000000310000780c */ /* 0x000fe40003f44270 */
[----:B------:R-:W-:Y:S02]  /*76c0*/  FSEL R24, R24, -INF , P0 ;  /* 0xff80000018187808 */ /* 0x000fe40000000000 */
[C---:B------:R-:W-:Y:S02]  /*76d0*/  ISETP.GT.AND P1, PT, R0.reuse, 0x38, PT ;  /* 0x000000380000780c */ /* 0x040fe40003f24270 */
[----:B------:R-:W-:Y:S02]  /*76e0*/  ISETP.GT.AND P0, PT, R0, 0x39, PT ;  /* 0x000000390000780c */ /* 0x000fe40003f04270 */
[----:B------:R-:W-:Y:S02]  /*76f0*/  FSEL R25, R25, -INF , P4 ;  /* 0xff80000019197808 */ /* 0x000fe40002000000 */
[----:B------:R-:W-:Y:S02]  /*7700*/  FSEL R28, R28, -INF , P3 ;  /* 0xff8000001c1c7808 */ /* 0x000fe40001800000 */
[----:B------:R-:W-:Y:S02]  /*7710*/  FSEL R29, R29, -INF , P2 ;  /* 0xff8000001d1d7808 */ /* 0x000fe40001000000 */
[----:B------:R-:W-:Y:S02]  /*7720*/  FSEL R32, R32, -INF , P1 ;  /* 0xff80000020207808 */ /* 0x000fe40000800000 */
[----:B------:R-:W-:Y:S01]  /*7730*/  FSEL R33, R33, -INF , P0 ;  /* 0xff80000021217808 */ /* 0x000fe20000000000 */
[----:B------:R-:W-:-:S05]  /*7740*/  BRA.DIV ~URZ, `(.L_x_533) ;  /* 0x00009ff27f007947 */ /* 0x000fca000b800000 */
[----:B------:R-:W2:Y:S02]  /*7750*/  SHFL.IDX PT, R0, R132, 0x1, 0x1c1f ;  /* 0x003c1f0084007f89 */ /* 0x000ea400000e0000 */
[----:B--2---:R-:W-:Y:S05]  /*7760*/  IMAD.IADD R0, R133, 0x1, R0 ;  /* 0x0000000185007824 */ /* 0x004fea00078e0200 */
[C---:B------:R-:W-:Y:S02]  /*7770*/  ISETP.GT.AND P3, PT, R0.reuse, RZ, PT ;  /* 0x000000ff0000720c */ /* 0x040fe40003f64270 */
[C---:B------:R-:W-:Y:S02]  /*7780*/  ISETP.GT.AND P2, PT, R0.reuse, 0x1, PT ;  /* 0x000000010000780c */ /* 0x040fe40003f44270 */
[C---:B------:R-:W-:Y:S02]  /*7790*/  ISETP.GT.AND P1, PT, R0.reuse, 0x8, PT ;  /* 0x000000080000780c */ /* 0x040fe40003f24270 */
[----:B------:R-:W-:Y:S02]  /*77a0*/  ISETP.GT.AND P0, PT, R0, 0x9, PT ;  /* 0x000000090000780c */ /* 0x000fe40003f04270 */
[----:B------:R-:W-:Y:S02]  /*77b0*/  FSEL R6, R6, -INF , P3 ;  /* 0xff80000006067808 */ /* 0x000fe40001800000 */
[----:B------:R-:W-:Y:S02]  /*77c0*/  FSEL R7, R7, -INF , P2 ;  /* 0xff80000007077808 */ /* 0x000fe40001000000 */
[----:B------:R-:W-:Y:S02]  /*77d0*/  FSEL R10, R10, -INF , P1 ;  /* 0xff8000000a0a7808 */ /* 0x000fe40000800000 */
[----:B------:R-:W-:Y:S02]  /*77e0*/  FSEL R11, R11, -INF , P0 ;  /* 0xff8000000b0b7808 */ /* 0x000fe40000000000 */
[C---:B------:R-:W-:Y:S02]  /*77f0*/  ISETP.GT.AND P3, PT, R0.reuse, 0x10, PT ;  /* 0x000000100000780c */ /* 0x040fe40003f64270 */
        /* <DEDUP_REMOVED lines=19> */
[----:B------:R-:W-:Y:S02]  /*7930*/  FMNMX.FTZ R0, R4, R134, !PT ;  /* 0x0000008604007209 */ /* 0x000fe40007810000 */
[----:B------:R-:W-:Y:S02]  /*7940*/  FSEL R30, R30, -INF , P3 ;  /* 0xff8000001e1e7808 */ /* 0x000fe40001800000 */
[----:B------:R-:W-:Y:S02]  /*7950*/  FMNMX.FTZ R0, R5, R0, !PT ;  /* 0x0000000005007209 */ /* 0x000fe40007810000 */
[----:B------:R-:W-:Y:S02]  /*7960*/  FSEL R31, R31, -INF , P2 ;  /* 0xff8000001f1f7808 */ /* 0x000fe40001000000 */
[----:B------:R-:W-:Y:S02]  /*7970*/  FMNMX.FTZ R0, R8, R0, !PT ;  /* 0x0000000008007209 */ /* 0x000fe40007810000 */
[----:B------:R-:W-:Y:S02]  /*7980*/  FSEL R34, R34, -INF , P1 ;  /* 0xff80000022227808 */ /* 0x000fe40000800000 */
[----:B------:R-:W-:Y:S02]  /*7990*/  FMNMX.FTZ R0, R9, R0, !PT ;  /* 0x0000000009007209 */ /* 0x000fe40007810000 */
[----:B------:R-:W-:Y:S02]  /*79a0*/  FSEL R35, R35, -INF , P0 ;  /* 0xff80000023237808 */ /* 0x000fe40000000000 */
        /* <DEDUP_REMOVED lines=12> */
[----:B------:R-:W2:Y:S02]  /*7a70*/  SHFL.BFLY PT, R2, R0, 0x2, 0x1f ;  /* 0x0c401f0000027f89 */ /* 0x000ea400000e0000 */
[----:B--2---:R-:W-:Y:S06]  /*7a80*/  FMNMX.FTZ R0, R2, R0, !PT ;  /* 0x0000000002007209 */ /* 0x004fec0007810000 */
[----:B------:R-:W2:Y:S02]  /*7a90*/  SHFL.BFLY PT, R133, R0, 0x1, 0x1f ;  /* 0x0c201f0000857f89 */ /* 0x000ea400000e0000 */
[----:B--2---:R-:W-:Y:S02]  /*7aa0*/  FMNMX.FTZ R133, R0, R133, !PT ;  /* 0x0000008500857209 */ /* 0x004fe40007810000 */
        /* <DEDUP_REMOVED lines=11> */
[----:B-1----:R-:W-:Y:S04]  /*7b60*/  FMNMX.FTZ R132, R27, R0, !PT ;  /* 0x000000001b847209 */ /* 0x002fe80007810000 */
[----:B------:R-:W-:Y:S04]  /*7b70*/  FMNMX.FTZ R132, R30, R132, !PT ;  /* 0x000000841e847209 */ /* 0x000fe80007810000 */
[----:B------:R-:W-:Y:S04]  /*7b80*/  FMNMX.FTZ R132, R31, R132, !PT ;  /* 0x000000841f847209 */ /* 0x000fe80007810000 */
[----:B------:R-:W-:Y:S04]  /*7b90*/  FMNMX.FTZ R132, R34, R132, !PT ;  /* 0x0000008422847209 */ /* 0x000fe80007810000 */
[----:B------:R-:W-:Y:S05]  /*7ba0*/  FMNMX.FTZ R132, R35, R132, !PT ;  /* 0x0000008423847209 */ /* 0x000fea0007810000 */
[----:B------:R-:W1:Y:S02]  /*7bb0*/  SHFL.BFLY PT, R0, R132, 0x2, 0x1f ;  /* 0x0c401f0084007f89 */ /* 0x000e6400000e0000 */
[----:B-1----:R-:W-:Y:S06]  /*7bc0*/  FMNMX.FTZ R132, R132, R0, !PT ;  /* 0x0000000084847209 */ /* 0x002fec0007810000 */
[----:B------:R1:W2:Y:S02]  /*7bd0*/  SHFL.BFLY PT, R0, R132, 0x1, 0x1f ;  /* 0x0c201f0084007f89 */ /* 0x0002a400000e0000 */
.L_x_584:
[----:B------:R-:W3:Y:S01]  /*7be0*/  LDL.LU R177, [R1+0x7c] ;  /* 0x00007c0001b17983 */ /* 0x000ee20000300800 */
[C---:B------:R-:W-:Y:S01]  /*7bf0*/  FMUL.FTZ R2, R133.reuse, c[0x0][0x2d0] ;  /* 0x0000b40085027a20 */ /* 0x040fe20000410000 */
[C---:B------:R-:W-:Y:S01]  /*7c00*/  FSETP.NEU.FTZ.AND P0, PT, R133.reuse, -INF , PT ;  /* 0xff8000008500780b */ /* 0x040fe20003f1d000 */
[----:B------:R-:W-:Y:S01]  /*7c10*/  WARPSYNC 0xffffffff ;  /* 0xffffffff00007948 */ /* 0x000fe20003800000 */
[----:B--2---:R-:W-:Y:S02]  /*7c20*/  FMNMX.FTZ R3, R0, R132, !PT ;  /* 0x0000008400037209 */ /* 0x004fe40007810000 */
[----:B------:R-:W-:Y:S02]  /*7c30*/  FSEL R2, R2, RZ, P0 ;  /* 0x000000ff02027208 */ /* 0x000fe40000000000 */
[----:B------:R-:W-:Y:S02]  /*7c40*/  FSEL R0, R133, RZ, P0 ;  /* 0x000000ff85007208 */ /* 0x000fe40000000000 */
[----:B------:R-:W-:Y:S01]  /*7c50*/  FSETP.NEU.FTZ.AND P0, PT, R3, -INF , PT ;  /* 0xff8000000300780b */ /* 0x000fe20003f1d000 */
[----:B------:R-:W-:Y:S02]  /*7c60*/  FFMA.FTZ R188, R12, c[0x0][0x2d0], -R2 ;  /* 0x0000b4000cbc7a23 */ /* 0x000fe40000010802 */
[----:B------:R-:W2:Y:S01]  /*7c70*/  LDL.LU R12, [R1+0x78] ;  /* 0x00007800010c7983 */ /* 0x000ea20000300800 */
[----:B------:R-:W-:Y:S02]  /*7c80*/  FADD.FTZ R0, -R0, R134 ;  /* 0x0000008600007221 */ /* 0x000fe40000010100 */
[--C-:B------:R-:W-:Y:S02]  /*7c90*/  FFMA.FTZ R4, R4, c[0x0][0x2d0], -R2.reuse ;  /* 0x0000b40004047a23 */ /* 0x100fe40000010802 */
[----:B------:R-:W-:Y:S02]  /*7ca0*/  FMUL.FTZ R0, R0, c[0x0][0x2d0] ;  /* 0x0000b40000007a20 */ /* 0x000fe40000410000 */
[--C-:B------:R-:W-:Y:S02]  /*7cb0*/  FFMA.FTZ R5, R5, c[0x0][0x2d0], -R2.reuse ;  /* 0x0000b40005057a23 */ /* 0x100fe40000010802 */
[----:B------:R-:W-:Y:S01]  /*7cc0*/  MUFU.EX2 R4, R4 ;  /* 0x0000000400047308 */ /* 0x000fe20000000800 */
[--C-:B------:R-:W-:Y:S02]  /*7cd0*/  FFMA.FTZ R185, R17, c[0x0][0x2d0], -R2.reuse ;  /* 0x0000b40011b97a23 */ /* 0x100fe40000010802 */
[--C-:B------:R-:W-:Y:S02]  /*7ce0*/  FFMA.FTZ R8, R8, c[0x0][0x2d0], -R2.reuse ;  /* 0x0000b40008087a23 */ /* 0x100fe40000010802 */
[--C-:B------:R-:W-:Y:S02]  /*7cf0*/  FFMA.FTZ R9, R9, c[0x0][0x2d0], -R2.reuse ;  /* 0x0000b40009097a23 */ /* 0x100fe40000010802 */
[--C-:B------:R-:W-:Y:S02]  /*7d00*/  FFMA.FTZ R187, R13, c[0x0][0x2d0], -R2.reuse ;  /* 0x0000b4000dbb7a23 */ /* 0x100fe40000010802 */
[--C-:B------:R-:W-:Y:S01]  /*7d10*/  FFMA.FTZ R186, R16, c[0x0][0x2d0], -R2.reuse ;  /* 0x0000b40010ba7a23 */ /* 0x100fe20000010802 */
[----:B------:R-:W4:Y:S01]  /*7d20*/  MUFU.EX2 R0, R0 ;  /* 0x0000000000007308 */ /* 0x000f220000000800 */
[--C-:B------:R-:W-:Y:S02]  /*7d30*/  FFMA.FTZ R179, R20, c[0x0][0x2d0], -R2.reuse ;  /* 0x0000b40014b37a23 */ /* 0x100fe40000010802 */
[--C-:B------:R-:W-:Y:S02]  /*7d40*/  FFMA.FTZ R21, R21, c[0x0][0x2d0], -R2.reuse ;  /* 0x0000b40015157a23 */ /* 0x100fe40000010802 */
[--C-:B------:R-:W-:Y:S02]  /*7d50*/  FFMA.FTZ R251, R24, c[0x0][0x2d0], -R2.reuse ;  /* 0x0000b40018fb7a23 */ /* 0x100fe40000010802 */
[--C-:B------:R-:W-:Y:S02]  /*7d60*/  FFMA.FTZ R250, R25, c[0x0][0x2d0], -R2.reuse ;  /* 0x0000b40019fa7a23 */ /* 0x100fe40000010802 */
[--C-:B------:R-:W-:Y:S01]  /*7d70*/  FFMA.FTZ R28, R28, c[0x0][0x2d0], -R2.reuse ;  /* 0x0000b4001c1c7a23 */ /* 0x100fe20000010802 */
[----:B------:R-:W-:Y:S01]  /*7d80*/  MUFU.EX2 R176, R5 ;  /* 0x0000000500b07308 */ /* 0x000fe20000000800 */
[--C-:B------:R-:W-:Y:S01]  /*7d90*/  FFMA.FTZ R24, R29, c[0x0][0x2d0], -R2.reuse ;  /* 0x0000b4001d187a23 */ /* 0x100fe20000010802 */
[----:B------:R-:W-:Y:S01]  /*7da0*/  MOV R29, R21 ;  /* 0x00000015001d7202 */ /* 0x000fe20000000f00 */
[--C-:B------:R-:W-:Y:S02]  /*7db0*/  FFMA.FTZ R32, R32, c[0x0][0x2d0], -R2.reuse ;  /* 0x0000b40020207a23 */ /* 0x100fe40000010802 */
[----:B------:R-:W-:Y:S05]  /*7dc0*/  FFMA.FTZ R33, R33, c[0x0][0x2d0], -R2 ;  /* 0x0000b40021217a23 */ /* 0x000fea0000010802 */
[----:B------:R-:W-:Y:S10]  /*7dd0*/  MUFU.EX2 R8, R8 ;  /* 0x0000000800087308 */ /* 0x000ff40000000800 */
[----:B------:R-:W5:Y:S01]  /*7de0*/  MUFU.EX2 R9, R9 ;  /* 0x0000000900097308 */ /* 0x000f620000000800 */
[C---:B----4-:R-:W-:Y:S01]  /*7df0*/  FMUL.FTZ R25, R0.reuse, R145 ;  /* 0x0000009100197220 */ /* 0x050fe20000410000 */
[----:B------:R-:W-:Y:S01]  /*7e00*/  MOV R145, R29 ;  /* 0x0000001d00917202 */ /* 0x000fe20000000f00 */
[C---:B------:R-:W-:Y:S02]  /*7e10*/  FMUL.FTZ R29, R0.reuse, R141 ;  /* 0x0000008d001d7220 */ /* 0x040fe40000410000 */
[----:B------:R-:W4:Y:S01]  /*7e20*/  LDL R141, [R1+0x34] ;  /* 0x00003400018d7983 */ /* 0x000f220000100800 */
[C---:B------:R-:W-:Y:S02]  /*7e30*/  FMUL.FTZ R16, R0.reuse, R152 ;  /* 0x0000009800107220 */ /* 0x040fe40000410000 */
[C---:B------:R-:W-:Y:S01]  /*7e40*/  FMUL.FTZ R21, R0.reuse, R149 ;  /* 0x0000009500157220 */ /* 0x040fe20000410000 */
[----:B------:R-:W-:Y:S01]  /*7e50*/  MOV R149, R24 ;  /* 0x0000001800957202 */ /* 0x000fe20000000f00 */
[C---:B------:R-:W-:Y:S01]  /*7e60*/  FMUL.FTZ R24, R0.reuse, R144 ;  /* 0x0000009000187220 */ /* 0x040fe20000410000 */
[----:B------:R-:W-:Y:S01]  /*7e70*/  MOV R144, R179 ;  /* 0x000000b300907202 */ /* 0x000fe20000000f00 */
[C---:B------:R-:W-:Y:S02]  /*7e80*/  FMUL.FTZ R13, R0.reuse, R157 ;  /* 0x0000009d000d7220 */ /* 0x040fe40000410000 */
[C---:B------:R-:W-:Y:S02]  /*7e90*/  FMUL.FTZ R17, R0.reuse, R153 ;  /* 0x0000009900117220 */ /* 0x040fe40000410000 */
[C---:B------:R-:W-:Y:S01]  /*7ea0*/  FMUL.FTZ R20, R0.reuse, R148 ;  /* 0x0000009400147220 */ /* 0x040fe20000410000 */
[----:B------:R-:W-:Y:S01]  /*7eb0*/  MOV R148, R28 ;  /* 0x0000001c00947202 */ /* 0x000fe20000000f00 */
[C---:B------:R-:W-:Y:S02]  /*7ec0*/  FMUL.FTZ R28, R0.reuse, R140 ;  /* 0x0000008c001c7220 */ /* 0x040fe40000410000 */
[C---:B------:R-:W-:Y:S02]  /*7ed0*/  FMUL.FTZ R36, R0.reuse, R36 ;  /* 0x0000002400247220 */ /* 0x040fe40000410000 */
[C---:B------:R-:W-:Y:S01]  /*7ee0*/  FMUL.FTZ R37, R0.reuse, R37 ;  /* 0x0000002500257220 */ /* 0x040fe20000410000 */
[----:B-----5:R-:W-:Y:S01]  /*7ef0*/  F2FP.PACK_AB R178, R9, R8 ;  /* 0x0000000809b2723e */ /* 0x020fe200000000ff */
        /* <DEDUP_REMOVED lines=46> */
[----:B---3--:R-:W-:Y:S04]  /*81e0*/  FFMA.FTZ R2, R0, R177, R4 ;  /* 0x000000b100027223 */ /* 0x008fe80000010004 */
[C---:B------:R-:W-:Y:S01]  /*81f0*/  FADD.FTZ R5, R176.reuse, R2 ;  /* 0x00000002b0057221 */ /* 0x040fe20000010000 */
[----:B------:R-:W-:Y:S01]  /*8200*/  F2FP.PACK_AB R176, R176, R4 ;  /* 0x00000004b0b0723e */ /* 0x000fe200000000ff */
[C---:B------:R-:W-:Y:S01]  /*8210*/  FMUL.FTZ R4, R3.reuse, c[0x0][0x2d0] ;  /* 0x0000b40003047a20 */ /* 0x040fe20000410000 */
[----:B------:R-:W-:Y:S04]  /*8220*/  FSEL R2, R3, RZ, P0 ;  /* 0x000000ff03027208 */ /* 0x000fe80000000000 */
[----:B------:R-:W-:Y:S01]  /*8230*/  FSEL R4, R4, RZ, P0 ;  /* 0x000000ff04047208 */ /* 0x000fe20000000000 */
[----:B------:R-:W-:Y:S02]  /*8240*/  FADD.FTZ R2, -R2, R135 ;  /* 0x0000008702027221 */ /* 0x000fe40000010100 */
[----:B------:R-:W3:Y:S02]  /*8250*/  LDL R135, [R1+0x30] ;  /* 0x0000300001877983 */ /* 0x000ee40000100800 */
[--C-:B------:R-:W-:Y:S02]  /*8260*/  FFMA.FTZ R6, R6, c[0x0][0x2d0], -R4.reuse ;  /* 0x0000b40006067a23 */ /* 0x100fe40000010804 */
[----:B------:R-:W-:Y:S02]  /*8270*/  FMUL.FTZ R2, R2, c[0x0][0x2d0] ;  /* 0x0000b40002027a20 */ /* 0x000fe40000410000 */
[--C-:B------:R-:W-:Y:S02]  /*8280*/  FFMA.FTZ R7, R7, c[0x0][0x2d0], -R4.reuse ;  /* 0x0000b40007077a23 */ /* 0x100fe40000010804 */
[----:B------:R-:W-:Y:S01]  /*8290*/  MUFU.EX2 R6, R6 ;  /* 0x0000000600067308 */ /* 0x000fe20000000800 */
[--C-:B-1----:R-:W-:Y:S02]  /*82a0*/  FFMA.FTZ R132, R10, c[0x0][0x2d0], -R4.reuse ;  /* 0x0000b4000a847a23 */ /* 0x102fe40000010804 */
[--C-:B------:R-:W-:Y:S01]  /*82b0*/  FFMA.FTZ R134, R11, c[0x0][0x2d0], -R4.reuse ;  /* 0x0000b4000b867a23 */ /* 0x100fe20000010804 */
[----:B------:R-:W-:Y:S01]  /*82c0*/  MOV R11, R33 ;  /* 0x00000021000b7202 */ /* 0x000fe20000000f00 */
[--C-:B------:R-:W-:Y:S02]  /*82d0*/  FFMA.FTZ R183, R18, c[0x0][0x2d0], -R4.reuse ;  /* 0x0000b40012b77a23 */ /* 0x100fe40000010804 */
[--C-:B------:R-:W-:Y:S01]  /*82e0*/  FFMA.FTZ R184, R19, c[0x0][0x2d0], -R4.reuse ;  /* 0x0000b40013b87a23 */ /* 0x100fe20000010804 */
[----:B------:R-:W-:Y:S01]  /*82f0*/  MOV R153, R11 ;  /* 0x0000000b00997202 */ /* 0x000fe20000000f00 */
[--C-:B------:R-:W-:Y:S01]  /*8300*/  FFMA.FTZ R190, R22, c[0x0][0x2d0], -R4.reuse ;  /* 0x0000b40016be7a23 */ /* 0x100fe20000010804 */
[----:B------:R-:W2:Y:S01]  /*8310*/  MUFU.EX2 R2, R2 ;  /* 0x0000000200027308 */ /* 0x000ea20000000800 */
[--C-:B------:R-:W-:Y:S02]  /*8320*/  FFMA.FTZ R189, R23, c[0x0][0x2d0], -R4.reuse ;  /* 0x0000b40017bd7a23 */ /* 0x100fe40000010804 */
[--C-:B------:R-:W-:Y:S02]  /*8330*/  FFMA.FTZ R191, R26, c[0x0][0x2d0], -R4.reuse ;  /* 0x0000b4001abf7a23 */ /* 0x100fe40000010804 */
        /* <DEDUP_REMOVED lines=8> */
[--C-:B------:R-:W-:Y:S02]  /*83c0*/  FFMA.FTZ R32, R35, c[0x0][0x2d0], -R4.reuse ;  /* 0x0000b40023207a23 */ /* 0x100fe40000010804 */
[----:B------:R-:W-:Y:S01]  /*83d0*/  FFMA.FTZ R181, R15, c[0x0][0x2d0], -R4 ;  /* 0x0000b4000fb57a23 */ /* 0x000fe20000010804 */
[----:B------:R-:W-:Y:S01]  /*83e0*/  MOV R140, R14 ;  /* 0x0000000e008c7202 */ /* 0x000fe20000000f00 */
[----:B------:R-:W-:Y:S01]  /*83f0*/  FADD.FTZ R4, R8, R5 ;  /* 0x0000000508047221 */ /* 0x000fe20000010000 */
[----:B------:R-:W-:Y:S01]  /*8400*/  MUFU.EX2 R152, R132 ;  /* 0x0000008400987308 */ /* 0x000fe20000000800 */
[----:B------:R-:W-:Y:S02]  /*8410*/  FMUL.FTZ R8, R0, R160 ;  /* 0x000000a000087220 */ /* 0x000fe40000410000 */
[----:B------:R-:W-:Y:S02]  /*8420*/  FADD.FTZ R180, R9, R4 ;  /* 0x0000000409b47221 */ /* 0x000fe40000010000 */
[----:B--2---:R-:W-:Y:S02]  /*8430*/  FFMA.FTZ R5, R2, R12, R6 ;  /* 0x0000000c02057223 */ /* 0x004fe40000010006 */
[C---:B------:R-:W-:Y:S01]  /*8440*/  FMUL.FTZ R4, R0.reuse, R164 ;  /* 0x000000a400047220 */ /* 0x040fe20000410000 */
[----:B------:R-:W-:Y:S01]  /*8450*/  MOV R164, R32 ;  /* 0x0000002000a47202 */ /* 0x000fe20000000f00 */
[----:B------:R-:W-:Y:S01]  /*8460*/  FMUL.FTZ R32, R0, R136 ;  /* 0x0000008800207220 */ /* 0x000fe20000410000 */
[----:B------:R-:W-:Y:S01]  /*8470*/  MUFU.EX2 R132, R188 ;  /* 0x000000bc00847308 */ /* 0x000fe20000000800 */
[C---:B------:R-:W-:Y:S02]  /*8480*/  FMUL.FTZ R34, R2.reuse, R138 ;  /* 0x0000008a02227220 */ /* 0x040fe40000410000 */
[C---:B------:R-:W-:Y:S01]  /*8490*/  FMUL.FTZ R35, R2.reuse, R139 ;  /* 0x0000008b02237220 */ /* 0x040fe20000410000 */
[C---:B-1----:R-:W-:Y:S01]  /*84a0*/  F2FP.PACK_AB R177, R7.reuse, R6 ;  /* 0x0000000607b1723e */ /* 0x042fe200000000ff */
[----:B------:R-:W-:Y:S02]  /*84b0*/  FADD.FTZ R10, R7, R5 ;  /* 0x00000005070a7221 */ /* 0x000fe40000010000 */
[C---:B------:R-:W-:Y:S02]  /*84c0*/  FMUL.FTZ R7, R2.reuse, R167 ;  /* 0x000000a702077220 */ /* 0x040fe40000410000 */
[----:B------:R-:W2:Y:S01]  /*84d0*/  LDL R167, [R1+0x2c] ;  /* 0x00002c0001a77983 */ /* 0x000ea20000100800 */
[----:B------:R-:W-:Y:S01]  /*84e0*/  FMUL.FTZ R6, R2, R166 ;  /* 0x000000a602067220 */ /* 0x000fe20000410000 */
[----:B------:R-:W-:Y:S01]  /*84f0*/  MOV R160, R10 ;  /* 0x0000000a00a07202 */ /* 0x000fe20000000f00 */
[C---:B------:R-:W-:Y:S01]  /*8500*/  FMUL.FTZ R5, R0.reuse, R165 ;  /* 0x000000a500057220 */ /* 0x040fe20000410000 */
[----:B------:R-:W5:Y:S01]  /*8510*/  LDL R166, [R1+0x3c] ;  /* 0x00003c0001a67983 */ /* 0x000f620000100800 */
[----:B------:R-:W-:Y:S01]  /*8520*/  MOV R165, R33 ;  /* 0x0000002100a57202 */ /* 0x000fe20000000f00 */
[C---:B------:R-:W-:Y:S01]  /*8530*/  FMUL.FTZ R33, R0.reuse, R137 ;  /* 0x0000008900217220 */ /* 0x040fe20000410000 */
[----:B------:R-:W-:Y:S01]  /*8540*/  MUFU.EX2 R190, R190 ;  /* 0x000000be00be7308 */ /* 0x000fe20000000800 */
[C---:B------:R-:W-:Y:S02]  /*8550*/  FMUL.FTZ R12, R0.reuse, R156 ;  /* 0x0000009c000c7220 */ /* 0x040fe40000410000 */
[----:B------:R-:W-:Y:S01]  /*8560*/  FMUL.FTZ R9, R0, R161 ;  /* 0x000000a100097220 */ /* 0x000fe20000410000 */
[----:B------:R-:W-:Y:S01]  /*8570*/  MOV R161, R31 ;  /* 0x0000001f00a17202 */ /* 0x000fe20000000f00 */
[----:B------:R-:W4:Y:S01]  /*8580*/  LDL R0, [R1+0x38] ;  /* 0x0000380001007983 */ /* 0x000f220000100800 */
[C---:B------:R-:W-:Y:S01]  /*8590*/  FMUL.FTZ R10, R2.reuse, R162 ;  /* 0x000000a2020a7220 */ /* 0x040fe20000410000 */
[----:B------:R-:W-:Y:S01]  /*85a0*/  MOV R162, R145 ;  /* 0x0000009100a27202 */ /* 0x000fe20000000f00 */
[C---:B------:R-:W-:Y:S01]  /*85b0*/  FMUL.FTZ R11, R2.reuse, R163 ;  /* 0x000000a3020b7220 */ /* 0x040fe20000410000 */
[----:B------:R-:W-:Y:S01]  /*85c0*/  MOV R163, R144 ;  /* 0x0000009000a37202 */ /* 0x000fe20000000f00 */
        /* <DEDUP_REMOVED lines=67> */
[----:B------:R-:W-:Y:S02]  /*8a00*/  FMUL.FTZ R131, R2, R131 ;  /* 0x0000008302837220 */ /* 0x000fe40000410000 */
[----:B------:R3:W1:Y:S02]  /*8a10*/  MUFU.EX2 R2, R187 ;  /* 0x000000bb00027308 */ /* 0x0006640000000800 */
[----:B---3--:R-:W-:Y:S01]  /*8a20*/  MOV R187, R135 ;  /* 0x0000008700bb7202 */ /* 0x008fe20000000f00 */
[----:B--2---:R-:W2:Y:S01]  /*8a30*/  LDSM.16.MT88.4 R136, [R167] ;  /* 0x00000000a788783b */ /* 0x004ea20000004200 */
[----:B----4-:R-:W-:Y:S01]  /*8a40*/  MOV R188, R0 ;  /* 0x0000000000bc7202 */ /* 0x010fe20000000f00 */
[C---:B--2---:R-:W-:Y:S08]  /*8a50*/  HMMA.16816.F32 R4, R176.reuse, R136, R4 ;  /* 0x00000088b004723c */ /* 0x044ff00000001804 */
[C---:B------:R-:W-:Y:S01]  /*8a60*/  HMMA.16816.F32 R8, R176.reuse, R138, R8 ;  /* 0x0000008ab008723c */ /* 0x040fe20000001808 */
[----:B------:R-:W2:Y:S07]  /*8a70*/  LDSM.16.MT88.4 R136, [R141] ;  /* 0x000000008d88783b */ /* 0x000eae0000004200 */
[C---:B--2---:R-:W-:Y:S08]  /*8a80*/  HMMA.16816.F32 R12, R176.reuse, R136, R12 ;  /* 0x00000088b00c723c */ /* 0x044ff0000000180c */
[C---:B------:R-:W-:Y:S01]  /*8a90*/  HMMA.16816.F32 R16, R176.reuse, R138, R16 ;  /* 0x0000008ab010723c */ /* 0x040fe20000001810 */
[----:B------:R-:W2:Y:S07]  /*8aa0*/  LDSM.16.MT88.4 R136, [R135] ;  /* 0x000000008788783b */ /* 0x000eae0000004200 */
[C---:B--2---:R-:W-:Y:S08]  /*8ab0*/  HMMA.16816.F32 R20, R176.reuse, R136, R20 ;  /* 0x00000088b014723c */ /* 0x044ff00000001814 */
[C---:B------:R-:W-:Y:S01]  /*8ac0*/  HMMA.16816.F32 R24, R176.reuse, R138, R24 ;  /* 0x0000008ab018723c */ /* 0x040fe20000001818 */
[----:B-----5:R2:W3:Y:S03]  /*8ad0*/  LDSM.16.MT88.4 R136, [R166] ;  /* 0x00000000a688783b */ /* 0x0204e60000004200 */
[----:B--2---:R-:W-:Y:S04]  /*8ae0*/  MOV R166, R140 ;  /* 0x0000008c00a67202 */ /* 0x004fe80000000f00 */
        /* <DEDUP_REMOVED lines=32> */
[----:B------:R2:W3:Y:S02]  /*8cf0*/  LDSM.16.MT88.4 R136, [R135+0x6000] ;  /* 0x006000008788783b */ /* 0x0004e40000004200 */
[----:B--2---:R2:W4:Y:S05]  /*8d00*/  MUFU.EX2 R135, R186 ;  /* 0x000000ba00877308 */ /* 0x00452a0000000800 */
[C---:B---3--:R-:W-:Y:S04]  /*8d10*/  HMMA.16816.F32 R116, R176.reuse, R136, R116 ;  /* 0x00000088b074723c */ /* 0x048fe80000001874 */
[----:B--2---:R-:W-:Y:S04]  /*8d20*/  MOV R186, R141 ;  /* 0x0000008d00ba7202 */ /* 0x004fe80000000f00 */
[C---:B------:R-:W-:Y:S01]  /*8d30*/  HMMA.16816.F32 R120, R176.reuse, R138, R120 ;  /* 0x0000008ab078723c */ /* 0x040fe20000001878 */
[----:B------:R2:W3:Y:S08]  /*8d40*/  LDSM.16.MT88.4 R136, [R0+0x6000] ;  /* 0x006000000088783b */ /* 0x0004f00000004200 */
[----:B------:R-:W5:Y:S08]  /*8d50*/  LDSM.16.MT88.4 R140, [R167+0x800] ;  /* 0x00080000a78c783b */ /* 0x000f700000004200 */
[----:B------:R-:W5:Y:S01]  /*8d60*/  LDSM.16.MT88.4 R144, [R186+0x800] ;  /* 0x00080000ba90783b */ /* 0x000f620000004200 */
[----:B--2---:R-:W-:Y:S02]  /*8d70*/  FADD.FTZ R0, R132, R180 ;  /* 0x000000b484007221 */ /* 0x004fe40000010000 */
[----:B------:R-:W-:Y:S02]  /*8d80*/  MUFU.EX2 R180, R157 ;  /* 0x0000009d00b47308 */ /* 0x000fe40000000800 */
[----:B-1----:R-:W-:Y:S04]  /*8d90*/  FADD.FTZ R0, R2, R0 ;  /* 0x0000000002007221 */ /* 0x002fe80000010000 */
[----:B----4-:R-:W-:Y:S04]  /*8da0*/  FADD.FTZ R0, R135, R0 ;  /* 0x0000000087007221 */ /* 0x010fe80000010000 */
[----:B------:R-:W-:Y:S01]  /*8db0*/  FADD.FTZ R0, R134, R0 ;  /* 0x0000000086007221 */ /* 0x000fe20000010000 */
[C---:B---3--:R-:W-:Y:S07]  /*8dc0*/  HMMA.16816.F32 R124, R176.reuse, R136, R124 ;  /* 0x00000088b07c723c */ /* 0x048fee000000187c */
[----:B------:R-:W-:Y:S01]  /*8dd0*/  F2FP.PACK_AB R136, R2, R132 ;  /* 0x000000840288723e */ /* 0x000fe200000000ff */
[----:B------:R-:W-:Y:S01]  /*8de0*/  HMMA.16816.F32 R128, R176, R138, R128 ;  /* 0x0000008ab080723c */ /* 0x000fe20000001880 */
[----:B------:R-:W1:Y:S03]  /*8df0*/  MUFU.EX2 R132, R163 ;  /* 0x000000a300847308 */ /* 0x000e660000000800 */
[----:B------:R-:W-:Y:S03]  /*8e00*/  F2FP.PACK_AB R137, R181, R182 ;  /* 0x000000b6b589723e */ /* 0x000fe600000000ff */
[----:B------:R-:W-:Y:S02]  /*8e10*/  F2FP.PACK_AB R138, R134, R135 ;  /* 0x00000087868a723e */ /* 0x000fe400000000ff */
[----:B------:R-:W-:Y:S02]  /*8e20*/  F2FP.PACK_AB R139, R184, R183 ;  /* 0x000000b7b88b723e */ /* 0x000fe400000000ff */
[----:B------:R-:W-:Y:S05]  /*8e30*/  MUFU.EX2 R178, R153 ;  /* 0x0000009900b27308 */ /* 0x000fea0000000800 */
[C---:B-----5:R-:W-:Y:S05]  /*8e40*/  HMMA.16816.F32 R4, R136.reuse, R140, R4 ;  /* 0x0000008c8804723c */ /* 0x060fea0000001804 */
[----:B------:R2:W-:Y:S03]  /*8e50*/  MUFU.EX2 R135, R251 ;  /* 0x000000fb00877308 */ /* 0x0005e60000000800 */
[C---:B------:R-:W-:Y:S01]  /*8e60*/  HMMA.16816.F32 R8, R136.reuse, R142, R8 ;  /* 0x0000008e8808723c */ /* 0x040fe20000001808 */
[----:B------:R-:W3:Y:S03]  /*8e70*/  LDSM.16.MT88.4 R140, [R187+0x800] ;  /* 0x00080000bb8c783b */ /* 0x000ee60000004200 */
[----:B-1----:R-:W-:Y:S03]  /*8e80*/  FADD.FTZ R0, R132, R0 ;  /* 0x0000000084007221 */ /* 0x002fe60000010000 */
[----:B------:R1:W4:Y:S01]  /*8e90*/  MUFU.EX2 R2, R162 ;  /* 0x000000a200027308 */ /* 0x0003220000000800 */
[C---:B------:R-:W-:Y:S08]  /*8ea0*/  HMMA.16816.F32 R12, R136.reuse, R144, R12 ;  /* 0x00000090880c723c */ /* 0x040ff0000000180c */
[C---:B------:R-:W-:Y:S01]  /*8eb0*/  HMMA.16816.F32 R16, R136.reuse, R146, R16 ;  /* 0x000000928810723c */ /* 0x040fe20000001810 */
[----:B------:R-:W5:Y:S01]  /*8ec0*/  LDSM.16.MT88.4 R144, [R188+0x800] ;  /* 0x00080000bc90783b */ /* 0x000f620000004200 */
[----:B------:R-:W3:Y:S02]  /*8ed0*/  MUFU.EX2 R134, R250 ;  /* 0x000000fa00867308 */ /* 0x000ee40000000800 */
[----:B--2---:R-:W-:Y:S02]  /*8ee0*/  MOV R251, R167 ;  /* 0x000000a700fb7202 */ /* 0x004fe40000000f00 */
[----:B-1----:R-:W-:Y:S01]  /*8ef0*/  MOV R162, R148 ;  /* 0x0000009400a27202 */ /* 0x002fe20000000f00 */
[----:B----4-:R-:W-:Y:S05]  /*8f00*/  FADD.FTZ R0, R2, R0 ;  /* 0x0000000002007221 */ /* 0x010fea0000010000 */
[----:B------:R-:W-:Y:S01]  /*8f10*/  FADD.FTZ R0, R135, R0 ;  /* 0x0000000087007221 */ /* 0x000fe20000010000 */
[C---:B---3--:R-:W-:Y:S03]  /*8f20*/  HMMA.16816.F32 R20, R136.reuse, R140, R20 ;  /* 0x0000008c8814723c */ /* 0x048fe60000001814 */
[----:B------:R-:W-:Y:S05]  /*8f30*/  FADD.FTZ R0, R134, R0 ;  /* 0x0000000086007221 */ /* 0x000fea0000010000 */
[C---:B------:R-:W-:Y:S01]  /*8f40*/  HMMA.16816.F32 R24, R136.reuse, R142, R24 ;  /* 0x0000008e8818723c */ /* 0x040fe20000001818 */
[----:B------:R-:W1:Y:S07]  /*8f50*/  LDSM.16.MT88.4 R140, [R167+0x2800] ;  /* 0x00280000a78c783b */ /* 0x000e6e0000004200 */
[C---:B-----5:R-:W-:Y:S08]  /*8f60*/  HMMA.16816.F32 R28, R136.reuse, R144, R28 ;  /* 0x00000090881c723c */ /* 0x060ff0000000181c */
        /* <DEDUP_REMOVED lines=22> */
[----:B------:R1:W3:Y:S07]  /*90d0*/  LDSM.16.MT88.4 R140, [R167+0x6800] ;  /* 0x00680000a78c783b */ /* 0x0002ee0000004200 */
[C---:B--2---:R-:W-:Y:S08]  /*90e0*/  HMMA.16816.F32 R92, R136.reuse, R144, R92 ;  /* 0x00000090885c723c */ /* 0x044ff0000000185c */
[C---:B------:R-:W-:Y:S01]  /*90f0*/  HMMA.16816.F32 R96, R136.reuse, R146, R96 ;  /* 0x000000928860723c */ /* 0x040fe20000001860 */
[----:B------:R-:W2:Y:S03]  /*9100*/  LDSM.16.MT88.4 R144, [R186+0x6800] ;  /* 0x00680000ba90783b */ /* 0x000ea60000004200 */
[----:B-1----:R-:W-:Y:S05]  /*9110*/  MOV R167, R149 ;  /* 0x0000009500a77202 */ /* 0x002fea0000000f00 */
[----:B------:R-:W-:Y:S01]  /*9120*/  LDSM.16.MT88.4 R148, [R187+0x1000] ;  /* 0x00100000bb94783b */ /* 0x000fe20000004200 */
[----:B------:R-:W-:Y:S01]  /*9130*/  MUFU.EX2 R176, R167 ;  /* 0x000000a700b07308 */ /* 0x000fe20000000800 */
[C---:B---3--:R-:W-:Y:S08]  /*9140*/  HMMA.16816.F32 R100, R136.reuse, R140, R100 ;  /* 0x0000008c8864723c */ /* 0x048ff00000001864 */
        /* <DEDUP_REMOVED lines=9> */
[----:B------:R-:W-:Y:S01]  /*91e0*/  HMMA.16816.F32 R128, R136, R146, R128 ;  /* 0x000000928880723c */ /* 0x000fe20000001880 */
[----:B------:R-:W2:Y:S06]  /*91f0*/  LDSM.16.MT88.4 R144, [R186+0x1000] ;  /* 0x00100000ba90783b */ /* 0x000eac0000004200 */
[----:B------:R-:W-:Y:S02]  /*9200*/  F2FP.PACK_AB R136, R2, R132 ;  /* 0x000000840288723e */ /* 0x000fe400000000ff */
[----:B------:R-:W-:Y:S01]  /*9210*/  F2FP.PACK_AB R138, R134, R135 ;  /* 0x00000087868a723e */ /* 0x000fe200000000ff */
[----:B------:R-:W3:Y:S02]  /*9220*/  MUFU.EX2 R2, R162 ;  /* 0x000000a200027308 */ /* 0x000ee40000000800 */
[----:B------:R-:W-:Y:S02]  /*9230*/  F2FP.PACK_AB R137, R189, R190 ;  /* 0x000000bebd89723e */ /* 0x000fe400000000ff */
[----:B------:R-:W-:Y:S06]  /*9240*/  F2FP.PACK_AB R139, R249, R191 ;  /* 0x000000bff98b723e */ /* 0x000fec00000000ff */
[----:B------:R-:W4:Y:S01]  /*9250*/  MUFU.EX2 R135, R161 ;  /* 0x000000a100877308 */ /* 0x000f220000000800 */
[C---:B-1----:R-:W-:Y:S09]  /*9260*/  HMMA.16816.F32 R4, R136.reuse, R140, R4 ;  /* 0x0000008c8804723c */ /* 0x042ff20000001804 */
[----:B------:R-:W1:Y:S01]  /*9270*/  MUFU.EX2 R132, R166 ;  /* 0x000000a600847308 */ /* 0x000e620000000800 */
[C---:B------:R-:W-:Y:S01]  /*9280*/  HMMA.16816.F32 R8, R136.reuse, R142, R8 ;  /* 0x0000008e8808723c */ /* 0x040fe20000001808 */
[----:B------:R-:W5:Y:S02]  /*9290*/  LDSM.16.MT88.4 R140, [R188+0x1000] ;  /* 0x00100000bc8c783b */ /* 0x000f640000004200 */
[----:B---3--:R-:W-:Y:S06]  /*92a0*/  FADD.FTZ R0, R2, R0 ;  /* 0x0000000002007221 */ /* 0x008fec0000010000 */
[----:B------:R-:W-:Y:S01]  /*92b0*/  MUFU.EX2 R134, R165 ;  /* 0x000000a500867308 */ /* 0x000fe20000000800 */
[C---:B--2---:R-:W-:Y:S03]  /*92c0*/  HMMA.16816.F32 R12, R136.reuse, R144, R12 ;  /* 0x00000090880c723c */ /* 0x044fe6000000180c */
[----:B----4-:R-:W-:Y:S01]  /*92d0*/  F2FP.PACK_AB R177, R135, R180 ;  /* 0x000000b487b1723e */ /* 0x010fe200000000ff */
[C---:B------:R-:W-:Y:S01]  /*92e0*/  FADD.FTZ R0, R176.reuse, R0 ;  /* 0x00000000b0007221 */ /* 0x040fe20000010000 */
[----:B------:R-:W-:Y:S01]  /*92f0*/  F2FP.PACK_AB R176, R176, R2 ;  /* 0x00000002b0b0723e */ /* 0x000fe200000000ff */
[----:B------:R-:W-:Y:S02]  /*9300*/  FADD.FTZ R2, R152, R160 ;  /* 0x000000a098027221 */ /* 0x000fe40000010000 */
[C---:B------:R-:W-:Y:S01]  /*9310*/  HMMA.16816.F32 R16, R136.reuse, R146, R16 ;  /* 0x000000928810723c */ /* 0x040fe20000001810 */
[----:B------:R-:W2:Y:S03]  /*9320*/  LDSM.16.MT88.4 R144, [R251+0x3000] ;  /* 0x00300000fb90783b */ /* 0x000ea60000004200 */
[----:B-1----:R-:W-:Y:S04]  /*9330*/  FADD.FTZ R0, R132, R0 ;  /* 0x0000000084007221 */ /* 0x002fe80000010000 */
[C---:B------:R-:W-:Y:S01]  /*9340*/  HMMA.16816.F32 R20, R136.reuse, R148, R20 ;  /* 0x000000948814723c */ /* 0x040fe20000001814 */
[----:B------:R-:W-:Y:S03]  /*9350*/  LDSM.16.MT88.4 R160, [R251+0x1800] ;  /* 0x00180000fba0783b */ /* 0x000fe60000004200 */
[C---:B------:R-:W-:Y:S01]  /*9360*/  FADD.FTZ R0, R178.reuse, R0 ;  /* 0x00000000b2007221 */ /* 0x040fe20000010000 */
[----:B------:R-:W-:Y:S02]  /*9370*/  F2FP.PACK_AB R178, R178, R132 ;  /* 0x00000084b2b2723e */ /* 0x000fe400000000ff */
[----:B------:R-:W1:Y:S01]  /*9380*/  MUFU.EX2 R132, R164 ;  /* 0x000000a400847308 */ /* 0x000e620000000800 */
[C---:B------:R-:W-:Y:S01]  /*9390*/  HMMA.16816.F32 R24, R136.reuse, R150, R24 ;  /* 0x000000968818723c */ /* 0x040fe20000001818 */
[----:B------:R-:W3:Y:S07]  /*93a0*/  LDSM.16.MT88.4 R148, [R186+0x3000] ;  /* 0x00300000ba94783b */ /* 0x000eee0000004200 */
[C---:B-----5:R-:W-:Y:S01]  /*93b0*/  HMMA.16816.F32 R28, R136.reuse, R140, R28 ;  /* 0x0000008c881c723c */ /* 0x060fe2000000181c */
[----:B------:R-:W-:Y:S07]  /*93c0*/  LDSM.16.MT88.4 R152, [R186+0x1800] ;  /* 0x00180000ba98783b */ /* 0x000fee0000004200 */
[C---:B------:R-:W-:Y:S01]  /*93d0*/  HMMA.16816.F32 R32, R136.reuse, R142, R32 ;  /* 0x0000008e8820723c */ /* 0x040fe20000001820 */
[----:B------:R-:W4:Y:S03]  /*93e0*/  LDSM.16.MT88.4 R140, [R187+0x3000] ;  /* 0x00300000bb8c783b */ /* 0x000f260000004200 */
[----:B-1----:R-:W-:Y:S04]  /*93f0*/  F2FP.PACK_AB R179, R132, R134 ;  /* 0x0000008684b3723e */ /* 0x002fe800000000ff */
[C---:B--2---:R-:W-:Y:S01]  /*9400*/  HMMA.16816.F32 R36, R136.reuse, R144, R36 ;  /* 0x000000908824723c */ /* 0x044fe20000001824 */
[----:B------:R1:W-:Y:S04]  /*9410*/  STL [R1+0x7c], R0 ;  /* 0x00007c0001007387 */ /* 0x0003e80000100800 */
[----:B------:R-:W2:Y:S03]  /*9420*/  LDL R185, [R1+0x84] ;  /* 0x0000840001b97983 */ /* 0x000ea60000100800 */
[C---:B------:R-:W-:Y:S01]  /*9430*/  HMMA.16816.F32 R40, R136.reuse, R146, R40 ;  /* 0x000000928828723c */ /* 0x040fe20000001828 */
[----:B------:R-:W5:Y:S07]  /*9440*/  LDSM.16.MT88.4 R144, [R188+0x3000] ;  /* 0x00300000bc90783b */ /* 0x000f6e0000004200 */
[C---:B---3--:R-:W-:Y:S08]  /*9450*/  HMMA.16816.F32 R44, R136.reuse, R148, R44 ;  /* 0x00000094882c723c */ /* 0x048ff0000000182c */
[C---:B------:R-:W-:Y:S01]  /*9460*/  HMMA.16816.F32 R48, R136.reuse, R150, R48 ;  /* 0x000000968830723c */ /* 0x040fe20000001830 */
[----:B------:R-:W3:Y:S03]  /*9470*/  LDSM.16.MT88.4 R148, [R251+0x5000] ;  /* 0x00500000fb94783b */ /* 0x000ee60000004200 */
[----:B-1----:R-:W-:Y:S01]  /*9480*/  FADD.FTZ R0, R156, R2 ;  /* 0x000000029c007221 */ /* 0x002fe20000010000 */
[----:B------:R-:W-:Y:S03]  /*9490*/  IADD3 R2, R248, -0x1, RZ ;  /* 0xfffffffff8027810 */ /* 0x000fe60007ffe0ff */
[----:B------:R-:W-:Y:S01]  /*94a0*/  FADD.FTZ R0, R182, R0 ;  /* 0x00000000b6007221 */ /* 0x000fe20000010000 */
[C---:B----4-:R-:W-:Y:S01]  /*94b0*/  HMMA.16816.F32 R52, R136.reuse, R140, R52 ;  /* 0x0000008c8834723c */ /* 0x050fe20000001834 */
[----:B------:R-:W-:Y:S02]  /*94c0*/  STL [R1+0x64], R2 ;  /* 0x0000640201007387 */ /* 0x000fe40000100800 */
[----:B------:R-:W-:Y:S04]  /*94d0*/  FADD.FTZ R0, R181, R0 ;  /* 0x00000000b5007221 */ /* 0x000fe80000010000 */
[----:B------:R-:W-:Y:S01]  /*94e0*/  FADD.FTZ R0, R183, R0 ;  /* 0x00000000b7007221 */ /* 0x000fe20000010000 */
[C---:B------:R-:W-:Y:S01]  /*94f0*/  HMMA.16816.F32 R56, R136.reuse, R142, R56 ;  /* 0x0000008e8838723c */ /* 0x040fe20000001838 */
[----:B------:R-:W1:Y:S03]  /*9500*/  LDSM.16.MT88.4 R140, [R186+0x5000] ;  /* 0x00500000ba8c783b */ /* 0x000e660000004200 */
[----:B------:R-:W-:Y:S04]  /*9510*/  FADD.FTZ R0, R184, R0 ;  /* 0x00000000b8007221 */ /* 0x000fe80000010000 */
[C---:B-----5:R-:W-:Y:S04]  /*9520*/  HMMA.16816.F32 R60, R136.reuse, R144, R60 ;  /* 0x00000090883c723c */ /* 0x060fe8000000183c */
[----:B------:R-:W-:Y:S04]  /*9530*/  FADD.FTZ R0, R190, R0 ;  /* 0x00000000be007221 */ /* 0x000fe80000010000 */
[C---:B------:R-:W-:Y:S01]  /*9540*/  HMMA.16816.F32 R64, R136.reuse, R146, R64 ;  /* 0x000000928840723c */ /* 0x040fe20000001840 */
[----:B------:R-:W4:Y:S03]  /*9550*/  LDSM.16.MT88.4 R144, [R187+0x5000] ;  /* 0x00500000bb90783b */ /* 0x000f260000004200 */
[----:B------:R-:W-:Y:S04]  /*9560*/  FADD.FTZ R0, R189, R0 ;  /* 0x00000000bd007221 */ /* 0x000fe80000010000 */
[C---:B---3--:R-:W-:Y:S04]  /*9570*/  HMMA.16816.F32 R68, R136.reuse, R148, R68 ;  /* 0x000000948844723c */ /* 0x048fe80000001844 */
[----:B------:R-:W-:Y:S04]  /*9580*/  FADD.FTZ R0, R191, R0 ;  /* 0x00000000bf007221 */ /* 0x000fe80000010000 */
[C---:B------:R-:W-:Y:S01]  /*9590*/  HMMA.16816.F32 R72, R136.reuse, R150, R72 ;  /* 0x000000968848723c */ /* 0x040fe20000001848 */
[----:B------:R-:W3:Y:S03]  /*95a0*/  LDSM.16.MT88.4 R148, [R188+0x5000] ;  /* 0x00500000bc94783b */ /* 0x000ee60000004200 */
[----:B------:R-:W-:Y:S04]  /*95b0*/  FADD.FTZ R0, R249, R0 ;  /* 0x00000000f9007221 */ /* 0x000fe80000010000 */
[----:B------:R-:W-:Y:S01]  /*95c0*/  FADD.FTZ R0, R180, R0 ;  /* 0x00000000b4007221 */ /* 0x000fe20000010000 */
[C---:B-1----:R-:W-:Y:S03]  /*95d0*/  HMMA.16816.F32 R76, R136.reuse, R140, R76 ;  /* 0x0000008c884c723c */ /* 0x042fe6000000184c */
[----:B------:R-:W-:Y:S01]  /*95e0*/  FADD.FTZ R0, R135, R0 ;  /* 0x0000000087007221 */ /* 0x000fe20000010000 */
[----:B------:R-:W-:Y:S03]  /*95f0*/  MOV R135, R3 ;  /* 0x0000000300877202 */ /* 0x000fe60000000f00 */
[----:B------:R-:W-:Y:S01]  /*9600*/  FADD.FTZ R0, R134, R0 ;  /* 0x0000000086007221 */ /* 0x000fe20000010000 */
[C---:B------:R-:W-:Y:S01]  /*9610*/  HMMA.16816.F32 R80, R136.reuse, R142, R80 ;  /* 0x0000008e8850723c */ /* 0x040fe20000001850 */
[----:B------:R-:W1:Y:S03]  /*9620*/  LDSM.16.MT88.4 R140, [R251+0x7000] ;  /* 0x00700000fb8c783b */ /* 0x000e660000004200 */
[----:B------:R-:W-:Y:S01]  /*9630*/  FADD.FTZ R0, R132, R0 ;  /* 0x0000000084007221 */ /* 0x000fe20000010000 */
[----:B------:R-:W-:Y:S03]  /*9640*/  MOV R134, R133 ;  /* 0x0000008500867202 */ /* 0x000fe60000000f00 */
[C---:B----4-:R-:W-:Y:S01]  /*9650*/  HMMA.16816.F32 R84, R136.reuse, R144, R84 ;  /* 0x000000908854723c */ /* 0x050fe20000001854 */
[----:B------:R-:W-:Y:S07]  /*9660*/  STL [R1+0x78], R0 ;  /* 0x0000780001007387 */ /* 0x000fee0000100800 */
[C---:B------:R-:W-:Y:S01]  /*9670*/  HMMA.16816.F32 R88, R136.reuse, R146, R88 ;  /* 0x000000928858723c */ /* 0x040fe20000001858 */
[----:B------:R-:W4:Y:S07]  /*9680*/  LDSM.16.MT88.4 R144, [R186+0x7000] ;  /* 0x00700000ba90783b */ /* 0x000f2e0000004200 */
[C---:B---3--:R-:W-:Y:S08]  /*9690*/  HMMA.16816.F32 R92, R136.reuse, R148, R92 ;  /* 0x00000094885c723c */ /* 0x048ff0000000185c */
[C---:B------:R-:W-:Y:S01]  /*96a0*/  HMMA.16816.F32 R96, R136.reuse, R150, R96 ;  /* 0x000000968860723c */ /* 0x040fe20000001860 */
[----:B------:R-:W3:Y:S07]  /*96b0*/  LDSM.16.MT88.4 R148, [R187+0x7000] ;  /* 0x00700000bb94783b */ /* 0x000eee0000004200 */
[C---:B-1----:R-:W-:Y:S08]  /*96c0*/  HMMA.16816.F32 R100, R136.reuse, R140, R100 ;  /* 0x0000008c8864723c */ /* 0x042ff00000001864 */
[C---:B------:R-:W-:Y:S01]  /*96d0*/  HMMA.16816.F32 R104, R136.reuse, R142, R104 ;  /* 0x0000008e8868723c */ /* 0x040fe20000001868 */
[----:B------:R-:W1:Y:S07]  /*96e0*/  LDSM.16.MT88.4 R140, [R188+0x7000] ;  /* 0x00700000bc8c783b */ /* 0x000e6e0000004200 */
[C---:B----4-:R-:W-:Y:S08]  /*96f0*/  HMMA.16816.F32 R108, R136.reuse, R144, R108 ;  /* 0x00000090886c723c */ /* 0x050ff0000000186c */
[C---:B------:R-:W-:Y:S01]  /*9700*/  HMMA.16816.F32 R112, R136.reuse, R146, R112 ;  /* 0x000000928870723c */ /* 0x040fe20000001870 */
[----:B------:R-:W4:Y:S07]  /*9710*/  LDSM.16.MT88.4 R144, [R187+0x1800] ;  /* 0x00180000bb90783b */ /* 0x000f2e0000004200 */
        /* <DEDUP_REMOVED lines=8> */
[----:B------:R-:W5:Y:S07]  /*97a0*/  LDSM.16.MT88.4 R8, [R186+0x3800] ;  /* 0x00380000ba08783b */ /* 0x000f6e0000004200 */
[C---:B------:R-:W-:Y:S01]  /*97b0*/  HMMA.16816.F32 R156, R176.reuse, R152, R12 ;  /* 0x00000098b09c723c */ /* 0x040fe2000000180c */
[----:B------:R-:W3:Y:S07]  /*97c0*/  LDSM.16.MT88.4 R12, [R187+0x3800] ;  /* 0x00380000bb0c783b */ /* 0x000eee0000004200 */
[C---:B------:R-:W-:Y:S01]  /*97d0*/  HMMA.16816.F32 R152, R176.reuse, R154, R16 ;  /* 0x0000009ab098723c */ /* 0x040fe20000001810 */
[----:B------:R-:W2:Y:S07]  /*97e0*/  LDSM.16.MT88.4 R16, [R188+0x3800] ;  /* 0x00380000bc10783b */ /* 0x000eae0000004200 */
[C---:B----4-:R-:W-:Y:S08]  /*97f0*/  HMMA.16816.F32 R148, R176.reuse, R144, R20 ;  /* 0x00000090b094723c */ /* 0x050ff00000001814 */
[C---:B------:R-:W-:Y:S08]  /*9800*/  HMMA.16816.F32 R144, R176.reuse, R146, R24 ;  /* 0x00000092b090723c */ /* 0x040ff00000001818 */
[C---:B-1----:R-:W-:Y:S08]  /*9810*/  HMMA.16816.F32 R140, R176.reuse, R136, R28 ;  /* 0x00000088b08c723c */ /* 0x042ff0000000181c */
[C---:B------:R-:W-:Y:S08]  /*9820*/  HMMA.16816.F32 R136, R176.reuse, R138, R32 ;  /* 0x0000008ab088723c */ /* 0x040ff00000001820 */
[C---:B---3--:R-:W-:Y:S08]  /*9830*/  HMMA.16816.F32 R36, R176.reuse, R4, R36 ;  /* 0x00000004b024723c */ /* 0x048ff00000001824 */
[C---:B------:R-:W-:Y:S01]  /*9840*/  HMMA.16816.F32 R40, R176.reuse, R6, R40 ;  /* 0x00000006b028723c */ /* 0x040fe20000001828 */
[----:B------:R-:W1:Y:S07]  /*9850*/  LDSM.16.MT88.4 R4, [R251+0x5800] ;  /* 0x00580000fb04783b */ /* 0x000e6e0000004200 */
[C---:B-----5:R-:W-:Y:S08]  /*9860*/  HMMA.16816.F32 R44, R176.reuse, R8, R44 ;  /* 0x00000008b02c723c */ /* 0x060ff0000000182c */
[C---:B------:R-:W-:Y:S01]  /*9870*/  HMMA.16816.F32 R48, R176.reuse, R10, R48 ;  /* 0x0000000ab030723c */ /* 0x040fe20000001830 */
[----:B------:R-:W3:Y:S07]  /*9880*/  LDSM.16.MT88.4 R8, [R186+0x5800] ;  /* 0x00580000ba08783b */ /* 0x000eee0000004200 */
[C---:B------:R-:W-:Y:S08]  /*9890*/  HMMA.16816.F32 R52, R176.reuse, R12, R52 ;  /* 0x0000000cb034723c */ /* 0x040ff00000001834 */
[C---:B------:R-:W-:Y:S01]  /*98a0*/  HMMA.16816.F32 R56, R176.reuse, R14, R56 ;  /* 0x0000000eb038723c */ /* 0x040fe20000001838 */
[----:B------:R-:W4:Y:S02]  /*98b0*/  LDSM.16.MT88.4 R12, [R187+0x5800] ;  /* 0x00580000bb0c783b */ /* 0x000f240000004200 */
[----:B--2---:R-:W-:Y:S02]  /*98c0*/  ISETP.GT.AND P0, PT, R248, R185, PT ;  /* 0x000000b9f800720c */ /* 0x004fe40003f04270 */
[----:B------:R-:W-:Y:S03]  /*98d0*/  MOV R248, R2 ;  /* 0x0000000200f87202 */ /* 0x000fe60000000f00 */
[C---:B------:R-:W-:Y:S08]  /*98e0*/  HMMA.16816.F32 R60, R176.reuse, R16, R60 ;  /* 0x00000010b03c723c */ /* 0x040ff0000000183c */
[C---:B------:R-:W-:Y:S01]  /*98f0*/  HMMA.16816.F32 R64, R176.reuse, R18, R64 ;  /* 0x00000012b040723c */ /* 0x040fe20000001840 */
[----:B------:R-:W2:Y:S07]  /*9900*/  LDSM.16.MT88.4 R16, [R188+0x5800] ;  /* 0x00580000bc10783b */ /* 0x000eae0000004200 */
[C---:B-1----:R-:W-:Y:S08]  /*9910*/  HMMA.16816.F32 R68, R176.reuse, R4, R68 ;  /* 0x00000004b044723c */ /* 0x042ff00000001844 */
[C---:B------:R-:W-:Y:S01]  /*9920*/  HMMA.16816.F32 R72, R176.reuse, R6, R72 ;  /* 0x00000006b048723c */ /* 0x040fe20000001848 */
[----:B------:R-:W1:Y:S07]  /*9930*/  LDSM.16.MT88.4 R4, [R251+0x7800] ;  /* 0x00780000fb04783b */ /* 0x000e6e0000004200 */
[C---:B---3--:R-:W-:Y:S08]  /*9940*/  HMMA.16816.F32 R76, R176.reuse, R8, R76 ;  /* 0x00000008b04c723c */ /* 0x048ff0000000184c */
[C---:B------:R-:W-:Y:S01]  /*9950*/  HMMA.16816.F32 R80, R176.reuse, R10, R80 ;  /* 0x0000000ab050723c */ /* 0x040fe20000001850 */
[----:B------:R-:W3:Y:S07]  /*9960*/  LDSM.16.MT88.4 R8, [R186+0x7800] ;  /* 0x00780000ba08783b */ /* 0x000eee0000004200 */
[C---:B----4-:R-:W-:Y:S08]  /*9970*/  HMMA.16816.F32 R84, R176.reuse, R12, R84 ;  /* 0x0000000cb054723c */ /* 0x050ff00000001854 */
[C---:B------:R-:W-:Y:S01]  /*9980*/  HMMA.16816.F32 R88, R176.reuse, R14, R88 ;  /* 0x0000000eb058723c */ /* 0x040fe20000001858 */
[----:B------:R-:W4:Y:S07]  /*9990*/  LDSM.16.MT88.4 R12, [R187+0x7800] ;  /* 0x00780000bb0c783b */ /* 0x000f2e0000004200 */
[C---:B--2---:R-:W-:Y:S08]  /*99a0*/  HMMA.16816.F32 R92, R176.reuse, R16, R92 ;  /* 0x00000010b05c723c */ /* 0x044ff0000000185c */
[C---:B------:R-:W-:Y:S01]  /*99b0*/  HMMA.16816.F32 R96, R176.reuse, R18, R96 ;  /* 0x00000012b060723c */ /* 0x040fe20000001860 */
[----:B------:R-:W2:Y:S07]  /*99c0*/  LDSM.16.MT88.4 R16, [R188+0x7800] ;  /* 0x00780000bc10783b */ /* 0x000eae0000004200 */
[C---:B-1----:R-:W-:Y:S08]  /*99d0*/  HMMA.16816.F32 R100, R176.reuse, R4, R100 ;  /* 0x00000004b064723c */ /* 0x042ff00000001864 */
[C---:B------:R-:W-:Y:S08]  /*99e0*/  HMMA.16816.F32 R104, R176.reuse, R6, R104 ;  /* 0x00000006b068723c */ /* 0x040ff00000001868 */
[C---:B---3--:R-:W-:Y:S08]  /*99f0*/  HMMA.16816.F32 R108, R176.reuse, R8, R108 ;  /* 0x00000008b06c723c */ /* 0x048ff0000000186c */
[C---:B------:R-:W-:Y:S08]  /*9a00*/  HMMA.16816.F32 R112, R176.reuse, R10, R112 ;  /* 0x0000000ab070723c */ /* 0x040ff00000001870 */
[C---:B----4-:R-:W-:Y:S08]  /*9a10*/  HMMA.16816.F32 R116, R176.reuse, R12, R116 ;  /* 0x0000000cb074723c */ /* 0x050ff00000001874 */
[C---:B------:R-:W-:Y:S08]  /*9a20*/  HMMA.16816.F32 R120, R176.reuse, R14, R120 ;  /* 0x0000000eb078723c */ /* 0x040ff00000001878 */
[C---:B--2---:R-:W-:Y:S07]  /*9a30*/  HMMA.16816.F32 R124, R176.reuse, R16, R124 ;  /* 0x00000010b07c723c */ /* 0x044fee000000187c */
[----:B------:R-:W-:Y:S01]  /*9a40*/  MOV R16, R3 ;  /* 0x0000000300107202 */ /* 0x000fe20000000f00 */
[----:B------:R-:W-:Y:S01]  /*9a50*/  HMMA.16816.F32 R128, R176, R18, R128 ;  /* 0x00000012b080723c */ /* 0x000fe20000001880 */
[----:B------:R-:W-:-:S07]  /*9a60*/  @P0 BRA `(.L_x_534) ;  /* 0xffffbf6000000947 */ /* 0x000fce000383ffff */
.L_x_523:
[----:B-1----:R-:W2:Y:S02]  /*9a70*/  LDL R0, [R1+0x64] ;  /* 0x0000640001007983 */ /* 0x002ea40000100800 */
[----:B--2---:R-:W-:-:S13]  /*9a80*/  ISETP.GE.AND P0, PT, R0, RZ, PT ;  /* 0x000000ff0000720c */ /* 0x004fda0003f06270 */
[----:B------:R-:W-:Y:S05]  /*9a90*/  @!P0 BRA `(.L_x_535) ;  /* 0x00003c0000008947 */ /* 0x000fea0003800000 */
[----:B------:R-:W-:Y:S02]  /*9aa0*/  MOV R135, R16 ;  /* 0x0000001000877202 */ /* 0x000fe40000000f00 */
[----:B------:R-:W-:Y:S02]  /*9ab0*/  MOV R134, R133 ;  /* 0x0000008500867202 */ /* 0x000fe40000000f00 */
.L_x_542:
[----:B------:R-:W2:Y:S01]  /*9ac0*/  LDL R8, [R1+0x60] ;  /* 0x0000600001087983 */ /* 0x000ea20000100800 */
[----:B------:R-:W-:Y:S04]  /*9ad0*/  DEPBAR.LE SB0, 0x0 ;  /* 0x000080000000791a */ /* 0x000fe80000000000 */
[----:B------:R-:W3:Y:S01]  /*9ae0*/  LDL R12, [R1+0x5c] ;  /* 0x00005c00010c7983 */ /* 0x000ee20000100800 */
[----:B------:R-:W-:Y:S01]  /*9af0*/  WARPSYNC 0xffffffff ;  /* 0xffffffff00007948 */ /* 0x000fe20003800000 */
[C---:B------:R-:W-:Y:S02]  /*9b00*/  IADD3 R20, R252.reuse, 0x6000, RZ ;  /* 0x00006000fc147810 */ /* 0x040fe40007ffe0ff */
[----:B------:R-:W4:Y:S01]  /*9b10*/  LDL R13, [R1+0x20] ;  /* 0x00002000010d7983 */ /* 0x000f220000100800 */
[C---:B------:R-:W-:Y:S02]  /*9b20*/  IADD3 R21, R252.reuse, 0x5000, RZ ;  /* 0x00005000fc157810 */ /* 0x040fe40007ffe0ff */
[C---:B------:R-:W-:Y:S01]  /*9b30*/  IADD3 R248, R252.reuse, 0x3800, RZ ;  /* 0x00003800fcf87810 */ /* 0x040fe20007ffe0ff */
[----:B------:R-:W5:Y:S01]  /*9b40*/  LDL.64 R6, [R1+0xa0] ;  /* 0x0000a00001067983 */ /* 0x000f620000100a00 */
[C---:B------:R-:W-:Y:S02]  /*9b50*/  IADD3 R133, R252.reuse, 0x3000, RZ ;  /* 0x00003000fc857810 */ /* 0x040fe40007ffe0ff */
[----:B------:R-:W-:Y:S01]  /*9b60*/  IADD3 R132, R252, 0x2800, RZ ;  /* 0x00002800fc847810 */ /* 0x000fe20007ffe0ff */
[----:B------:R-:W5:Y:S04]  /*9b70*/  LDL R5, [R1+0xb0] ;  /* 0x0000b00001057983 */ /* 0x000f680000100800 */
[----:B------:R-:W5:Y:S04]  /*9b80*/  LDL R15, [R1+0xec] ;  /* 0x0000ec00010f7983 */ /* 0x000f680000100800 */
[----:B------:R-:W5:Y:S04]  /*9b90*/  LDL R14, [R1+0x74] ;  /* 0x00007400010e7983 */ /* 0x000f680000100800 */
[----:B------:R-:W-:Y:S06]  /*9ba0*/  BAR.SYNC.DEFER_BLOCKING 0x0 ;  /* 0x0000000000007b1d */ /* 0x000fec0000010000 */
[----:B------:R-:W1:Y:S04]  /*9bb0*/  LDSM.16.M88.4 R176, [R252] ;  /* 0x00000000fcb0783b */ /* 0x000e680000000200 */
[----:B------:R-:W1:Y:S04]  /*9bc0*/  LDSM.16.M88.4 R180, [R252+0x800] ;  /* 0x00080000fcb4783b */ /* 0x000e680000000200 */
[----:B------:R-:W1:Y:S04]  /*9bd0*/  LDSM.16.M88.4 R184, [R252+0x1000] ;  /* 0x00100000fcb8783b */ /* 0x000e680000000200 */
[----:B------:R-:W1:Y:S04]  /*9be0*/  LDSM.16.M88.4 R188, [R252+0x1800] ;  /* 0x00180000fcbc783b */ /* 0x000e680000000200 */
[----:B----4-:R-:W4:Y:S01]  /*9bf0*/  LDSM.16.M88.4 R16, [R13+0x800] ;  /* 0x000800000d10783b */ /* 0x010f220000000200 */
[----:B--2---:R-:W-:Y:S01]  /*9c00*/  SHF.R.S32.HI R0, RZ, 0x1f, R8 ;  /* 0x0000001fff007819 */ /* 0x004fe20000011408 */
[----:B------:R-:W-:Y:S01]  /*9c10*/  IMAD.WIDE.U32 R2, R8, c[0x0][0x208], RZ ;  /* 0x0000820008027a25 */ /* 0x000fe200078e00ff */
[----:B---3--:R-:W-:Y:S01]  /*9c20*/  SHF.R.S32.HI R4, RZ, 0x1f, R12 ;  /* 0x0000001fff047819 */ /* 0x008fe2000001140c */
[----:B-----5:R-:W2:Y:S02]  /*9c30*/  LDL R7, [R1+0x6c] ;  /* 0x00006c0001077983 */ /* 0x020ea40000100800 */
[----:B------:R-:W-:Y:S02]  /*9c40*/  IMAD R0, R0, c[0x0][0x208], RZ ;  /* 0x0000820000007a24 */ /* 0x000fe400078e02ff */
[----:B------:R-:W3:Y:S01]  /*9c50*/  LDSM.16.M88.4 R24, [R13+0x1000] ;  /* 0x001000000d18783b */ /* 0x000ee20000000200 */
[----:B------:R-:W-:Y:S02]  /*9c60*/  IMAD R4, R4, c[0x0][0x218], RZ ;  /* 0x0000860004047a24 */ /* 0x000fe400078e02ff */
[----:B------:R-:W-:Y:S01]  /*9c70*/  IMAD R0, R8, c[0x0][0x20c], R0 ;  /* 0x0000830008007a24 */ /* 0x000fe200078e0200 */
[----:B------:R-:W1:Y:S01]  /*9c80*/  LDSM.16.M88.4 R32, [R13+0x1800] ;  /* 0x001800000d20783b */ /* 0x000e620000000200 */
[----:B------:R-:W-:Y:S02]  /*9c90*/  IMAD R4, R12, c[0x0][0x21c], R4 ;  /* 0x000087000c047a24 */ /* 0x000fe400078e0204 */
[----:B------:R-:W-:Y:S01]  /*9ca0*/  IMAD.IADD R3, R3, 0x1, R0 ;  /* 0x0000000103037824 */ /* 0x000fe200078e0200 */
[----:B------:R5:W1:Y:S01]  /*9cb0*/  LDSM.16.M88.4 R8, [R13] ;  /* 0x000000000d08783b */ /* 0x000a620000000200 */
[C---:B------:R-:W-:Y:S01]  /*9cc0*/  SHF.L.U64.HI R29, R14.reuse, 0x1, R15 ;  /* 0x000000010e1d7819 */ /* 0x040fe2000001020f */
[----:B------:R-:W-:Y:S02]  /*9cd0*/  IMAD.SHL.U32 R250, R14, 0x2, RZ ;  /* 0x000000020efa7824 */ /* 0x000fe400078e00ff */
[----:B------:R-:W-:Y:S05]  /*9ce0*/  IMAD.WIDE.U32 R2, R12, c[0x0][0x218], R2 ;  /* 0x000086000c027a25 */ /* 0x000fea00078e0002 */
[----:B------:R-:W-:Y:S02]  /*9cf0*/  IADD3 R0, P0, R6, R2, RZ ;  /* 0x0000000206007210 */ /* 0x000fe40007f1e0ff */
[----:B------:R-:W3:Y:S01]  /*9d00*/  LDL R6, [R1+0xf4] ;  /* 0x0000f40001067983 */ /* 0x000ee20000100800 */
[----:B------:R-:W-:Y:S02]  /*9d10*/  IADD3 R2, R252, 0x7000, RZ ;  /* 0x00007000fc027810 */ /* 0x000fe40007ffe0ff */
[----:B------:R-:W-:Y:S02]  /*9d20*/  IADD3.X R4, R5, R3, R4, P0, !PT ;  /* 0x0000000305047210 */ /* 0x000fe400007fe404 */
[C---:B------:R-:W-:Y:S04]  /*9d30*/  LEA R12, P0, R0.reuse, c[0x0][0x1f8], 0x1 ;  /* 0x00007e00000c7a11 */ /* 0x040fe800078008ff */
[----:B------:R-:W-:Y:S02]  /*9d40*/  LEA.HI.X R4, R0, c[0x0][0x1fc], R4, 0x1, P0 ;  /* 0x00007f0000047a11 */ /* 0x000fe400000f0c04 */
[C---:B------:R-:W-:Y:S01]  /*9d50*/  IADD3 R0, R252.reuse, 0x7800, RZ ;  /* 0x00007800fc007810 */ /* 0x040fe20007ffe0ff */
[----:B-----5:R-:W5:Y:S04]  /*9d60*/  LDL R13, [R1+0xf0] ;  /* 0x0000f000010d7983 */ /* 0x020f680000100800 */
[----:B------:R1:W-:Y:S04]  /*9d70*/  STL [R1+0x1c], R0 ;  /* 0x00001c0001007387 */ /* 0x0003e80000100800 */
[----:B------:R-:W3:Y:S04]  /*9d80*/  LDL R5, [R1+0x70] ;  /* 0x0000700001057983 */ /* 0x000ee80000100800 */
[----:B------:R4:W-:Y:S04]  /*9d90*/  STL [R1+0x18], R2 ;  /* 0x0000180201007387 */ /* 0x0009e80000100800 */
[----:B------:R-:W3:Y:S01]  /*9da0*/  LDL R3, [R1+0xf8] ;  /* 0x0000f80001037983 */ /* 0x000ee20000100800 */
[C---:B-1----:R-:W-:Y:S03]  /*9db0*/  IADD3 R0, R252.reuse, 0x6800, RZ ;  /* 0x00006800fc007810 */ /* 0x042fe60007ffe0ff */
[----:B----4-:R-:W4:Y:S04]  /*9dc0*/  LDL R2, [R1+0x58] ;  /* 0x0000580001027983 */ /* 0x010f280000100800 */
[----:B------:R1:W-:Y:S04]  /*9dd0*/  STL [R1+0x14], R0 ;  /* 0x0000140001007387 */ /* 0x0003e80000100800 */
[----:B------:R1:W-:Y:S02]  /*9de0*/  STL [R1+0x10], R20 ;  /* 0x0000101401007387 */ /* 0x0003e40000100800 */
[C---:B-1----:R-:W-:Y:S02]  /*9df0*/  IADD3 R0, R252.reuse, 0x5800, RZ ;  /* 0x00005800fc007810 */ /* 0x042fe40007ffe0ff */
[C---:B------:R-:W-:Y:S03]  /*9e00*/  IADD3 R20, R252.reuse, 0x4800, RZ ;  /* 0x00004800fc147810 */ /* 0x040fe60007ffe0ff */
[----:B------:R1:W-:Y:S04]  /*9e10*/  STL [R1+0xc], R0 ;  /* 0x00000c0001007387 */ /* 0x0003e80000100800 */
[----:B------:R-:W-:Y:S04]  /*9e20*/  STL [R1+0x8], R21 ;  /* 0x0000081501007387 */ /* 0x000fe80000100800 */
[----:B------:R-:W-:Y:S01]  /*9e30*/  STL [R1+0x4], R20 ;  /* 0x0000041401007387 */ /* 0x000fe20000100800 */
[C---:B-1----:R-:W-:Y:S05]  /*9e40*/  IADD3 R0, R252.reuse, 0x4000, RZ ;  /* 0x00004000fc007810 */ /* 0x042fea0007ffe0ff */
[----:B------:R1:W-:Y:S02]  /*9e50*/  STL [R1], R0 ;  /* 0x0000000001007387 */ /* 0x0003e40000100800 */
[----:B-1----:R-:W-:Y:S01]  /*9e60*/  IADD3 R0, R252, 0x2000, RZ ;  /* 0x00002000fc007810 */ /* 0x002fe20007ffe0ff */
[C---:B--2---:R-:W-:Y:S01]  /*9e70*/  IMAD.SHL.U32 R249, R7.reuse, 0x2, RZ ;  /* 0x0000000207f97824 */ /* 0x044fe200078e00ff */
[----:B-----5:R-:W-:Y:S02]  /*9e80*/  SHF.L.U64.HI R28, R7, 0x1, R13 ;  /* 0x00000001071c7819 */ /* 0x020fe4000001020d */
[C---:B---3--:R-:W-:Y:S01]  /*9e90*/  SHF.L.U64.HI R23, R5.reuse, 0x1, R6 ;  /* 0x0000000105177819 */ /* 0x048fe20000010206 */
[----:B------:R-:W-:Y:S01]  /*9ea0*/  IMAD.SHL.U32 R31, R5, 0x2, RZ ;  /* 0x00000002051f7824 */ /* 0x000fe200078e00ff */
[C---:B----4-:R-:W-:Y:S01]  /*9eb0*/  SHF.L.U64.HI R20, R2.reuse, 0x1, R3 ;  /* 0x0000000102147819 */ /* 0x050fe20000010203 */
[----:B------:R-:W-:Y:S01]  /*9ec0*/  IMAD.SHL.U32 R30, R2, 0x2, RZ ;  /* 0x00000002021e7824 */ /* 0x000fe200078e00ff */
[----:B------:R-:W-:-:S05]  /*9ed0*/  BRA.DIV ~URZ, `(.L_x_536) ;  /* 0x00007de27f007947 */ /* 0x000fca000b800000 */
[----:B------:R1:W2:Y:S02]  /*9ee0*/  SHFL.IDX PT, R2, R4, RZ, 0x181f ;  /* 0x00181fff04027589 */ /* 0x0002a400000e0000 */
.L_x_585:
[----:B------:R-:W3:Y:S01]  /*9ef0*/  LDL R3, [R1+0x70] ;  /* 0x0000700001037983 */ /* 0x000ee20000100800 */
[----:B------:R-:W-:Y:S04]  /*9f00*/  BSSY B0, `(.L_x_537) ;  /* 0x0000171000007945 */ /* 0x000fe80003800000 */
[----:B------:R-:W4:Y:S05]  /*9f10*/  LDL R6, [R1+0x58] ;  /* 0x0000580001067983 */ /* 0x000f2a0000100800 */
[----:B--2---:R-:W2:Y:S05]  /*9f20*/  LDL R13, [R1+0x6c] ;  /* 0x00006c00010d7983 */ /* 0x004eaa0000100800 */
[----:B------:R-:W2:Y:S05]  /*9f30*/  LDL R251, [R1+0x50] ;  /* 0x0000500001fb7983 */ /* 0x000eaa0000100800 */
[----:B------:R-:W2:Y:S05]  /*9f40*/  LDL R21, [R1+0x74] ;  /* 0x0000740001157983 */ /* 0x000eaa0000100800 */
[----:B------:R-:W1:Y:S05]  /*9f50*/  SHFL.IDX PT, R5, R12, RZ, 0x181f ;  /* 0x00181fff0c057589 */ /* 0x000e6a00000e0000 */
[----:B------:R-:W-:Y:S05]  /*9f60*/  STL.64 [R1+0x120], R42 ;  /* 0x0001202a01007387 */ /* 0x000fea0000100a00 */
[----:B------:R-:W-:Y:S05]  /*9f70*/  STL.64 [R1+0x118], R40 ;  /* 0x0001182801007387 */ /* 0x000fea0000100a00 */
[----:B------:R-:W-:Y:S05]  /*9f80*/  STL.64 [R1+0x110], R38 ;  /* 0x0001102601007387 */ /* 0x000fea0000100a00 */
[----:B------:R1:W-:Y:S05]  /*9f90*/  STL.64 [R1+0x108], R36 ;  /* 0x0001082401007387 */ /* 0x0003ea0000100a00 */
[----:B-1----:R-:W-:Y:S01]  /*9fa0*/  SHFL.IDX PT, R4, R4, 0x1, 0x181f ;  /* 0x00381f0004047f89 */ /* 0x002fe200000e0000 */
[----:B--2---:R-:W-:Y:S02]  /*9fb0*/  ISETP.GE.AND P3, PT, R21, c[0x0][0x1d4], PT ;  /* 0x0000750015007a0c */ /* 0x004fe40003f66270 */
[----:B---3--:R-:W-:Y:S02]  /*9fc0*/  ISETP.GE.AND P5, PT, R3, c[0x0][0x1d4], PT ;  /* 0x0000750003007a0c */ /* 0x008fe40003fa6270 */
[----:B------:R1:W2:Y:S01]  /*9fd0*/  SHFL.IDX PT, R3, R12, 0x1, 0x181f ;  /* 0x00381f000c037f89 */ /* 0x0002a200000e0000 */
[----:B----4-:R-:W-:Y:S02]  /*9fe0*/  ISETP.GE.AND P1, PT, R6, c[0x0][0x1d4], PT ;  /* 0x0000750006007a0c */ /* 0x010fe40003f26270 */
[----:B------:R-:W-:Y:S02]  /*9ff0*/  IADD3 R6, P0, R5, R30, RZ ;  /* 0x0000001e05067210 */ /* 0x000fe40007f1e0ff */
[----:B------:R-:W-:Y:S02]  /*a000*/  ISETP.GE.AND P4, PT, R13, c[0x0][0x1d4], PT ;  /* 0x000075000d007a0c */ /* 0x000fe40003f86270 */
[----:B------:R-:W-:Y:S01]  /*a010*/  SEL R36, RZ, 0x10, P1 ;  /* 0x00000010ff247807 */ /* 0x000fe20000800000 */
[C---:B------:R-:W-:Y:S01]  /*a020*/  IMAD.X R7, R2.reuse, 0x1, R20, P0 ;  /* 0x0000000102077824 */ /* 0x040fe200000e0614 */
[C---:B------:R-:W-:Y:S02]  /*a030*/  IADD3 R14, P0, R5.reuse, R31, RZ ;  /* 0x0000001f050e7210 */ /* 0x040fe40007f1e0ff */
[----:B------:R-:W-:Y:S01]  /*a040*/  SEL R21, RZ, 0x10, P4 ;  /* 0x00000010ff157807 */ /* 0x000fe20002000000 */
[----:B------:R3:W-:Y:S02]  /*a050*/  STL [R1+0x54], R36 ;  /* 0x0000542401007387 */ /* 0x0007e40000100800 */
[C---:B------:R-:W-:Y:S03]  /*a060*/  IMAD.X R15, R2.reuse, 0x1, R23, P0 ;  /* 0x00000001020f7824 */ /* 0x040fe600000e0617 */
[----:B------:R4:W-:Y:S05]  /*a070*/  LDGSTS.E.BYPASS.LTC128B.128 [R251+0x100], [R6.64], !P1 ;  /* 0x0010000006fb7fae */ /* 0x0009ea000c901d46 */
[----:B------:R2:W-:Y:S01]  /*a080*/  LDGSTS.E.BYPASS.LTC128B.128 [R251+0x2100], [R14.64], !P5 ;  /* 0x021000000efb7fae */ /* 0x0005e2000e901d46 */
[C---:B-1----:R-:W-:Y:S05]  /*a090*/  IADD3 R12, P0, R5.reuse, R249, RZ ;  /* 0x000000f9050c7210 */ /* 0x042fea0007f1e0ff */
[C---:B------:R-:W-:Y:S05]  /*a0a0*/  IMAD.X R13, R2.reuse, 0x1, R28, P0 ;  /* 0x00000001020d7824 */ /* 0x040fea00000e061c */
[----:B------:R1:W-:Y:S01]  /*a0b0*/  LDGSTS.E.BYPASS.LTC128B.128 [R251+0x4100], [R12.64], !P4 ;  /* 0x041000000cfb7fae */ /* 0x0003e2000e101d46 */
[----:B----4-:R-:W-:Y:S05]  /*a0c0*/  IADD3 R6, P0, R5, R250, RZ ;  /* 0x000000fa05067210 */ /* 0x010fea0007f1e0ff */
[----:B------:R-:W-:Y:S01]  /*a0d0*/  IMAD.X R7, R2, 0x1, R29, P0 ;  /* 0x0000000102077824 */ /* 0x000fe200000e061d */
[----:B------:R-:W-:Y:S04]  /*a0e0*/  SEL R2, RZ, 0x10, P5 ;  /* 0x00000010ff027807 */ /* 0x000fe80002800000 */
[C---:B------:R-:W-:Y:S01]  /*a0f0*/  IADD3 R22, -R2.reuse, 0x10, RZ ;  /* 0x0000001002167810 */ /* 0x040fe20007ffe1ff */
[----:B------:R4:W-:Y:S01]  /*a100*/  LDGSTS.E.BYPASS.LTC128B.128 [R251+0x6100], [R6.64], !P3 ;  /* 0x0610000006fb7fae */ /* 0x0009e2000d901d46 */
[----:B------:R-:W-:Y:S02]  /*a110*/  ISETP.NE.U32.AND P2, PT, R2, RZ, PT ;  /* 0x000000ff0200720c */ /* 0x000fe40003f45070 */
[----:B------:R-:W-:Y:S02]  /*a120*/  LOP3.LUT R22, R22, 0xf, RZ, 0xc0, !PT ;  /* 0x0000000f16167812 */ /* 0x000fe400078ec0ff */
[----:B-1----:R-:W-:Y:S04]  /*a130*/  IADD3 R12, -R36, 0x10, RZ ;  /* 0x00000010240c7810 */ /* 0x002fe80007ffe1ff */
[----:B------:R-:W-:Y:S04]  /*a140*/  LOP3.LUT R12, R12, 0xf, RZ, 0xc0, !PT ;  /* 0x0000000f0c0c7812 */ /* 0x000fe800078ec0ff */
[-C--:B--2---:R-:W-:Y:S02]  /*a150*/  IADD3 R12, P1, P0, R12, R3.reuse, R30 ;  /* 0x000000030c0c7210 */ /* 0x084fe4000783e01e */
[----:B------:R-:W-:Y:S02]  /*a160*/  IADD3 R30, -R21, 0x10, RZ ;  /* 0x00000010151e7810 */ /* 0x000fe40007ffe1ff */
[-C--:B------:R-:W-:Y:S02]  /*a170*/  IADD3.X R13, RZ, R4.reuse, R20, P1, P0 ;  /* 0x00000004ff0d7210 */ /* 0x080fe40000fe0414 */
[----:B------:R-:W-:Y:S02]  /*a180*/  SEL R20, RZ, 0x10, P3 ;  /* 0x00000010ff147807 */ /* 0x000fe40001800000 */
[-C--:B------:R-:W-:Y:S02]  /*a190*/  IADD3 R22, P1, P0, R22, R3.reuse, R31 ;  /* 0x0000000316167210 */ /* 0x080fe4000783e01f */
[----:B------:R-:W-:Y:S02]  /*a1a0*/  LOP3.LUT R30, R30, 0xf, RZ, 0xc0, !PT ;  /* 0x0000000f1e1e7812 */ /* 0x000fe400078ec0ff */
[----:B------:R-:W-:Y:S02]  /*a1b0*/  IADD3 R5, -R20, 0x10, RZ ;  /* 0x0000001014057810 */ /* 0x000fe40007ffe1ff */
[-C--:B------:R-:W-:Y:S02]  /*a1c0*/  IADD3.X R23, RZ, R4.reuse, R23, P1, P0 ;  /* 0x00000004ff177210 */ /* 0x080fe40000fe0417 */
[-C--:B------:R-:W-:Y:S02]  /*a1d0*/  IADD3 R30, P1, P0, R30, R3.reuse, R249 ;  /* 0x000000031e1e7210 */ /* 0x080fe4000783e0f9 */
[----:B------:R-:W-:Y:S02]  /*a1e0*/  LOP3.LUT R5, R5, 0xf, RZ, 0xc0, !PT ;  /* 0x0000000f05057812 */ /* 0x000fe400078ec0ff */
[-C--:B------:R-:W-:Y:S02]  /*a1f0*/  IADD3.X R31, RZ, R4.reuse, R28, P1, P0 ;  /* 0x00000004ff1f7210 */ /* 0x080fe40000fe041c */
[----:B------:R-:W-:Y:S02]  /*a200*/  IADD3 R28, P1, P0, R5, R3, R250 ;  /* 0x00000003051c7210 */ /* 0x000fe4000783e0fa */
[----:B------:R-:W2:Y:S02]  /*a210*/  LDL R3, [R1+0x28] ;  /* 0x0000280001037983 */ /* 0x000ea40000100800 */
[----:B------:R-:W-:Y:S02]  /*a220*/  IADD3.X R29, RZ, R4, R29, P1, P0 ;  /* 0x00000004ff1d7210 */ /* 0x000fe40000fe041d */
[C---:B----4-:R-:W-:Y:S01]  /*a230*/  HMMA.16816.F32 R4, R168.reuse, R8, RZ ;  /* 0x00000008a804723c */ /* 0x050fe200000018ff */
[----:B------:R-:W4:Y:S02]  /*a240*/  LDL.LU R40, [R1] ;  /* 0x0000000001287983 */ /* 0x000f240000300800 */
[----:B------:R-:W-:Y:S02]  /*a250*/  ISETP.NE.U32.AND P0, PT, R36, RZ, PT ;  /* 0x000000ff2400720c */ /* 0x000fe40003f05070 */
[----:B------:R-:W-:Y:S01]  /*a260*/  ISETP.NE.U32.AND P1, PT, R21, RZ, PT ;  /* 0x000000ff1500720c */ /* 0x000fe20003f25070 */
[----:B------:R-:W4:Y:S02]  /*a270*/  LDL.LU R38, [R1+0x4] ;  /* 0x0000040001267983 */ /* 0x000f240000300800 */
[C---:B------:R-:W-:Y:S03]  /*a280*/  HMMA.16816.F32 R8, R168.reuse, R10, RZ ;  /* 0x0000000aa808723c */ /* 0x040fe600000018ff */
[----:B------:R-:W4:Y:S05]  /*a290*/  LDL.LU R37, [R1+0x8] ;  /* 0x0000080001257983 */ /* 0x000f2a0000300800 */
[----:B---3--:R-:W3:Y:S05]  /*a2a0*/  LDL.LU R36, [R1+0xc] ;  /* 0x00000c0001247983 */ /* 0x008eea0000300800 */
[----:B------:R-:W3:Y:S05]  /*a2b0*/  LDL R2, [R1+0x24] ;  /* 0x0000240001027983 */ /* 0x000eea0000100800 */
[----:B------:R-:W3:Y:S05]  /*a2c0*/  LDL R39, [R1+0x20] ;  /* 0x0000200001277983 */ /* 0x000eea0000100800 */
[----:B------:R1:W-:Y:S01]  /*a2d0*/  LDGSTS.E.BYPASS.LTC128B.128.ZFILL [R251+0x1100], [R12.64], P0 ;  /* 0x011000000cfb7fae */ /* 0x0003e20008141d46 */
[----:B------:R-:W-:Y:S04]  /*a2e0*/  ISETP.NE.U32.AND P0, PT, R20, RZ, PT ;  /* 0x000000ff1400720c */ /* 0x000fe80003f05070 */
[----:B------:R1:W-:Y:S05]  /*a2f0*/  LDGSTS.E.BYPASS.LTC128B.128.ZFILL [R251+0x3100], [R22.64], P2 ;  /* 0x0310000016fb7fae */ /* 0x0003ea0009141d46 */
[----:B------:R1:W-:Y:S05]  /*a300*/  LDGSTS.E.BYPASS.LTC128B.128.ZFILL [R251+0x5100], [R30.64], P1 ;  /* 0x051000001efb7fae */ /* 0x0003ea0008941d46 */
[----:B------:R1:W-:Y:S05]  /*a310*/  LDGSTS.E.BYPASS.LTC128B.128.ZFILL [R251+0x7100], [R28.64], P0 ;  /* 0x071000001cfb7fae */ /* 0x0003ea0008141d46 */
[----:B------:R-:W0:Y:S01]  /*a320*/  LDGDEPBAR ;  /* 0x00000000000079af */ /* 0x000e220000000000 */
[C---:B-1----:R-:W-:Y:S08]  /*a330*/  HMMA.16816.F32 R12, R168.reuse, R16, RZ ;  /* 0x00000010a80c723c */ /* 0x042ff000000018ff */
[C---:B------:R-:W-:Y:S01]  /*a340*/  HMMA.16816.F32 R16, R168.reuse, R18, RZ ;  /* 0x00000012a810723c */ /* 0x040fe200000018ff */
[----:B------:R-:W-:Y:S07]  /*a350*/  LDSM.16.M88.4 R248, [R248] ;  /* 0x00000000f8f8783b */ /* 0x000fee0000000200 */
        /* <DEDUP_REMOVED lines=12> */
[----:B--2---:R-:W1:Y:S05]  /*a420*/  LDSM.16.M88.4 R176, [R3] ;  /* 0x0000000003b0783b */ /* 0x004e6a0000000200 */
[----:B------:R-:W2:Y:S05]  /*a430*/  LDSM.16.M88.4 R180, [R3+0x800] ;  /* 0x0008000003b4783b */ /* 0x000eaa0000000200 */
[----:B------:R-:W2:Y:S05]  /*a440*/  LDSM.16.M88.4 R184, [R3+0x1000] ;  /* 0x0010000003b8783b */ /* 0x000eaa0000000200 */
[----:B------:R-:W2:Y:S01]  /*a450*/  LDSM.16.M88.4 R188, [R3+0x1800] ;  /* 0x0018000003bc783b */ /* 0x000ea20000000200 */
[C---:B-1----:R-:W-:Y:S08]  /*a460*/  HMMA.16816.F32 R4, R192.reuse, R176, R4 ;  /* 0x000000b0c004723c */ /* 0x042ff00000001804 */
[C---:B------:R-:W-:Y:S01]  /*a470*/  HMMA.16816.F32 R8, R192.reuse, R178, R8 ;  /* 0x000000b2c008723c */ /* 0x040fe20000001808 */
[----:B---3--:R-:W1:Y:S07]  /*a480*/  LDSM.16.M88.4 R176, [R2+-0x6000] ;  /* 0xffa0000002b0783b */ /* 0x008e6e0000000200 */
[C---:B--2---:R-:W-:Y:S08]  /*a490*/  HMMA.16816.F32 R12, R192.reuse, R180, R12 ;  /* 0x000000b4c00c723c */ /* 0x044ff0000000180c */
[C---:B------:R-:W-:Y:S01]  /*a4a0*/  HMMA.16816.F32 R16, R192.reuse, R182, R16 ;  /* 0x000000b6c010723c */ /* 0x040fe20000001810 */
[----:B------:R-:W2:Y:S07]  /*a4b0*/  LDSM.16.M88.4 R180, [R2+-0x5800] ;  /* 0xffa8000002b4783b */ /* 0x000eae0000000200 */
[C---:B------:R-:W-:Y:S08]  /*a4c0*/  HMMA.16816.F32 R20, R192.reuse, R184, R20 ;  /* 0x000000b8c014723c */ /* 0x040ff00000001814 */
[C---:B------:R-:W-:Y:S01]  /*a4d0*/  HMMA.16816.F32 R24, R192.reuse, R186, R24 ;  /* 0x000000bac018723c */ /* 0x040fe20000001818 */
[----:B------:R-:W3:Y:S07]  /*a4e0*/  LDSM.16.M88.4 R184, [R2+-0x5000] ;  /* 0xffb0000002b8783b */ /* 0x000eee0000000200 */
[C---:B------:R-:W-:Y:S08]  /*a4f0*/  HMMA.16816.F32 R28, R192.reuse, R188, R28 ;  /* 0x000000bcc01c723c */ /* 0x040ff0000000181c */
[----:B------:R-:W-:Y:S01]  /*a500*/  HMMA.16816.F32 R32, R192, R190, R32 ;  /* 0x000000bec020723c */ /* 0x000fe20000001820 */
[----:B------:R-:W4:Y:S07]  /*a510*/  LDSM.16.M88.4 R188, [R2+-0x4800] ;  /* 0xffb8000002bc783b */ /* 0x000f2e0000000200 */
[C---:B-1----:R-:W-:Y:S08]  /*a520*/  HMMA.16816.F32 R4, R196.reuse, R176, R4 ;  /* 0x000000b0c404723c */ /* 0x042ff00000001804 */
[C---:B------:R-:W-:Y:S01]  /*a530*/  HMMA.16816.F32 R8, R196.reuse, R178, R8 ;  /* 0x000000b2c408723c */ /* 0x040fe20000001808 */
[----:B------:R-:W1:Y:S07]  /*a540*/  LDSM.16.M88.4 R176, [R39+0x2000] ;  /* 0x0020000027b0783b */ /* 0x000e6e0000000200 */
[C---:B--2---:R-:W-:Y:S08]  /*a550*/  HMMA.16816.F32 R12, R196.reuse, R180, R12 ;  /* 0x000000b4c40c723c */ /* 0x044ff0000000180c */
[C---:B------:R-:W-:Y:S01]  /*a560*/  HMMA.16816.F32 R16, R196.reuse, R182, R16 ;  /* 0x000000b6c410723c */ /* 0x040fe20000001810 */
[----:B------:R-:W2:Y:S07]  /*a570*/  LDSM.16.M88.4 R180, [R39+0x2800] ;  /* 0x0028000027b4783b */ /* 0x000eae0000000200 */
[C---:B---3--:R-:W-:Y:S08]  /*a580*/  HMMA.16816.F32 R20, R196.reuse, R184, R20 ;  /* 0x000000b8c414723c */ /* 0x048ff00000001814 */
[C---:B------:R-:W-:Y:S01]  /*a590*/  HMMA.16816.F32 R24, R196.reuse, R186, R24 ;  /* 0x000000bac418723c */ /* 0x040fe20000001818 */
[----:B------:R-:W3:Y:S07]  /*a5a0*/  LDSM.16.M88.4 R184, [R39+0x3000] ;  /* 0x0030000027b8783b */ /* 0x000eee0000000200 */
[C---:B----4-:R-:W-:Y:S08]  /*a5b0*/  HMMA.16816.F32 R28, R196.reuse, R188, R28 ;  /* 0x000000bcc41c723c */ /* 0x050ff0000000181c */
[----:B------:R-:W-:Y:S01]  /*a5c0*/  HMMA.16816.F32 R32, R196, R190, R32 ;  /* 0x000000bec420723c */ /* 0x000fe20000001820 */
[----:B------:R-:W4:Y:S07]  /*a5d0*/  LDSM.16.M88.4 R188, [R39+0x3800] ;  /* 0x0038000027bc783b */ /* 0x000f2e0000000200 */
[C---:B-1----:R-:W-:Y:S08]  /*a5e0*/  HMMA.16816.F32 R4, R200.reuse, R176, R4 ;  /* 0x000000b0c804723c */ /* 0x042ff00000001804 */
[C---:B------:R-:W-:Y:S01]  /*a5f0*/  HMMA.16816.F32 R8, R200.reuse, R178, R8 ;  /* 0x000000b2c808723c */ /* 0x040fe20000001808 */
[----:B------:R-:W1:Y:S07]  /*a600*/  LDSM.16.M88.4 R176, [R0] ;  /* 0x0000000000b0783b */ /* 0x000e6e0000000200 */
[C---:B--2---:R-:W-:Y:S08]  /*a610*/  HMMA.16816.F32 R12, R200.reuse, R180, R12 ;  /* 0x000000b4c80c723c */ /* 0x044ff0000000180c */
[C---:B------:R-:W-:Y:S01]  /*a620*/  HMMA.16816.F32 R16, R200.reuse, R182, R16 ;  /* 0x000000b6c810723c */ /* 0x040fe20000001810 */
[----:B------:R-:W2:Y:S07]  /*a630*/  LDSM.16.M88.4 R180, [R132] ;  /* 0x0000000084b4783b */ /* 0x000eae0000000200 */
[C---:B---3--:R-:W-:Y:S08]  /*a640*/  HMMA.16816.F32 R20, R200.reuse, R184, R20 ;  /* 0x000000b8c814723c */ /* 0x048ff00000001814 */
[C---:B------:R-:W-:Y:S01]  /*a650*/  HMMA.16816.F32 R24, R200.reuse, R186, R24 ;  /* 0x000000bac818723c */ /* 0x040fe20000001818 */
[----:B------:R-:W3:Y:S07]  /*a660*/  LDSM.16.M88.4 R184, [R133] ;  /* 0x0000000085b8783b */ /* 0x000eee0000000200 */
[C---:B----4-:R-:W-:Y:S08]  /*a670*/  HMMA.16816.F32 R28, R200.reuse, R188, R28 ;  /* 0x000000bcc81c723c */ /* 0x050ff0000000181c */
[----:B------:R-:W-:Y:S01]  /*a680*/  HMMA.16816.F32 R32, R200, R190, R32 ;  /* 0x000000bec820723c */ /* 0x000fe20000001820 */
[----:B------:R-:W4:Y:S07]  /*a690*/  LDSM.16.M88.4 R188, [R3+0x2000] ;  /* 0x0020000003bc783b */ /* 0x000f2e0000000200 */
        /* <DEDUP_REMOVED lines=11> */
[----:B------:R-:W3:Y:S07]  /*a750*/  LDSM.16.M88.4 R248, [R2+-0x4000] ;  /* 0xffc0000002f8783b */ /* 0x000eee0000000200 */
[C---:B----4-:R-:W-:Y:S08]  /*a760*/  HMMA.16816.F32 R4, R208.reuse, R188, R4 ;  /* 0x000000bcd004723c */ /* 0x050ff00000001804 */
[C---:B------:R-:W-:Y:S01]  /*a770*/  HMMA.16816.F32 R8, R208.reuse, R190, R8 ;  /* 0x000000bed008723c */ /* 0x040fe20000001808 */
[----:B------:R-:W4:Y:S07]  /*a780*/  LDSM.16.M88.4 R188, [R2+-0x3800] ;  /* 0xffc8000002bc783b */ /* 0x000f2e0000000200 */
[C---:B-1----:R-:W-:Y:S08]  /*a790*/  HMMA.16816.F32 R12, R208.reuse, R176, R12 ;  /* 0x000000b0d00c723c */ /* 0x042ff0000000180c */
[C---:B------:R-:W-:Y:S01]  /*a7a0*/  HMMA.16816.F32 R16, R208.reuse, R178, R16 ;  /* 0x000000b2d010723c */ /* 0x040fe20000001810 */
[----:B------:R-:W1:Y:S07]  /*a7b0*/  LDSM.16.M88.4 R176, [R2+-0x3000] ;  /* 0xffd0000002b0783b */ /* 0x000e6e0000000200 */
[C---:B--2---:R-:W-:Y:S08]  /*a7c0*/  HMMA.16816.F32 R20, R208.reuse, R180, R20 ;  /* 0x000000b4d014723c */ /* 0x044ff00000001814 */
[C---:B------:R-:W-:Y:S01]  /*a7d0*/  HMMA.16816.F32 R24, R208.reuse, R182, R24 ;  /* 0x000000b6d018723c */ /* 0x040fe20000001818 */
[----:B------:R-:W2:Y:S07]  /*a7e0*/  LDSM.16.M88.4 R180, [R2+-0x2800] ;  /* 0xffd8000002b4783b */ /* 0x000eae0000000200 */
[C---:B---3--:R-:W-:Y:S08]  /*a7f0*/  HMMA.16816.F32 R28, R208.reuse, R184, R28 ;  /* 0x000000b8d01c723c */ /* 0x048ff0000000181c */
[----:B------:R-:W-:Y:S01]  /*a800*/  HMMA.16816.F32 R32, R208, R186, R32 ;  /* 0x000000bad020723c */ /* 0x000fe20000001820 */
[----:B------:R-:W3:Y:S07]  /*a810*/  LDSM.16.M88.4 R184, [R39+0x4000] ;  /* 0x0040000027b8783b */ /* 0x000eee0000000200 */
[C---:B------:R-:W-:Y:S08]  /*a820*/  HMMA.16816.F32 R4, R212.reuse, R248, R4 ;  /* 0x000000f8d404723c */ /* 0x040ff00000001804 */
[C---:B------:R-:W-:Y:S01]  /*a830*/  HMMA.16816.F32 R8, R212.reuse, R250, R8 ;  /* 0x000000fad408723c */ /* 0x040fe20000001808 */
[----:B------:R-:W3:Y:S07]  /*a840*/  LDSM.16.M88.4 R248, [R39+0x4800] ;  /* 0x0048000027f8783b */ /* 0x000eee0000000200 */
[C---:B----4-:R-:W-:Y:S08]  /*a850*/  HMMA.16816.F32 R12, R212.reuse, R188, R12 ;  /* 0x000000bcd40c723c */ /* 0x050ff0000000180c */
[C---:B------:R-:W-:Y:S01]  /*a860*/  HMMA.16816.F32 R16, R212.reuse, R190, R16 ;  /* 0x000000bed410723c */ /* 0x040fe20000001810 */
[----:B------:R-:W4:Y:S07]  /*a870*/  LDSM.16.M88.4 R188, [R39+0x5000] ;  /* 0x0050000027bc783b */ /* 0x000f2e0000000200 */
[C---:B-1----:R-:W-:Y:S08]  /*a880*/  HMMA.16816.F32 R20, R212.reuse, R176, R20 ;  /* 0x000000b0d414723c */ /* 0x042ff00000001814 */
[C---:B------:R-:W-:Y:S01]  /*a890*/  HMMA.16816.F32 R24, R212.reuse, R178, R24 ;  /* 0x000000b2d418723c */ /* 0x040fe20000001818 */
[----:B------:R-:W1:Y:S07]  /*a8a0*/  LDSM.16.M88.4 R176, [R39+0x5800] ;  /* 0x0058000027b0783b */ /* 0x000e6e0000000200 */
[C---:B--2---:R-:W-:Y:S08]  /*a8b0*/  HMMA.16816.F32 R28, R212.reuse, R180, R28 ;  /* 0x000000b4d41c723c */ /* 0x044ff0000000181c */
[----:B------:R-:W-:Y:S01]  /*a8c0*/  HMMA.16816.F32 R32, R212, R182, R32 ;  /* 0x000000b6d420723c */ /* 0x000fe20000001820 */
[----:B------:R-:W2:Y:S05]  /*a8d0*/  LDSM.16.M88.4 R180, [R40] ;  /* 0x0000000028b4783b */ /* 0x000eaa0000000200 */
[----:B------:R-:W-:Y:S02]  /*a8e0*/  LDSM.16.M88.4 R40, [R3+0x4000] ;  /* 0x004000000328783b */ /* 0x000fe40000000200 */
[C---:B---3--:R-:W-:Y:S08]  /*a8f0*/  HMMA.16816.F32 R4, R216.reuse, R184, R4 ;  /* 0x000000b8d804723c */ /* 0x048ff00000001804 */
[C---:B------:R-:W-:Y:S01]  /*a900*/  HMMA.16816.F32 R8, R216.reuse, R186, R8 ;  /* 0x000000bad808723c */ /* 0x040fe20000001808 */
[----:B------:R3:W2:Y:S07]  /*a910*/  LDSM.16.M88.4 R184, [R38] ;  /* 0x0000000026b8783b */ /* 0x0006ae0000000200 */
[C---:B------:R-:W-:Y:S08]  /*a920*/  HMMA.16816.F32 R12, R216.reuse, R248, R12 ;  /* 0x000000f8d80c723c */ /* 0x040ff0000000180c */
[C---:B------:R-:W-:Y:S01]  /*a930*/  HMMA.16816.F32 R16, R216.reuse, R250, R16 ;  /* 0x000000fad810723c */ /* 0x040fe20000001810 */
[----:B------:R1:W2:Y:S07]  /*a940*/  LDSM.16.M88.4 R248, [R37] ;  /* 0x0000000025f8783b */ /* 0x0002ae0000000200 */
[C---:B----4-:R-:W-:Y:S01]  /*a950*/  HMMA.16816.F32 R20, R216.reuse, R188, R20 ;  /* 0x000000bcd814723c */ /* 0x050fe20000001814 */
[----:B---3--:R-:W3:Y:S07]  /*a960*/  LDL.LU R38, [R1+0x10] ;  /* 0x0000100001267983 */ /* 0x008eee0000300800 */
[C---:B------:R-:W-:Y:S01]  /*a970*/  HMMA.16816.F32 R24, R216.reuse, R190, R24 ;  /* 0x000000bed818723c */ /* 0x040fe20000001818 */
[----:B------:R4:W2:Y:S07]  /*a980*/  LDSM.16.M88.4 R188, [R36] ;  /* 0x0000000024bc783b */ /* 0x0008ae0000000200 */
[C---:B-1----:R-:W-:Y:S01]  /*a990*/  HMMA.16816.F32 R28, R216.reuse, R176, R28 ;  /* 0x000000b0d81c723c */ /* 0x042fe2000000181c */
[----:B------:R-:W3:Y:S07]  /*a9a0*/  LDL.LU R37, [R1+0x14] ;  /* 0x0000140001257983 */ /* 0x000eee0000300800 */
[----:B------:R-:W-:Y:S01]  /*a9b0*/  HMMA.16816.F32 R32, R216, R178, R32 ;  /* 0x000000b2d820723c */ /* 0x000fe20000001820 */
[----:B------:R-:W1:Y:S07]  /*a9c0*/  LDSM.16.M88.4 R176, [R3+0x4800] ;  /* 0x0048000003b0783b */ /* 0x000e6e0000000200 */
[C---:B--2---:R-:W-:Y:S01]  /*a9d0*/  HMMA.16816.F32 R4, R220.reuse, R180, R4 ;  /* 0x000000b4dc04723c */ /* 0x044fe20000001804 */
[----:B----4-:R-:W2:Y:S05]  /*a9e0*/  LDL.LU R36, [R1+0x18] ;  /* 0x0000180001247983 */ /* 0x010eaa0000300800 */
[----:B------:R-:W4:Y:S02]  /*a9f0*/  LDL.LU R0, [R1+0x1c] ;  /* 0x00001c0001007983 */ /* 0x000f240000300800 */
[C---:B------:R-:W-:Y:S03]  /*aa00*/  HMMA.16816.F32 R8, R220.reuse, R182, R8 ;  /* 0x000000b6dc08723c */ /* 0x040fe60000001808 */
[----:B------:R-:W1:Y:S05]  /*aa10*/  LDSM.16.M88.4 R180, [R3+0x5000] ;  /* 0x0050000003b4783b */ /* 0x000e6a0000000200 */
[C---:B------:R-:W-:Y:S08]  /*aa20*/  HMMA.16816.F32 R12, R220.reuse, R184, R12 ;  /* 0x000000b8dc0c723c */ /* 0x040ff0000000180c */
[C---:B------:R-:W-:Y:S01]  /*aa30*/  HMMA.16816.F32 R16, R220.reuse, R186, R16 ;  /* 0x000000badc10723c */ /* 0x040fe20000001810 */
[----:B------:R-:W1:Y:S07]  /*aa40*/  LDSM.16.M88.4 R184, [R3+0x5800] ;  /* 0x0058000003b8783b */ /* 0x000e6e0000000200 */
[C---:B------:R-:W-:Y:S08]  /*aa50*/  HMMA.16816.F32 R20, R220.reuse, R248, R20 ;  /* 0x000000f8dc14723c */ /* 0x040ff00000001814 */
[C---:B------:R-:W-:Y:S01]  /*aa60*/  HMMA.16816.F32 R24, R220.reuse, R250, R24 ;  /* 0x000000fadc18723c */ /* 0x040fe20000001818 */
[----:B------:R-:W-:Y:S07]  /*aa70*/  LDSM.16.M88.4 R248, [R2+-0x1800] ;  /* 0xffe8000002f8783b */ /* 0x000fee0000000200 */
[C---:B------:R-:W-:Y:S08]  /*aa80*/  HMMA.16816.F32 R28, R220.reuse, R188, R28 ;  /* 0x000000bcdc1c723c */ /* 0x040ff0000000181c */
[----:B------:R-:W-:Y:S01]  /*aa90*/  HMMA.16816.F32 R32, R220, R190, R32 ;  /* 0x000000bedc20723c */ /* 0x000fe20000001820 */
[----:B------:R-:W1:Y:S07]  /*aaa0*/  LDSM.16.M88.4 R188, [R2+-0x2000] ;  /* 0xffe0000002bc783b */ /* 0x000e6e0000000200 */
[C---:B------:R-:W-:Y:S08]  /*aab0*/  HMMA.16816.F32 R4, R224.reuse, R40, R4 ;  /* 0x00000028e004723c */ /* 0x040ff00000001804 */
[C---:B------:R-:W-:Y:S01]  /*aac0*/  HMMA.16816.F32 R8, R224.reuse, R42, R8 ;  /* 0x0000002ae008723c */ /* 0x040fe20000001808 */
[----:B------:R-:W1:Y:S07]  /*aad0*/  LDSM.16.M88.4 R40, [R2+-0x1000] ;  /* 0xfff000000228783b */ /* 0x000e6e0000000200 */
[C---:B-1----:R-:W-:Y:S08]  /*aae0*/  HMMA.16816.F32 R12, R224.reuse, R176, R12 ;  /* 0x000000b0e00c723c */ /* 0x042ff0000000180c */
[C---:B------:R-:W-:Y:S01]  /*aaf0*/  HMMA.16816.F32 R16, R224.reuse, R178, R16 ;  /* 0x000000b2e010723c */ /* 0x040fe20000001810 */
[----:B------:R-:W1:Y:S07]  /*ab00*/  LDSM.16.M88.4 R176, [R2+-0x800] ;  /* 0xfff8000002b0783b */ /* 0x000e6e0000000200 */
[C---:B------:R-:W-:Y:S08]  /*ab10*/  HMMA.16816.F32 R20, R224.reuse, R180, R20 ;  /* 0x000000b4e014723c */ /* 0x040ff00000001814 */
[C---:B------:R-:W-:Y:S01]  /*ab20*/  HMMA.16816.F32 R24, R224.reuse, R182, R24 ;  /* 0x000000b6e018723c */ /* 0x040fe20000001818 */
[----:B------:R-:W1:Y:S07]  /*ab30*/  LDSM.16.M88.4 R180, [R39+0x6000] ;  /* 0x0060000027b4783b */ /* 0x000e6e0000000200 */
[C---:B------:R-:W-:Y:S08]  /*ab40*/  HMMA.16816.F32 R28, R224.reuse, R184, R28 ;  /* 0x000000b8e01c723c */ /* 0x040ff0000000181c */
[----:B------:R-:W-:Y:S01]  /*ab50*/  HMMA.16816.F32 R32, R224, R186, R32 ;  /* 0x000000bae020723c */ /* 0x000fe20000001820 */
[----:B------:R-:W1:Y:S07]  /*ab60*/  LDSM.16.M88.4 R184, [R39+0x6800] ;  /* 0x0068000027b8783b */ /* 0x000e6e0000000200 */
[C---:B------:R-:W-:Y:S08]  /*ab70*/  HMMA.16816.F32 R4, R228.reuse, R188, R4 ;  /* 0x000000bce404723c */ /* 0x040ff00000001804 */
[C---:B------:R-:W-:Y:S01]  /*ab80*/  HMMA.16816.F32 R8, R228.reuse, R190, R8 ;  /* 0x000000bee408723c */ /* 0x040fe20000001808 */
[----:B------:R-:W1:Y:S07]  /*ab90*/  LDSM.16.M88.4 R188, [R39+0x7000] ;  /* 0x0070000027bc783b */ /* 0x000e6e0000000200 */
[C---:B------:R-:W-:Y:S08]  /*aba0*/  HMMA.16816.F32 R12, R228.reuse, R248, R12 ;  /* 0x000000f8e40c723c */ /* 0x040ff0000000180c */
[C---:B------:R-:W-:Y:S01]  /*abb0*/  HMMA.16816.F32 R16, R228.reuse, R250, R16 ;  /* 0x000000fae410723c */ /* 0x040fe20000001810 */
[----:B------:R-:W1:Y:S07]  /*abc0*/  LDSM.16.M88.4 R248, [R39+0x7800] ;  /* 0x0078000027f8783b */ /* 0x000e6e0000000200 */
[C---:B------:R-:W-:Y:S08]  /*abd0*/  HMMA.16816.F32 R20, R228.reuse, R40, R20 ;  /* 0x00000028e414723c */ /* 0x040ff00000001814 */
[C---:B------:R-:W-:Y:S08]  /*abe0*/  HMMA.16816.F32 R24, R228.reuse, R42, R24 ;  /* 0x0000002ae418723c */ /* 0x040ff00000001818 */
[C---:B-1----:R-:W-:Y:S08]  /*abf0*/  HMMA.16816.F32 R28, R228.reuse, R176, R28 ;  /* 0x000000b0e41c723c */ /* 0x042ff0000000181c */
[----:B------:R-:W-:Y:S08]  /*ac00*/  HMMA.16816.F32 R32, R228, R178, R32 ;  /* 0x000000b2e420723c */ /* 0x000ff00000001820 */
[C---:B------:R-:W-:Y:S08]  /*ac10*/  HMMA.16816.F32 R4, R232.reuse, R180, R4 ;  /* 0x000000b4e804723c */ /* 0x040ff00000001804 */
[C---:B------:R-:W-:Y:S08]  /*ac20*/  HMMA.16816.F32 R8, R232.reuse, R182, R8 ;  /* 0x000000b6e808723c */ /* 0x040ff00000001808 */
[C---:B------:R-:W-:Y:S08]  /*ac30*/  HMMA.16816.F32 R12, R232.reuse, R184, R12 ;  /* 0x000000b8e80c723c */ /* 0x040ff0000000180c */
[C---:B------:R-:W-:Y:S08]  /*ac40*/  HMMA.16816.F32 R16, R232.reuse, R186, R16 ;  /* 0x000000bae810723c */ /* 0x040ff00000001810 */
[C---:B------:R-:W-:Y:S08]  /*ac50*/  HMMA.16816.F32 R20, R232.reuse, R188, R20 ;  /* 0x000000bce814723c */ /* 0x040ff00000001814 */
[C---:B------:R-:W-:Y:S01]  /*ac60*/  HMMA.16816.F32 R24, R232.reuse, R190, R24 ;  /* 0x000000bee818723c */ /* 0x040fe20000001818 */
[----:B------:R-:W-:Y:S07]  /*ac70*/  LDSM.16.M88.4 R188, [R3+0x6000] ;  /* 0x0060000003bc783b */ /* 0x000fee0000000200 */
[C---:B------:R-:W-:Y:S08]  /*ac80*/  HMMA.16816.F32 R28, R232.reuse, R248, R28 ;  /* 0x000000f8e81c723c */ /* 0x040ff0000000181c */
[----:B------:R-:W-:Y:S01]  /*ac90*/  HMMA.16816.F32 R32, R232, R250, R32 ;  /* 0x000000fae820723c */ /* 0x000fe20000001820 */
[----:B------:R-:W-:Y:S05]  /*aca0*/  LDSM.16.M88.4 R248, [R3+0x7000] ;  /* 0x0070000003f8783b */ /* 0x000fea0000000200 */
[----:B---3--:R-:W1:Y:S05]  /*acb0*/  LDSM.16.M88.4 R40, [R38] ;  /* 0x000000002628783b */ /* 0x008e6a0000000200 */
[----:B------:R-:W3:Y:S05]  /*acc0*/  LDSM.16.M88.4 R176, [R37] ;  /* 0x0000000025b0783b */ /* 0x000eea0000000200 */
[----:B--2---:R-:W2:Y:S05]  /*acd0*/  LDSM.16.M88.4 R180, [R36] ;  /* 0x0000000024b4783b */ /* 0x004eaa0000000200 */
[----:B----4-:R-:W4:Y:S01]  /*ace0*/  LDSM.16.M88.4 R184, [R0] ;  /* 0x0000000000b8783b */ /* 0x010f220000000200 */
[C---:B-1----:R-:W-:Y:S04]  /*acf0*/  HMMA.16816.F32 R4, R236.reuse, R40, R4 ;  /* 0x00000028ec04723c */ /* 0x042fe80000001804 */
[----:B------:R-:W-:Y:S04]  /*ad00*/  LDSM.16.M88.4 R36, [R3+0x6800] ;  /* 0x006800000324783b */ /* 0x000fe80000000200 */
[C---:B------:R-:W-:Y:S01]  /*ad10*/  HMMA.16816.F32 R8, R236.reuse, R42, R8 ;  /* 0x0000002aec08723c */ /* 0x040fe20000001808 */
[----:B------:R-:W1:Y:S07]  /*ad20*/  LDSM.16.M88.4 R40, [R3+0x7800] ;  /* 0x007800000328783b */ /* 0x000e6e0000000200 */
[C---:B---3--:R-:W-:Y:S08]  /*ad30*/  HMMA.16816.F32 R12, R236.reuse, R176, R12 ;  /* 0x000000b0ec0c723c */ /* 0x048ff0000000180c */
[C---:B------:R-:W-:Y:S01]  /*ad40*/  HMMA.16816.F32 R16, R236.reuse, R178, R16 ;  /* 0x000000b2ec10723c */ /* 0x040fe20000001810 */
[----:B------:R-:W3:Y:S07]  /*ad50*/  LDSM.16.M88.4 R176, [R2] ;  /* 0x0000000002b0783b */ /* 0x000eee0000000200 */
[C---:B--2---:R-:W-:Y:S08]  /*ad60*/  HMMA.16816.F32 R20, R236.reuse, R180, R20 ;  /* 0x000000b4ec14723c */ /* 0x044ff00000001814 */
[C---:B------:R-:W-:Y:S01]  /*ad70*/  HMMA.16816.F32 R24, R236.reuse, R182, R24 ;  /* 0x000000b6ec18723c */ /* 0x040fe20000001818 */
[----:B------:R-:W2:Y:S07]  /*ad80*/  LDSM.16.M88.4 R180, [R2+0x800] ;  /* 0x0008000002b4783b */ /* 0x000eae0000000200 */
[C---:B----4-:R-:W-:Y:S04]  /*ad90*/  HMMA.16816.F32 R28, R236.reuse, R184, R28 ;  /* 0x000000b8ec1c723c */ /* 0x050fe8000000181c */
[----:B-1----:R-:W-:Y:S02]  /*ada0*/  IMAD.MOV.U32 R3, RZ, RZ, R42 ;  /* 0x000000ffff037224 */ /* 0x002fe400078e002a */
[----:B------:R-:W-:Y:S02]  /*adb0*/  IMAD.MOV.U32 R0, RZ, RZ, R43 ;  /* 0x000000ffff007224 */ /* 0x000fe400078e002b */
[----:B------:R-:W-:Y:S01]  /*adc0*/  HMMA.16816.F32 R32, R236, R186, R32 ;  /* 0x000000baec20723c */ /* 0x000fe20000001820 */
[----:B------:R-:W1:Y:S03]  /*add0*/  LDSM.16.M88.4 R184, [R2+0x1000] ;  /* 0x0010000002b8783b */ /* 0x000e660000000200 */
[----:B------:R-:W-:Y:S02]  /*ade0*/  IMAD.MOV.U32 R133, RZ, RZ, R40 ;  /* 0x000000ffff857224 */ /* 0x000fe400078e0028 */
[----:B------:R4:W5:Y:S01]  /*adf0*/  LDL.LU.64 R42, [R1+0x120] ;  /* 0x00012000012a7983 */ /* 0x0009620000300a00 */
[----:B------:R-:W-:Y:S01]  /*ae00*/  IMAD.MOV.U32 R132, RZ, RZ, R41 ;  /* 0x000000ffff847224 */ /* 0x000fe200078e0029 */
[C---:B------:R-:W-:Y:S03]  /*ae10*/  HMMA.16816.F32 R4, R240.reuse, R188, R4 ;  /* 0x000000bcf004723c */ /* 0x040fe60000001804 */
[----:B------:R4:W5:Y:S05]  /*ae20*/  LDL.LU.64 R40, [R1+0x118] ;  /* 0x0001180001287983 */ /* 0x00096a0000300a00 */
[C---:B------:R-:W-:Y:S01]  /*ae30*/  HMMA.16816.F32 R8, R240.reuse, R190, R8 ;  /* 0x000000bef008723c */ /* 0x040fe20000001808 */
[----:B------:R1:W1:Y:S01]  /*ae40*/  LDSM.16.M88.4 R188, [R2+0x1800] ;  /* 0x0018000002bc783b */ /* 0x0002620000000200 */
[----:B------:R-:W-:Y:S04]  /*ae50*/  DEPBAR.LE SB0, 0x0 ;  /* 0x000080000000791a */ /* 0x000fe80000000000 */
[----:B------:R-:W-:Y:S02]  /*ae60*/  BAR.SYNC.DEFER_BLOCKING 0x0 ;  /* 0x0000000000007b1d */ /* 0x000fe40000010000 */
[C---:B------:R-:W-:Y:S08]  /*ae70*/  HMMA.16816.F32 R12, R240.reuse, R36, R12 ;  /* 0x00000024f00c723c */ /* 0x040ff0000000180c */
[C---:B------:R-:W-:Y:S08]  /*ae80*/  HMMA.16816.F32 R16, R240.reuse, R38, R16 ;  /* 0x00000026f010723c */ /* 0x040ff00000001810 */
[C---:B------:R-:W-:Y:S07]  /*ae90*/  HMMA.16816.F32 R20, R240.reuse, R248, R20 ;  /* 0x000000f8f014723c */ /* 0x040fee0000001814 */
[----:B------:R-:W-:Y:S01]  /*aea0*/  IMAD.MOV.U32 R248, RZ, RZ, R133 ;  /* 0x000000fffff87224 */ /* 0x000fe200078e0085 */
[C---:B------:R-:W-:Y:S01]  /*aeb0*/  HMMA.16816.F32 R24, R240.reuse, R250, R24 ;  /* 0x000000faf018723c */ /* 0x040fe20000001818 */
[----:B------:R4:W5:Y:S03]  /*aec0*/  LDL.LU.64 R38, [R1+0x110] ;  /* 0x0001100001267983 */ /* 0x0009660000300a00 */
[----:B------:R-:W-:Y:S02]  /*aed0*/  IMAD.MOV.U32 R249, RZ, RZ, R132 ;  /* 0x000000fffff97224 */ /* 0x000fe400078e0084 */
[----:B------:R4:W5:Y:S01]  /*aee0*/  LDL.LU.64 R36, [R1+0x108] ;  /* 0x0001080001247983 */ /* 0x0009620000300a00 */
[----:B------:R-:W-:Y:S02]  /*aef0*/  IMAD.MOV.U32 R250, RZ, RZ, R3 ;  /* 0x000000fffffa7224 */ /* 0x000fe400078e0003 */
[----:B------:R-:W-:Y:S02]  /*af00*/  IMAD.MOV.U32 R251, RZ, RZ, R0 ;  /* 0x000000fffffb7224 */ /* 0x000fe400078e0000 */
[C---:B------:R-:W-:Y:S01]  /*af10*/  HMMA.16816.F32 R28, R240.reuse, R248, R28 ;  /* 0x000000f8f01c723c */ /* 0x040fe2000000181c */
[----:B-1----:R-:W4:Y:S07]  /*af20*/  LDL R2, [R1+0x64] ;  /* 0x0000640001027983 */ /* 0x002f2e0000100800 */
[----:B------:R-:W-:Y:S08]  /*af30*/  HMMA.16816.F32 R32, R240, R250, R32 ;  /* 0x000000faf020723c */ /* 0x000ff00000001820 */
[C---:B---3--:R-:W-:Y:S08]  /*af40*/  HMMA.16816.F32 R4, R244.reuse, R176, R4 ;  /* 0x000000b0f404723c */ /* 0x048ff00000001804 */
[C---:B------:R-:W-:Y:S08]  /*af50*/  HMMA.16816.F32 R8, R244.reuse, R178, R8 ;  /* 0x000000b2f408723c */ /* 0x040ff00000001808 */
[C---:B--2---:R-:W-:Y:S08]  /*af60*/  HMMA.16816.F32 R12, R244.reuse, R180, R12 ;  /* 0x000000b4f40c723c */ /* 0x044ff0000000180c */
[C---:B------:R-:W-:Y:S08]  /*af70*/  HMMA.16816.F32 R16, R244.reuse, R182, R16 ;  /* 0x000000b6f410723c */ /* 0x040ff00000001810 */
[C---:B------:R-:W-:Y:S08]  /*af80*/  HMMA.16816.F32 R20, R244.reuse, R184, R20 ;  /* 0x000000b8f414723c */ /* 0x040ff00000001814 */
[C---:B------:R-:W-:Y:S08]  /*af90*/  HMMA.16816.F32 R24, R244.reuse, R186, R24 ;  /* 0x000000baf418723c */ /* 0x040ff00000001818 */
[C---:B------:R-:W-:Y:S08]  /*afa0*/  HMMA.16816.F32 R28, R244.reuse, R188, R28 ;  /* 0x000000bcf41c723c */ /* 0x040ff0000000181c */
[----:B------:R-:W-:Y:S03]  /*afb0*/  HMMA.16816.F32 R32, R244, R190, R32 ;  /* 0x000000bef420723c */ /* 0x000fe60000001820 */
[----:B----4-:R-:W-:Y:S11]  /*afc0*/  ISETP.GE.AND P0, PT, R2, 0x1, PT ;  /* 0x000000010200780c */ /* 0x010ff60003f06270 */
[----:B------:R-:W-:Y:S02]  /*afd0*/  @!UPT UIADD3 URZ, URZ, URZ, URZ ;  /* 0x0000003f3f3ff290 */ /* 0x000fe4000fffe03f */
[----:B------:R-:W-:-:S05]  /*afe0*/  @!P0 BRA `(.L_x_538) ;  /* 0x0000062000008947 */ /* 0x000fca0003800000 */
[----:B------:R-:W2:Y:S01]  /*aff0*/  LDL R3, [R1+0x88] ;  /* 0x0000880001037983 */ /* 0x000ea20000100800 */
[----:B------:R-:W-:Y:S02]  /*b000*/  IMAD.MOV.U32 R181, RZ, RZ, RZ ;  /* 0x000000ffffb57224 */ /* 0x000fe400078e00ff */
[----:B------:R-:W-:Y:S01]  /*b010*/  IMAD.MOV.U32 R133, RZ, RZ, c[0x0][0x2b8] ;  /* 0x0000ae00ff857624 */ /* 0x000fe200078e00ff */
[----:B------:R-:W3:Y:S04]  /*b020*/  LDL R0, [R1+0x80] ;  /* 0x0000800001007983 */ /* 0x000ee80000100800 */
[----:B------:R-:W4:Y:S01]  /*b030*/  LDL.64 R176, [R1+0x98] ;  /* 0x0000980001b07983 */ /* 0x000f220000100a00 */
[----:B------:R-:W-:Y:S03]  /*b040*/  ISETP.NE.AND P2, PT, R133, 0x1, PT ;  /* 0x000000018500780c */ /* 0x000fe60003f45270 */
[----:B------:R-:W2:Y:S04]  /*b050*/  LDL R132, [R1+0xac] ;  /* 0x0000ac0001847983 */ /* 0x000ea80000100800 */
[----:B------:R-:W2:Y:S04]  /*b060*/  LDL.64 R182, [R1+0x90] ;  /* 0x0000900001b67983 */ /* 0x000ea80000100a00 */
[----:B------:R-:W2:Y:S04]  /*b070*/  LDL R178, [R1+0xa8] ;  /* 0x0000a80001b27983 */ /* 0x000ea80000100800 */
[----:B------:R-:W2:Y:S04]  /*b080*/  LDL R180, [R1+0xec] ;  /* 0x0000ec0001b47983 */ /* 0x000ea80000100800 */
[----:B------:R-:W2:Y:S04]  /*b090*/  LDL R250, [R1+0x74] ;  /* 0x0000740001fa7983 */ /* 0x000ea80000100800 */
[----:B------:R-:W2:Y:S04]  /*b0a0*/  LDL R179, [R1+0xf0] ;  /* 0x0000f00001b37983 */ /* 0x000ea80000100800 */
[----:B------:R-:W2:Y:S04]  /*b0b0*/  LDL R251, [R1+0x6c] ;  /* 0x00006c0001fb7983 */ /* 0x000ea80000100800 */
[----:B------:R-:W2:Y:S04]  /*b0c0*/  LDL R248, [R1+0x70] ;  /* 0x0000700001f87983 */ /* 0x000ea80000100800 */
[----:B------:R-:W2:Y:S02]  /*b0d0*/  LDL R249, [R1+0x58] ;  /* 0x0000580001f97983 */ /* 0x000ea40000100800 */
[----:B--2---:R-:W-:Y:S02]  /*b0e0*/  IMAD.SHL.U32 R183, R249, 0x2, RZ ;  /* 0x00000002f9b77824 */ /* 0x004fe400078e00ff */
[----:B----4-:R-:W2:Y:S01]  /*b0f0*/  LDL R177, [R1+0xf4] ;  /* 0x0000f40001b17983 */ /* 0x010ea20000100800 */
[----:B------:R-:W-:Y:S02]  /*b100*/  IMAD R2, R2, 0x40, R3 ;  /* 0x0000004002027824 */ /* 0x000fe400078e0203 */
[----:B------:R-:W-:Y:S02]  /*b110*/  IMAD.SHL.U32 R186, R250, 0x2, RZ ;  /* 0x00000002faba7824 */ /* 0x000fe400078e00ff */
[----:B------:R-:W-:Y:S01]  /*b120*/  IMAD.SHL.U32 R185, R251, 0x2, RZ ;  /* 0x00000002fbb97824 */ /* 0x000fe200078e00ff */
[----:B---3--:R-:W-:Y:S05]  /*b130*/  IADD3 R2, R2, -0x40, R0 ;  /* 0xffffffc002027810 */ /* 0x008fea0007ffe000 */
[----:B------:R-:W-:Y:S04]  /*b140*/  @P2 IMAD.HI.U32 R3, R2, c[0x0][0x2bc], RZ ;  /* 0x0000af0002032a27 */ /* 0x000fe800078e00ff */
[----:B------:R-:W-:Y:S01]  /*b150*/  IMAD.MOV.U32 R0, RZ, RZ, R2 ;  /* 0x000000ffff007224 */ /* 0x000fe200078e0002 */
[----:B------:R-:W-:Y:S04]  /*b160*/  @P2 SHF.R.U32.HI R0, RZ, c[0x0][0x2c0], R3 ;  /* 0x0000b000ff002a19 */ /* 0x000fe80000011603 */
[C---:B------:R-:W-:Y:S02]  /*b170*/  @!P6 IADD3 R3, P0, R0.reuse, R176, RZ ;  /* 0x000000b00003e210 */ /* 0x040fe40007f1e0ff */
[----:B------:R-:W3:Y:S02]  /*b180*/  LDL R176, [R1+0xf8] ;  /* 0x0000f80001b07983 */ /* 0x000ee40000100800 */
[----:B------:R-:W-:Y:S01]  /*b190*/  @!P6 LEA.HI.X.SX32 R133, R0, R132, 0x1, P0 ;  /* 0x000000840085e211 */ /* 0x000fe200000f0eff */
[----:B------:R-:W-:Y:S01]  /*b1a0*/  IMAD.MOV R0, RZ, RZ, -R0 ;  /* 0x000000ffff007224 */ /* 0x000fe200078e0a00 */
[C---:B------:R-:W-:Y:S03]  /*b1b0*/  @!P6 LEA R132, P0, R3.reuse, c[0x0][0x2a0], 0x2 ;  /* 0x0000a8000384ea11 */ /* 0x040fe600078010ff */
[----:B------:R-:W-:Y:S01]  /*b1c0*/  IMAD R184, R0, c[0x0][0x2b8], R2 ;  /* 0x0000ae0000b87a24 */ /* 0x000fe200078e0202 */
[----:B------:R-:W-:Y:S03]  /*b1d0*/  @!P6 LEA.HI.X R133, R3, c[0x0][0x2a4], R133, 0x2, P0 ;  /* 0x0000a9000385ea11 */ /* 0x000fe600000f1485 */
[----:B------:R-:W-:Y:S01]  /*b1e0*/  IMAD.WIDE.U32 R2, R184, c[0x0][0x1e0], RZ ;  /* 0x00007800b8027a25 */ /* 0x000fe200078e00ff */
[----:B------:R-:W-:Y:S01]  /*b1f0*/  SHF.R.S32.HI R0, RZ, 0x1f, R184 ;  /* 0x0000001fff007819 */ /* 0x000fe200000114b8 */
[----:B------:R-:W4:Y:S04]  /*b200*/  @!P6 LDG.E R181, [R132.64] ;  /* 0x0000000684b5e981 */ /* 0x000f28000c1e1900 */
[----:B------:R1:W-:Y:S01]  /*b210*/  STL [R1+0x60], R184 ;  /* 0x000060b801007387 */ /* 0x0003e20000100800 */
[----:B------:R-:W-:Y:S04]  /*b220*/  IMAD R0, R0, c[0x0][0x1e0], RZ ;  /* 0x0000780000007a24 */ /* 0x000fe800078e02ff */
[----:B------:R-:W-:Y:S05]  /*b230*/  IMAD R0, R184, c[0x0][0x1e4], R0 ;  /* 0x00007900b8007a24 */ /* 0x000fea00078e0200 */
[----:B------:R-:W-:Y:S02]  /*b240*/  IADD3 R3, R3, R0, RZ ;  /* 0x0000000003037210 */ /* 0x000fe40007ffe0ff */
[----:B-1----:R-:W-:Y:S02]  /*b250*/  SHF.L.U32 R184, R248, 0x1, RZ ;  /* 0x00000001f8b87819 */ /* 0x002fe400000006ff */
[----:B----4-:R-:W-:Y:S01]  /*b260*/  SHF.R.S32.HI R133, RZ, 0x1f, R181 ;  /* 0x0000001fff857819 */ /* 0x010fe200000114b5 */
[----:B------:R1:W-:Y:S01]  /*b270*/  STL [R1+0x5c], R181 ;  /* 0x00005cb501007387 */ /* 0x0003e20000100800 */
[----:B------:R-:W-:Y:S04]  /*b280*/  IMAD.WIDE.U32 R2, R181, c[0x0][0x1f0], R2 ;  /* 0x00007c00b5027a25 */ /* 0x000fe800078e0002 */
[----:B------:R-:W-:Y:S01]  /*b290*/  IMAD R133, R133, c[0x0][0x1f0], RZ ;  /* 0x00007c0085857a24 */ /* 0x000fe200078e02ff */
[----:B------:R-:W-:Y:S02]  /*b2a0*/  IADD3 R0, P0, R182, R2, RZ ;  /* 0x00000002b6007210 */ /* 0x000fe40007f1e0ff */
[----:B------:R-:W-:Y:S01]  /*b2b0*/  SHF.L.U64.HI R182, R250, 0x1, R180 ;  /* 0x00000001fab67819 */ /* 0x000fe200000102b4 */
[----:B------:R-:W-:Y:S01]  /*b2c0*/  IMAD R133, R181, c[0x0][0x1f4], R133 ;  /* 0x00007d00b5857a24 */ /* 0x000fe200078e0285 */
[----:B--2---:R-:W-:Y:S04]  /*b2d0*/  SHF.L.U64.HI R180, R248, 0x1, R177 ;  /* 0x00000001f8b47819 */ /* 0x004fe800000102b1 */
[----:B------:R-:W-:Y:S02]  /*b2e0*/  IADD3.X R133, R178, R3, R133, P0, !PT ;  /* 0x00000003b2857210 */ /* 0x000fe400007fe485 */
[C---:B------:R-:W-:Y:S04]  /*b2f0*/  LEA R178, P0, R0.reuse, c[0x0][0x1c8], 0x1 ;  /* 0x0000720000b27a11 */ /* 0x040fe800078008ff */
[----:B------:R-:W-:Y:S02]  /*b300*/  LEA.HI.X R133, R0, c[0x0][0x1cc], R133, 0x1, P0 ;  /* 0x0000730000857a11 */ /* 0x000fe400000f0c85 */
[----:B-1----:R-:W-:Y:S02]  /*b310*/  SHF.L.U64.HI R181, R251, 0x1, R179 ;  /* 0x00000001fbb57819 */ /* 0x002fe400000102b3 */
[----:B---3--:R-:W-:Y:S01]  /*b320*/  SHF.L.U64.HI R179, R249, 0x1, R176 ;  /* 0x00000001f9b37819 */ /* 0x008fe200000102b0 */
[----:B------:R-:W-:-:S05]  /*b330*/  BRA.DIV ~URZ, `(.L_x_539) ;  /* 0x000069f27f007947 */ /* 0x000fca000b800000 */
[----:B------:R1:W2:Y:S02]  /*b340*/  SHFL.IDX PT, R132, R133, RZ, 0x181f ;  /* 0x00181fff85847589 */ /* 0x0002a400000e0000 */
.L_x_586:
[----:B------:R-:W-:-:S05]  /*b350*/  BRA.DIV ~URZ, `(.L_x_540) ;  /* 0x00006a427f007947 */ /* 0x000fca000b800000 */
[----:B------:R-:W3:Y:S04]  /*b360*/  LDL R176, [R1+0x54] ;  /* 0x0000540001b07983 */ /* 0x000ee80000100800 */
[----:B------:R-:W4:Y:S04]  /*b370*/  LDL R187, [R1+0x50] ;  /* 0x0000500001bb7983 */ /* 0x000f280000100800 */
[----:B------:R-:W1:Y:S01]  /*b380*/  SHFL.IDX PT, R0, R178, RZ, 0x181f ;  /* 0x00181fffb2007589 */ /* 0x000e6200000e0000 */
[----:B---3--:R-:W-:Y:S04]  /*b390*/  IADD3 R2, -R176, 0x10, RZ ;  /* 0x00000010b0027810 */ /* 0x008fe80007ffe1ff */
[----:B------:R-:W-:Y:S04]  /*b3a0*/  LOP3.LUT R2, R2, 0xf, RZ, 0xc0, !PT ;  /* 0x0000000f02027812 */ /* 0x000fe800078ec0ff */
[----:B-1----:R-:W-:Y:S04]  /*b3b0*/  IADD3 R2, P1, P0, R2, R0, R183 ;  /* 0x0000000002027210 */ /* 0x002fe8000783e0b7 */
[----:B--2---:R-:W-:Y:S02]  /*b3c0*/  IADD3.X R3, RZ, R132, R179, P1, P0 ;  /* 0x00000084ff037210 */ /* 0x004fe40000fe04b3 */
[----:B------:R-:W-:Y:S11]  /*b3d0*/  ISETP.NE.U32.AND P0, PT, R176, RZ, PT ;  /* 0x000000ffb000720c */ /* 0x000ff60003f05070 */
[----:B------:R-:W-:Y:S02]  /*b3e0*/  @!UPT UIADD3 URZ, URZ, URZ, URZ ;  /* 0x0000003f3f3ff290 */ /* 0x000fe4000fffe03f */
[----:B------:R-:W-:Y:S01]  /*b3f0*/  @!PT LDS RZ, [RZ] ;  /* 0x00000000fffff984 */ /* 0x000fe20000000800 */
[----:B------:R-:W-:Y:S01]  /*b400*/  @!PT LDS RZ, [RZ] ;  /* 0x00000000fffff984 */ /* 0x000fe20000000800 */
[----:B----4-:R1:W-:Y:S02]  /*b410*/  LDGSTS.E.BYPASS.LTC128B.128.ZFILL [R187+0x10100], [R2.64], P0 ;  /* 0x1010000002bb7fae */ /* 0x0103e40008141d46 */
[----:B-1----:R-:W-:Y:S05]  /*b420*/  IADD3 R2, P0, R0, R184, RZ ;  /* 0x000000b800027210 */ /* 0x002fea0007f1e0ff */
[----:B------:R-:W-:Y:S01]  /*b430*/  IMAD.X R3, R132, 0x1, R180, P0 ;  /* 0x0000000184037824 */ /* 0x000fe200000e06b4 */
[----:B------:R-:W-:Y:S04]  /*b440*/  IADD3 R176, P0, R0, R185, RZ ;  /* 0x000000b900b07210 */ /* 0x000fe80007f1e0ff */
[----:B------:R1:W-:Y:S01]  /*b450*/  LDGSTS.E.BYPASS.LTC128B.128 [R187+0x12100], [R2.64], !P5 ;  /* 0x1210000002bb7fae */ /* 0x0003e2000e901d46 */
[----:B------:R-:W-:Y:S05]  /*b460*/  IMAD.X R177, R132, 0x1, R181, P0 ;  /* 0x0000000184b17824 */ /* 0x000fea00000e06b5 */
[----:B------:R2:W-:Y:S01]  /*b470*/  LDGSTS.E.BYPASS.LTC128B.128 [R187+0x14100], [R176.64], !P4 ;  /* 0x14100000b0bb7fae */ /* 0x0005e2000e101d46 */
[----:B-1----:R-:W-:Y:S03]  /*b480*/  IADD3 R2, P0, R0, R186, RZ ;  /* 0x000000ba00027210 */ /* 0x002fe60007f1e0ff */
[----:B------:R2:W1:Y:S02]  /*b490*/  SHFL.IDX PT, R0, R178, 0x1, 0x181f ;  /* 0x00381f00b2007f89 */ /* 0x00046400000e0000 */
[----:B------:R-:W-:Y:S02]  /*b4a0*/  IMAD.X R3, R132, 0x1, R182, P0 ;  /* 0x0000000184037824 */ /* 0x000fe400000e06b6 */
[----:B------:R2:W3:Y:S04]  /*b4b0*/  SHFL.IDX PT, R132, R133, 0x1, 0x181f ;  /* 0x00381f0085847f89 */ /* 0x0004e800000e0000 */
[----:B------:R2:W-:Y:S02]  /*b4c0*/  LDGSTS.E.BYPASS.LTC128B.128 [R187+0x16100], [R2.64], !P3 ;  /* 0x1610000002bb7fae */ /* 0x0005e4000d901d46 */
.L_x_587:
[----:B--2---:R-:W2:Y:S04]  /*b4d0*/  LDL.LU R2, [R1+0x54] ;  /* 0x0000540001027983 */ /* 0x004ea80000300800 */
[----:B------:R-:W4:Y:S01]  /*b4e0*/  LDL R133, [R1+0x50] ;  /* 0x0000500001857983 */ /* 0x000f220000100800 */
[C---:B--2---:R-:W-:Y:S02]  /*b4f0*/  ISETP.NE.U32.AND P0, PT, R2.reuse, RZ, PT ;  /* 0x000000ff0200720c */ /* 0x044fe40003f05070 */
[----:B------:R-:W-:Y:S04]  /*b500*/  IADD3 R2, -R2, 0x10, RZ ;  /* 0x0000001002027810 */ /* 0x000fe80007ffe1ff */
[----:B------:R-:W-:Y:S04]  /*b510*/  LOP3.LUT R2, R2, 0xf, RZ, 0xc0, !PT ;  /* 0x0000000f02027812 */ /* 0x000fe800078ec0ff */
[----:B-1----:R-:W-:Y:S04]  /*b520*/  IADD3 R2, P2, P1, R2, R0, R183 ;  /* 0x0000000002027210 */ /* 0x002fe8000795e0b7 */
[----:B---3--:R-:W-:Y:S02]  /*b530*/  IADD3.X R3, RZ, R132, R179, P2, P1 ;  /* 0x00000084ff037210 */ /* 0x008fe400017e24b3 */
[C---:B------:R-:W-:Y:S03]  /*b540*/  IADD3 R176, P1, R0.reuse, R185, RZ ;  /* 0x000000b900b07210 */ /* 0x040fe60007f3e0ff */
[----:B------:R-:W-:Y:S01]  /*b550*/  @!PT LDS RZ, [RZ] ;  /* 0x00000000fffff984 */ /* 0x000fe20000000800 */
[----:B------:R-:W-:Y:S01]  /*b560*/  @!PT LDS RZ, [RZ] ;  /* 0x00000000fffff984 */ /* 0x000fe20000000800 */
[----:B------:R-:W-:Y:S01]  /*b570*/  @!PT LDS RZ, [RZ] ;  /* 0x00000000fffff984 */ /* 0x000fe20000000800 */
[----:B----4-:R1:W-:Y:S01]  /*b580*/  LDGSTS.E.BYPASS.LTC128B.128.ZFILL [R133+0x11100], [R2.64], P0 ;  /* 0x1110000002857fae */ /* 0x0103e20008141d46 */
[----:B------:R-:W-:Y:S01]  /*b590*/  IADD3 R178, P0, R0, R184, RZ ;  /* 0x000000b800b27210 */ /* 0x000fe20007f1e0ff */
[C---:B------:R-:W-:Y:S04]  /*b5a0*/  IMAD.X R177, R132.reuse, 0x1, R181, P1 ;  /* 0x0000000184b17824 */ /* 0x040fe800008e06b5 */
[----:B------:R-:W-:Y:S05]  /*b5b0*/  IMAD.X R179, R132, 0x1, R180, P0 ;  /* 0x0000000184b37824 */ /* 0x000fea00000e06b4 */
[----:B------:R2:W-:Y:S04]  /*b5c0*/  LDGSTS.E.BYPASS.LTC128B.128 [R133+0x13100], [R178.64], !P5 ;  /* 0x13100000b2857fae */ /* 0x0005e8000e901d46 */
[----:B------:R2:W-:Y:S01]  /*b5d0*/  LDGSTS.E.BYPASS.LTC128B.128 [R133+0x15100], [R176.64], !P4 ;  /* 0x15100000b0857fae */ /* 0x0005e2000e101d46 */
[----:B-1----:R-:W-:Y:S05]  /*b5e0*/  IADD3 R2, P0, R0, R186, RZ ;  /* 0x000000ba00027210 */ /* 0x002fea0007f1e0ff */
[----:B------:R-:W-:Y:S05]  /*b5f0*/  IMAD.X R3, R132, 0x1, R182, P0 ;  /* 0x0000000184037824 */ /* 0x000fea00000e06b6 */
[----:B------:R2:W-:Y:S03]  /*b600*/  LDGSTS.E.BYPASS.LTC128B.128 [R133+0x17100], [R2.64], !P3 ;  /* 0x1710000002857fae */ /* 0x0005e6000d901d46 */
.L_x_538:
[----:B------:R-:W-:Y:S05]  /*b610*/  BSYNC B0 ;  /* 0x0000000000007941 */ /* 0x000fea0003800000 */
.L_x_537:
[----:B--2---:R-:W-:Y:S01]  /*b620*/  FMNMX.FTZ R2, R4, R134, !PT ;  /* 0x0000008604027209 */ /* 0x004fe20007810000 */
[----:B------:R-:W0:Y:S01]  /*b630*/  LDGDEPBAR ;  /* 0x00000000000079af */ /* 0x000e220000000000 */
[----:B------:R-:W-:Y:S02]  /*b640*/  FMNMX.FTZ R0, R6, R135, !PT ;  /* 0x0000008706007209 */ /* 0x000fe40007810000 */
        /* <DEDUP_REMOVED lines=29> */
[----:B------:R-:W-:Y:S01]  /*b820*/  FMNMX.FTZ R176, R35, R0, !PT ;  /* 0x0000000023b07209 */ /* 0x000fe20007810000 */
[----:B------:R-:W-:-:S05]  /*b830*/  BRA.DIV ~URZ, `(.L_x_541) ;  /* 0x000067f27f007947 */ /* 0x000fca000b800000 */
[----:B------:R-:W1:Y:S02]  /*b840*/  SHFL.BFLY PT, R0, R132, 0x2, 0x1f ;  /* 0x0c401f0084007f89 */ /* 0x000e6400000e0000 */
[----:B-1----:R-:W-:Y:S05]  /*b850*/  FMNMX.FTZ R132, R132, R0, !PT ;  /* 0x0000000084847209 */ /* 0x002fea0007810000 */
[----:B------:R-:W1:Y:S02]  /*b860*/  SHFL.BFLY PT, R133, R132, 0x1, 0x1f ;  /* 0x0c201f0084857f89 */ /* 0x000e6400000e0000 */
[----:B-1----:R-:W-:Y:S02]  /*b870*/  FMNMX.FTZ R133, R132, R133, !PT ;  /* 0x0000008584857209 */ /* 0x002fe40007810000 */
[----:B------:R-:W1:Y:S02]  /*b880*/  SHFL.BFLY PT, R132, R176, 0x2, 0x1f ;  /* 0x0c401f00b0847f89 */ /* 0x000e6400000e0000 */
[----:B-1----:R-:W-:Y:S05]  /*b890*/  FMNMX.FTZ R132, R176, R132, !PT ;  /* 0x00000084b0847209 */ /* 0x002fea0007810000 */
[----:B------:R1:W2:Y:S02]  /*b8a0*/  SHFL.BFLY PT, R0, R132, 0x1, 0x1f ;  /* 0x0c201f0084007f89 */ /* 0x0002a400000e0000 */
.L_x_588:
[----:B------:R-:W3:Y:S01]  /*b8b0*/  LDL.LU R177, [R1+0x7c] ;  /* 0x00007c0001b17983 */ /* 0x000ee20000300800 */
[----:B--2---:R-:W-:Y:S01]  /*b8c0*/  FMNMX.FTZ R3, R0, R132, !PT ;  /* 0x0000008400037209 */ /* 0x004fe20007810000 */
[C---:B-1----:R-:W-:Y:S01]  /*b8d0*/  FMUL.FTZ R132, R133.reuse, c[0x0][0x2d0] ;  /* 0x0000b40085847a20 */ /* 0x042fe20000410000 */
[----:B------:R-:W-:Y:S01]  /*b8e0*/  WARPSYNC 0xffffffff ;  /* 0xffffffff00007948 */ /* 0x000fe20003800000 */
        /* <DEDUP_REMOVED lines=10> */
[----:B------:R-:W3:Y:S01]  /*b990*/  MUFU.EX2 R4, R4 ;  /* 0x0000000400047308 */ /* 0x000ee20000000800 */
        /* <DEDUP_REMOVED lines=9> */
[----:B------:R-:W-:Y:S03]  /*ba30*/  FFMA.FTZ R132, R33, c[0x0][0x2d0], -R132 ;  /* 0x0000b40021847a23 */ /* 0x000fe60000010884 */
[----:B------:R-:W-:Y:S10]  /*ba40*/  MUFU.EX2 R8, R8 ;  /* 0x0000000800087308 */ /* 0x000ff40000000800 */
[----:B------:R-:W1:Y:S10]  /*ba50*/  MUFU.EX2 R9, R9 ;  /* 0x0000000900097308 */ /* 0x000e740000000800 */
[----:B------:R-:W-:Y:S01]  /*ba60*/  MUFU.EX2 R132, R132 ;  /* 0x0000008400847308 */ /* 0x000fe20000000800 */
[C---:B---3--:R-:W-:Y:S01]  /*ba70*/  FFMA.FTZ R0, R2.reuse, R177, R4 ;  /* 0x000000b102007223 */ /* 0x048fe20000010004 */
[----:B-1----:R-:W-:Y:S01]  /*ba80*/  F2FP.PACK_AB R178, R9, R8 ;  /* 0x0000000809b2723e */ /* 0x002fe200000000ff */
[----:B------:R-:W-:Y:S02]  /*ba90*/  FMUL.FTZ R16, R2, R152 ;  /* 0x0000009802107220 */ /* 0x000fe40000410000 */
[C---:B------:R-:W-:Y:S01]  /*baa0*/  FADD.FTZ R5, R176.reuse, R0 ;  /* 0x00000000b0057221 */ /* 0x040fe20000010000 */
[----:B------:R-:W-:Y:S01]  /*bab0*/  F2FP.PACK_AB R176, R176, R4 ;  /* 0x00000004b0b0723e */ /* 0x000fe200000000ff */
[C---:B------:R-:W-:Y:S02]  /*bac0*/  FMUL.FTZ R4, R3.reuse, c[0x0][0x2d0] ;  /* 0x0000b40003047a20 */ /* 0x040fe40000410000 */
[----:B------:R-:W-:Y:S02]  /*bad0*/  FADD.FTZ R0, -R3, R135 ;  /* 0x0000008703007221 */ /* 0x000fe40000010100 */
[--C-:B------:R-:W-:Y:S02]  /*bae0*/  FFMA.FTZ R180, R15, c[0x0][0x2d0], -R4.reuse ;  /* 0x0000b4000fb47a23 */ /* 0x100fe40000010804 */
[----:B------:R-:W2:Y:S01]  /*baf0*/  LDL.LU R15, [R1+0x78] ;  /* 0x00007800010f7983 */ /* 0x000ea20000300800 */
[----:B------:R-:W-:Y:S02]  /*bb00*/  FMUL.FTZ R0, R0, c[0x0][0x2d0] ;  /* 0x0000b40000007a20 */ /* 0x000fe40000410000 */
[--C-:B------:R-:W-:Y:S02]  /*bb10*/  FFMA.FTZ R6, R6, c[0x0][0x2d0], -R4.reuse ;  /* 0x0000b40006067a23 */ /* 0x100fe40000010804 */
[--C-:B------:R-:W-:Y:S02]  /*bb20*/  FFMA.FTZ R7, R7, c[0x0][0x2d0], -R4.reuse ;  /* 0x0000b40007077a23 */ /* 0x100fe40000010804 */
[----:B------:R-:W1:Y:S01]  /*bb30*/  MUFU.EX2 R0, R0 ;  /* 0x0000000000007308 */ /* 0x000e620000000800 */
[--C-:B------:R-:W-:Y:S01]  /*bb40*/  FFMA.FTZ R181, R14, c[0x0][0x2d0], -R4.reuse ;  /* 0x0000b4000eb57a23 */ /* 0x100fe20000010804 */
[----:B------:R-:W-:Y:S01]  /*bb50*/  MOV R14, R28 ;  /* 0x0000001c000e7202 */ /* 0x000fe20000000f00 */
[C---:B------:R-:W-:Y:S02]  /*bb60*/  FMUL.FTZ R28, R2.reuse, R140 ;  /* 0x0000008c021c7220 */ /* 0x040fe40000410000 */
[----:B------:R-:W3:Y:S01]  /*bb70*/  LDL R140, [R1+0x30] ;  /* 0x00003000018c7983 */ /* 0x000ee20000100800 */
[----:B------:R-:W-:Y:S02]  /*bb80*/  FMUL.FTZ R25, R2, R145 ;  /* 0x0000009102197220 */ /* 0x000fe40000410000 */
[--C-:B------:R-:W-:Y:S01]  /*bb90*/  FFMA.FTZ R34, R34, c[0x0][0x2d0], -R4.reuse ;  /* 0x0000b40022227a23 */ /* 0x100fe20000010804 */
[----:B------:R-:W4:Y:S01]  /*bba0*/  LDL R145, [R1+0x3c] ;  /* 0x00003c0001917983 */ /* 0x000f220000100800 */
[----:B------:R-:W-:Y:S01]  /*bbb0*/  MUFU.EX2 R177, R6 ;  /* 0x0000000600b17308 */ /* 0x000fe20000000800 */
[--C-:B------:R-:W-:Y:S02]  /*bbc0*/  FFMA.FTZ R35, R35, c[0x0][0x2d0], -R4.reuse ;  /* 0x0000b40023237a23 */ /* 0x100fe40000010804 */
[--C-:B------:R-:W-:Y:S01]  /*bbd0*/  FFMA.FTZ R134, R10, c[0x0][0x2d0], -R4.reuse ;  /* 0x0000b4000a867a23 */ /* 0x100fe20000010804 */
[----:B------:R-:W-:Y:S01]  /*bbe0*/  MOV R10, R32 ;  /* 0x00000020000a7202 */ /* 0x000fe20000000f00 */
        /* <DEDUP_REMOVED lines=10> */
[----:B------:R-:W-:Y:S01]  /*bc90*/  FFMA.FTZ R135, R11, c[0x0][0x2d0], -R4 ;  /* 0x0000b4000b877a23 */ /* 0x000fe20000010804 */
[----:B------:R-:W-:Y:S01]  /*bca0*/  MOV R11, R29 ;  /* 0x0000001d000b7202 */ /* 0x000fe20000000f00 */
[----:B------:R-:W-:Y:S02]  /*bcb0*/  FADD.FTZ R4, R8, R5 ;  /* 0x0000000508047221 */ /* 0x000fe40000010000 */
[C---:B------:R-:W-:Y:S02]  /*bcc0*/  FMUL.FTZ R32, R2.reuse, R136 ;  /* 0x0000008802207220 */ /* 0x040fe40000410000 */
[C---:B------:R-:W-:Y:S02]  /*bcd0*/  FMUL.FTZ R33, R2.reuse, R137 ;  /* 0x0000008902217220 */ /* 0x040fe40000410000 */
[----:B------:R-:W-:Y:S01]  /*bce0*/  FADD.FTZ R188, R9, R4 ;  /* 0x0000000409bc7221 */ /* 0x000fe20000010000 */
[----:B------:R-:W-:Y:S01]  /*bcf0*/  MUFU.EX2 R189, R189 ;  /* 0x000000bd00bd7308 */ /* 0x000fe20000000800 */
[----:B------:R-:W-:Y:S01]  /*bd00*/  FMUL.FTZ R4, R2, R164 ;  /* 0x000000a402047220 */ /* 0x000fe20000410000 */
[----:B------:R-:W-:Y:S01]  /*bd10*/  MOV R164, R35 ;  /* 0x0000002300a47202 */ /* 0x000fe20000000f00 */
[----:B-1----:R-:W-:Y:S02]  /*bd20*/  FMUL.FTZ R35, R0, R139 ;  /* 0x0000008b00237220 */ /* 0x002fe40000410000 */
[----:B------:R-:W-:Y:S01]  /*bd30*/  FMUL.FTZ R5, R2, R165 ;  /* 0x000000a502057220 */ /* 0x000fe20000410000 */
[----:B------:R-:W-:Y:S01]  /*bd40*/  MOV R165, R34 ;  /* 0x0000002200a57202 */ /* 0x000fe20000000f00 */
[----:B------:R-:W-:Y:S02]  /*bd50*/  FMUL.FTZ R34, R0, R138 ;  /* 0x0000008a00227220 */ /* 0x000fe40000410000 */
[C---:B------:R-:W-:Y:S01]  /*bd60*/  FMUL.FTZ R12, R2.reuse, R156 ;  /* 0x0000009c020c7220 */ /* 0x040fe20000410000 */
[----:B------:R-:W-:Y:S01]  /*bd70*/  MUFU.EX2 R191, R191 ;  /* 0x000000bf00bf7308 */ /* 0x000fe20000000800 */
[C---:B------:R-:W-:Y:S02]  /*bd80*/  FMUL.FTZ R17, R2.reuse, R153 ;  /* 0x0000009902117220 */ /* 0x040fe40000410000 */
[C---:B------:R-:W-:Y:S01]  /*bd90*/  FMUL.FTZ R24, R2.reuse, R144 ;  /* 0x0000009002187220 */ /* 0x040fe20000410000 */
[----:B------:R-:W-:Y:S01]  /*bda0*/  MOV R144, R179 ;  /* 0x000000b300907202 */ /* 0x000fe20000000f00 */
[C---:B------:R-:W-:Y:S02]  /*bdb0*/  FMUL.FTZ R29, R2.reuse, R141 ;  /* 0x0000008d021d7220 */ /* 0x040fe40000410000 */
[----:B------:R-:W4:Y:S01]  /*bdc0*/  LDL R141, [R1+0x38] ;  /* 0x00003800018d7983 */ /* 0x000f220000100800 */
[C---:B------:R-:W-:Y:S01]  /*bdd0*/  FMUL.FTZ R8, R2.reuse, R160 ;  /* 0x000000a002087220 */ /* 0x040fe20000410000 */
[----:B------:R-:W-:Y:S01]  /*bde0*/  MOV R160, R31 ;  /* 0x0000001f00a07202 */ /* 0x000fe20000000f00 */
[----:B------:R-:W-:Y:S01]  /*bdf0*/  MUFU.EX2 R153, R134 ;  /* 0x0000008600997308 */ /* 0x000fe20000000800 */
[C---:B------:R-:W-:Y:S01]  /*be00*/  FMUL.FTZ R9, R2.reuse, R161 ;  /* 0x000000a102097220 */ /* 0x040fe20000410000 */
[----:B------:R-:W-:Y:S01]  /*be10*/  MOV R161, R30 ;  /* 0x0000001e00a17202 */ /* 0x000fe20000000f00 */
[----:B------:R-:W-:Y:S01]  /*be20*/  FMUL.FTZ R13, R2, R157 ;  /* 0x0000009d020d7220 */ /* 0x000fe20000410000 */
[----:B------:R-:W-:Y:S01]  /*be30*/  MOV R157, R10 ;  /* 0x0000000a009d7202 */ /* 0x000fe20000000f00 */
[----:B------:R-:W-:Y:S02]  /*be40*/  FMUL.FTZ R10, R0, R162 ;  /* 0x000000a2000a7220 */ /* 0x000fe40000410000 */
[----:B------:R-:W-:Y:S01]  /*be50*/  FMUL.FTZ R21, R2, R149 ;  /* 0x0000009502157220 */ /* 0x000fe20000410000 */
[----:B------:R-:W-:Y:S01]  /*be60*/  MOV R149, R11 ;  /* 0x0000000b00957202 */ /* 0x000fe20000000f00 */
[----:B------:R-:W-:Y:S01]  /*be70*/  FMUL.FTZ R11, R0, R163 ;  /* 0x000000a3000b7220 */ /* 0x000fe20000410000 */
[----:B------:R-:W1:Y:S01]  /*be80*/  MUFU.EX2 R156, R135 ;  /* 0x00000087009c7308 */ /* 0x000e620000000800 */
[----:B------:R-:W-:Y:S01]  /*be90*/  FMUL.FTZ R20, R2, R148 ;  /* 0x0000009402147220 */ /* 0x000fe20000410000 */
[----:B------:R-:W-:Y:S01]  /*bea0*/  MOV R148, R14 ;  /* 0x0000000e00947202 */ /* 0x000fe20000000f00 */
        /* <DEDUP_REMOVED lines=8> */
[C---:B------:R-:W-:Y:S02]  /*bf30*/  FMUL.FTZ R30, R0.reuse, R142 ;  /* 0x0000008e001e7220 */ /* 0x040fe40000410000 */
[----:B------:R-:W-:Y:S01]  /*bf40*/  FMUL.FTZ R31, R0, R143 ;  /* 0x0000008f001f7220 */ /* 0x000fe20000410000 */
[----:B------:R-:W-:Y:S01]  /*bf50*/  MUFU.EX2 R135, R184 ;  /* 0x000000b800877308 */ /* 0x000fe20000000800 */
[C---:B-----5:R-:W-:Y:S02]  /*bf60*/  FMUL.FTZ R36, R2.reuse, R36 ;  /* 0x0000002402247220 */ /* 0x060fe40000410000 */
[----:B------:R-:W-:Y:S01]  /*bf70*/  FMUL.FTZ R37, R2, R37 ;  /* 0x0000002502257220 */ /* 0x000fe20000410000 */
[----:B-1----:R-:W-:Y:S01]  /*bf80*/  F2FP.PACK_AB R179, R156, R153 ;  /* 0x000000999cb3723e */ /* 0x002fe200000000ff */
        /* <DEDUP_REMOVED lines=9> */
[----:B------:R-:W-:Y:S01]  /*c020*/  MUFU.EX2 R184, R181 ;  /* 0x000000b500b87308 */ /* 0x000fe20000000800 */
[C---:B------:R-:W-:Y:S02]  /*c030*/  FMUL.FTZ R46, R0.reuse, R46 ;  /* 0x0000002e002e7220 */ /* 0x040fe40000410000 */
[----:B------:R-:W-:Y:S02]  /*c040*/  FMUL.FTZ R47, R0, R47 ;  /* 0x0000002f002f7220 */ /* 0x000fe40000410000 */
        /* <DEDUP_REMOVED lines=81> */
[C---:B------:R-:W-:Y:S02]  /*c560*/  FMUL.FTZ R125, R2.reuse, R125 ;  /* 0x0000007d027d7220 */ /* 0x040fe40000410000 */
[C---:B------:R-:W-:Y:S02]  /*c570*/  FMUL.FTZ R128, R2.reuse, R128 ;  /* 0x0000008002807220 */ /* 0x040fe40000410000 */
[----:B------:R-:W-:Y:S02]  /*c580*/  FMUL.FTZ R129, R2, R129 ;  /* 0x0000008102817220 */ /* 0x000fe40000410000 */
[----:B------:R3:W1:Y:S01]  /*c590*/  MUFU.EX2 R2, R186 ;  /* 0x000000ba00027308 */ /* 0x0006620000000800 */
[C---:B------:R-:W-:Y:S02]  /*c5a0*/  FMUL.FTZ R126, R0.reuse, R126 ;  /* 0x0000007e007e7220 */ /* 0x040fe40000410000 */
[C---:B------:R-:W-:Y:S02]  /*c5b0*/  FMUL.FTZ R127, R0.reuse, R127 ;  /* 0x0000007f007f7220 */ /* 0x040fe40000410000 */
[C---:B------:R-:W-:Y:S02]  /*c5c0*/  FMUL.FTZ R130, R0.reuse, R130 ;  /* 0x0000008200827220 */ /* 0x040fe40000410000 */
[C---:B------:R-:W-:Y:S02]  /*c5d0*/  FMUL.FTZ R131, R0.reuse, R131 ;  /* 0x0000008300837220 */ /* 0x040fe40000410000 */
[C---:B--2---:R-:W-:Y:S01]  /*c5e0*/  FFMA.FTZ R6, R0.reuse, R15, R177 ;  /* 0x0000000f00067223 */ /* 0x044fe200000100b1 */
[C---:B------:R-:W-:Y:S01]  /*c5f0*/  F2FP.PACK_AB R177, R7.reuse, R177 ;  /* 0x000000b107b1723e */ /* 0x040fe200000000ff */
[C---:B------:R-:W-:Y:S02]  /*c600*/  FMUL.FTZ R15, R0.reuse, R159 ;  /* 0x0000009f000f7220 */ /* 0x040fe40000410000 */
[----:B------:R-:W-:Y:S02]  /*c610*/  FADD.FTZ R152, R7, R6 ;  /* 0x0000000607987221 */ /* 0x000fe40000010000 */
[C---:B------:R-:W-:Y:S02]  /*c620*/  FMUL.FTZ R6, R0.reuse, R166 ;  /* 0x000000a600067220 */ /* 0x040fe40000410000 */
[----:B------:R-:W2:Y:S01]  /*c630*/  LDL R166, [R1+0x2c] ;  /* 0x00002c0001a67983 */ /* 0x000ea20000100800 */
[----:B------:R-:W-:Y:S02]  /*c640*/  FMUL.FTZ R7, R0, R167 ;  /* 0x000000a700077220 */ /* 0x000fe40000410000 */
[----:B------:R-:W-:Y:S01]  /*c650*/  FADD.FTZ R0, R134, R188 ;  /* 0x000000bc86007221 */ /* 0x000fe20000010000 */
[----:B------:R-:W2:Y:S01]  /*c660*/  LDL R167, [R1+0x34] ;  /* 0x0000340001a77983 */ /* 0x000ea20000100800 */
[----:B---3--:R-:W-:Y:S02]  /*c670*/  MOV R186, R140 ;  /* 0x0000008c00ba7202 */ /* 0x008fe40000000f00 */
[----:B-1----:R-:W-:Y:S01]  /*c680*/  FADD.FTZ R0, R2, R0 ;  /* 0x0000000002007221 */ /* 0x002fe20000010000 */
[----:B----4-:R-:W-:Y:S01]  /*c690*/  MOV R187, R141 ;  /* 0x0000008d00bb7202 */ /* 0x010fe20000000f00 */
[----:B--2---:R-:W1:Y:S01]  /*c6a0*/  LDSM.16.MT88.4 R136, [R166] ;  /* 0x00000000a688783b */ /* 0x004e620000004200 */
[----:B------:R-:W-:Y:S01]  /*c6b0*/  MOV R188, R167 ;  /* 0x000000a700bc7202 */ /* 0x000fe20000000f00 */
[C---:B-1----:R-:W-:Y:S08]  /*c6c0*/  HMMA.16816.F32 R4, R176.reuse, R136, R4 ;  /* 0x00000088b004723c */ /* 0x042ff00000001804 */
[C---:B------:R-:W-:Y:S01]  /*c6d0*/  HMMA.16816.F32 R8, R176.reuse, R138, R8 ;  /* 0x0000008ab008723c */ /* 0x040fe20000001808 */
[----:B------:R-:W1:Y:S07]  /*c6e0*/  LDSM.16.MT88.4 R136, [R167] ;  /* 0x00000000a788783b */ /* 0x000e6e0000004200 */
[C---:B-1----:R-:W-:Y:S08]  /*c6f0*/  HMMA.16816.F32 R12, R176.reuse, R136, R12 ;  /* 0x00000088b00c723c */ /* 0x042ff0000000180c */
[C---:B------:R-:W-:Y:S01]  /*c700*/  HMMA.16816.F32 R16, R176.reuse, R138, R16 ;  /* 0x0000008ab010723c */ /* 0x040fe20000001810 */
[----:B------:R-:W1:Y:S07]  /*c710*/  LDSM.16.MT88.4 R136, [R140] ;  /* 0x000000008c88783b */ /* 0x000e6e0000004200 */
[C---:B-1----:R-:W-:Y:S08]  /*c720*/  HMMA.16816.F32 R20, R176.reuse, R136, R20 ;  /* 0x00000088b014723c */ /* 0x042ff00000001814 */
[C---:B------:R-:W-:Y:S01]  /*c730*/  HMMA.16816.F32 R24, R176.reuse, R138, R24 ;  /* 0x0000008ab018723c */ /* 0x040fe20000001818 */
[----:B------:R1:W2:Y:S03]  /*c740*/  LDSM.16.MT88.4 R136, [R145] ;  /* 0x000000009188783b */ /* 0x0002a60000004200 */
[----:B-1----:R-:W-:Y:S02]  /*c750*/  MOV R145, R144 ;  /* 0x0000009000917202 */ /* 0x002fe40000000f00 */
[----:B------:R-:W1:Y:S02]  /*c760*/  MUFU.EX2 R144, R185 ;  /* 0x000000b900907308 */ /* 0x000e640000000800 */
[C---:B--2---:R-:W-:Y:S08]  /*c770*/  HMMA.16816.F32 R28, R176.reuse, R136, R28 ;  /* 0x00000088b01c723c */ /* 0x044ff0000000181c */
[C---:B------:R-:W-:Y:S01]  /*c780*/  HMMA.16816.F32 R32, R176.reuse, R138, R32 ;  /* 0x0000008ab020723c */ /* 0x040fe20000001820 */
[----:B------:R-:W2:Y:S03]  /*c790*/  LDSM.16.MT88.4 R136, [R166+0x2000] ;  /* 0x00200000a688783b */ /* 0x000ea60000004200 */
[----:B-1----:R-:W-:Y:S04]  /*c7a0*/  FADD.FTZ R0, R144, R0 ;  /* 0x0000000090007221 */ /* 0x002fe80000010000 */
[----:B------:R-:W-:Y:S01]  /*c7b0*/  FADD.FTZ R0, R135, R0 ;  /* 0x0000000087007221 */ /* 0x000fe20000010000 */
        /* <DEDUP_REMOVED lines=26> */
[----:B------:R1:W2:Y:S03]  /*c960*/  LDSM.16.MT88.4 R136, [R167+0x6000] ;  /* 0x00600000a788783b */ /* 0x0002a60000004200 */
[----:B-1----:R-:W-:Y:S04]  /*c970*/  MOV R167, R145 ;  /* 0x0000009100a77202 */ /* 0x002fe80000000f00 */
[C---:B--2---:R-:W-:Y:S08]  /*c980*/  HMMA.16816.F32 R108, R176.reuse, R136, R108 ;  /* 0x00000088b06c723c */ /* 0x044ff0000000186c */
[C---:B------:R-:W-:Y:S01]  /*c990*/  HMMA.16816.F32 R112, R176.reuse, R138, R112 ;  /* 0x0000008ab070723c */ /* 0x040fe20000001870 */
[----:B------:R-:W1:Y:S07]  /*c9a0*/  LDSM.16.MT88.4 R136, [R140+0x6000] ;  /* 0x006000008c88783b */ /* 0x000e6e0000004200 */
[C---:B-1----:R-:W-:Y:S08]  /*c9b0*/  HMMA.16816.F32 R116, R176.reuse, R136, R116 ;  /* 0x00000088b074723c */ /* 0x042ff00000001874 */
[C---:B------:R-:W-:Y:S01]  /*c9c0*/  HMMA.16816.F32 R120, R176.reuse, R138, R120 ;  /* 0x0000008ab078723c */ /* 0x040fe20000001878 */
[----:B------:R-:W1:Y:S08]  /*c9d0*/  LDSM.16.MT88.4 R136, [R141+0x6000] ;  /* 0x006000008d88783b */ /* 0x000e700000004200 */
[----:B------:R-:W2:Y:S01]  /*c9e0*/  LDSM.16.MT88.4 R140, [R166+0x800] ;  /* 0x00080000a68c783b */ /* 0x000ea20000004200 */
[C---:B-1----:R-:W-:Y:S07]  /*c9f0*/  HMMA.16816.F32 R124, R176.reuse, R136, R124 ;  /* 0x00000088b07c723c */ /* 0x042fee000000187c */
[----:B------:R-:W-:Y:S01]  /*ca00*/  F2FP.PACK_AB R136, R2, R134 ;  /* 0x000000860288723e */ /* 0x000fe200000000ff */
[----:B------:R-:W-:Y:S01]  /*ca10*/  HMMA.16816.F32 R128, R176, R138, R128 ;  /* 0x0000008ab080723c */ /* 0x000fe20000001880 */
[----:B------:R1:W-:Y:S03]  /*ca20*/  MUFU.EX2 R2, R251 ;  /* 0x000000fb00027308 */ /* 0x0003e60000000800 */
[----:B------:R-:W-:Y:S03]  /*ca30*/  F2FP.PACK_AB R137, R181, R184 ;  /* 0x000000b8b589723e */ /* 0x000fe600000000ff */
[----:B------:R-:W-:Y:S02]  /*ca40*/  F2FP.PACK_AB R138, R135, R144 ;  /* 0x00000090878a723e */ /* 0x000fe400000000ff */
[----:B------:R-:W3:Y:S02]  /*ca50*/  LDSM.16.MT88.4 R144, [R188+0x800] ;  /* 0x00080000bc90783b */ /* 0x000ee40000004200 */
[----:B------:R4:W4:Y:S01]  /*ca60*/  MUFU.EX2 R134, R167 ;  /* 0x000000a700867308 */ /* 0x0009220000000800 */
[----:B------:R-:W-:Y:S07]  /*ca70*/  F2FP.PACK_AB R139, R183, R182 ;  /* 0x000000b6b78b723e */ /* 0x000fee00000000ff */
[C---:B--2---:R-:W-:Y:S02]  /*ca80*/  HMMA.16816.F32 R4, R136.reuse, R140, R4 ;  /* 0x0000008c8804723c */ /* 0x044fe40000001804 */
[----:B------:R-:W-:Y:S03]  /*ca90*/  MUFU.EX2 R135, R249 ;  /* 0x000000f900877308 */ /* 0x000fe60000000800 */
[----:B-1----:R-:W-:Y:S03]  /*caa0*/  MOV R251, R166 ;  /* 0x000000a600fb7202 */ /* 0x002fe60000000f00 */
[C---:B------:R-:W-:Y:S01]  /*cab0*/  HMMA.16816.F32 R8, R136.reuse, R142, R8 ;  /* 0x0000008e8808723c */ /* 0x040fe20000001808 */
[----:B------:R-:W1:Y:S03]  /*cac0*/  LDSM.16.MT88.4 R140, [R186+0x800] ;  /* 0x00080000ba8c783b */ /* 0x000e660000004200 */
[----:B------:R-:W-:Y:S01]  /*cad0*/  MUFU.EX2 R178, R157 ;  /* 0x0000009d00b27308 */ /* 0x000fe20000000800 */
[----:B----4-:R-:W-:Y:S01]  /*cae0*/  MOV R167, R148 ;  /* 0x0000009400a77202 */ /* 0x010fe20000000f00 */
[----:B------:R-:W-:Y:S06]  /*caf0*/  FADD.FTZ R0, R134, R0 ;  /* 0x0000000086007221 */ /* 0x000fec0000010000 */
[----:B------:R-:W-:Y:S02]  /*cb00*/  FADD.FTZ R0, R2, R0 ;  /* 0x0000000002007221 */ /* 0x000fe40000010000 */
[----:B------:R-:W2:Y:S01]  /*cb10*/  MUFU.EX2 R148, R250 ;  /* 0x000000fa00947308 */ /* 0x000ea20000000800 */
[C---:B---3--:R-:W-:Y:S08]  /*cb20*/  HMMA.16816.F32 R12, R136.reuse, R144, R12 ;  /* 0x00000090880c723c */ /* 0x048ff0000000180c */
[C---:B------:R-:W-:Y:S01]  /*cb30*/  HMMA.16816.F32 R16, R136.reuse, R146, R16 ;  /* 0x000000928810723c */ /* 0x040fe20000001810 */
[----:B------:R-:W3:Y:S03]  /*cb40*/  LDSM.16.MT88.4 R144, [R187+0x800] ;  /* 0x00080000bb90783b */ /* 0x000ee60000004200 */
[----:B--2---:R-:W-:Y:S04]  /*cb50*/  FADD.FTZ R0, R148, R0 ;  /* 0x0000000094007221 */ /* 0x004fe80000010000 */
[C---:B-1----:R-:W-:Y:S04]  /*cb60*/  HMMA.16816.F32 R20, R136.reuse, R140, R20 ;  /* 0x0000008c8814723c */ /* 0x042fe80000001814 */
[C---:B------:R-:W-:Y:S04]  /*cb70*/  FADD.FTZ R0, R135.reuse, R0 ;  /* 0x0000000087007221 */ /* 0x040fe80000010000 */
        /* <DEDUP_REMOVED lines=26> */
[C---:B--2---:R-:W-:Y:S04]  /*cd20*/  HMMA.16816.F32 R92, R136.reuse, R144, R92 ;  /* 0x00000090885c723c */ /* 0x044fe8000000185c */
[----:B-1----:R-:W-:Y:S04]  /*cd30*/  MOV R166, R149 ;  /* 0x0000009500a67202 */ /* 0x002fe80000000f00 */
[----:B------:R-:W-:Y:S01]  /*cd40*/  MUFU.EX2 R176, R166 ;  /* 0x000000a600b07308 */ /* 0x000fe20000000800 */
        /* <DEDUP_REMOVED lines=15> */
[----:B------:R-:W3:Y:S01]  /*ce40*/  LDSM.16.MT88.4 R148, [R186+0x1000] ;  /* 0x00100000ba94783b */ /* 0x000ee20000004200 */
[----:B------:R-:W4:Y:S02]  /*ce50*/  MUFU.EX2 R135, R160 ;  /* 0x000000a000877308 */ /* 0x000f240000000800 */
[----:B------:R-:W-:Y:S02]  /*ce60*/  F2FP.PACK_AB R136, R2, R134 ;  /* 0x000000860288723e */ /* 0x000fe400000000ff */
[----:B------:R-:W-:Y:S02]  /*ce70*/  F2FP.PACK_AB R137, R189, R190 ;  /* 0x000000bebd89723e */ /* 0x000fe400000000ff */
[----:B------:R-:W-:Y:S04]  /*ce80*/  F2FP.PACK_AB R139, R248, R191 ;  /* 0x000000bff88b723e */ /* 0x000fe800000000ff */
[----:B------:R-:W1:Y:S03]  /*ce90*/  MUFU.EX2 R2, R167 ;  /* 0x000000a700027308 */ /* 0x000e660000000800 */
[C---:B--2---:R-:W-:Y:S07]  /*cea0*/  HMMA.16816.F32 R4, R136.reuse, R140, R4 ;  /* 0x0000008c8804723c */ /* 0x044fee0000001804 */
[----:B------:R-:W-:Y:S01]  /*ceb0*/  MUFU.EX2 R134, R165 ;  /* 0x000000a500867308 */ /* 0x000fe20000000800 */
[C---:B------:R-:W-:Y:S01]  /*cec0*/  HMMA.16816.F32 R8, R136.reuse, R142, R8 ;  /* 0x0000008e8808723c */ /* 0x040fe20000001808 */
[----:B------:R-:W2:Y:S03]  /*ced0*/  LDSM.16.MT88.4 R140, [R187+0x1000] ;  /* 0x00100000bb8c783b */ /* 0x000ea60000004200 */
[----:B----4-:R-:W-:Y:S05]  /*cee0*/  F2FP.PACK_AB R177, R135, R180 ;  /* 0x000000b487b1723e */ /* 0x010fea00000000ff */
[----:B------:R-:W-:Y:S01]  /*cef0*/  LDSM.16.MT88.4 R160, [R251+0x1800] ;  /* 0x00180000fba0783b */ /* 0x000fe20000004200 */
[C---:B-1----:R-:W-:Y:S03]  /*cf00*/  HMMA.16816.F32 R12, R136.reuse, R144, R12 ;  /* 0x00000090880c723c */ /* 0x042fe6000000180c */
[----:B------:R-:W-:Y:S04]  /*cf10*/  FADD.FTZ R0, R2, R0 ;  /* 0x0000000002007221 */ /* 0x000fe80000010000 */
[----:B------:R-:W-:Y:S01]  /*cf20*/  FADD.FTZ R0, R176, R0 ;  /* 0x00000000b0007221 */ /* 0x000fe20000010000 */
[C---:B------:R-:W-:Y:S01]  /*cf30*/  HMMA.16816.F32 R16, R136.reuse, R146, R16 ;  /* 0x000000928810723c */ /* 0x040fe20000001810 */
[----:B------:R-:W1:Y:S03]  /*cf40*/  LDSM.16.MT88.4 R144, [R251+0x3000] ;  /* 0x00300000fb90783b */ /* 0x000e660000004200 */
[----:B------:R-:W-:Y:S01]  /*cf50*/  FADD.FTZ R0, R178, R0 ;  /* 0x00000000b2007221 */ /* 0x000fe20000010000 */
[----:B------:R-:W-:Y:S02]  /*cf60*/  F2FP.PACK_AB R178, R132, R178 ;  /* 0x000000b284b2723e */ /* 0x000fe400000000ff */
[----:B------:R-:W-:Y:S01]  /*cf70*/  F2FP.PACK_AB R176, R176, R2 ;  /* 0x00000002b0b0723e */ /* 0x000fe200000000ff */
[C---:B---3--:R-:W-:Y:S04]  /*cf80*/  HMMA.16816.F32 R20, R136.reuse, R148, R20 ;  /* 0x000000948814723c */ /* 0x048fe80000001814 */
[----:B------:R-:W-:Y:S02]  /*cf90*/  FADD.FTZ R0, R132, R0 ;  /* 0x0000000084007221 */ /* 0x000fe40000010000 */
[----:B------:R-:W-:Y:S01]  /*cfa0*/  FADD.FTZ R2, R153, R152 ;  /* 0x0000009899027221 */ /* 0x000fe20000010000 */
[----:B------:R-:W3:Y:S01]  /*cfb0*/  MUFU.EX2 R132, R164 ;  /* 0x000000a400847308 */ /* 0x000ee20000000800 */
[C---:B------:R-:W-:Y:S01]  /*cfc0*/  HMMA.16816.F32 R24, R136.reuse, R150, R24 ;  /* 0x000000968818723c */ /* 0x040fe20000001818 */
[----:B------:R-:W4:Y:S07]  /*cfd0*/  LDSM.16.MT88.4 R148, [R188+0x3000] ;  /* 0x00300000bc94783b */ /* 0x000f2e0000004200 */
[C---:B--2---:R-:W-:Y:S01]  /*cfe0*/  HMMA.16816.F32 R28, R136.reuse, R140, R28 ;  /* 0x0000008c881c723c */ /* 0x044fe2000000181c */
[----:B------:R-:W-:Y:S07]  /*cff0*/  LDSM.16.MT88.4 R152, [R188+0x1800] ;  /* 0x00180000bc98783b */ /* 0x000fee0000004200 */
[C---:B------:R-:W-:Y:S01]  /*d000*/  HMMA.16816.F32 R32, R136.reuse, R142, R32 ;  /* 0x0000008e8820723c */ /* 0x040fe20000001820 */
[----:B------:R-:W2:Y:S03]  /*d010*/  LDSM.16.MT88.4 R140, [R186+0x3000] ;  /* 0x00300000ba8c783b */ /* 0x000ea60000004200 */
[----:B---3--:R-:W-:Y:S04]  /*d020*/  F2FP.PACK_AB R179, R132, R134 ;  /* 0x0000008684b3723e */ /* 0x008fe800000000ff */
[C---:B-1----:R-:W-:Y:S01]  /*d030*/  HMMA.16816.F32 R36, R136.reuse, R144, R36 ;  /* 0x000000908824723c */ /* 0x042fe20000001824 */
[----:B------:R1:W-:Y:S04]  /*d040*/  STL [R1+0x7c], R0 ;  /* 0x00007c0001007387 */ /* 0x0003e80000100800 */
[----:B------:R-:W3:Y:S03]  /*d050*/  LDL.LU R185, [R1+0x64] ;  /* 0x0000640001b97983 */ /* 0x000ee60000300800 */
[C---:B------:R-:W-:Y:S01]  /*d060*/  HMMA.16816.F32 R40, R136.reuse, R146, R40 ;  /* 0x000000928828723c */ /* 0x040fe20000001828 */
[----:B------:R-:W2:Y:S07]  /*d070*/  LDSM.16.MT88.4 R144, [R187+0x3000] ;  /* 0x00300000bb90783b */ /* 0x000eae0000004200 */
[C---:B----4-:R-:W-:Y:S08]  /*d080*/  HMMA.16816.F32 R44, R136.reuse, R148, R44 ;  /* 0x00000094882c723c */ /* 0x050ff0000000182c */
[C---:B------:R-:W-:Y:S01]  /*d090*/  HMMA.16816.F32 R48, R136.reuse, R150, R48 ;  /* 0x000000968830723c */ /* 0x040fe20000001830 */
[----:B------:R-:W4:Y:S03]  /*d0a0*/  LDSM.16.MT88.4 R148, [R251+0x5000] ;  /* 0x00500000fb94783b */ /* 0x000f260000004200 */
[----:B-1----:R-:W-:Y:S04]  /*d0b0*/  FADD.FTZ R0, R156, R2 ;  /* 0x000000029c007221 */ /* 0x002fe80000010000 */
[C---:B--2---:R-:W-:Y:S04]  /*d0c0*/  HMMA.16816.F32 R52, R136.reuse, R140, R52 ;  /* 0x0000008c8834723c */ /* 0x044fe80000001834 */
[----:B------:R-:W-:Y:S04]  /*d0d0*/  FADD.FTZ R0, R184, R0 ;  /* 0x00000000b8007221 */ /* 0x000fe80000010000 */
[C---:B------:R-:W-:Y:S01]  /*d0e0*/  HMMA.16816.F32 R56, R136.reuse, R142, R56 ;  /* 0x0000008e8838723c */ /* 0x040fe20000001838 */
[----:B------:R-:W1:Y:S03]  /*d0f0*/  LDSM.16.MT88.4 R140, [R188+0x5000] ;  /* 0x00500000bc8c783b */ /* 0x000e660000004200 */
[----:B------:R-:W-:Y:S04]  /*d100*/  FADD.FTZ R0, R181, R0 ;  /* 0x00000000b5007221 */ /* 0x000fe80000010000 */
[----:B------:R-:W-:Y:S01]  /*d110*/  FADD.FTZ R0, R182, R0 ;  /* 0x00000000b6007221 */ /* 0x000fe20000010000 */
[C---:B------:R-:W-:Y:S03]  /*d120*/  HMMA.16816.F32 R60, R136.reuse, R144, R60 ;  /* 0x00000090883c723c */ /* 0x040fe6000000183c */
[----:B------:R-:W-:Y:S04]  /*d130*/  FADD.FTZ R0, R183, R0 ;  /* 0x00000000b7007221 */ /* 0x000fe80000010000 */
[----:B------:R-:W-:Y:S01]  /*d140*/  FADD.FTZ R0, R190, R0 ;  /* 0x00000000be007221 */ /* 0x000fe20000010000 */
[C---:B------:R-:W-:Y:S01]  /*d150*/  HMMA.16816.F32 R64, R136.reuse, R146, R64 ;  /* 0x000000928840723c */ /* 0x040fe20000001840 */
[----:B------:R-:W2:Y:S03]  /*d160*/  LDSM.16.MT88.4 R144, [R186+0x5000] ;  /* 0x00500000ba90783b */ /* 0x000ea60000004200 */
[----:B------:R-:W-:Y:S04]  /*d170*/  FADD.FTZ R0, R189, R0 ;  /* 0x00000000bd007221 */ /* 0x000fe80000010000 */
[C---:B----4-:R-:W-:Y:S04]  /*d180*/  HMMA.16816.F32 R68, R136.reuse, R148, R68 ;  /* 0x000000948844723c */ /* 0x050fe80000001844 */
[----:B------:R-:W-:Y:S04]  /*d190*/  FADD.FTZ R0, R191, R0 ;  /* 0x00000000bf007221 */ /* 0x000fe80000010000 */
[C---:B------:R-:W-:Y:S01]  /*d1a0*/  HMMA.16816.F32 R72, R136.reuse, R150, R72 ;  /* 0x000000968848723c */ /* 0x040fe20000001848 */
[----:B------:R-:W4:Y:S03]  /*d1b0*/  LDSM.16.MT88.4 R148, [R187+0x5000] ;  /* 0x00500000bb94783b */ /* 0x000f260000004200 */
[----:B------:R-:W-:Y:S04]  /*d1c0*/  FADD.FTZ R0, R248, R0 ;  /* 0x00000000f8007221 */ /* 0x000fe80000010000 */
[C---:B-1----:R-:W-:Y:S04]  /*d1d0*/  HMMA.16816.F32 R76, R136.reuse, R140, R76 ;  /* 0x0000008c884c723c */ /* 0x042fe8000000184c */
[----:B------:R-:W-:Y:S04]  /*d1e0*/  FADD.FTZ R0, R180, R0 ;  /* 0x00000000b4007221 */ /* 0x000fe80000010000 */
[C---:B------:R-:W-:Y:S01]  /*d1f0*/  HMMA.16816.F32 R80, R136.reuse, R142, R80 ;  /* 0x0000008e8850723c */ /* 0x040fe20000001850 */
[----:B------:R-:W1:Y:S03]  /*d200*/  LDSM.16.MT88.4 R140, [R251+0x7000] ;  /* 0x00700000fb8c783b */ /* 0x000e660000004200 */
[----:B------:R-:W-:Y:S01]  /*d210*/  FADD.FTZ R0, R135, R0 ;  /* 0x0000000087007221 */ /* 0x000fe20000010000 */
[----:B------:R-:W-:Y:S03]  /*d220*/  MOV R135, R3 ;  /* 0x0000000300877202 */ /* 0x000fe60000000f00 */
[----:B------:R-:W-:Y:S01]  /*d230*/  FADD.FTZ R2, R134, R0 ;  /* 0x0000000086027221 */ /* 0x000fe20000010000 */
[C---:B--2---:R-:W-:Y:S03]  /*d240*/  HMMA.16816.F32 R84, R136.reuse, R144, R84 ;  /* 0x000000908854723c */ /* 0x044fe60000001854 */
[----:B------:R-:W-:Y:S01]  /*d250*/  FADD.FTZ R2, R132, R2 ;  /* 0x0000000284027221 */ /* 0x000fe20000010000 */
[----:B------:R-:W-:Y:S04]  /*d260*/  MOV R134, R133 ;  /* 0x0000008500867202 */ /* 0x000fe80000000f00 */
[C---:B------:R-:W-:Y:S01]  /*d270*/  HMMA.16816.F32 R88, R136.reuse, R146, R88 ;  /* 0x000000928858723c */ /* 0x040fe20000001858 */
[----:B------:R-:W2:Y:S07]  /*d280*/  LDSM.16.MT88.4 R144, [R188+0x7000] ;  /* 0x00700000bc90783b */ /* 0x000eae0000004200 */
[C---:B----4-:R-:W-:Y:S08]  /*d290*/  HMMA.16816.F32 R92, R136.reuse, R148, R92 ;  /* 0x00000094885c723c */ /* 0x050ff0000000185c */
        /* <DEDUP_REMOVED lines=8> */
[C---:B----4-:R-:W-:Y:S08]  /*d320*/  HMMA.16816.F32 R116, R136.reuse, R148, R116 ;  /* 0x000000948874723c */ /* 0x050ff00000001874 */
[C---:B------:R-:W-:Y:S08]  /*d330*/  HMMA.16816.F32 R120, R136.reuse, R150, R120 ;  /* 0x000000968878723c */ /* 0x040ff00000001878 */
[C---:B-1----:R-:W-:Y:S08]  /*d340*/  HMMA.16816.F32 R124, R136.reuse, R140, R124 ;  /* 0x0000008c887c723c */ /* 0x042ff0000000187c */
[----:B------:R-:W-:Y:S01]  /*d350*/  HMMA.16816.F32 R128, R136, R142, R128 ;  /* 0x0000008e8880723c */ /* 0x000fe20000001880 */
[----:B------:R-:W1:Y:S07]  /*d360*/  LDSM.16.MT88.4 R136, [R187+0x1800] ;  /* 0x00180000bb88783b */ /* 0x000e6e0000004200 */
[C---:B------:R-:W-:Y:S01]  /*d370*/  HMMA.16816.F32 R164, R176.reuse, R160, R4 ;  /* 0x000000a0b0a4723c */ /* 0x040fe20000001804 */
[----:B------:R-:W4:Y:S07]  /*d380*/  LDSM.16.MT88.4 R4, [R251+0x3800] ;  /* 0x00380000fb04783b */ /* 0x000f2e0000004200 */
[C---:B------:R-:W-:Y:S01]  /*d390*/  HMMA.16816.F32 R160, R176.reuse, R162, R8 ;  /* 0x000000a2b0a0723c */ /* 0x040fe20000001808 */
[----:B------:R-:W4:Y:S07]  /*d3a0*/  LDSM.16.MT88.4 R8, [R188+0x3800] ;  /* 0x00380000bc08783b */ /* 0x000f2e0000004200 */
[C---:B------:R-:W-:Y:S01]  /*d3b0*/  HMMA.16816.F32 R156, R176.reuse, R152, R12 ;  /* 0x00000098b09c723c */ /* 0x040fe2000000180c */
[----:B------:R-:W4:Y:S07]  /*d3c0*/  LDSM.16.MT88.4 R12, [R186+0x3800] ;  /* 0x00380000ba0c783b */ /* 0x000f2e0000004200 */
[C---:B------:R-:W-:Y:S01]  /*d3d0*/  HMMA.16816.F32 R152, R176.reuse, R154, R16 ;  /* 0x0000009ab098723c */ /* 0x040fe20000001810 */
[----:B------:R-:W3:Y:S07]  /*d3e0*/  LDSM.16.MT88.4 R16, [R187+0x3800] ;  /* 0x00380000bb10783b */ /* 0x000eee0000004200 */
[C---:B--2---:R-:W-:Y:S08]  /*d3f0*/  HMMA.16816.F32 R148, R176.reuse, R144, R20 ;  /* 0x00000090b094723c */ /* 0x044ff00000001814 */
[C---:B------:R-:W-:Y:S08]  /*d400*/  HMMA.16816.F32 R144, R176.reuse, R146, R24 ;  /* 0x00000092b090723c */ /* 0x040ff00000001818 */
[C---:B-1----:R-:W-:Y:S08]  /*d410*/  HMMA.16816.F32 R140, R176.reuse, R136, R28 ;  /* 0x00000088b08c723c */ /* 0x042ff0000000181c */
[C---:B------:R-:W-:Y:S08]  /*d420*/  HMMA.16816.F32 R136, R176.reuse, R138, R32 ;  /* 0x0000008ab088723c */ /* 0x040ff00000001820 */
[C---:B----4-:R-:W-:Y:S08]  /*d430*/  HMMA.16816.F32 R36, R176.reuse, R4, R36 ;  /* 0x00000004b024723c */ /* 0x050ff00000001824 */
[C---:B------:R-:W-:Y:S01]  /*d440*/  HMMA.16816.F32 R40, R176.reuse, R6, R40 ;  /* 0x00000006b028723c */ /* 0x040fe20000001828 */
[----:B------:R-:W1:Y:S07]  /*d450*/  LDSM.16.MT88.4 R4, [R251+0x5800] ;  /* 0x00580000fb04783b */ /* 0x000e6e0000004200 */
[C---:B------:R-:W-:Y:S08]  /*d460*/  HMMA.16816.F32 R44, R176.reuse, R8, R44 ;  /* 0x00000008b02c723c */ /* 0x040ff0000000182c */
[C---:B------:R-:W-:Y:S01]  /*d470*/  HMMA.16816.F32 R48, R176.reuse, R10, R48 ;  /* 0x0000000ab030723c */ /* 0x040fe20000001830 */
[----:B------:R-:W2:Y:S07]  /*d480*/  LDSM.16.MT88.4 R8, [R188+0x5800] ;  /* 0x00580000bc08783b */ /* 0x000eae0000004200 */
[C---:B------:R-:W-:Y:S08]  /*d490*/  HMMA.16816.F32 R52, R176.reuse, R12, R52 ;  /* 0x0000000cb034723c */ /* 0x040ff00000001834 */
[C---:B------:R-:W-:Y:S01]  /*d4a0*/  HMMA.16816.F32 R56, R176.reuse, R14, R56 ;  /* 0x0000000eb038723c */ /* 0x040fe20000001838 */
[----:B------:R-:W4:Y:S03]  /*d4b0*/  LDSM.16.MT88.4 R12, [R186+0x5800] ;  /* 0x00580000ba0c783b */ /* 0x000f260000004200 */
[C---:B---3--:R-:W-:Y:S04]  /*d4c0*/  IADD3 R0, R185.reuse, -0x1, RZ ;  /* 0xffffffffb9007810 */ /* 0x048fe80007ffe0ff */
[C---:B------:R-:W-:Y:S01]  /*d4d0*/  HMMA.16816.F32 R60, R176.reuse, R16, R60 ;  /* 0x00000010b03c723c */ /* 0x040fe2000000183c */
[----:B------:R-:W-:Y:S02]  /*d4e0*/  STL [R1+0x64], R0 ;  /* 0x0000640001007387 */ /* 0x000fe40000100800 */
[----:B------:R-:W-:Y:S02]  /*d4f0*/  ISETP.GT.AND P0, PT, R185, RZ, PT ;  /* 0x000000ffb900720c */ /* 0x000fe40003f04270 */
[----:B------:R-:W-:Y:S03]  /*d500*/  STL [R1+0x78], R2 ;  /* 0x0000780201007387 */ /* 0x000fe60000100800 */
        /* <DEDUP_REMOVED lines=8> */
[C---:B----4-:R-:W-:Y:S08]  /*d590*/  HMMA.16816.F32 R84, R176.reuse, R12, R84 ;  /* 0x0000000cb054723c */ /* 0x050ff00000001854 */
[C---:B------:R-:W-:Y:S01]  /*d5a0*/  HMMA.16816.F32 R88, R176.reuse, R14, R88 ;  /* 0x0000000eb058723c */ /* 0x040fe20000001858 */
[----:B------:R-:W4:Y:S07]  /*d5b0*/  LDSM.16.MT88.4 R12, [R186+0x7800] ;  /* 0x00780000ba0c783b */ /* 0x000f2e0000004200 */
[C---:B---3--:R-:W-:Y:S08]  /*d5c0*/  HMMA.16816.F32 R92, R176.reuse, R16, R92 ;  /* 0x00000010b05c723c */ /* 0x048ff0000000185c */
[C---:B------:R-:W-:Y:S01]  /*d5d0*/  HMMA.16816.F32 R96, R176.reuse, R18, R96 ;  /* 0x00000012b060723c */ /* 0x040fe20000001860 */
[----:B------:R-:W3:Y:S07]  /*d5e0*/  LDSM.16.MT88.4 R16, [R187+0x7800] ;  /* 0x00780000bb10783b */ /* 0x000eee0000004200 */
[C---:B-1----:R-:W-:Y:S08]  /*d5f0*/  HMMA.16816.F32 R100, R176.reuse, R4, R100 ;  /* 0x00000004b064723c */ /* 0x042ff00000001864 */
[C---:B------:R-:W-:Y:S08]  /*d600*/  HMMA.16816.F32 R104, R176.reuse, R6, R104 ;  /* 0x00000006b068723c */ /* 0x040ff00000001868 */
[C---:B--2---:R-:W-:Y:S08]  /*d610*/  HMMA.16816.F32 R108, R176.reuse, R8, R108 ;  /* 0x00000008b06c723c */ /* 0x044ff0000000186c */
[C---:B------:R-:W-:Y:S08]  /*d620*/  HMMA.16816.F32 R112, R176.reuse, R10, R112 ;  /* 0x0000000ab070723c */ /* 0x040ff00000001870 */
[C---:B----4-:R-:W-:Y:S08]  /*d630*/  HMMA.16816.F32 R116, R176.reuse, R12, R116 ;  /* 0x0000000cb074723c */ /* 0x050ff00000001874 */
[C---:B------:R-:W-:Y:S08]  /*d640*/  HMMA.16816.F32 R120, R176.reuse, R14, R120 ;  /* 0x0000000eb078723c */ /* 0x040ff00000001878 */
[C---:B---3--:R-:W-:Y:S07]  /*d650*/  HMMA.16816.F32 R124, R176.reuse, R16, R124 ;  /* 0x00000010b07c723c */ /* 0x048fee000000187c */
[----:B------:R-:W-:Y:S01]  /*d660*/  MOV R16, R3 ;  /* 0x0000000300107202 */ /* 0x000fe20000000f00 */
[----:B------:R-:W-:Y:S01]  /*d670*/  HMMA.16816.F32 R128, R176, R18, R128 ;  /* 0x00000012b080723c */ /* 0x000fe20000001880 */
[----:B------:R-:W-:Y:S07]  /*d680*/  @!UPT UIADD3 URZ, URZ, URZ, URZ ;  /* 0x0000003f3f3ff290 */ /* 0x000fee000fffe03f */
[----:B------:R-:W-:-:S11]  /*d690*/  @P0 BRA `(.L_x_542) ;  /* 0xffffc42000000947 */ /* 0x000fd6000383ffff */
.L_x_535:
[----:B------:R-:W-:Y:S05]  /*d6a0*/  BRA.DIV ~URZ, `(.L_x_543) ;  /* 0x00004a927f007947 */ /* 0x000fea000b800000 */
[----:B------:R-:W2:Y:S04]  /*d6b0*/  LDL R0, [R1+0x7c] ;  /* 0x00007c0001007983 */ /* 0x000ea80000100800 */
[----:B--2---:R1:W2:Y:S02]  /*d6c0*/  SHFL.BFLY PT, R4, R0, 0x2, 0x1f ;  /* 0x0c401f0000047f89 */ /* 0x0042a400000e0000 */
.L_x_589:
[----:B-1----:R-:W3:Y:S02]  /*d6d0*/  LDL.LU R0, [R1+0x7c] ;  /* 0x00007c0001007983 */ /* 0x002ee40000300800 */
[----:B--23--:R-:W-:Y:S01]  /*d6e0*/  FADD.FTZ R4, R4, R0 ;  /* 0x0000000004047221 */ /* 0x00cfe20000010000 */
[----:B------:R-:W-:Y:S05]  /*d6f0*/  BRA.DIV ~URZ, `(.L_x_544) ;  /* 0x00004aa27f007947 */ /* 0x000fea000b800000 */
[----:B------:R-:W2:Y:S04]  /*d700*/  LDL.LU R2, [R1+0x78] ;  /* 0x0000780001027983 */ /* 0x000ea80000300800 */
[----:B------:R-:W1:Y:S02]  /*d710*/  SHFL.BFLY PT, R0, R4, 0x1, 0x1f ;  /* 0x0c201f0004007f89 */ /* 0x000e6400000e0000 */
[----:B-1----:R-:W-:-:S02]  /*d720*/  FADD.FTZ R4, R4, R0 ;  /* 0x0000000004047221 */ /* 0x002fc40000010000 */
[----:B--2---:R-:W1:Y:S02]  /*d730*/  SHFL.BFLY PT, R5, R2, 0x2, 0x1f ;  /* 0x0c401f0002057f89 */ /* 0x004e6400000e0000 */
[----:B-1----:R-:W-:-:S05]  /*d740*/  FADD.FTZ R5, R5, R2 ;  /* 0x0000000205057221 */ /* 0x002fca0000010000 */
[----:B------:R1:W2:Y:S02]  /*d750*/  SHFL.BFLY PT, R3, R5, 0x1, 0x1f ;  /* 0x0c201f0005037f89 */ /* 0x0002a400000e0000 */
.L_x_590:
[----:B------:R-:W-:Y:S01]  /*d760*/  FSETP.NE.FTZ.AND P1, PT, R4, RZ, PT ;  /* 0x000000ff0400720b */ /* 0x000fe20003f35000 */
[----:B--2---:R-:W-:Y:S01]  /*d770*/  FADD.FTZ R3, R3, R5 ;  /* 0x0000000503037221 */ /* 0x004fe20000010000 */
[----:B------:R-:W-:Y:S02]  /*d780*/  MOV R2, RZ ;  /* 0x000000ff00027202 */ /* 0x000fe40000000f00 */
[----:B------:R-:W-:Y:S02]  /*d790*/  MOV R0, RZ ;  /* 0x000000ff00007202 */ /* 0x000fe40000000f00 */
[----:B------:R-:W-:Y:S02]  /*d7a0*/  FSETP.NE.FTZ.AND P0, PT, R3, RZ, PT ;  /* 0x000000ff0300720b */ /* 0x000fe40003f15000 */
[----:B------:R-:W-:-:S05]  /*d7b0*/  MOV R173, 0xff800000 ;  /* 0xff80000000ad7802 */ /* 0x000fca0000000f00 */
[----:B------:R-:W2:Y:S01]  /*d7c0*/  @P1 MUFU.RCP R2, R4 ;  /* 0x0000000400021308 */ /* 0x000ea20000001000 */
[----:B------:R-:W-:-:S07]  /*d7d0*/  @P1 MOV R6, 0x3f317218 ;  /* 0x3f31721800061802 */ /* 0x000fce0000000f00 */
[----:B------:R-:W3:Y:S01]  /*d7e0*/  @P1 MUFU.LG2 R4, R4 ;  /* 0x0000000400041308 */ /* 0x000ee20000000c00 */
[----:B--2---:R-:W-:-:S07]  /*d7f0*/  FMUL.FTZ R132, R2, R36 ;  /* 0x0000002402847220 */ /* 0x004fce0000410000 */
[----:B------:R-:W2:Y:S01]  /*d800*/  @P0 MUFU.RCP R0, R3 ;  /* 0x0000000300000308 */ /* 0x000ea20000001000 */
        /* <DEDUP_REMOVED lines=30> */
[C---:B------:R-:W-:Y:S01]  /*d9f0*/  FMUL.FTZ R34, R2.reuse, R65 ;  /* 0x0000004102227220 */ /* 0x040fe20000410000 */
[----:B------:R-:W-:Y:S01]  /*da00*/  MOV R65, 0xff800000 ;  /* 0xff80000000417802 */ /* 0x000fe20000000f00 */
        /* <DEDUP_REMOVED lines=32> */
[----:B------:R4:W5:Y:S01]  /*dc10*/  @P0 MUFU.LG2 R2, R3 ;  /* 0x0000000300020308 */ /* 0x0009620000000c00 */
[----:B-1-3--:R-:W-:Y:S02]  /*dc20*/  @P1 FMUL.FTZ R5, R4, 0.69314718246459960938 ;  /* 0x3f31721804051820 */ /* 0x00afe40000410000 */
[----:B------:R-:W-:Y:S02]  /*dc30*/  @P1 FMUL.FTZ R4, R6, c[0x0][0x2d0] ;  /* 0x0000b40006041a20 */ /* 0x000fe40000410000 */
[----:B--2---:R-:W-:Y:S01]  /*dc40*/  FMUL.FTZ R6, R0, R46 ;  /* 0x0000002e00067220 */ /* 0x004fe20000410000 */
[----:B------:R-:W-:Y:S01]  /*dc50*/  MOV R46, 0x1 ;  /* 0x00000001002e7802 */ /* 0x000fe20000000f00 */
[----:B------:R-:W-:-:S02]  /*dc60*/  @P1 FFMA.FTZ R173, R4, R133, R5 ;  /* 0x0000008504ad1223 */ /* 0x000fc40000010005 */
[C---:B------:R-:W-:Y:S02]  /*dc70*/  FMUL.FTZ R45, R0.reuse, R43 ;  /* 0x0000002b002d7220 */ /* 0x040fe40000410000 */
[C---:B------:R-:W-:Y:S02]  /*dc80*/  FMUL.FTZ R166, R0.reuse, R166 ;  /* 0x000000a600a67220 */ /* 0x040fe40000410000 */
[C---:B------:R-:W-:Y:S02]  /*dc90*/  FMUL.FTZ R167, R0.reuse, R167 ;  /* 0x000000a700a77220 */ /* 0x040fe40000410000 */
[----:B------:R-:W-:Y:S01]  /*dca0*/  FMUL.FTZ R162, R0, R162 ;  /* 0x000000a200a27220 */ /* 0x000fe20000410000 */
[----:B----4-:R-:W-:Y:S01]  /*dcb0*/  @P0 MOV R3, 0x3f317218 ;  /* 0x3f31721800030802 */ /* 0x010fe20000000f00 */
[----:B-----5:R-:W-:Y:S02]  /*dcc0*/  @P0 FMUL.FTZ R2, R2, 0.69314718246459960938 ;  /* 0x3f31721802020820 */ /* 0x020fe40000410000 */
[----:B------:R-:W-:-:S02]  /*dcd0*/  FMUL.FTZ R61, R0, R163 ;  /* 0x000000a3003d7220 */ /* 0x000fc40000410000 */
[----:B------:R-:W-:Y:S02]  /*dce0*/  @P0 FMUL.FTZ R3, R3, c[0x0][0x2d0] ;  /* 0x0000b40003030a20 */ /* 0x000fe40000410000 */
        /* <DEDUP_REMOVED lines=57> */
[----:B------:R-:W-:Y:S01]  /*e080*/  FMUL.FTZ R131, R0, R131 ;  /* 0x0000008300837220 */ /* 0x000fe20000410000 */
[----:B------:R-:W-:Y:S01]  /*e090*/  PRMT R0, R46, 0x7610, R0 ;  /* 0x000076102e007816 */ /* 0x000fe20000000000 */
[----:B------:R-:W-:-:S02]  /*e0a0*/  @P0 FFMA.FTZ R65, R3, R16, R2 ;  /* 0x0000001003410223 */ /* 0x000fc40000010002 */
.L_x_516:
[----:B------:R2:W5:Y:S01]  /*e0b0*/  LDL R48, [R1+0xc8] ;  /* 0x0000c80001307983 */ /* 0x0005620000100800 */
[----:B------:R-:W-:Y:S03]  /*e0c0*/  BSSY B0, `(.L_x_545) ;  /* 0x0000012000007945 */ /* 0x000fe60003800000 */
[----:B------:R-:W3:Y:S02]  /*e0d0*/  S2R R69, SR_TID.X ;  /* 0x0000000000457919 */ /* 0x000ee40000002100 */
[----:B---3--:R-:W-:-:S13]  /*e0e0*/  LOP3.LUT P0, RZ, R69, 0xff, RZ, 0xc0, !PT ;  /* 0x000000ff45ff7812 */ /* 0x008fda000780c0ff */
[----:B------:R-:W-:Y:S05]  /*e0f0*/  @P0 BRA `(.L_x_546) ;  /* 0x000000e000000947 */ /* 0x000fea0003800000 */
[----:B-12---:R-:W1:Y:S01]  /*e100*/  S2R R16, SR_LANEID ;  /* 0x0000000000107919 */ /* 0x006e620000000000 */
[----:B------:R-:W-:Y:S01]  /*e110*/  VOTEU.ANY UR4, UPT, PT ;  /* 0x0000000000047886 */ /* 0x000fe200038e0100 */
[----:B------:R-:W-:Y:S01]  /*e120*/  IMAD.MOV.U32 R46, RZ, RZ, c[0x0][0x580] ;  /* 0x00016000ff2e7624 */ /* 0x000fe200078e00ff */
[----:B------:R-:W1:Y:S01]  /*e130*/  FLO.U32 R3, UR4 ;  /* 0x0000000400037d00 */ /* 0x000e6200080e0000 */
[----:B------:R-:W-:-:S07]  /*e140*/  IMAD.MOV.U32 R47, RZ, RZ, c[0x0][0x584] ;  /* 0x00016100ff2f7624 */ /* 0x000fce00078e00ff */
[----:B------:R-:W2:Y:S01]  /*e150*/  POPC R2, UR4 ;  /* 0x0000000400027d09 */ /* 0x000ea20008000000 */
[----:B-1----:R-:W-:-:S13]  /*e160*/  ISETP.EQ.U32.AND P0, PT, R3, R16, PT ;  /* 0x000000100300720c */ /* 0x002fda0003f02070 */
[----:B--2---:R-:W2:Y:S04]  /*e170*/  @P0 ATOMG.E.ADD.STRONG.GPU PT, R2, [R46.64], R2 ;  /* 0x000000022e0209a8 */ /* 0x004ea800081ee1c6 */
[----:B------:R-:W1:Y:S04]  /*e180*/  S2R R16, SR_LTMASK ;  /* 0x0000000000107919 */ /* 0x000e680000003900 */
[----:B--2---:R1:W2:Y:S02]  /*e190*/  SHFL.IDX PT, R3, R2, R3, 0x1f ;  /* 0x00001f0302037589 */ /* 0x0042a400000e0000 */
[----:B-1----:R-:W-:-:S06]  /*e1a0*/  LOP3.LUT R2, R16, UR4, RZ, 0xc0, !PT ;  /* 0x0000000410027c12 */ /* 0x002fcc000f8ec0ff */
[----:B------:R-:W2:Y:S02]  /*e1b0*/  POPC R2, R2 ;  /* 0x0000000200027309 */ /* 0x000ea40000000000 */
[----:B--2--5:R-:W-:-:S05]  /*e1c0*/  IADD3 R48, R3, c[0x0][0xc], R2 ;  /* 0x0000030003307a10 */ /* 0x024fca0007ffe002 */
[----:B------:R1:W-:Y:S02]  /*e1d0*/  STL [R1+0xc8], R48 ;  /* 0x0000c83001007387 */ /* 0x0003e40000100800 */
.L_x_546:
[----:B--2---:R-:W-:Y:S05]  /*e1e0*/  BSYNC B0 ;  /* 0x0000000000007941 */ /* 0x004fea0003800000 */
.L_x_545:
[----:B------:R-:W-:Y:S01]  /*e1f0*/  PRMT R0, R0, 0x9910, RZ ;  /* 0x0000991000007816 */ /* 0x000fe200000000ff */
[----:B------:R-:W-:Y:S01]  /*e200*/  BSSY B1, `(.L_x_547) ;  /* 0x000022f000017945 */ /* 0x000fe20003800000 */
[----:B-----5:R-:W-:Y:S02]  /*e210*/  IMAD.MOV.U32 R81, RZ, RZ, R48 ;  /* 0x000000ffff517224 */ /* 0x020fe400078e0030 */
[----:B------:R-:W-:-:S13]  /*e220*/  ISETP.NE.AND P0, PT, R0, RZ, PT ;  /* 0x000000ff0000720c */ /* 0x000fda0003f05270 */
[----:B------:R-:W-:Y:S05]  /*e230*/  @!P0 BRA `(.L_x_548) ;  /* 0x000015c000008947 */ /* 0x000fea0003800000 */
[----:B------:R-:W2:Y:S04]  /*e240*/  LDL R87, [R1+0xcc] ;  /* 0x0000cc0001577983 */ /* 0x000ea80000100800 */
[----:B------:R-:W3:Y:S04]  /*e250*/  LDL R83, [R1+0xd0] ;  /* 0x0000d00001537983 */ /* 0x000ee80000100800 */
[----:B------:R-:W4:Y:S04]  /*e260*/  LDL R79, [R1+0xd8] ;  /* 0x0000d800014f7983 */ /* 0x000f280000100800 */
[----:B------:R-:W5:Y:S04]  /*e270*/  LDL R77, [R1+0xd4] ;  /* 0x0000d400014d7983 */ /* 0x000f680000100800 */
[----:B------:R-:W4:Y:S04]  /*e280*/  LDL R75, [R1+0xe8] ;  /* 0x0000e800014b7983 */ /* 0x000f280000100800 */
[----:B------:R-:W5:Y:S04]  /*e290*/  LDL R73, [R1+0xe0] ;  /* 0x0000e00001497983 */ /* 0x000f680000100800 */
[----:B------:R-:W5:Y:S04]  /*e2a0*/  LDL R71, [R1+0xe4] ;  /* 0x0000e40001477983 */ /* 0x000f680000100800 */
[----:B------:R-:W5:Y:S01]  /*e2b0*/  LDL R67, [R1+0xdc] ;  /* 0x0000dc0001437983 */ /* 0x000f620000100800 */
[----:B------:R-:W-:Y:S01]  /*e2c0*/  WARPSYNC 0xffffffff ;  /* 0xffffffff00007948 */ /* 0x000fe20003800000 */
[----:B------:R-:W-:-:S02]  /*e2d0*/  F2FP.PACK_AB R64, R165, R164 ;  /* 0x000000a4a540723e */ /* 0x000fc400000000ff */
[----:B------:R-:W-:Y:S01]  /*e2e0*/  BAR.SYNC.DEFER_BLOCKING 0x1, 0x100 ;  /* 0x0044000000007b1d */ /* 0x000fe20000010000 */
[----:B------:R-:W-:Y:S02]  /*e2f0*/  F2FP.PACK_AB R63, R167, R166 ;  /* 0x000000a6a73f723e */ /* 0x000fe400000000ff */
[----:B------:R-:W-:Y:S02]  /*e300*/  F2FP.PACK_AB R62, R161, R160 ;  /* 0x000000a0a13e723e */ /* 0x000fe400000000ff */
[----:B------:R-:W-:Y:S02]  /*e310*/  F2FP.PACK_AB R61, R61, R162 ;  /* 0x000000a23d3d723e */ /* 0x000fe400000000ff */
[----:B------:R-:W-:Y:S02]  /*e320*/  F2FP.PACK_AB R60, R157, R156 ;  /* 0x0000009c9d3c723e */ /* 0x000fe400000000ff */
[----:B------:R-:W-:Y:S02]  /*e330*/  F2FP.PACK_AB R59, R159, R158 ;  /* 0x0000009e9f3b723e */ /* 0x000fe400000000ff */
[----:B------:R-:W-:-:S02]  /*e340*/  F2FP.PACK_AB R58, R153, R152 ;  /* 0x00000098993a723e */ /* 0x000fc400000000ff */
        /* <DEDUP_REMOVED lines=9> */
[----:B-1----:R-:W-:Y:S02]  /*e3e0*/  F2FP.PACK_AB R48, R18, R132 ;  /* 0x000000841230723e */ /* 0x002fe400000000ff */
        /* <DEDUP_REMOVED lines=46> */
[----:B------:R-:W-:Y:S01]  /*e6d0*/  F2FP.PACK_AB R0, R131, R130 ;  /* 0x000000828300723e */ /* 0x000fe200000000ff */
[----:B--2---:R1:W-:Y:S04]  /*e6e0*/  STS [R87], R64 ;  /* 0x0000004057007388 */ /* 0x0043e80000000800 */
[----:B------:R1:W-:Y:S04]  /*e6f0*/  STS [R87+0x400], R63 ;  /* 0x0004003f57007388 */ /* 0x0003e80000000800 */
[----:B---3--:R1:W-:Y:S04]  /*e700*/  STS [R83], R62 ;  /* 0x0000003e53007388 */ /* 0x0083e80000000800 */
[----:B------:R1:W-:Y:S04]  /*e710*/  STS [R83+0x400], R61 ;  /* 0x0004003d53007388 */ /* 0x0003e80000000800 */
[----:B----4-:R1:W-:Y:S04]  /*e720*/  STS [R79], R60 ;  /* 0x0000003c4f007388 */ /* 0x0103e80000000800 */
[----:B------:R1:W-:Y:S04]  /*e730*/  STS [R79+0x400], R59 ;  /* 0x0004003b4f007388 */ /* 0x0003e80000000800 */
[----:B-----5:R1:W-:Y:S04]  /*e740*/  STS [R77], R58 ;  /* 0x0000003a4d007388 */ /* 0x0203e80000000800 */
[----:B------:R1:W-:Y:S04]  /*e750*/  STS [R77+0x400], R57 ;  /* 0x000400394d007388 */ /* 0x0003e80000000800 */
[----:B------:R1:W-:Y:S04]  /*e760*/  STS [R75], R56 ;  /* 0x000000384b007388 */ /* 0x0003e80000000800 */
[----:B------:R1:W-:Y:S04]  /*e770*/  STS [R75+0x400], R55 ;  /* 0x000400374b007388 */ /* 0x0003e80000000800 */
[----:B------:R1:W-:Y:S04]  /*e780*/  STS [R73], R54 ;  /* 0x0000003649007388 */ /* 0x0003e80000000800 */
[----:B------:R1:W-:Y:S04]  /*e790*/  STS [R73+0x400], R53 ;  /* 0x0004003549007388 */ /* 0x0003e80000000800 */
[----:B------:R1:W-:Y:S04]  /*e7a0*/  STS [R71], R52 ;  /* 0x0000003447007388 */ /* 0x0003e80000000800 */
[----:B------:R1:W-:Y:S04]  /*e7b0*/  STS [R71+0x400], R51 ;  /* 0x0004003347007388 */ /* 0x0003e80000000800 */
[----:B------:R1:W-:Y:S04]  /*e7c0*/  STS [R67], R50 ;  /* 0x0000003243007388 */ /* 0x0003e80000000800 */
        /* <DEDUP_REMOVED lines=49> */
[----:B------:R-:W-:Y:S06]  /*eae0*/  BAR.SYNC.DEFER_BLOCKING 0x1, 0x100 ;  /* 0x0044000000007b1d */ /* 0x000fec0000010000 */
[----:B------:R-:W-:Y:S05]  /*eaf0*/  BRA.CONV ~URZ, `(.L_x_549) ;  /* 0x000000837f007947 */ /* 0x000fea000b800000 */
[----:B------:R2:W-:Y:S01]  /*eb00*/  STL [R1+0x68], RZ ;  /* 0x000068ff01007387 */ /* 0x0005e20000100800 */
[----:B-1----:R-:W-:Y:S01]  /*eb10*/  SHF.R.S32.HI R67, RZ, 0x1f, R69 ;  /* 0x0000001fff437819 */ /* 0x002fe20000011445 */
[----:B------:R-:W-:Y:S01]  /*eb20*/  IMAD.MOV.U32 R3, RZ, RZ, 0x1f ;  /* 0x0000001fff037424 */ /* 0x000fe200078e00ff */
[----:B------:R-:W-:-:S02]  /*eb30*/  MOV R2, 0xeb80 ;  /* 0x0000eb8000027802 */ /* 0x000fc40000000f00 */
[----:B------:R-:W-:-:S04]  /*eb40*/  LEA.HI R67, R67, R69, RZ, 0x7 ;  /* 0x0000004543437211 */ /* 0x000fc800078f38ff */
[----:B------:R-:W-:-:S05]  /*eb50*/  SHF.R.S32.HI R67, RZ, 0x7, R67 ;  /* 0x00000007ff437819 */ /* 0x000fca0000011443 */
[----:B------:R-:W-:Y:S02]  /*eb60*/  IMAD.MOV.U32 R251, RZ, RZ, R67 ;  /* 0x000000fffffb7224 */ /* 0x000fe400078e0043 */
[----:B--2---:R-:W-:Y:S05]  /*eb70*/  CALL.REL.NOINC `($__internal_3_$__cuda_sm70_shflsync_idx_p) ;  /* 0x00003bc000007944 */ /* 0x004fea0003c00000 */
.L_x_549:
[----:B-1----:R-:W2:Y:S04]  /*eb80*/  LDL R2, [R1+0xc0] ;  /* 0x0000c00001027983 */ /* 0x002ea80000100800 */
[----:B------:R-:W3:Y:S04]  /*eb90*/  LDL R14, [R1+0x80] ;  /* 0x00008000010e7983 */ /* 0x000ee80000100800 */
[----:B------:R-:W4:Y:S04]  /*eba0*/  LDL.LU R10, [R1+0xbc] ;  /* 0x0000bc00010a7983 */ /* 0x000f280000300800 */
[----:B------:R-:W2:Y:S04]  /*ebb0*/  LDL.LU R12, [R1+0xb8] ;  /* 0x0000b800010c7983 */ /* 0x000ea80000300800 */
[----:B------:R-:W2:Y:S01]  /*ebc0*/  LDL.LU R17, [R1+0xb4] ;  /* 0x0000b40001117983 */ /* 0x000ea20000300800 */
[----:B-----5:R-:W-:-:S03]  /*ebd0*/  IMAD.MOV.U32 R0, RZ, RZ, 0x1 ;  /* 0x00000001ff007424 */ /* 0x020fc600078e00ff */
[----:B------:R-:W3:Y:S02]  /*ebe0*/  LDL R13, [R1+0x100] ;  /* 0x00010000010d7983 */ /* 0x000ee40000100800 */
[----:B------:R-:W-:Y:S02]  /*ebf0*/  ISETP.NE.AND P0, PT, R0, c[0x0][0x4e8], PT ;  /* 0x00013a0000007a0c */ /* 0x000fe40003f05270 */
[----:B------:R-:W3:Y:S04]  /*ec00*/  LDL R16, [R1+0x50] ;  /* 0x0000500001107983 */ /* 0x000ee80000100800 */
[----:B------:R-:W1:Y:S04]  /*ec10*/  S2R R15, SR_TID.X ;  /* 0x00000000000f7919 */ /* 0x000e680000002100 */
[----:B------:R1:W5:Y:S04]  /*ec20*/  LDL R87, [R1+0xf8] ;  /* 0x0000f80001577983 */ /* 0x0003680000100800 */
[----:B------:R1:W5:Y:S04]  /*ec30*/  LDL R86, [R1+0x58] ;  /* 0x0000580001567983 */ /* 0x0003680000100800 */
[----:B------:R1:W5:Y:S04]  /*ec40*/  LDL R85, [R1+0xf4] ;  /* 0x0000f40001557983 */ /* 0x0003680000100800 */
[----:B------:R1:W5:Y:S04]  /*ec50*/  LDL R84, [R1+0x70] ;  /* 0x0000700001547983 */ /* 0x0003680000100800 */
[----:B------:R1:W5:Y:S04]  /*ec60*/  LDL R83, [R1+0xf0] ;  /* 0x0000f00001537983 */ /* 0x0003680000100800 */
[----:B------:R1:W5:Y:S04]  /*ec70*/  LDL R82, [R1+0x6c] ;  /* 0x00006c0001527983 */ /* 0x0003680000100800 */
[----:B------:R1:W5:Y:S01]  /*ec80*/  LDL R80, [R1+0xec] ;  /* 0x0000ec0001507983 */ /* 0x0003620000100800 */
[----:B----4-:R-:W-:-:S05]  /*ec90*/  SHF.R.S32.HI R5, RZ, 0x1f, R10 ;  /* 0x0000001fff057819 */ /* 0x010fca000001140a */
[----:B------:R-:W-:Y:S01]  /*eca0*/  IMAD R6, R5, c[0x0][0x490], RZ ;  /* 0x0001240005067a24 */ /* 0x000fe200078e02ff */
[----:B--2---:R-:W-:Y:S01]  /*ecb0*/  IADD3 R4, R2, R17, RZ ;  /* 0x0000001102047210 */ /* 0x004fe20007ffe0ff */
[----:B------:R-:W-:-:S04]  /*ecc0*/  IMAD.WIDE.U32 R2, R10, c[0x0][0x490], RZ ;  /* 0x000124000a027a25 */ /* 0x000fc800078e00ff */
[----:B------:R-:W-:-:S04]  /*ecd0*/  @P0 IMAD.HI.U32 R7, R4, c[0x0][0x4ec], RZ ;  /* 0x00013b0004070a27 */ /* 0x000fc800078e00ff */
[----:B------:R-:W-:Y:S01]  /*ece0*/  IMAD R6, R10, c[0x0][0x494], R6 ;  /* 0x000125000a067a24 */ /* 0x000fe200078e0206 */
[----:B------:R-:W-:Y:S01]  /*ecf0*/  SHF.R.S32.HI R11, RZ, 0x1f, R12 ;  /* 0x0000001fff0b7819 */ /* 0x000fe2000001140c */
[----:B------:R-:W-:Y:S01]  /*ed00*/  IMAD.MOV.U32 R0, RZ, RZ, R4 ;  /* 0x000000ffff007224 */ /* 0x000fe200078e0004 */
[----:B------:R-:W-:Y:S02]  /*ed10*/  @P0 SHF.R.U32.HI R0, RZ, c[0x0][0x4f0], R7 ;  /* 0x00013c00ff000a19 */ /* 0x000fe40000011607 */
[----:B------:R-:W-:Y:S01]  /*ed20*/  IADD3 R3, R3, R6, RZ ;  /* 0x0000000603037210 */ /* 0x000fe20007ffe0ff */
[----:B------:R-:W-:Y:S02]  /*ed30*/  IMAD R9, R11, c[0x0][0x498], RZ ;  /* 0x000126000b097a24 */ /* 0x000fe400078e02ff */
[----:B------:R-:W-:Y:S02]  /*ed40*/  IMAD.MOV R8, RZ, RZ, -R0 ;  /* 0x000000ffff087224 */ /* 0x000fe400078e0a00 */
[----:B------:R-:W-:-:S04]  /*ed50*/  IMAD.WIDE.U32 R6, R12, c[0x0][0x498], R2 ;  /* 0x000126000c067a25 */ /* 0x000fc800078e0002 */
[----:B------:R-:W-:Y:S01]  /*ed60*/  IMAD R2, R8, c[0x0][0x4e8], R4 ;  /* 0x00013a0008027a24 */ /* 0x000fe200078e0204 */
[----:B------:R-:W-:Y:S01]  /*ed70*/  SHF.R.S32.HI R8, RZ, 0x1f, R0 ;  /* 0x0000001fff087819 */ /* 0x000fe20000011400 */
[----:B------:R-:W-:Y:S01]  /*ed80*/  IMAD R3, R12, c[0x0][0x49c], R9 ;  /* 0x000127000c037a24 */ /* 0x000fe200078e0209 */
[----:B------:R-:W-:Y:S01]  /*ed90*/  IADD3 R4, P1, R0, R6, RZ ;  /* 0x0000000600047210 */ /* 0x000fe20007f3e0ff */
[----:B------:R-:W-:-:S03]  /*eda0*/  IMAD R0, R5, c[0x0][0x3e8], RZ ;  /* 0x0000fa0005007a24 */ /* 0x000fc600078e02ff */
[----:B------:R-:W-:Y:S02]  /*edb0*/  IADD3.X R5, R8, R7, R3, P1, !PT ;  /* 0x0000000708057210 */ /* 0x000fe40000ffe403 */
[----:B---3--:R-:W-:Y:S02]  /*edc0*/  IADD3 R8, R14, R17, RZ ;  /* 0x000000110e087210 */ /* 0x008fe40007ffe0ff */
[----:B-1----:R-:W-:-:S04]  /*edd0*/  SHF.R.S32.HI R14, RZ, 0x1f, R15 ;  /* 0x0000001fff0e7819 */ /* 0x002fc8000001140f */
[----:B------:R-:W-:-:S04]  /*ede0*/  LEA.HI R14, R14, R15, RZ, 0x5 ;  /* 0x0000000f0e0e7211 */ /* 0x000fc800078f28ff */
[----:B------:R-:W-:-:S04]  /*edf0*/  LOP3.LUT R14, R14, 0xffffffe0, RZ, 0xc0, !PT ;  /* 0xffffffe00e0e7812 */ /* 0x000fc800078ec0ff */
[----:B------:R-:W-:Y:S02]  /*ee00*/  IADD3 R14, -R14, R15, RZ ;  /* 0x0000000f0e0e7210 */ /* 0x000fe40007ffe1ff */
[----:B------:R1:W5:Y:S01]  /*ee10*/  LDL R15, [R1+0x74] ;  /* 0x00007400010f7983 */ /* 0x0003620000100800 */
[----:B------:R-:W-:Y:S01]  /*ee20*/  SHF.R.S32.HI R6, RZ, 0x1f, R2 ;  /* 0x0000001fff067819 */ /* 0x000fe20000011402 */
[----:B------:R-:W-:-:S04]  /*ee30*/  IMAD R9, R10, c[0x0][0x3ec], R0 ;  /* 0x0000fb000a097a24 */ /* 0x000fc800078e0200 */
[----:B------:R-:W-:Y:S02]  /*ee40*/  IMAD R3, R6, c[0x0][0x488], RZ ;  /* 0x0001220006037a24 */ /* 0x000fe400078e02ff */
[----:B------:R-:W-:-:S04]  /*ee50*/  IMAD.WIDE.U32 R6, R10, c[0x0][0x3e8], RZ ;  /* 0x0000fa000a067a25 */ /* 0x000fc800078e00ff */
[C---:B------:R-:W-:Y:S02]  /*ee60*/  IMAD R10, R2.reuse, c[0x0][0x48c], R3 ;  /* 0x00012300020a7a24 */ /* 0x040fe400078e0203 */
[----:B------:R-:W-:-:S04]  /*ee70*/  IMAD.WIDE.U32 R4, R2, c[0x0][0x488], R4 ;  /* 0x0001220002047a25 */ /* 0x000fc800078e0004 */
[----:B------:R-:W-:Y:S01]  /*ee80*/  @P0 IMAD.HI.U32 R2, R8, c[0x0][0x4ec], RZ ;  /* 0x00013b0008020a27 */ /* 0x000fe200078e00ff */
[----:B------:R-:W-:-:S03]  /*ee90*/  IADD3 R3, R7, R9, RZ ;  /* 0x0000000907037210 */ /* 0x000fc60007ffe0ff */
[----:B------:R-:W-:Y:S01]  /*eea0*/  IMAD.MOV.U32 R0, RZ, RZ, R8 ;  /* 0x000000ffff007224 */ /* 0x000fe200078e0008 */
[----:B------:R-:W-:Y:S01]  /*eeb0*/  @P0 SHF.R.U32.HI R0, RZ, c[0x0][0x4f0], R2 ;  /* 0x00013c00ff000a19 */ /* 0x000fe20000011602 */
[----:B------:R-:W-:Y:S01]  /*eec0*/  IMAD.IADD R5, R5, 0x1, R10 ;  /* 0x0000000105057824 */ /* 0x000fe200078e020a */
[C---:B------:R-:W-:Y:S02]  /*eed0*/  LEA R9, P0, R4.reuse, c[0x0][0x450], 0x2 ;  /* 0x0001140004097a11 */ /* 0x040fe400078010ff */
[----:B------:R-:W-:Y:S01]  /*eee0*/  MOV R2, R6 ;  /* 0x0000000600027202 */ /* 0x000fe20000000f00 */
[----:B------:R-:W-:Y:S01]  /*eef0*/  IMAD R6, R11, c[0x0][0x3f0], RZ ;  /* 0x0000fc000b067a24 */ /* 0x000fe200078e02ff */
[----:B------:R-:W-:-:S03]  /*ef00*/  LEA.HI.X R5, R4, c[0x0][0x454], R5, 0x2, P0 ;  /* 0x0001150004057a11 */ /* 0x000fc600000f1405 */
[----:B------:R-:W-:Y:S01]  /*ef10*/  IMAD R10, R12, c[0x0][0x3f4], R6 ;  /* 0x0000fd000c0a7a24 */ /* 0x000fe200078e0206 */
[----:B------:R-:W-:Y:S01]  /*ef20*/  SHFL.IDX PT, R4, R9, 0x1, 0x1c1f ;  /* 0x003c1f0009047f89 */ /* 0x000fe200000e0000 */
[----:B------:R-:W-:-:S03]  /*ef30*/  ULDC UR5, c[0x0][0x4e8] ;  /* 0x00013a0000057ab9 */ /* 0x000fc60000000800 */
[----:B------:R2:W-:Y:S01]  /*ef40*/  SHFL.IDX PT, R6, R9, RZ, 0x1c1f ;  /* 0x001c1fff09067589 */ /* 0x0005e200000e0000 */
[----:B------:R-:W-:-:S03]  /*ef50*/  ULDC UR4, c[0x0][0x388] ;  /* 0x0000e20000047ab9 */ /* 0x000fc60000000800 */
[----:B------:R-:W3:Y:S01]  /*ef60*/  SHFL.IDX PT, R7, R5, RZ, 0x1c1f ;  /* 0x001c1fff05077589 */ /* 0x000ee200000e0000 */
[----:B------:R-:W-:-:S03]  /*ef70*/  IMAD.MOV R11, RZ, RZ, -R0 ;  /* 0x000000ffff0b7224 */ /* 0x000fc600078e0a00 */
[----:B------:R-:W4:Y:S01]  /*ef80*/  SHFL.IDX PT, R5, R5, 0x1, 0x1c1f ;  /* 0x003c1f0005057f89 */ /* 0x000f2200000e0000 */
[----:B------:R-:W-:Y:S01]  /*ef90*/  UIMAD UR4, UR5, UR4, URZ ;  /* 0x00000004050472a4 */ /* 0x000fe2000f8e023f */
[----:B------:R-:W-:Y:S02]  /*efa0*/  LOP3.LUT P0, RZ, R14, 0x3, RZ, 0xc0, !PT ;  /* 0x000000030eff7812 */ /* 0x000fe4000780c0ff */
[----:B------:R-:W1:Y:S01]  /*efb0*/  S2R R18, SR_TID.X ;  /* 0x0000000000127919 */ /* 0x000e620000002100 */
[----:B------:R-:W-:Y:S01]  /*efc0*/  IMAD R8, R11, c[0x0][0x4e8], R8 ;  /* 0x00013a000b087a24 */ /* 0x000fe200078e0208 */
[----:B--2---:R-:W-:-:S04]  /*efd0*/  IADD3 R9, R13, R17, RZ ;  /* 0x000000110d097210 */ /* 0x004fc80007ffe0ff */
[C---:B------:R-:W-:Y:S02]  /*efe0*/  IADD3 R11, R9.reuse, 0x8, RZ ;  /* 0x00000008090b7810 */ /* 0x040fe40007ffe0ff */
[----:B------:R-:W-:Y:S02]  /*eff0*/  ISETP.GE.OR P1, PT, R9, UR4, P0 ;  /* 0x0000000409007c0c */ /* 0x000fe40008726670 */
[----:B------:R-:W-:Y:S01]  /*f000*/  ISETP.GE.OR P0, PT, R11, UR4, P0 ;  /* 0x000000040b007c0c */ /* 0x000fe20008706670 */
[----:B------:R-:W-:Y:S01]  /*f010*/  IMAD.WIDE.U32 R2, R12, c[0x0][0x3f0], R2 ;  /* 0x0000fc000c027a25 */ /* 0x000fe200078e0002 */
[----:B------:R-:W-:-:S03]  /*f020*/  SHF.R.S32.HI R12, RZ, 0x1f, R0 ;  /* 0x0000001fff0c7819 */ /* 0x000fc60000011400 */
[----:B------:R-:W-:Y:S02]  /*f030*/  IMAD.IADD R3, R3, 0x1, R10 ;  /* 0x0000000103037824 */ /* 0x000fe400078e020a */
[----:B------:R-:W-:-:S04]  /*f040*/  IMAD R10, R12, c[0x0][0x3e0], RZ ;  /* 0x0000f8000c0a7a24 */ /* 0x000fc800078e02ff */
[----:B---3--:R2:W-:Y:S01]  /*f050*/  @!P1 ST.E [R6.64], R173 ;  /* 0x000000ad06009985 */ /* 0x0085e2000c101906 */
[----:B------:R-:W-:-:S03]  /*f060*/  IMAD R9, R0, c[0x0][0x3e4], R10 ;  /* 0x0000f90000097a24 */ /* 0x000fc600078e020a */
[----:B----4-:R2:W-:Y:S01]  /*f070*/  @!P0 ST.E [R4.64], R65 ;  /* 0x0000004104008985 */ /* 0x0105e2000c101906 */
[----:B------:R-:W-:Y:S01]  /*f080*/  IMAD.WIDE.U32 R2, R0, c[0x0][0x3e0], R2 ;  /* 0x0000f80000027a25 */ /* 0x000fe200078e0002 */
[----:B------:R-:W-:Y:S02]  /*f090*/  SHF.R.S32.HI R0, RZ, 0x1f, R8 ;  /* 0x0000001fff007819 */ /* 0x000fe40000011408 */
[----:B------:R2:W3:Y:S01]  /*f0a0*/  LDS.128 R44, [R16+0x1080] ;  /* 0x00108000102c7984 */ /* 0x0004e20000000c00 */
[----:B-1----:R-:W-:-:S03]  /*f0b0*/  SHF.R.S32.HI R13, RZ, 0x1f, R18 ;  /* 0x0000001fff0d7819 */ /* 0x002fc60000011412 */
[----:B------:R2:W1:Y:S04]  /*f0c0*/  LDS.128 R60, [R16+0x2080] ;  /* 0x00208000103c7984 */ /* 0x0004680000000c00 */
        /* <DEDUP_REMOVED lines=10> */
[----:B------:R-:W-:Y:S01]  /*f170*/  IMAD.IADD R3, R3, 0x1, R9 ;  /* 0x0000000103037824 */ /* 0x000fe200078e0209 */
[----:B------:R-:W-:Y:S01]  /*f180*/  LEA.HI R13, R13, R18, RZ, 0x3 ;  /* 0x000000120d0d7211 */ /* 0x000fe200078f18ff */
[----:B------:R-:W-:-:S02]  /*f190*/  IMAD R0, R0, c[0x0][0x3d8], RZ ;  /* 0x0000f60000007a24 */ /* 0x000fc400078e02ff */
[----:B------:R-:W-:Y:S01]  /*f1a0*/  IMAD.WIDE.U32 R2, R8, c[0x0][0x3d8], R2 ;  /* 0x0000f60008027a25 */ /* 0x000fe200078e0002 */
[----:B------:R-:W-:-:S03]  /*f1b0*/  SHF.R.S32.HI R13, RZ, 0x3, R13 ;  /* 0x00000003ff0d7819 */ /* 0x000fc6000001140d */
[----:B------:R-:W-:Y:S01]  /*f1c0*/  IMAD R0, R8, c[0x0][0x3dc], R0 ;  /* 0x0000f70008007a24 */ /* 0x000fe200078e0200 */
[----:B------:R-:W-:Y:S01]  /*f1d0*/  LEA R14, P0, R2, c[0x0][0x380], 0x1 ;  /* 0x0000e000020e7a11 */ /* 0x000fe200078008ff */
[----:B------:R-:W-:-:S03]  /*f1e0*/  IMAD.IADD R13, R13, 0x1, R17 ;  /* 0x000000010d0d7824 */ /* 0x000fc600078e0211 */
[----:B------:R-:W-:-:S04]  /*f1f0*/  IADD3 R0, R3, R0, RZ ;  /* 0x0000000003007210 */ /* 0x000fc80007ffe0ff */
[----:B------:R-:W-:Y:S02]  /*f200*/  LEA.HI.X R12, R2, c[0x0][0x384], R0, 0x1, P0 ;  /* 0x0000e100020c7a11 */ /* 0x000fe400000f0c00 */
[----:B------:R-:W-:Y:S01]  /*f210*/  ISETP.GE.AND P0, PT, R13, UR4, PT ;  /* 0x000000040d007c0c */ /* 0x000fe2000bf06270 */
[----:B------:R2:W1:Y:S01]  /*f220*/  SHFL.IDX PT, R0, R14, RZ, 0x181f ;  /* 0x00181fff0e007589 */ /* 0x00046200000e0000 */
[----:B------:R-:W-:Y:S03]  /*f230*/  BSSY B0, `(.L_x_550) ;  /* 0x0000017000007945 */ /* 0x000fe60003800000 */
[----:B------:R2:W1:Y:S08]  /*f240*/  SHFL.IDX PT, R2, R12, RZ, 0x181f ;  /* 0x00181fff0c027589 */ /* 0x00047000000e0000 */
[----:B------:R-:W-:Y:S05]  /*f250*/  @P0 BRA `(.L_x_551) ;  /* 0x0000014000000947 */ /* 0x000fea0003800000 */
[----:B---34-:R-:W3:Y:S01]  /*f260*/  LDS.128 R28, [R16+0x80] ;  /* 0x00008000101c7984 */ /* 0x018ee20000000c00 */
[----:B-----5:R-:W-:-:S02]  /*f270*/  ISETP.GE.AND P3, PT, R86, c[0x0][0x3c8], PT ;  /* 0x0000f20056007a0c */ /* 0x020fc40003f66270 */
[----:B------:R-:W-:Y:S01]  /*f280*/  ISETP.GE.AND P2, PT, R84, c[0x0][0x3c8], PT ;  /* 0x0000f20054007a0c */ /* 0x000fe20003f46270 */
[----:B------:R-:W4:Y:S01]  /*f290*/  LDS.128 R24, [R16+0x4080] ;  /* 0x0040800010187984 */ /* 0x000f220000000c00 */
[----:B------:R-:W-:Y:S02]  /*f2a0*/  ISETP.GE.AND P1, PT, R82, c[0x0][0x3c8], PT ;  /* 0x0000f20052007a0c */ /* 0x000fe40003f26270 */
[----:B------:R-:W-:Y:S01]  /*f2b0*/  ISETP.GE.AND P0, PT, R15, c[0x0][0x3c8], PT ;  /* 0x0000f2000f007a0c */ /* 0x000fe20003f06270 */
[----:B------:R-:W2:Y:S04]  /*f2c0*/  LDS.128 R20, [R16+0x8080] ;  /* 0x0080800010147984 */ /* 0x000ea80000000c00 */
[----:B--2---:R-:W2:Y:S02]  /*f2d0*/  LDS.128 R16, [R16+0xc080] ;  /* 0x00c0800010107984 */ /* 0x004ea40000000c00 */
[----:B-1----:R-:W-:-:S02]  /*f2e0*/  @!P3 LEA R10, P4, R86, R0, 0x1 ;  /* 0x00000000560ab211 */ /* 0x002fc400078808ff */
[----:B------:R-:W-:Y:S02]  /*f2f0*/  @!P2 LEA R8, P6, R84, R0, 0x1 ;  /* 0x000000005408a211 */ /* 0x000fe400078c08ff */
[----:B------:R-:W-:Y:S02]  /*f300*/  @!P3 LEA.HI.X R11, R86, R2, R87, 0x1, P4 ;  /* 0x00000002560bb211 */ /* 0x000fe400020f0c57 */
[-C--:B------:R-:W-:Y:S02]  /*f310*/  @!P1 LEA R6, P5, R82, R0.reuse, 0x1 ;  /* 0x0000000052069211 */ /* 0x080fe400078a08ff */
[----:B------:R-:W-:Y:S02]  /*f320*/  @!P0 LEA R4, P4, R15, R0, 0x1 ;  /* 0x000000000f048211 */ /* 0x000fe400078808ff */
[-C--:B------:R-:W-:Y:S02]  /*f330*/  @!P2 LEA.HI.X R9, R84, R2.reuse, R85, 0x1, P6 ;  /* 0x000000025409a211 */ /* 0x080fe400030f0c55 */
[----:B------:R-:W-:-:S02]  /*f340*/  @!P1 LEA.HI.X R7, R82, R2, R83, 0x1, P5 ;  /* 0x0000000252079211 */ /* 0x000fc400028f0c53 */
[----:B------:R-:W-:Y:S01]  /*f350*/  @!P0 LEA.HI.X R5, R15, R2, R80, 0x1, P4 ;  /* 0x000000020f058211 */ /* 0x000fe200020f0c50 */
[----:B---3--:R1:W-:Y:S04]  /*f360*/  @!P3 ST.E.128 [R10.64], R28 ;  /* 0x0000001c0a00b985 */ /* 0x0083e8000c101d06 */
[----:B----4-:R1:W-:Y:S04]  /*f370*/  @!P2 ST.E.128 [R8.64], R24 ;  /* 0x000000180800a985 */ /* 0x0103e8000c101d06 */
[----:B------:R1:W-:Y:S04]  /*f380*/  @!P1 ST.E.128 [R6.64], R20 ;  /* 0x0000001406009985 */ /* 0x0003e8000c101d06 */
[----:B--2---:R1:W-:Y:S02]  /*f390*/  @!P0 ST.E.128 [R4.64], R16 ;  /* 0x0000001004008985 */ /* 0x0043e4000c101d06 */
.L_x_551:
[----:B---34-:R-:W-:Y:S05]  /*f3a0*/  BSYNC B0 ;  /* 0x0000000000007941 */ /* 0x018fea0003800000 */
.L_x_550:
[----:B------:R-:W-:Y:S01]  /*f3b0*/  IADD3 R3, R13, 0x20, RZ ;  /* 0x000000200d037810 */ /* 0x000fe20007ffe0ff */
[----:B-1----:R1:W3:Y:S01]  /*f3c0*/  SHFL.IDX PT, R2, R12, 0x1, 0x181f ;  /* 0x00381f000c027f89 */ /* 0x0022e200000e0000 */
[----:B------:R-:W-:Y:S02]  /*f3d0*/  BSSY B0, `(.L_x_552) ;  /* 0x0000014000007945 */ /* 0x000fe40003800000 */
[----:B------:R-:W-:Y:S01]  /*f3e0*/  ISETP.GE.AND P0, PT, R3, UR4, PT ;  /* 0x0000000403007c0c */ /* 0x000fe2000bf06270 */
[----:B------:R1:W4:-:S12]  /*f3f0*/  SHFL.IDX PT, R0, R14, 0x1, 0x181f ;  /* 0x00381f000e007f89 */ /* 0x00031800000e0000 */
[----:B------:R-:W-:Y:S05]  /*f400*/  @P0 BRA `(.L_x_553) ;  /* 0x0000010000000947 */ /* 0x000fea0003800000 */
[----:B-----5:R-:W-:Y:S02]  /*f410*/  ISETP.GE.AND P3, PT, R86, c[0x0][0x3c8], PT ;  /* 0x0000f20056007a0c */ /* 0x020fe40003f66270 */
[----:B------:R-:W-:Y:S02]  /*f420*/  ISETP.GE.AND P2, PT, R84, c[0x0][0x3c8], PT ;  /* 0x0000f20054007a0c */ /* 0x000fe40003f46270 */
[----:B------:R-:W-:Y:S02]  /*f430*/  ISETP.GE.AND P1, PT, R82, c[0x0][0x3c8], PT ;  /* 0x0000f20052007a0c */ /* 0x000fe40003f26270 */
[----:B------:R-:W-:-:S07]  /*f440*/  ISETP.GE.AND P0, PT, R15, c[0x0][0x3c8], PT ;  /* 0x0000f2000f007a0c */ /* 0x000fce0003f06270 */
[-C--:B----4-:R-:W-:Y:S02]  /*f450*/  @!P3 LEA R10, P4, R86, R0.reuse, 0x1 ;  /* 0x00000000560ab211 */ /* 0x090fe400078808ff */
[----:B------:R-:W-:Y:S02]  /*f460*/  @!P2 LEA R8, P6, R84, R0, 0x1 ;  /* 0x000000005408a211 */ /* 0x000fe400078c08ff */
[----:B---3--:R-:W-:Y:S02]  /*f470*/  @!P3 LEA.HI.X R11, R86, R2, R87, 0x1, P4 ;  /* 0x00000002560bb211 */ /* 0x008fe400020f0c57 */
[-C--:B--2---:R-:W-:Y:S02]  /*f480*/  @!P1 LEA R6, P5, R82, R0.reuse, 0x1 ;  /* 0x0000000052069211 */ /* 0x084fe400078a08ff */
[----:B------:R-:W-:Y:S01]  /*f490*/  @!P0 LEA R4, P4, R15, R0, 0x1 ;  /* 0x000000000f048211 */ /* 0x000fe200078808ff */
[----:B------:R2:W-:Y:S01]  /*f4a0*/  @!P3 ST.E.128 [R10.64], R44 ;  /* 0x0000002c0a00b985 */ /* 0x0005e2000c101d06 */
[----:B------:R-:W-:-:S02]  /*f4b0*/  @!P2 LEA.HI.X R9, R84, R2, R85, 0x1, P6 ;  /* 0x000000025409a211 */ /* 0x000fc400030f0c55 */
[-C--:B------:R-:W-:Y:S02]  /*f4c0*/  @!P1 LEA.HI.X R7, R82, R2.reuse, R83, 0x1, P5 ;  /* 0x0000000252079211 */ /* 0x080fe400028f0c53 */
[----:B------:R-:W-:Y:S01]  /*f4d0*/  @!P0 LEA.HI.X R5, R15, R2, R80, 0x1, P4 ;  /* 0x000000020f058211 */ /* 0x000fe200020f0c50 */
[----:B------:R2:W-:Y:S04]  /*f4e0*/  @!P2 ST.E.128 [R8.64], R40 ;  /* 0x000000280800a985 */ /* 0x0005e8000c101d06 */
[----:B------:R2:W-:Y:S04]  /*f4f0*/  @!P1 ST.E.128 [R6.64], R36 ;  /* 0x0000002406009985 */ /* 0x0005e8000c101d06 */
[----:B------:R2:W-:Y:S02]  /*f500*/  @!P0 ST.E.128 [R4.64], R32 ;  /* 0x0000002004008985 */ /* 0x0005e4000c101d06 */
.L_x_553:
[----:B------:R-:W-:Y:S05]  /*f510*/  BSYNC B0 ;  /* 0x0000000000007941 */ /* 0x000fea0003800000 */
.L_x_552:
[----:B------:R-:W-:Y:S01]  /*f520*/  IADD3 R3, R13, 0x40, RZ ;  /* 0x000000400d037810 */ /* 0x000fe20007ffe0ff */
[----:B---3--:R3:W1:Y:S01]  /*f530*/  SHFL.IDX PT, R2, R12, 0x2, 0x181f ;  /* 0x00581f000c027f89 */ /* 0x00866200000e0000 */
[----:B------:R-:W-:Y:S02]  /*f540*/  BSSY B0, `(.L_x_554) ;  /* 0x0000014000007945 */ /* 0x000fe40003800000 */
[----:B------:R-:W-:Y:S01]  /*f550*/  ISETP.GE.AND P0, PT, R3, UR4, PT ;  /* 0x0000000403007c0c */ /* 0x000fe2000bf06270 */
[----:B----4-:R3:W4:-:S12]  /*f560*/  SHFL.IDX PT, R0, R14, 0x2, 0x181f ;  /* 0x00581f000e007f89 */ /* 0x01071800000e0000 */
[----:B------:R-:W-:Y:S05]  /*f570*/  @P0 BRA `(.L_x_555) ;  /* 0x0000010000000947 */ /* 0x000fea0003800000 */
[----:B-----5:R-:W-:Y:S02]  /*f580*/  ISETP.GE.AND P3, PT, R86, c[0x0][0x3c8], PT ;  /* 0x0000f20056007a0c */ /* 0x020fe40003f66270 */
[----:B------:R-:W-:Y:S02]  /*f590*/  ISETP.GE.AND P2, PT, R84, c[0x0][0x3c8], PT ;  /* 0x0000f20054007a0c */ /* 0x000fe40003f46270 */
[----:B------:R-:W-:Y:S02]  /*f5a0*/  ISETP.GE.AND P1, PT, R82, c[0x0][0x3c8], PT ;  /* 0x0000f20052007a0c */ /* 0x000fe40003f26270 */
[----:B------:R-:W-:-:S07]  /*f5b0*/  ISETP.GE.AND P0, PT, R15, c[0x0][0x3c8], PT ;  /* 0x0000f2000f007a0c */ /* 0x000fce0003f06270 */
[-C--:B--2-4-:R-:W-:Y:S02]  /*f5c0*/  @!P3 LEA R10, P4, R86, R0.reuse, 0x1 ;  /* 0x00000000560ab211 */ /* 0x094fe400078808ff */
[----:B------:R-:W-:Y:S02]  /*f5d0*/  @!P2 LEA R8, P6, R84, R0, 0x1 ;  /* 0x000000005408a211 */ /* 0x000fe400078c08ff */
[----:B-1----:R-:W-:Y:S02]  /*f5e0*/  @!P3 LEA.HI.X R11, R86, R2, R87, 0x1, P4 ;  /* 0x00000002560bb211 */ /* 0x002fe400020f0c57 */
[-C--:B------:R-:W-:Y:S02]  /*f5f0*/  @!P1 LEA R6, P5, R82, R0.reuse, 0x1 ;  /* 0x0000000052069211 */ /* 0x080fe400078a08ff */
        /* <DEDUP_REMOVED lines=8> */
.L_x_555:
[----:B------:R-:W-:Y:S05]  /*f680*/  BSYNC B0 ;  /* 0x0000000000007941 */ /* 0x000fea0003800000 */
.L_x_554:
[----:B------:R-:W-:Y:S01]  /*f690*/  IADD3 R3, R13, 0x60, RZ ;  /* 0x000000600d037810 */ /* 0x000fe20007ffe0ff */
[----:B-1----:R1:W2:Y:S03]  /*f6a0*/  SHFL.IDX PT, R2, R12, 0x3, 0x181f ;  /* 0x00781f000c027f89 */ /* 0x0022a600000e0000 */
[----:B------:R-:W-:Y:S01]  /*f6b0*/  ISETP.GE.AND P0, PT, R3, UR4, PT ;  /* 0x0000000403007c0c */ /* 0x000fe2000bf06270 */
[----:B----4-:R1:W4:-:S12]  /*f6c0*/  SHFL.IDX PT, R0, R14, 0x3, 0x181f ;  /* 0x00781f000e007f89 */ /* 0x01031800000e0000 */
[----:B------:R-:W-:Y:S05]  /*f6d0*/  @P0 BRA `(.L_x_556) ;  /* 0x00000e1000000947 */ /* 0x000fea0003800000 */
[----:B-----5:R-:W-:Y:S02]  /*f6e0*/  ISETP.GE.AND P2, PT, R86, c[0x0][0x3c8], PT ;  /* 0x0000f20056007a0c */ /* 0x020fe40003f46270 */
[----:B------:R-:W-:Y:S02]  /*f6f0*/  ISETP.GE.AND P1, PT, R84, c[0x0][0x3c8], PT ;  /* 0x0000f20054007a0c */ /* 0x000fe40003f26270 */
[----:B------:R-:W-:-:S09]  /*f700*/  ISETP.GE.AND P0, PT, R82, c[0x0][0x3c8], PT ;  /* 0x0000f20052007a0c */ /* 0x000fd20003f06270 */
[-C--:B--2-4-:R-:W-:Y:S02]  /*f710*/  @!P2 LEA R8, P5, R86, R0.reuse, 0x1 ;  /* 0x000000005608a211 */ /* 0x094fe400078a08ff */
[-C--:B------:R-:W-:Y:S02]  /*f720*/  @!P1 LEA R6, P4, R84, R0.reuse, 0x1 ;  /* 0x0000000054069211 */ /* 0x080fe400078808ff */
[----:B------:R-:W-:Y:S02]  /*f730*/  @!P0 LEA R4, P3, R82, R0, 0x1 ;  /* 0x0000000052048211 */ /* 0x000fe400078608ff */
[-C--:B------:R-:W-:Y:S02]  /*f740*/  @!P2 LEA.HI.X R9, R86, R2.reuse, R87, 0x1, P5 ;  /* 0x000000025609a211 */ /* 0x080fe400028f0c57 */
[-C--:B------:R-:W-:Y:S02]  /*f750*/  @!P1 LEA.HI.X R7, R84, R2.reuse, R85, 0x1, P4 ;  /* 0x0000000254079211 */ /* 0x080fe400020f0c55 */
[----:B------:R-:W-:Y:S01]  /*f760*/  @!P0 LEA.HI.X R5, R82, R2, R83, 0x1, P3 ;  /* 0x0000000252058211 */ /* 0x000fe200018f0c53 */
[----:B------:R2:W-:Y:S04]  /*f770*/  @!P2 ST.E.128 [R8.64], R72 ;  /* 0x000000480800a985 */ /* 0x0005e8000c101d06 */
[----:B------:R2:W-:Y:S04]  /*f780*/  @!P1 ST.E.128 [R6.64], R68 ;  /* 0x0000004406009985 */ /* 0x0005e8000c101d06 */
[----:B------:R2:W-:Y:S01]  /*f790*/  @!P0 ST.E.128 [R4.64], R64 ;  /* 0x0000004004008985 */ /* 0x0005e2000c101d06 */
[----:B------:R-:W-:-:S13]  /*f7a0*/  ISETP.GE.AND P0, PT, R15, c[0x0][0x3c8], PT ;  /* 0x0000f2000f007a0c */ /* 0x000fda0003f06270 */
[----:B------:R-:W-:Y:S05]  /*f7b0*/  @P0 BRA `(.L_x_556) ;  /* 0x00000d3000000947 */ /* 0x000fea0003800000 */
[----:B--2---:R-:W-:-:S04]  /*f7c0*/  LEA R4, P0, R15, R0, 0x1 ;  /* 0x000000000f047211 */ /* 0x004fc800078008ff */
[----:B------:R-:W-:-:S05]  /*f7d0*/  LEA.HI.X R5, R15, R2, R80, 0x1, P0 ;  /* 0x000000020f057211 */ /* 0x000fca00000f0c50 */
[----:B------:R2:W-:Y:S01]  /*f7e0*/  ST.E.128 [R4.64], R76 ;  /* 0x0000004c04007985 */ /* 0x0005e2000c101d06 */
[----:B------:R-:W-:Y:S05]  /*f7f0*/  BRA `(.L_x_556) ;  /* 0x00000cf000007947 */ /* 0x000fea0003800000 */
.L_x_548:
[----:B------:R-:W2:Y:S04]  /*f800*/  LDL R2, [R1+0xbc] ;  /* 0x0000bc0001027983 */ /* 0x000ea80000100800 */
[----:B------:R-:W3:Y:S04]  /*f810*/  LDL R0, [R1+0xb8] ;  /* 0x0000b80001007983 */ /* 0x000ee80000100800 */
[----:B------:R-:W4:Y:S04]  /*f820*/  LDL R4, [R1+0xb4] ;  /* 0x0000b40001047983 */ /* 0x000f280000100800 */
[----:B------:R-:W5:Y:S01]  /*f830*/  S2R R3, SR_TID.X ;  /* 0x0000000000037919 */ /* 0x000f620000002100 */
[----:B------:R-:W-:Y:S01]  /*f840*/  BSSY B0, `(.L_x_557) ;  /* 0x0000026000007945 */ /* 0x000fe20003800000 */
[----:B-----5:R-:W-:Y:S01]  /*f850*/  ISETP.GE.AND P0, PT, R3, 0x80, PT ;  /* 0x000000800300780c */ /* 0x020fe20003f06270 */
[----:B--2---:R-:W-:-:S02]  /*f860*/  IMAD.MOV.U32 R12, RZ, RZ, R2 ;  /* 0x000000ffff0c7224 */ /* 0x004fc400078e0002 */
[----:B---3--:R-:W-:-:S03]  /*f870*/  IMAD.MOV.U32 R11, RZ, RZ, R0 ;  /* 0x000000ffff0b7224 */ /* 0x008fc600078e0000 */
[----:B------:R-:W-:Y:S01]  /*f880*/  SHF.R.S32.HI R9, RZ, 0x1f, R12 ;  /* 0x0000001fff097819 */ /* 0x000fe2000001140c */
[----:B----4-:R-:W-:Y:S01]  /*f890*/  IMAD.MOV.U32 R13, RZ, RZ, R4 ;  /* 0x000000ffff0d7224 */ /* 0x010fe200078e0004 */
[----:B------:R-:W-:-:S05]  /*f8a0*/  SHF.R.S32.HI R10, RZ, 0x1f, R11 ;  /* 0x0000001fff0a7819 */ /* 0x000fca000001140b */
[----:B------:R-:W-:Y:S05]  /*f8b0*/  @P0 BRA `(.L_x_558) ;  /* 0x000001e000000947 */ /* 0x000fea0003800000 */
[----:B------:R-:W-:Y:S02]  /*f8c0*/  MOV R2, c[0x0][0x4e8] ;  /* 0x00013a0000027a02 */ /* 0x000fe40000000f00 */
[----:B------:R-:W-:-:S03]  /*f8d0*/  IADD3 R6, R13, R3, RZ ;  /* 0x000000030d067210 */ /* 0x000fc60007ffe0ff */
[----:B------:R-:W-:-:S05]  /*f8e0*/  IMAD R0, R2, c[0x0][0x388], RZ ;  /* 0x0000e20002007a24 */ /* 0x000fca00078e02ff */
[----:B------:R-:W-:-:S13]  /*f8f0*/  ISETP.GE.AND P0, PT, R6, R0, PT ;  /* 0x000000000600720c */ /* 0x000fda0003f06270 */
[----:B------:R-:W-:Y:S05]  /*f900*/  @P0 BRA `(.L_x_558) ;  /* 0x0000019000000947 */ /* 0x000fea0003800000 */
[----:B------:R-:W-:Y:S01]  /*f910*/  ISETP.NE.AND P0, PT, R2, 0x1, PT ;  /* 0x000000010200780c */ /* 0x000fe20003f05270 */
[----:B------:R-:W-:Y:S01]  /*f920*/  IMAD R4, R9, c[0x0][0x490], RZ ;  /* 0x0001240009047a24 */ /* 0x000fe200078e02ff */
[----:B------:R-:W-:Y:S01]  /*f930*/  MOV R0, R6 ;  /* 0x0000000600007202 */ /* 0x000fe20000000f00 */
[----:B------:R-:W-:-:S04]  /*f940*/  IMAD.WIDE.U32 R2, R12, c[0x0][0x490], RZ ;  /* 0x000124000c027a25 */ /* 0x000fc800078e00ff */
[----:B------:R-:W-:Y:S02]  /*f950*/  IMAD R4, R12, c[0x0][0x494], R4 ;  /* 0x000125000c047a24 */ /* 0x000fe400078e0204 */
[----:B------:R-:W-:-:S03]  /*f960*/  IMAD R8, R10, c[0x0][0x498], RZ ;  /* 0x000126000a087a24 */ /* 0x000fc600078e02ff */
[----:B------:R-:W-:Y:S01]  /*f970*/  IADD3 R3, R3, R4, RZ ;  /* 0x0000000403037210 */ /* 0x000fe20007ffe0ff */
[----:B------:R-:W-:-:S05]  /*f980*/  @P0 IMAD.HI.U32 R5, R6, c[0x0][0x4ec], RZ ;  /* 0x00013b0006050a27 */ /* 0x000fca00078e00ff */
[----:B------:R-:W-:Y:S01]  /*f990*/  @P0 SHF.R.U32.HI R0, RZ, c[0x0][0x4f0], R5 ;  /* 0x00013c00ff000a19 */ /* 0x000fe20000011605 */
[----:B------:R-:W-:-:S03]  /*f9a0*/  IMAD.WIDE.U32 R4, R11, c[0x0][0x498], R2 ;  /* 0x000126000b047a25 */ /* 0x000fc600078e0002 */
[C---:B------:R-:W-:Y:S01]  /*f9b0*/  IADD3 R7, -R0.reuse, RZ, RZ ;  /* 0x000000ff00077210 */ /* 0x040fe20007ffe1ff */
[----:B------:R-:W-:Y:S01]  /*f9c0*/  IMAD R3, R11, c[0x0][0x49c], R8 ;  /* 0x000127000b037a24 */ /* 0x000fe200078e0208 */
[----:B------:R-:W-:-:S03]  /*f9d0*/  IADD3 R4, P0, R0, R4, RZ ;  /* 0x0000000400047210 */ /* 0x000fc60007f1e0ff */
[----:B------:R-:W-:Y:S01]  /*f9e0*/  IMAD R2, R7, c[0x0][0x4e8], R6 ;  /* 0x00013a0007027a24 */ /* 0x000fe200078e0206 */
[----:B------:R-:W-:-:S04]  /*f9f0*/  SHF.R.S32.HI R6, RZ, 0x1f, R0 ;  /* 0x0000001fff067819 */ /* 0x000fc80000011400 */
[----:B------:R-:W-:Y:S02]  /*fa00*/  SHF.R.S32.HI R0, RZ, 0x1f, R2 ;  /* 0x0000001fff007819 */ /* 0x000fe40000011402 */
[----:B------:R-:W-:-:S03]  /*fa10*/  IADD3.X R5, R6, R5, R3, P0, !PT ;  /* 0x0000000506057210 */ /* 0x000fc600007fe403 */
[----:B------:R-:W-:-:S04]  /*fa20*/  IMAD R0, R0, c[0x0][0x488], RZ ;  /* 0x0001220000007a24 */ /* 0x000fc800078e02ff */
[C---:B------:R-:W-:Y:S02]  /*fa30*/  IMAD R0, R2.reuse, c[0x0][0x48c], R0 ;  /* 0x0001230002007a24 */ /* 0x040fe400078e0200 */
[----:B------:R-:W-:-:S05]  /*fa40*/  IMAD.WIDE.U32 R2, R2, c[0x0][0x488], R4 ;  /* 0x0001220002027a25 */ /* 0x000fca00078e0004 */
[----:B------:R-:W-:Y:S02]  /*fa50*/  IADD3 R0, R3, R0, RZ ;  /* 0x0000000003007210 */ /* 0x000fe40007ffe0ff */
[----:B------:R-:W-:-:S04]  /*fa60*/  LEA R4, P0, R2, c[0x0][0x450], 0x2 ;  /* 0x0001140002047a11 */ /* 0x000fc800078010ff */
[----:B------:R-:W-:Y:S02]  /*fa70*/  LEA.HI.X R5, R2, c[0x0][0x454], R0, 0x2, P0 ;  /* 0x0001150002057a11 */ /* 0x000fe400000f1400 */
[----:B------:R-:W-:-:S05]  /*fa80*/  MOV R0, 0xff800000 ;  /* 0xff80000000007802 */ /* 0x000fca0000000f00 */
[----:B------:R2:W-:Y:S02]  /*fa90*/  STG.E [R4.64], R0 ;  /* 0x0000000004007986 */ /* 0x0005e4000c101906 */
.L_x_558:
[----:B------:R-:W-:Y:S05]  /*faa0*/  BSYNC B0 ;  /* 0x0000000000007941 */ /* 0x000fea0003800000 */
.L_x_557:
[----:B------:R-:W3:Y:S01]  /*fab0*/  LDL R2, [R1+0x80] ;  /* 0x0000800001027983 */ /* 0x000ee20000100800 */
[----:B--2---:R-:W-:Y:S01]  /*fac0*/  MOV R0, c[0x0][0x4e8] ;  /* 0x00013a0000007a02 */ /* 0x004fe20000000f00 */
[----:B------:R-:W-:-:S03]  /*fad0*/  IMAD R6, R10, c[0x0][0x3f0], RZ ;  /* 0x0000fc000a067a24 */ /* 0x000fc600078e02ff */
[----:B------:R-:W-:Y:S01]  /*fae0*/  ISETP.NE.AND P0, PT, R0, 0x1, PT ;  /* 0x000000010000780c */ /* 0x000fe20003f05270 */
[----:B------:R-:W-:Y:S02]  /*faf0*/  IMAD R0, R9, c[0x0][0x3e8], RZ ;  /* 0x0000fa0009007a24 */ /* 0x000fe400078e02ff */
[----:B------:R-:W-:Y:S02]  /*fb00*/  IMAD R8, R11, c[0x0][0x3f4], R6 ;  /* 0x0000fd000b087a24 */ /* 0x000fe400078e0206 */
[----:B------:R-:W-:Y:S01]  /*fb10*/  IMAD R5, R12, c[0x0][0x3ec], R0 ;  /* 0x0000fb000c057a24 */ /* 0x000fe200078e0200 */
[----:B---3--:R-:W-:Y:S01]  /*fb20*/  IADD3 R4, R2, R13, RZ ;  /* 0x0000000d02047210 */ /* 0x008fe20007ffe0ff */
[----:B------:R-:W-:-:S03]  /*fb30*/  IMAD.WIDE.U32 R2, R12, c[0x0][0x3e8], RZ ;  /* 0x0000fa000c027a25 */ /* 0x000fc600078e00ff */
[----:B------:R-:W-:-:S03]  /*fb40*/  MOV R0, R4 ;  /* 0x0000000400007202 */ /* 0x000fc60000000f00 */
[----:B------:R-:W-:Y:S01]  /*fb50*/  @P0 IMAD.HI.U32 R7, R4, c[0x0][0x4ec], RZ ;  /* 0x00013b0004070a27 */ /* 0x000fe200078e00ff */
[----:B------:R-:W-:-:S04]  /*fb60*/  IADD3 R3, R3, R5, RZ ;  /* 0x0000000503037210 */ /* 0x000fc80007ffe0ff */
[----:B------:R-:W-:Y:S01]  /*fb70*/  @P0 SHF.R.U32.HI R0, RZ, c[0x0][0x4f0], R7 ;  /* 0x00013c00ff000a19 */ /* 0x000fe20000011607 */
[----:B------:R-:W-:-:S03]  /*fb80*/  IMAD.WIDE.U32 R2, R11, c[0x0][0x3f0], R2 ;  /* 0x0000fc000b027a25 */ /* 0x000fc600078e0002 */
[----:B------:R-:W-:Y:S02]  /*fb90*/  SHF.R.S32.HI R6, RZ, 0x1f, R0 ;  /* 0x0000001fff067819 */ /* 0x000fe40000011400 */
[----:B------:R-:W-:Y:S02]  /*fba0*/  IADD3 R5, -R0, RZ, RZ ;  /* 0x000000ff00057210 */ /* 0x000fe40007ffe1ff */
[----:B------:R-:W-:Y:S01]  /*fbb0*/  IADD3 R3, R3, R8, RZ ;  /* 0x0000000803037210 */ /* 0x000fe20007ffe0ff */
[----:B------:R-:W-:Y:S02]  /*fbc0*/  IMAD R6, R6, c[0x0][0x3e0], RZ ;  /* 0x0000f80006067a24 */ /* 0x000fe400078e02ff */
[----:B------:R-:W-:Y:S02]  /*fbd0*/  IMAD R4, R5, c[0x0][0x4e8], R4 ;  /* 0x00013a0005047a24 */ /* 0x000fe400078e0204 */
[C---:B------:R-:W-:Y:S02]  /*fbe0*/  IMAD R5, R0.reuse, c[0x0][0x3e4], R6 ;  /* 0x0000f90000057a24 */ /* 0x040fe400078e0206 */
[----:B------:R-:W-:Y:S01]  /*fbf0*/  IMAD.WIDE.U32 R2, R0, c[0x0][0x3e0], R2 ;  /* 0x0000f80000027a25 */ /* 0x000fe200078e0002 */
[----:B------:R-:W-:-:S04]  /*fc00*/  SHF.R.S32.HI R0, RZ, 0x1f, R4 ;  /* 0x0000001fff007819 */ /* 0x000fc80000011404 */
[----:B------:R-:W-:Y:S01]  /*fc10*/  IADD3 R3, R3, R5, RZ ;  /* 0x0000000503037210 */ /* 0x000fe20007ffe0ff */
[----:B------:R-:W-:-:S04]  /*fc20*/  IMAD R0, R0, c[0x0][0x3d8], RZ ;  /* 0x0000f60000007a24 */ /* 0x000fc800078e02ff */
[----:B------:R-:W-:-:S04]  /*fc30*/  IMAD.WIDE.U32 R2, R4, c[0x0][0x3d8], R2 ;  /* 0x0000f60004027a25 */ /* 0x000fc800078e0002 */
[----:B------:R-:W-:Y:S01]  /*fc40*/  IMAD R4, R4, c[0x0][0x3dc], R0 ;  /* 0x0000f70004047a24 */ /* 0x000fe200078e0200 */
[----:B------:R-:W-:-:S04]  /*fc50*/  LEA R13, P0, R2, c[0x0][0x380], 0x1 ;  /* 0x0000e000020d7a11 */ /* 0x000fc800078008ff */
[----:B------:R-:W-:-:S04]  /*fc60*/  IADD3 R4, R3, R4, RZ ;  /* 0x0000000403047210 */ /* 0x000fc80007ffe0ff */
[----:B------:R-:W-:Y:S01]  /*fc70*/  LEA.HI.X R5, R2, c[0x0][0x384], R4, 0x1, P0 ;  /* 0x0000e10002057a11 */ /* 0x000fe200000f0c04 */
[----:B------:R-:W-:Y:S05]  /*fc80*/  BRA.DIV ~URZ, `(.L_x_559) ;  /* 0x000026227f007947 */ /* 0x000fea000b800000 */
[----:B------:R2:W3:Y:S02]  /*fc90*/  SHFL.IDX PT, R4, R5, RZ, 0x181f ;  /* 0x00181fff05047589 */ /* 0x0004e400000e0000 */
.L_x_591:
[----:B------:R-:W-:Y:S05]  /*fca0*/  BRA.DIV ~URZ, `(.L_x_560) ;  /* 0x000026727f007947 */ /* 0x000fea000b800000 */
[----:B------:R4:W1:Y:S02]  /*fcb0*/  SHFL.IDX PT, R0, R13, RZ, 0x181f ;  /* 0x00181fff0d007589 */ /* 0x00086400000e0000 */
.L_x_592:
[----:B------:R-:W5:Y:S04]  /*fcc0*/  LDL.LU R3, [R1+0xb4] ;  /* 0x0000b40001037983 */ /* 0x000f680000300800 */
[----:B------:R-:W2:Y:S01]  /*fcd0*/  S2R R6, SR_TID.X ;  /* 0x0000000000067919 */ /* 0x000ea20000002100 */
[----:B------:R-:W-:-:S04]  /*fce0*/  IMAD.MOV.U32 R14, RZ, RZ, c[0x0][0x4e8] ;  /* 0x00013a00ff0e7624 */ /* 0x000fc800078e00ff */
[----:B------:R-:W-:Y:S01]  /*fcf0*/  IMAD R14, R14, c[0x0][0x388], RZ ;  /* 0x0000e2000e0e7a24 */ /* 0x000fe200078e02ff */
[----:B--2---:R-:W-:-:S04]  /*fd00*/  SHF.R.S32.HI R2, RZ, 0x1f, R6 ;  /* 0x0000001fff027819 */ /* 0x004fc80000011406 */
[----:B------:R-:W-:-:S04]  /*fd10*/  LEA.HI R2, R2, R6, RZ, 0x3 ;  /* 0x0000000602027211 */ /* 0x000fc800078f18ff */
[----:B------:R-:W-:Y:S01]  /*fd20*/  SHF.R.S32.HI R2, RZ, 0x3, R2 ;  /* 0x00000003ff027819 */ /* 0x000fe20000011402 */
[----:B------:R-:W-:Y:S04]  /*fd30*/  BSSY B0, `(.L_x_561) ;  /* 0x000001c000007945 */ /* 0x000fe80003800000 */
[----:B-----5:R-:W-:-:S05]  /*fd40*/  IMAD.IADD R12, R2, 0x1, R3 ;  /* 0x00000001020c7824 */ /* 0x020fca00078e0203 */
[----:B------:R-:W-:-:S13]  /*fd50*/  ISETP.GE.AND P0, PT, R12, R14, PT ;  /* 0x0000000e0c00720c */ /* 0x000fda0003f06270 */
[----:B------:R-:W-:Y:S05]  /*fd60*/  @P0 BRA `(.L_x_562) ;  /* 0x0000018000000947 */ /* 0x000fea0003800000 */
[----:B------:R-:W2:Y:S04]  /*fd70*/  LDL R6, [R1+0x58] ;  /* 0x0000580001067983 */ /* 0x000ea80000100800 */
[----:B------:R-:W5:Y:S04]  /*fd80*/  LDL R2, [R1+0x70] ;  /* 0x0000700001027983 */ /* 0x000f680000100800 */
[----:B----4-:R-:W4:Y:S04]  /*fd90*/  LDL R17, [R1+0x6c] ;  /* 0x00006c0001117983 */ /* 0x010f280000100800 */
[----:B---3--:R-:W3:Y:S04]  /*fda0*/  LDL R15, [R1+0x74] ;  /* 0x00007400010f7983 */ /* 0x008ee80000100800 */
[----:B------:R-:W3:Y:S04]  /*fdb0*/  LDL R7, [R1+0xf8] ;  /* 0x0000f80001077983 */ /* 0x000ee80000100800 */
[----:B------:R-:W3:Y:S04]  /*fdc0*/  LDL R3, [R1+0xf4] ;  /* 0x0000f40001037983 */ /* 0x000ee80000100800 */
[----:B------:R-:W3:Y:S04]  /*fdd0*/  LDL R18, [R1+0xf0] ;  /* 0x0000f00001127983 */ /* 0x000ee80000100800 */
[----:B-1----:R-:W3:Y:S01]  /*fde0*/  LDL R16, [R1+0xec] ;  /* 0x0000ec0001107983 */ /* 0x002ee20000100800 */
[----:B--2---:R-:W-:-:S02]  /*fdf0*/  ISETP.GE.AND P3, PT, R6, c[0x0][0x3c8], PT ;  /* 0x0000f20006007a0c */ /* 0x004fc40003f66270 */
[----:B-----5:R-:W-:Y:S02]  /*fe00*/  ISETP.GE.AND P2, PT, R2, c[0x0][0x3c8], PT ;  /* 0x0000f20002007a0c */ /* 0x020fe40003f46270 */
[----:B----4-:R-:W-:Y:S02]  /*fe10*/  ISETP.GE.AND P1, PT, R17, c[0x0][0x3c8], PT ;  /* 0x0000f20011007a0c */ /* 0x010fe40003f26270 */
[----:B---3--:R-:W-:-:S07]  /*fe20*/  ISETP.GE.AND P0, PT, R15, c[0x0][0x3c8], PT ;  /* 0x0000f2000f007a0c */ /* 0x008fce0003f06270 */
[-C--:B------:R-:W-:Y:S02]  /*fe30*/  @!P3 LEA R10, P4, R6, R0.reuse, 0x1 ;  /* 0x00000000060ab211 */ /* 0x080fe400078808ff */
[----:B------:R-:W-:Y:S02]  /*fe40*/  @!P2 LEA R8, P6, R2, R0, 0x1 ;  /* 0x000000000208a211 */ /* 0x000fe400078c08ff */
[----:B------:R-:W-:Y:S02]  /*fe50*/  @!P3 LEA.HI.X R11, R6, R4, R7, 0x1, P4 ;  /* 0x00000004060bb211 */ /* 0x000fe400020f0c07 */
[----:B------:R-:W-:Y:S02]  /*fe60*/  @!P1 LEA R6, P5, R17, R0, 0x1 ;  /* 0x0000000011069211 */ /* 0x000fe400078a08ff */
[----:B------:R-:W-:Y:S02]  /*fe70*/  @!P2 LEA.HI.X R9, R2, R4, R3, 0x1, P6 ;  /* 0x000000040209a211 */ /* 0x000fe400030f0c03 */
[----:B------:R-:W-:-:S02]  /*fe80*/  @!P0 LEA R2, P4, R15, R0, 0x1 ;  /* 0x000000000f028211 */ /* 0x000fc400078808ff */
[-C--:B------:R-:W-:Y:S02]  /*fe90*/  @!P1 LEA.HI.X R7, R17, R4.reuse, R18, 0x1, P5 ;  /* 0x0000000411079211 */ /* 0x080fe400028f0c12 */
[----:B------:R-:W-:Y:S01]  /*fea0*/  @!P0 LEA.HI.X R3, R15, R4, R16, 0x1, P4 ;  /* 0x000000040f038211 */ /* 0x000fe200020f0c10 */
[----:B------:R1:W-:Y:S04]  /*feb0*/  @!P3 ST.E.128 [R10.64], RZ ;  /* 0x000000ff0a00b985 */ /* 0x0003e8000c101d06 */
[----:B------:R1:W-:Y:S04]  /*fec0*/  @!P2 ST.E.128 [R8.64], RZ ;  /* 0x000000ff0800a985 */ /* 0x0003e8000c101d06 */
[----:B------:R1:W-:Y:S04]  /*fed0*/  @!P1 ST.E.128 [R6.64], RZ ;  /* 0x000000ff06009985 */ /* 0x0003e8000c101d06 */
[----:B------:R1:W-:Y:S02]  /*fee0*/  @!P0 ST.E.128 [R2.64], RZ ;  /* 0x000000ff02008985 */ /* 0x0003e4000c101d06 */
.L_x_562:
[----:B------:R-:W-:Y:S05]  /*fef0*/  BSYNC B0 ;  /* 0x0000000000007941 */ /* 0x000fea0003800000 */
.L_x_561:
[----:B------:R-:W-:Y:S05]  /*ff00*/  BRA.DIV ~URZ, `(.L_x_563) ;  /* 0x000024827f007947 */ /* 0x000fea000b800000 */
[----:B---3--:R2:W3:Y:S04]  /*ff10*/  SHFL.IDX PT, R4, R5, 0x1, 0x181f ;  /* 0x00381f0005047f89 */ /* 0x0084e800000e0000 */
[----:B-1----:R2:W1:Y:S02]  /*ff20*/  SHFL.IDX PT, R0, R13, 0x1, 0x181f ;  /* 0x00381f000d007f89 */ /* 0x00246400000e0000 */
.L_x_593:
[----:B------:R-:W-:Y:S01]  /*ff30*/  IADD3 R2, R12, 0x20, RZ ;  /* 0x000000200c027810 */ /* 0x000fe20007ffe0ff */
[----:B------:R-:W-:Y:S03]  /*ff40*/  BSSY B0, `(.L_x_564) ;  /* 0x000001b000007945 */ /* 0x000fe60003800000 */
[----:B------:R-:W-:-:S13]  /*ff50*/  ISETP.GE.AND P0, PT, R2, R14, PT ;  /* 0x0000000e0200720c */ /* 0x000fda0003f06270 */
[----:B------:R-:W-:Y:S05]  /*ff60*/  @P0 BRA `(.L_x_565) ;  /* 0x0000018000000947 */ /* 0x000fea0003800000 */
[----:B------:R-:W5:Y:S04]  /*ff70*/  LDL R6, [R1+0x58] ;  /* 0x0000580001067983 */ /* 0x000f680000100800 */
[----:B--2---:R-:W2:Y:S04]  /*ff80*/  LDL R3, [R1+0x70] ;  /* 0x0000700001037983 */ /* 0x004ea80000100800 */
[----:B----4-:R-:W4:Y:S04]  /*ff90*/  LDL R17, [R1+0x6c] ;  /* 0x00006c0001117983 */ /* 0x010f280000100800 */
[----:B---3--:R-:W3:Y:S04]  /*ffa0*/  LDL R15, [R1+0x74] ;  /* 0x00007400010f7983 */ /* 0x008ee80000100800 */
[----:B------:R-:W3:Y:S04]  /*ffb0*/  LDL R7, [R1+0xf8] ;  /* 0x0000f80001077983 */ /* 0x000ee80000100800 */
[----:B------:R-:W3:Y:S04]  /*ffc0*/  LDL R19, [R1+0xf4] ;  /* 0x0000f40001137983 */ /* 0x000ee80000100800 */
[----:B------:R-:W3:Y:S04]  /*ffd0*/  LDL R18, [R1+0xf0] ;  /* 0x0000f00001127983 */ /* 0x000ee80000100800 */
[----:B------:R-:W3:Y:S01]  /*ffe0*/  LDL R16, [R1+0xec] ;  /* 0x0000ec0001107983 */ /* 0x000ee20000100800 */
[----:B-----5:R-:W-:-:S02]  /*fff0*/  ISETP.GE.AND P3, PT, R6, c[0x0][0x3c8], PT ;  /* 0x0000f20006007a0c */ /* 0x020fc40003f66270 */
[----:B--2---:R-:W-:Y:S02]  /*10000*/  ISETP.GE.AND P2, PT, R3, c[0x0][0x3c8], PT ;  /* 0x0000f20003007a0c */ /* 0x004fe40003f46270 */
[----:B----4-:R-:W-:Y:S02]  /*10010*/  ISETP.GE.AND P1, PT, R17, c[0x0][0x3c8], PT ;  /* 0x0000f20011007a0c */ /* 0x010fe40003f26270 */
[----:B---3--:R-:W-:-:S07]  /*10020*/  ISETP.GE.AND P0, PT, R15, c[0x0][0x3c8], PT ;  /* 0x0000f2000f007a0c */ /* 0x008fce0003f06270 */
[CC--:B-1----:R-:W-:Y:S02]  /*10030*/  @!P3 LEA R10, P4, R6.reuse, R0.reuse, 0x1 ;  /* 0x00000000060ab211 */ /* 0x0c2fe400078808ff */
        /* <DEDUP_REMOVED lines=11> */
.L_x_565:
[----:B------:R-:W-:Y:S05]  /*100f0*/  BSYNC B0 ;  /* 0x0000000000007941 */ /* 0x000fea0003800000 */
.L_x_564:
[----:B------:R-:W-:Y:S05]  /*10100*/  BRA.DIV ~URZ, `(.L_x_566) ;  /* 0x000023727f007947 */ /* 0x000fea000b800000 */
[----:B---3--:R3:W2:Y:S02]  /*10110*/  SHFL.IDX PT, R4, R5, 0x2, 0x181f ;  /* 0x00581f0005047f89 */ /* 0x0086a400000e0000 */
.L_x_594:
[----:B------:R-:W-:Y:S05]  /*10120*/  BRA.DIV ~URZ, `(.L_x_567) ;  /* 0x000023d27f007947 */ /* 0x000fea000b800000 */
[----:B-1----:R1:W3:Y:S02]  /*10130*/  SHFL.IDX PT, R0, R13, 0x2, 0x181f ;  /* 0x00581f000d007f89 */ /* 0x0022e400000e0000 */
.L_x_595:
[----:B------:R-:W-:Y:S01]  /*10140*/  IADD3 R2, R12, 0x40, RZ ;  /* 0x000000400c027810 */ /* 0x000fe20007ffe0ff */
[----:B------:R-:W-:Y:S03]  /*10150*/  BSSY B0, `(.L_x_568) ;  /* 0x000001b000007945 */ /* 0x000fe60003800000 */
[----:B------:R-:W-:-:S13]  /*10160*/  ISETP.GE.AND P0, PT, R2, R14, PT ;  /* 0x0000000e0200720c */ /* 0x000fda0003f06270 */
[----:B------:R-:W-:Y:S05]  /*10170*/  @P0 BRA `(.L_x_569) ;  /* 0x0000018000000947 */ /* 0x000fea0003800000 */
[----:B------:R-:W5:Y:S04]  /*10180*/  LDL R6, [R1+0x58] ;  /* 0x0000580001067983 */ /* 0x000f680000100800 */
[----:B----4-:R-:W4:Y:S04]  /*10190*/  LDL R3, [R1+0x70] ;  /* 0x0000700001037983 */ /* 0x010f280000100800 */
[----:B---3--:R-:W3:Y:S04]  /*101a0*/  LDL R17, [R1+0x6c] ;  /* 0x00006c0001117983 */ /* 0x008ee80000100800 */
[----:B--2---:R-:W2:Y:S04]  /*101b0*/  LDL R15, [R1+0x74] ;  /* 0x00007400010f7983 */ /* 0x004ea80000100800 */
[----:B------:R-:W2:Y:S04]  /*101c0*/  LDL R7, [R1+0xf8] ;  /* 0x0000f80001077983 */ /* 0x000ea80000100800 */
[----:B------:R-:W2:Y:S04]  /*101d0*/  LDL R19, [R1+0xf4] ;  /* 0x0000f40001137983 */ /* 0x000ea80000100800 */
[----:B------:R-:W2:Y:S04]  /*101e0*/  LDL R18, [R1+0xf0] ;  /* 0x0000f00001127983 */ /* 0x000ea80000100800 */
[----:B------:R-:W2:Y:S01]  /*101f0*/  LDL R16, [R1+0xec] ;  /* 0x0000ec0001107983 */ /* 0x000ea20000100800 */
[----:B-----5:R-:W-:-:S02]  /*10200*/  ISETP.GE.AND P3, PT, R6, c[0x0][0x3c8], PT ;  /* 0x0000f20006007a0c */ /* 0x020fc40003f66270 */
[----:B----4-:R-:W-:Y:S02]  /*10210*/  ISETP.GE.AND P2, PT, R3, c[0x0][0x3c8], PT ;  /* 0x0000f20003007a0c */ /* 0x010fe40003f46270 */
[----:B---3--:R-:W-:Y:S02]  /*10220*/  ISETP.GE.AND P1, PT, R17, c[0x0][0x3c8], PT ;  /* 0x0000f20011007a0c */ /* 0x008fe40003f26270 */
[----:B--2---:R-:W-:-:S07]  /*10230*/  ISETP.GE.AND P0, PT, R15, c[0x0][0x3c8], PT ;  /* 0x0000f2000f007a0c */ /* 0x004fce0003f06270 */
[CC--:B------:R-:W-:Y:S02]  /*10240*/  @!P3 LEA R10, P4, R6.reuse, R0.reuse, 0x1 ;  /* 0x00000000060ab211 */ /* 0x0c0fe400078808ff */
        /* <DEDUP_REMOVED lines=11> */
.L_x_569:
[----:B------:R-:W-:Y:S05]  /*10300*/  BSYNC B0 ;  /* 0x0000000000007941 */ /* 0x000fea0003800000 */
.L_x_568:
[----:B------:R-:W-:Y:S05]  /*10310*/  BRA.DIV ~URZ, `(.L_x_570) ;  /* 0x000022627f007947 */ /* 0x000fea000b800000 */
[----:B--2---:R2:W1:Y:S04]  /*10320*/  SHFL.IDX PT, R4, R5, 0x3, 0x181f ;  /* 0x00781f0005047f89 */ /* 0x00446800000e0000 */
[----:B---3--:R2:W3:Y:S02]  /*10330*/  SHFL.IDX PT, R0, R13, 0x3, 0x181f ;  /* 0x00781f000d007f89 */ /* 0x0084e400000e0000 */
.L_x_596:
[----:B------:R-:W-:-:S04]  /*10340*/  IADD3 R2, R12, 0x60, RZ ;  /* 0x000000600c027810 */ /* 0x000fc80007ffe0ff */
        /* <DEDUP_REMOVED lines=9> */
[----:B-1----:R-:W3:Y:S01]  /*103e0*/  LDL R13, [R1+0xec] ;  /* 0x0000ec00010d7983 */ /* 0x002ee20000100800 */
[----:B-----5:R-:W-:-:S02]  /*103f0*/  ISETP.GE.AND P3, PT, R6, c[0x0][0x3c8], PT ;  /* 0x0000f20006007a0c */ /* 0x020fc40003f66270 */
[----:B--2---:R-:W-:Y:S02]  /*10400*/  ISETP.GE.AND P2, PT, R3, c[0x0][0x3c8], PT ;  /* 0x0000f20003007a0c */ /* 0x004fe40003f46270 */
[----:B----4-:R-:W-:Y:S02]  /*10410*/  ISETP.GE.AND P1, PT, R15, c[0x0][0x3c8], PT ;  /* 0x0000f2000f007a0c */ /* 0x010fe40003f26270 */
[----:B---3--:R-:W-:-:S07]  /*10420*/  ISETP.GE.AND P0, PT, R5, c[0x0][0x3c8], PT ;  /* 0x0000f20005007a0c */ /* 0x008fce0003f06270 */
        /* <DEDUP_REMOVED lines=12> */
.L_x_556:
[----:B------:R-:W-:Y:S05]  /*104f0*/  BSYNC B1 ;  /* 0x0000000000017941 */ /* 0x000fea0003800000 */
.L_x_547:
[----:B---34-:R-:W3:Y:S02]  /*10500*/  LDL R0, [R1+0xfc] ;  /* 0x0000fc0001007983 */ /* 0x018ee40000100800 */
[----:B---3--:R-:W-:-:S13]  /*10510*/  ISETP.NE.AND P0, PT, R0, RZ, PT ;  /* 0x000000ff0000720c */ /* 0x008fda0003f05270 */
[----:B------:R-:W-:Y:S01]  /*10520*/  @P0 WARPSYNC 0xffffffff ;  /* 0xffffffff00000948 */ /* 0x000fe20003800000 */
[----:B------:R-:W-:Y:S06]  /*10530*/  @P0 BAR.SYNC.DEFER_BLOCKING 0x5, 0x100 ;  /* 0x0144000000000b1d */ /* 0x000fec0000010000 */
[----:B------:R-:W3:Y:S04]  /*10540*/  @P0 LDS R0, [0x18100] ;  /* 0x01810000ff000984 */ /* 0x000ee80000000800 */
[----:B---3--:R3:W-:Y:S04]  /*10550*/  @P0 STL [R1+0xc8], R0 ;  /* 0x0000c80001000387 */ /* 0x0087e80000100800 */
[----:B------:R-:W-:Y:S06]  /*10560*/  @P0 BAR.ARV 0x4, 0x100 ;  /* 0x0104000000000b1d */ /* 0x000fec0000002000 */
[----:B------:R-:W-:Y:S05]  /*10570*/  @P0 BRA `(.L_x_571) ;  /* 0x0000009000000947 */ /* 0x000fea0003800000 */
[----:B------:R-:W-:Y:S05]  /*10580*/  BRA.DIV ~URZ, `(.L_x_572) ;  /* 0x000020e27f007947 */ /* 0x000fea000b800000 */
[----:B---3--:R3:W4:Y:S02]  /*10590*/  SHFL.IDX PT, R0, R81, RZ, 0x1f ;  /* 0x00001fff51007589 */ /* 0x00872400000e0000 */
.L_x_597:
[----:B-12---:R-:W1:Y:S01]  /*105a0*/  S2R R2, SR_TID.X ;  /* 0x0000000000027919 */ /* 0x006e620000002100 */
[----:B------:R-:W-:Y:S03]  /*105b0*/  WARPSYNC 0xffffffff ;  /* 0xffffffff00007948 */ /* 0x000fe60003800000 */
[----:B------:R-:W-:Y:S06]  /*105c0*/  BAR.SYNC.DEFER_BLOCKING 0x4, 0x100 ;  /* 0x0104000000007b1d */ /* 0x000fec0000010000 */
[----:B----4-:R2:W-:Y:S01]  /*105d0*/  STL [R1+0xc8], R0 ;  /* 0x0000c80001007387 */ /* 0x0105e20000100800 */
[----:B-1----:R-:W-:-:S13]  /*105e0*/  LOP3.LUT P0, RZ, R2, 0xff, RZ, 0xc0, !PT ;  /* 0x000000ff02ff7812 */ /* 0x002fda000780c0ff */
[----:B------:R2:W-:Y:S04]  /*105f0*/  @!P0 STS [0x18100], R81 ;  /* 0x01810051ff008388 */ /* 0x0005e80000000800 */
[----:B------:R-:W-:Y:S06]  /*10600*/  BAR.ARV 0x5, 0x100 ;  /* 0x0144000000007b1d */ /* 0x000fec0000002000 */
.L_x_571:
[----:B--23--:R-:W2:Y:S02]  /*10610*/  LDL R0, [R1+0xc8] ;  /* 0x0000c80001007983 */ /* 0x00cea40000100800 */
[----:B--2---:R-:W-:-:S13]  /*10620*/  ISETP.GE.AND P0, PT, R0, c[0x0][0x538], PT ;  /* 0x00014e0000007a0c */ /* 0x004fda0003f06270 */
[----:B-1---5:R-:W-:Y:S01]  /*10630*/  @P0 CALL.REL.NOINC `(.L_x_573) ;  /* 0x0000001000000944 */ /* 0x022fe20003c00000 */
[----:B------:R-:W-:Y:S05]  /*10640*/  BRA `(.L_x_574) ;  /* 0xffff03b000007947 */ /* 0x000fea000383ffff */
.L_x_573:
[----:B------:R-:W-:Y:S05]  /*10650*/  EXIT ;  /* 0x000000000000794d */ /* 0x000fea0003800000 */
.L_x_519:
[----:B------:R2:W-:Y:S01]  /*10660*/  STL [R1+0x68], RZ ;  /* 0x000068ff01007387 */ /* 0x0005e20000100800 */
[----:B------:R-:W-:Y:S01]  /*10670*/  IMAD.MOV.U32 R251, RZ, RZ, R5 ;  /* 0x000000fffffb7224 */ /* 0x000fe200078e0005 */
[----:B------:R-:W-:Y:S02]  /*10680*/  MOV R3, 0x181f ;  /* 0x0000181f00037802 */ /* 0x000fe40000000f00 */
[----:B------:R-:W-:Y:S02]  /*10690*/  MOV R2, 0x106b0 ;  /* 0x000106b000027802 */ /* 0x000fe40000000f00 */
[----:B-12---:R-:W-:Y:S05]  /*106a0*/  CALL.REL.NOINC `($__internal_3_$__cuda_sm70_shflsync_idx_p) ;  /* 0x0000209000007944 */ /* 0x006fea0003c00000 */
[----:B-----5:R-:W-:Y:S01]  /*106b0*/  MOV R4, R251 ;  /* 0x000000fb00047202 */ /* 0x020fe20000000f00 */
[----:B-1----:R-:W-:Y:S05]  /*106c0*/  BRA `(.L_x_575) ;  /* 0xffff2eb000007947 */ /* 0x002fea000383ffff */
.L_x_520:
[----:B------:R4:W-:Y:S01]  /*106d0*/  STL [R1+0x68], RZ ;  /* 0x000068ff01007387 */ /* 0x0009e20000100800 */
[----:B------:R-:W-:Y:S01]  /*106e0*/  IMAD.MOV.U32 R251, RZ, RZ, R15 ;  /* 0x000000fffffb7224 */ /* 0x000fe200078e000f */
[----:B------:R-:W-:Y:S02]  /*106f0*/  MOV R3, 0x181f ;  /* 0x0000181f00037802 */ /* 0x000fe40000000f00 */
[----:B------:R-:W-:Y:S02]  /*10700*/  MOV R2, 0x10720 ;  /* 0x0001072000027802 */ /* 0x000fe40000000f00 */
[----:B-1234-:R-:W-:Y:S05]  /*10710*/  CALL.REL.NOINC `($__internal_3_$__cuda_sm70_shflsync_idx_p) ;  /* 0x0000202000007944 */ /* 0x01efea0003c00000 */
[----:B------:R-:W2:Y:S04]  /*10720*/  LDL R2, [R1+0x58] ;  /* 0x0000580001027983 */ /* 0x000ea80000100800 */
[----:B------:R-:W3:Y:S04]  /*10730*/  LDL R14, [R1+0x70] ;  /* 0x00007000010e7983 */ /* 0x000ee80000100800 */
[----:B------:R-:W4:Y:S04]  /*10740*/  LDL R13, [R1+0x6c] ;  /* 0x00006c00010d7983 */ /* 0x000f280000100800 */
[----:B------:R-:W4:Y:S04]  /*10750*/  LDL R12, [R1+0x74] ;  /* 0x00007400010c7983 */ /* 0x000f280000100800 */
[----:B-----5:R-:W4:Y:S01]  /*10760*/  LDL R0, [R1+0x50] ;  /* 0x0000500001007983 */ /* 0x020f220000100800 */
[----:B------:R-:W-:-:S02]  /*10770*/  IADD3 R10, P1, R251, R89, RZ ;  /* 0x00000059fb0a7210 */ /* 0x000fc40007f3e0ff */
[C---:B------:R-:W-:Y:S02]  /*10780*/  IADD3 R8, P0, R251.reuse, R90, RZ ;  /* 0x0000005afb087210 */ /* 0x040fe40007f1e0ff */
[C---:B------:R-:W-:Y:S01]  /*10790*/  IADD3 R6, P5, R251.reuse, R91, RZ ;  /* 0x0000005bfb067210 */ /* 0x040fe20007fbe0ff */
[C---:B------:R-:W-:Y:S02]  /*107a0*/  IMAD.X R11, R4.reuse, 0x1, R84, P1 ;  /* 0x00000001040b7824 */ /* 0x040fe400008e0654 */
[C---:B------:R-:W-:Y:S02]  /*107b0*/  IMAD.X R9, R4.reuse, 0x1, R85, P0 ;  /* 0x0000000104097824 */ /* 0x040fe400000e0655 */
[----:B------:R-:W-:Y:S01]  /*107c0*/  IMAD.X R7, R4, 0x1, R86, P5 ;  /* 0x0000000104077824 */ /* 0x000fe200028e0656 */
[----:B--2---:R-:W-:Y:S02]  /*107d0*/  ISETP.GE.AND P3, PT, R2, c[0x0][0x1d4], PT ;  /* 0x0000750002007a0c */ /* 0x004fe40003f66270 */
[----:B------:R-:W-:Y:S01]  /*107e0*/  IADD3 R2, P4, R251, R92, RZ ;  /* 0x0000005cfb027210 */ /* 0x000fe20007f9e0ff */
[----:B------:R-:W-:Y:S01]  /*107f0*/  IMAD.MOV.U32 R251, RZ, RZ, R5 ;  /* 0x000000fffffb7224 */ /* 0x000fe200078e0005 */
[----:B---3--:R-:W-:-:S02]  /*10800*/  ISETP.GE.AND P2, PT, R14, c[0x0][0x1d4], PT ;  /* 0x000075000e007a0c */ /* 0x008fc40003f46270 */
[----:B------:R-:W-:Y:S01]  /*10810*/  SEL R5, RZ, 0x10, P3 ;  /* 0x00000010ff057807 */ /* 0x000fe20001800000 */
[----:B------:R-:W-:Y:S01]  /*10820*/  IMAD.X R3, R4, 0x1, R87, P4 ;  /* 0x0000000104037824 */ /* 0x000fe200020e0657 */
[----:B----4-:R-:W-:Y:S02]  /*10830*/  ISETP.GE.AND P1, PT, R13, c[0x0][0x1d4], PT ;  /* 0x000075000d007a0c */ /* 0x010fe40003f26270 */
[----:B------:R-:W-:Y:S02]  /*10840*/  SEL R14, RZ, 0x10, P2 ;  /* 0x00000010ff0e7807 */ /* 0x000fe40001000000 */
[----:B------:R-:W-:Y:S02]  /*10850*/  ISETP.GE.AND P0, PT, R12, c[0x0][0x1d4], PT ;  /* 0x000075000c007a0c */ /* 0x000fe40003f06270 */
[----:B------:R-:W-:Y:S01]  /*10860*/  SEL R13, RZ, 0x10, P1 ;  /* 0x00000010ff0d7807 */ /* 0x000fe20000800000 */
[----:B------:R-:W-:Y:S01]  /*10870*/  @!PT LDS RZ, [RZ] ;  /* 0x00000000fffff984 */ /* 0x000fe20000000800 */
[----:B------:R-:W-:Y:S01]  /*10880*/  @!PT LDS RZ, [RZ] ;  /* 0x00000000fffff984 */ /* 0x000fe20000000800 */
[----:B------:R-:W-:Y:S01]  /*10890*/  @!PT LDS RZ, [RZ] ;  /* 0x00000000fffff984 */ /* 0x000fe20000000800 */
[----:B------:R2:W-:Y:S01]  /*108a0*/  LDGSTS.E.BYPASS.LTC128B.128 [R0+0x10100], [R10.64], !P3 ;  /* 0x101000000a007fae */ /* 0x0005e2000d901d46 */
[----:B------:R-:W-:-:S03]  /*108b0*/  SEL R12, RZ, 0x10, P0 ;  /* 0x00000010ff0c7807 */ /* 0x000fc60000000000 */
[----:B------:R2:W-:Y:S04]  /*108c0*/  LDGSTS.E.BYPASS.LTC128B.128 [R0+0x12100], [R8.64], !P2 ;  /* 0x1210000008007fae */ /* 0x0005e8000d101d46 */
[----:B------:R2:W-:Y:S04]  /*108d0*/  LDGSTS.E.BYPASS.LTC128B.128 [R0+0x14100], [R6.64], !P1 ;  /* 0x1410000006007fae */ /* 0x0005e8000c901d46 */
[----:B------:R2:W-:Y:S02]  /*108e0*/  LDGSTS.E.BYPASS.LTC128B.128 [R0+0x16100], [R2.64], !P0 ;  /* 0x1610000002007fae */ /* 0x0005e4000c101d46 */
[----:B--2---:R-:W-:Y:S01]  /*108f0*/  IMAD.MOV.U32 R0, RZ, RZ, 0x1 ;  /* 0x00000001ff007424 */ /* 0x004fe200078e00ff */
[----:B------:R-:W-:Y:S01]  /*10900*/  MOV R2, 0x10940 ;  /* 0x0001094000027802 */ /* 0x000fe20000000f00 */
[----:B------:R-:W-:-:S03]  /*10910*/  IMAD.MOV.U32 R3, RZ, RZ, 0x181f ;  /* 0x0000181fff037424 */ /* 0x000fc600078e00ff */
[----:B------:R2:W-:Y:S04]  /*10920*/  STL [R1+0x68], R0 ;  /* 0x0000680001007387 */ /* 0x0005e80000100800 */
[----:B-12---:R-:W-:Y:S05]  /*10930*/  CALL.REL.NOINC `($__internal_3_$__cuda_sm70_shflsync_idx_p) ;  /* 0x00001e0000007944 */ /* 0x006fea0003c00000 */
[----:B-----5:R-:W-:Y:S01]  /*10940*/  MOV R0, 0x1 ;  /* 0x0000000100007802 */ /* 0x020fe20000000f00 */
[----:B------:R-:W-:Y:S01]  /*10950*/  IMAD.MOV.U32 R4, RZ, RZ, R251 ;  /* 0x000000ffff047224 */ /* 0x000fe200078e00fb */
[----:B------:R-:W-:Y:S01]  /*10960*/  MOV R3, 0x181f ;  /* 0x0000181f00037802 */ /* 0x000fe20000000f00 */
[----:B------:R-:W-:Y:S01]  /*10970*/  IMAD.MOV.U32 R251, RZ, RZ, R15 ;  /* 0x000000fffffb7224 */ /* 0x000fe200078e000f */
[----:B------:R-:W-:Y:S01]  /*10980*/  MOV R2, 0x109b0 ;  /* 0x000109b000027802 */ /* 0x000fe20000000f00 */
[----:B------:R2:W-:Y:S04]  /*10990*/  STL [R1+0x68], R0 ;  /* 0x0000680001007387 */ /* 0x0005e80000100800 */
[----:B-12---:R-:W-:Y:S05]  /*109a0*/  CALL.REL.NOINC `($__internal_3_$__cuda_sm70_shflsync_idx_p) ;  /* 0x00001d9000007944 */ /* 0x006fea0003c00000 */
[----:B-----5:R-:W-:Y:S01]  /*109b0*/  MOV R0, R251 ;  /* 0x000000fb00007202 */ /* 0x020fe20000000f00 */
[----:B-1----:R-:W-:Y:S05]  /*109c0*/  BRA `(.L_x_576) ;  /* 0xffff2da000007947 */ /* 0x002fea000383ffff */
.L_x_521:
[----:B------:R1:W-:Y:S01]  /*109d0*/  STL [R1+0x68], RZ ;  /* 0x000068ff01007387 */ /* 0x0003e20000100800 */
[----:B------:R-:W-:Y:S01]  /*109e0*/  IMAD.MOV.U32 R251, RZ, RZ, R4 ;  /* 0x000000fffffb7224 */ /* 0x000fe200078e0004 */
[----:B------:R-:W-:Y:S02]  /*109f0*/  MOV R3, 0x1c1f ;  /* 0x00001c1f00037802 */ /* 0x000fe40000000f00 */
[----:B------:R-:W-:-:S02]  /*10a00*/  MOV R2, 0x10a20 ;  /* 0x00010a2000027802 */ /* 0x000fc40000000f00 */
[----:B-1----:R-:W-:Y:S05]  /*10a10*/  CALL.REL.NOINC `($__internal_3_$__cuda_sm70_shflsync_idx_p) ;  /* 0x00001d2000007944 */ /* 0x002fea0003c00000 */
[----:B-----5:R-:W-:Y:S01]  /*10a20*/  MOV R0, R251 ;  /* 0x000000fb00007202 */ /* 0x020fe20000000f00 */
[----:B-1----:R-:W-:Y:S05]  /*10a30*/  BRA `(.L_x_577) ;  /* 0xffff302000007947 */ /* 0x002fea000383ffff */
.L_x_522:
[----:B------:R-:W-:Y:S01]  /*10a40*/  MOV R0, 0x1 ;  /* 0x0000000100007802 */ /* 0x000fe20000000f00 */
[----:B------:R-:W-:Y:S01]  /*10a50*/  IMAD.MOV.U32 R251, RZ, RZ, R4 ;  /* 0x000000fffffb7224 */ /* 0x000fe200078e0004 */
[----:B------:R-:W-:Y:S01]  /*10a60*/  MOV R2, 0x10aa0 ;  /* 0x00010aa000027802 */ /* 0x000fe20000000f00 */
[----:B------:R-:W-:-:S02]  /*10a70*/  IMAD.MOV.U32 R3, RZ, RZ, 0x1c1f ;  /* 0x00001c1fff037424 */ /* 0x000fc400078e00ff */
[----:B------:R2:W-:Y:S04]  /*10a80*/  STL [R1+0x68], R0 ;  /* 0x0000680001007387 */ /* 0x0005e80000100800 */
[----:B-12---:R-:W-:Y:S05]  /*10a90*/  CALL.REL.NOINC `($__internal_3_$__cuda_sm70_shflsync_idx_p) ;  /* 0x00001ca000007944 */ /* 0x006fea0003c00000 */
[----:B-----5:R-:W-:Y:S01]  /*10aa0*/  IMAD.IADD R0, R5, 0x1, R251 ;  /* 0x0000000105007824 */ /* 0x020fe200078e02fb */
[----:B------:R-:W-:Y:S02]  /*10ab0*/  FMNMX.FTZ R133, R9, R13, !PT ;  /* 0x0000000d09857209 */ /* 0x000fe40007810000 */
[----:B------:R-:W-:Y:S02]  /*10ac0*/  MOV R2, 0x10ee0 ;  /* 0x00010ee000027802 */ /* 0x000fe40000000f00 */
[----:B------:R-:W-:Y:S02]  /*10ad0*/  IMNMX R0, R6, R0, PT ;  /* 0x0000000006007217 */ /* 0x000fe40003800200 */
[----:B------:R-:W-:Y:S02]  /*10ae0*/  FMNMX.FTZ R133, R14, R133, !PT ;  /* 0x000000850e857209 */ /* 0x000fe40007810000 */
[C---:B------:R-:W-:Y:S02]  /*10af0*/  ISETP.GT.AND P1, PT, R0.reuse, RZ, PT ;  /* 0x000000ff0000720c */ /* 0x040fe40003f24270 */
[----:B------:R-:W-:-:S02]  /*10b00*/  ISETP.GT.AND P0, PT, R0, 0x1, PT ;  /* 0x000000010000780c */ /* 0x000fc40003f04270 */
[----:B------:R-:W-:Y:S02]  /*10b10*/  ISETP.GT.AND P2, PT, R0, 0x8, PT ;  /* 0x000000080000780c */ /* 0x000fe40003f44270 */
[----:B------:R-:W-:Y:S02]  /*10b20*/  FSEL R4, R38, -INF , P1 ;  /* 0xff80000026047808 */ /* 0x000fe40000800000 */
[----:B------:R-:W-:Y:S02]  /*10b30*/  FSEL R5, R39, -INF , P0 ;  /* 0xff80000027057808 */ /* 0x000fe40000000000 */
[----:B------:R-:W-:Y:S02]  /*10b40*/  ISETP.GT.AND P0, PT, R0, 0x9, PT ;  /* 0x000000090000780c */ /* 0x000fe40003f04270 */
[----:B------:R-:W-:Y:S02]  /*10b50*/  FSEL R12, R62, -INF , P2 ;  /* 0xff8000003e0c7808 */ /* 0x000fe40001000000 */
[----:B------:R-:W-:-:S02]  /*10b60*/  FMNMX.FTZ R3, R4, R5, !PT ;  /* 0x0000000504037209 */ /* 0x000fc40007810000 */
[----:B------:R-:W-:Y:S02]  /*10b70*/  FMNMX.FTZ R133, R15, R133, !PT ;  /* 0x000000850f857209 */ /* 0x000fe40007810000 */
[----:B------:R-:W-:Y:S02]  /*10b80*/  FSEL R11, R63, -INF , P0 ;  /* 0xff8000003f0b7808 */ /* 0x000fe40000000000 */
[----:B------:R-:W-:Y:S02]  /*10b90*/  ISETP.GT.AND P1, PT, R0, 0x10, PT ;  /* 0x000000100000780c */ /* 0x000fe40003f24270 */
[----:B------:R-:W-:Y:S02]  /*10ba0*/  FMNMX.FTZ R16, R12, R3, !PT ;  /* 0x000000030c107209 */ /* 0x000fe40007810000 */
[----:B------:R-:W-:Y:S02]  /*10bb0*/  FMNMX.FTZ R133, R17, R133, !PT ;  /* 0x0000008511857209 */ /* 0x000fe40007810000 */
[----:B------:R-:W-:-:S02]  /*10bc0*/  ISETP.GT.AND P0, PT, R0, 0x11, PT ;  /* 0x000000110000780c */ /* 0x000fc40003f04270 */
[----:B------:R-:W-:Y:S02]  /*10bd0*/  FSEL R8, R34, -INF , P1 ;  /* 0xff80000022087808 */ /* 0x000fe40000800000 */
[----:B------:R-:W-:Y:S02]  /*10be0*/  FMNMX.FTZ R16, R11, R16, !PT ;  /* 0x000000100b107209 */ /* 0x000fe40007810000 */
[----:B------:R-:W-:Y:S02]  /*10bf0*/  FMNMX.FTZ R133, R18, R133, !PT ;  /* 0x0000008512857209 */ /* 0x000fe40007810000 */
[----:B------:R-:W-:Y:S02]  /*10c00*/  FSEL R7, R35, -INF , P0 ;  /* 0xff80000023077808 */ /* 0x000fe40000000000 */
[----:B------:R-:W-:Y:S02]  /*10c10*/  ISETP.GT.AND P1, PT, R0, 0x18, PT ;  /* 0x000000180000780c */ /* 0x000fe40003f24270 */
[----:B------:R-:W-:-:S02]  /*10c20*/  FMNMX.FTZ R16, R8, R16, !PT ;  /* 0x0000001008107209 */ /* 0x000fc40007810000 */
[----:B------:R-:W-:Y:S02]  /*10c30*/  FMNMX.FTZ R133, R19, R133, !PT ;  /* 0x0000008513857209 */ /* 0x000fe40007810000 */
[----:B------:R-:W-:Y:S02]  /*10c40*/  ISETP.GT.AND P0, PT, R0, 0x19, PT ;  /* 0x000000190000780c */ /* 0x000fe40003f04270 */
[----:B------:R-:W-:Y:S02]  /*10c50*/  FSEL R6, R22, -INF , P1 ;  /* 0xff80000016067808 */ /* 0x000fe40000800000 */
[----:B------:R-:W-:Y:S02]  /*10c60*/  FMNMX.FTZ R16, R7, R16, !PT ;  /* 0x0000001007107209 */ /* 0x000fe40007810000 */
[----:B------:R-:W-:Y:S02]  /*10c70*/  FMNMX.FTZ R133, R20, R133, !PT ;  /* 0x0000008514857209 */ /* 0x000fe40007810000 */
[----:B------:R-:W-:-:S02]  /*10c80*/  FSEL R10, R23, -INF , P0 ;  /* 0xff800000170a7808 */ /* 0x000fc40000000000 */
[----:B------:R-:W-:Y:S02]  /*10c90*/  ISETP.GT.AND P1, PT, R0, 0x20, PT ;  /* 0x000000200000780c */ /* 0x000fe40003f24270 */
[----:B------:R-:W-:Y:S02]  /*10ca0*/  FMNMX.FTZ R16, R6, R16, !PT ;  /* 0x0000001006107209 */ /* 0x000fe40007810000 */
[----:B------:R-:W-:Y:S02]  /*10cb0*/  FMNMX.FTZ R133, R99, R133, !PT ;  /* 0x0000008563857209 */ /* 0x000fe40007810000 */
[----:B------:R-:W-:Y:S02]  /*10cc0*/  ISETP.GT.AND P0, PT, R0, 0x21, PT ;  /* 0x000000210000780c */ /* 0x000fe40003f04270 */
[----:B------:R-:W-:Y:S02]  /*10cd0*/  FSEL R91, R30, -INF , P1 ;  /* 0xff8000001e5b7808 */ /* 0x000fe40000800000 */
[----:B------:R-:W-:-:S02]  /*10ce0*/  FMNMX.FTZ R16, R10, R16, !PT ;  /* 0x000000100a107209 */ /* 0x000fc40007810000 */
[----:B------:R-:W-:Y:S02]  /*10cf0*/  FMNMX.FTZ R133, R98, R133, !PT ;  /* 0x0000008562857209 */ /* 0x000fe40007810000 */
[----:B------:R-:W-:Y:S02]  /*10d00*/  FSEL R90, R31, -INF , P0 ;  /* 0xff8000001f5a7808 */ /* 0x000fe40000000000 */
[C---:B------:R-:W-:Y:S02]  /*10d10*/  ISETP.GT.AND P1, PT, R0.reuse, 0x28, PT ;  /* 0x000000280000780c */ /* 0x040fe40003f24270 */
        /* <DEDUP_REMOVED lines=15> */
[C---:B------:R-:W-:Y:S02]  /*10e10*/  ISETP.GT.AND P1, PT, R0.reuse, 0x38, PT ;  /* 0x000000380000780c */ /* 0x040fe40003f24270 */
[----:B------:R-:W-:Y:S02]  /*10e20*/  FMNMX.FTZ R16, R87, R16, !PT ;  /* 0x0000001057107209 */ /* 0x000fe40007810000 */
[----:B------:R-:W-:Y:S02]  /*10e30*/  FMNMX.FTZ R133, R93, R133, !PT ;  /* 0x000000855d857209 */ /* 0x000fe40007810000 */
[----:B------:R-:W-:Y:S01]  /*10e40*/  ISETP.GT.AND P0, PT, R0, 0x39, PT ;  /* 0x000000390000780c */ /* 0x000fe20003f04270 */
[----:B------:R-:W-:Y:S01]  /*10e50*/  IMAD.MOV.U32 R0, RZ, RZ, 0x2 ;  /* 0x00000002ff007424 */ /* 0x000fe200078e00ff */
[----:B------:R-:W-:Y:S02]  /*10e60*/  FSEL R85, R50, -INF , P1 ;  /* 0xff80000032557808 */ /* 0x000fe40000800000 */
[----:B------:R-:W-:-:S02]  /*10e70*/  FMNMX.FTZ R16, R86, R16, !PT ;  /* 0x0000001056107209 */ /* 0x000fc40007810000 */
[----:B------:R-:W-:Y:S02]  /*10e80*/  FMNMX.FTZ R133, R92, R133, !PT ;  /* 0x000000855c857209 */ /* 0x000fe40007810000 */
[----:B------:R-:W-:Y:S02]  /*10e90*/  FSEL R84, R51, -INF , P0 ;  /* 0xff80000033547808 */ /* 0x000fe40000000000 */
[----:B------:R-:W-:Y:S01]  /*10ea0*/  FMNMX.FTZ R16, R85, R16, !PT ;  /* 0x0000001055107209 */ /* 0x000fe20007810000 */
[----:B------:R-:W-:-:S03]  /*10eb0*/  IMAD.MOV.U32 R132, RZ, RZ, R133 ;  /* 0x000000ffff847224 */ /* 0x000fc600078e0085 */
[----:B------:R-:W-:Y:S02]  /*10ec0*/  FMNMX.FTZ R16, R84, R16, !PT ;  /* 0x0000001054107209 */ /* 0x000fe40007810000 */
[----:B-1----:R-:W-:Y:S05]  /*10ed0*/  CALL.REL.NOINC `($__internal_2_$__cuda_sm70_shflsync_bfly_p) ;  /* 0x0000180000007944 */ /* 0x002fea0003c00000 */
[----:B------:R-:W-:Y:S01]  /*10ee0*/  FMNMX.FTZ R133, R133, R0, !PT ;  /* 0x0000000085857209 */ /* 0x000fe20007810000 */
[----:B------:R-:W-:Y:S01]  /*10ef0*/  IMAD.MOV.U32 R0, RZ, RZ, 0x1 ;  /* 0x00000001ff007424 */ /* 0x000fe200078e00ff */
[----:B------:R-:W-:-:S03]  /*10f00*/  MOV R2, 0x10f30 ;  /* 0x00010f3000027802 */ /* 0x000fc60000000f00 */
[----:B------:R-:W-:Y:S02]  /*10f10*/  IMAD.MOV.U32 R132, RZ, RZ, R133 ;  /* 0x000000ffff847224 */ /* 0x000fe400078e0085 */
[----:B------:R-:W-:Y:S05]  /*10f20*/  CALL.REL.NOINC `($__internal_2_$__cuda_sm70_shflsync_bfly_p) ;  /* 0x000017b000007944 */ /* 0x000fea0003c00000 */
[----:B------:R-:W-:Y:S01]  /*10f30*/  FMNMX.FTZ R133, R133, R0, !PT ;  /* 0x0000000085857209 */ /* 0x000fe20007810000 */
[----:B------:R-:W-:Y:S01]  /*10f40*/  IMAD.MOV.U32 R132, RZ, RZ, R16 ;  /* 0x000000ffff847224 */ /* 0x000fe200078e0010 */
[----:B------:R-:W-:Y:S01]  /*10f50*/  MOV R2, 0x10f80 ;  /* 0x00010f8000027802 */ /* 0x000fe20000000f00 */
[----:B------:R-:W-:Y:S02]  /*10f60*/  IMAD.MOV.U32 R0, RZ, RZ, 0x2 ;  /* 0x00000002ff007424 */ /* 0x000fe400078e00ff */
[----:B------:R-:W-:Y:S05]  /*10f70*/  CALL.REL.NOINC `($__internal_2_$__cuda_sm70_shflsync_bfly_p) ;  /* 0x0000176000007944 */ /* 0x000fea0003c00000 */
[----:B------:R-:W-:Y:S01]  /*10f80*/  FMNMX.FTZ R16, R16, R0, !PT ;  /* 0x0000000010107209 */ /* 0x000fe20007810000 */
[----:B------:R-:W-:Y:S01]  /*10f90*/  IMAD.MOV.U32 R0, RZ, RZ, 0x1 ;  /* 0x00000001ff007424 */ /* 0x000fe200078e00ff */
[----:B------:R-:W-:-:S03]  /*10fa0*/  MOV R2, 0x10fd0 ;  /* 0x00010fd000027802 */ /* 0x000fc60000000f00 */
[----:B------:R-:W-:Y:S02]  /*10fb0*/  IMAD.MOV.U32 R132, RZ, RZ, R16 ;  /* 0x000000ffff847224 */ /* 0x000fe400078e0010 */
[----:B------:R-:W-:Y:S05]  /*10fc0*/  CALL.REL.NOINC `($__internal_2_$__cuda_sm70_shflsync_bfly_p) ;  /* 0x0000171000007944 */ /* 0x000fea0003c00000 */
[----:B------:R-:W-:Y:S01]  /*10fd0*/  MOV R3, R0 ;  /* 0x0000000000037202 */ /* 0x000fe20000000f00 */
[----:B------:R-:W-:Y:S05]  /*10fe0*/  BRA `(.L_x_578) ;  /* 0xffff312000007947 */ /* 0x000fea000383ffff */
.L_x_526:
[----:B------:R-:W-:Y:S01]  /*10ff0*/  MOV R3, 0x181f ;  /* 0x0000181f00037802 */ /* 0x000fe20000000f00 */
[----:B------:R2:W-:Y:S01]  /*11000*/  STL [R1+0x68], RZ ;  /* 0x000068ff01007387 */ /* 0x0005e20000100800 */
[----:B------:R-:W-:Y:S01]  /*11010*/  MOV R2, 0x11040 ;  /* 0x0001104000027802 */ /* 0x000fe20000000f00 */
[----:B------:R-:W-:Y:S02]  /*11020*/  IMAD.MOV.U32 R251, RZ, RZ, R5 ;  /* 0x000000fffffb7224 */ /* 0x000fe400078e0005 */
[----:B-12---:R-:W-:Y:S05]  /*11030*/  CALL.REL.NOINC `($__internal_3_$__cuda_sm70_shflsync_idx_p) ;  /* 0x0000170000007944 */ /* 0x006fea0003c00000 */
[----:B-----5:R-:W-:Y:S01]  /*11040*/  MOV R4, R251 ;  /* 0x000000fb00047202 */ /* 0x020fe20000000f00 */
[----:B-1----:R-:W-:-:S05]  /*11050*/  BRA `(.L_x_579) ;  /* 0xffff4c9000007947 */ /* 0x002fca000383ffff */
.L_x_527:
[----:B------:R-:W-:Y:S01]  /*11060*/  MOV R3, 0x181f ;  /* 0x0000181f00037802 */ /* 0x000fe20000000f00 */
[----:B------:R4:W-:Y:S01]  /*11070*/  STL [R1+0x68], RZ ;  /* 0x000068ff01007387 */ /* 0x0009e20000100800 */
[----:B------:R-:W-:Y:S01]  /*11080*/  MOV R2, 0x110b0 ;  /* 0x000110b000027802 */ /* 0x000fe20000000f00 */
[----:B------:R-:W-:Y:S02]  /*11090*/  IMAD.MOV.U32 R251, RZ, RZ, R12 ;  /* 0x000000fffffb7224 */ /* 0x000fe400078e000c */
[----:B-1234-:R-:W-:Y:S05]  /*110a0*/  CALL.REL.NOINC `($__internal_3_$__cuda_sm70_shflsync_idx_p) ;  /* 0x0000169000007944 */ /* 0x01efea0003c00000 */
[----:B------:R-:W2:Y:S01]  /*110b0*/  LDL R3, [R1+0x58] ;  /* 0x0000580001037983 */ /* 0x000ea20000100800 */
[----:B------:R-:W-:Y:S03]  /*110c0*/  IADD3 R6, P0, R251, R23, RZ ;  /* 0x00000017fb067210 */ /* 0x000fe60007f1e0ff */
[----:B------:R-:W3:Y:S02]  /*110d0*/  LDL R2, [R1+0x70] ;  /* 0x0000700001027983 */ /* 0x000ee40000100800 */
[----:B-----5:R-:W-:Y:S02]  /*110e0*/  IMAD.X R7, R4, 0x1, R13, P0 ;  /* 0x0000000104077824 */ /* 0x020fe400000e060d */
[----:B------:R-:W4:Y:S04]  /*110f0*/  LDL R0, [R1+0x50] ;  /* 0x0000500001007983 */ /* 0x000f280000100800 */
[----:B------:R-:W4:Y:S04]  /*11100*/  LDL R15, [R1+0x6c] ;  /* 0x00006c00010f7983 */ /* 0x000f280000100800 */
[----:B------:R-:W4:Y:S01]  /*11110*/  LDL R14, [R1+0x74] ;  /* 0x00007400010e7983 */ /* 0x000f220000100800 */
[----:B--2---:R-:W-:Y:S02]  /*11120*/  ISETP.GE.AND P3, PT, R3, c[0x0][0x1d4], PT ;  /* 0x0000750003007a0c */ /* 0x004fe40003f66270 */
[----:B---3--:R-:W-:Y:S02]  /*11130*/  ISETP.GE.AND P2, PT, R2, c[0x0][0x1d4], PT ;  /* 0x0000750002007a0c */ /* 0x008fe40003f46270 */
[----:B------:R-:W-:Y:S05]  /*11140*/  IADD3 R2, P0, R251, R28, RZ ;  /* 0x0000001cfb027210 */ /* 0x000fea0007f1e0ff */
[C---:B------:R-:W-:Y:S01]  /*11150*/  IMAD.X R3, R4.reuse, 0x1, R20, P0 ;  /* 0x0000000104037824 */ /* 0x040fe200000e0614 */
[----:B----4-:R-:W-:Y:S03]  /*11160*/  ISETP.GE.AND P1, PT, R15, c[0x0][0x1d4], PT ;  /* 0x000075000f007a0c */ /* 0x010fe60003f26270 */
[----:B------:R-:W-:Y:S01]  /*11170*/  @!PT LDS RZ, [RZ] ;  /* 0x00000000fffff984 */ /* 0x000fe20000000800 */
[----:B------:R-:W-:Y:S01]  /*11180*/  @!PT LDS RZ, [RZ] ;  /* 0x00000000fffff984 */ /* 0x000fe20000000800 */
[----:B------:R-:W-:Y:S01]  /*11190*/  @!PT LDS RZ, [RZ] ;  /* 0x00000000fffff984 */ /* 0x000fe20000000800 */
[----:B------:R2:W-:Y:S01]  /*111a0*/  LDGSTS.E.BYPASS.LTC128B.128 [R0+0x100], [R6.64], !P3 ;  /* 0x0010000006007fae */ /* 0x0005e2000d901d46 */
[----:B------:R-:W-:Y:S03]  /*111b0*/  SEL R15, RZ, 0x10, P1 ;  /* 0x00000010ff0f7807 */ /* 0x000fe60000800000 */
[----:B------:R3:W-:Y:S01]  /*111c0*/  LDGSTS.E.BYPASS.LTC128B.128 [R0+0x2100], [R2.64], !P2 ;  /* 0x0210000002007fae */ /* 0x0007e2000d101d46 */
[----:B--2---:R-:W-:Y:S02]  /*111d0*/  SEL R6, RZ, 0x10, P2 ;  /* 0x00000010ff067807 */ /* 0x004fe40001000000 */
[C---:B---3--:R-:W-:Y:S05]  /*111e0*/  IADD3 R2, P0, R251.reuse, R29, RZ ;  /* 0x0000001dfb027210 */ /* 0x048fea0007f1e0ff */
[C---:B------:R-:W-:Y:S05]  /*111f0*/  IMAD.X R3, R4.reuse, 0x1, R21, P0 ;  /* 0x0000000104037824 */ /* 0x040fea00000e0615 */
[----:B------:R2:W-:Y:S02]  /*11200*/  LDGSTS.E.BYPASS.LTC128B.128 [R0+0x4100], [R2.64], !P1 ;  /* 0x0410000002007fae */ /* 0x0005e4000c901d46 */
[----:B--2---:R-:W-:Y:S01]  /*11210*/  IADD3 R2, P0, R251, R30, RZ ;  /* 0x0000001efb027210 */ /* 0x004fe20007f1e0ff */
[----:B------:R-:W-:Y:S01]  /*11220*/  IMAD.MOV.U32 R251, RZ, RZ, R5 ;  /* 0x000000fffffb7224 */ /* 0x000fe200078e0005 */
[----:B------:R-:W-:Y:S03]  /*11230*/  SEL R5, RZ, 0x10, P3 ;  /* 0x00000010ff057807 */ /* 0x000fe60001800000 */
[----:B------:R-:W-:Y:S01]  /*11240*/  IMAD.X R3, R4, 0x1, R22, P0 ;  /* 0x0000000104037824 */ /* 0x000fe200000e0616 */
[----:B------:R-:W-:Y:S04]  /*11250*/  ISETP.GE.AND P0, PT, R14, c[0x0][0x1d4], PT ;  /* 0x000075000e007a0c */ /* 0x000fe80003f06270 */
[----:B------:R-:W-:Y:S09]  /*11260*/  SEL R14, RZ, 0x10, P0 ;  /* 0x00000010ff0e7807 */ /* 0x000ff20000000000 */
[----:B------:R2:W-:Y:S02]  /*11270*/  LDGSTS.E.BYPASS.LTC128B.128 [R0+0x6100], [R2.64], !P0 ;  /* 0x0610000002007fae */ /* 0x0005e4000c101d46 */
[----:B--2---:R-:W-:Y:S01]  /*11280*/  IMAD.MOV.U32 R0, RZ, RZ, 0x1 ;  /* 0x00000001ff007424 */ /* 0x004fe200078e00ff */
[----:B------:R-:W-:Y:S01]  /*11290*/  MOV R2, 0x112d0 ;  /* 0x000112d000027802 */ /* 0x000fe20000000f00 */
[----:B------:R-:W-:Y:S03]  /*112a0*/  IMAD.MOV.U32 R3, RZ, RZ, 0x181f ;  /* 0x0000181fff037424 */ /* 0x000fe600078e00ff */
        /* <DEDUP_REMOVED lines=10> */
[----:B-1----:R-:W-:-:S05]  /*11350*/  BRA `(.L_x_580) ;  /* 0xffff4b8000007947 */ /* 0x002fca000383ffff */
.L_x_530:
[----:B------:R-:W-:Y:S01]  /*11360*/  MOV R3, 0x181f ;  /* 0x0000181f00037802 */ /* 0x000fe20000000f00 */
[----:B------:R2:W-:Y:S01]  /*11370*/  STL [R1+0x68], RZ ;  /* 0x000068ff01007387 */ /* 0x0005e20000100800 */
[----:B------:R-:W-:Y:S01]  /*11380*/  MOV R2, 0x113b0 ;  /* 0x000113b000027802 */ /* 0x000fe20000000f00 */
[----:B------:R-:W-:Y:S02]  /*11390*/  IMAD.MOV.U32 R251, RZ, RZ, R133 ;  /* 0x000000fffffb7224 */ /* 0x000fe400078e0085 */
[----:B-12---:R-:W-:Y:S05]  /*113a0*/  CALL.REL.NOINC `($__internal_3_$__cuda_sm70_shflsync_idx_p) ;  /* 0x0000139000007944 */ /* 0x006fea0003c00000 */
[----:B------:R-:W-:Y:S01]  /*113b0*/  MOV R132, R251 ;  /* 0x000000fb00847202 */ /* 0x000fe20000000f00 */
[----:B-1---5:R-:W-:-:S05]  /*113c0*/  BRA `(.L_x_581) ;  /* 0xffff5c8000007947 */ /* 0x022fca000383ffff */
.L_x_531:
        /* <DEDUP_REMOVED lines=8> */
[----:B------:R-:W-:Y:S02]  /*11450*/  IMAD.X R177, R132, 0x1, R179, P0 ;  /* 0x0000000184b17824 */ /* 0x000fe400000e06b3 */
[----:B-----5:R-:W4:Y:S04]  /*11460*/  LDL R0, [R1+0x50] ;  /* 0x0000500001007983 */ /* 0x020f280000100800 */
        /* <DEDUP_REMOVED lines=38> */
.L_x_532:
[----:B------:R-:W-:Y:S01]  /*116d0*/  MOV R3, 0x1c1f ;  /* 0x00001c1f00037802 */ /* 0x000fe20000000f00 */
[----:B------:R1:W-:Y:S01]  /*116e0*/  STL [R1+0x68], RZ ;  /* 0x000068ff01007387 */ /* 0x0003e20000100800 */
[----:B------:R-:W-:Y:S01]  /*116f0*/  MOV R2, 0x11720 ;  /* 0x0001172000027802 */ /* 0x000fe20000000f00 */
[----:B------:R-:W-:Y:S02]  /*11700*/  IMAD.MOV.U32 R251, RZ, RZ, R132 ;  /* 0x000000fffffb7224 */ /* 0x000fe400078e0084 */
[----:B-1----:R-:W-:Y:S05]  /*11710*/  CALL.REL.NOINC `($__internal_3_$__cuda_sm70_shflsync_idx_p) ;  /* 0x0000102000007944 */ /* 0x002fea0003c00000 */
[----:B-----5:R-:W-:Y:S01]  /*11720*/  MOV R0, R251 ;  /* 0x000000fb00007202 */ /* 0x020fe20000000f00 */
[----:B-1----:R-:W-:-:S05]  /*11730*/  BRA `(.L_x_583) ;  /* 0xffff5df000007947 */ /* 0x002fca000383ffff */
.L_x_533:
[----:B------:R-:W-:Y:S01]  /*11740*/  MOV R0, 0x1 ;  /* 0x0000000100007802 */ /* 0x000fe20000000f00 */
[----:B------:R-:W-:Y:S01]  /*11750*/  IMAD.MOV.U32 R251, RZ, RZ, R132 ;  /* 0x000000fffffb7224 */ /* 0x000fe200078e0084 */
[----:B------:R-:W-:Y:S01]  /*11760*/  MOV R2, 0x117a0 ;  /* 0x000117a000027802 */ /* 0x000fe20000000f00 */
[----:B------:R-:W-:Y:S02]  /*11770*/  IMAD.MOV.U32 R3, RZ, RZ, 0x1c1f ;  /* 0x00001c1fff037424 */ /* 0x000fe400078e00ff */
[----:B------:R2:W-:Y:S04]  /*11780*/  STL [R1+0x68], R0 ;  /* 0x0000680001007387 */ /* 0x0005e80000100800 */
[----:B-12---:R-:W-:Y:S05]  /*11790*/  CALL.REL.NOINC `($__internal_3_$__cuda_sm70_shflsync_idx_p) ;  /* 0x00000fa000007944 */ /* 0x006fea0003c00000 */
[----:B-----5:R-:W-:Y:S01]  /*117a0*/  FMNMX.FTZ R0, R4, R134, !PT ;  /* 0x0000008604007209 */ /* 0x020fe20007810000 */
[----:B------:R-:W-:Y:S03]  /*117b0*/  IMAD.IADD R133, R133, 0x1, R251 ;  /* 0x0000000185857824 */ /* 0x000fe600078e02fb */
[----:B------:R-:W-:Y:S02]  /*117c0*/  FMNMX.FTZ R0, R5, R0, !PT ;  /* 0x0000000005007209 */ /* 0x000fe40007810000 */
[C---:B------:R-:W-:Y:S02]  /*117d0*/  ISETP.GT.AND P3, PT, R133.reuse, RZ, PT ;  /* 0x000000ff8500720c */ /* 0x040fe40003f64270 */
[C---:B------:R-:W-:Y:S02]  /*117e0*/  ISETP.GT.AND P2, PT, R133.reuse, 0x1, PT ;  /* 0x000000018500780c */ /* 0x040fe40003f44270 */
[----:B------:R-:W-:Y:S02]  /*117f0*/  FSEL R6, R6, -INF , P3 ;  /* 0xff80000006067808 */ /* 0x000fe40001800000 */
[----:B------:R-:W-:Y:S02]  /*11800*/  ISETP.GT.AND P1, PT, R133, 0x8, PT ;  /* 0x000000088500780c */ /* 0x000fe40003f24270 */
[----:B------:R-:W-:Y:S02]  /*11810*/  FSEL R7, R7, -INF , P2 ;  /* 0xff80000007077808 */ /* 0x000fe40001000000 */
[----:B------:R-:W-:Y:S02]  /*11820*/  FMNMX.FTZ R2, R6, R135, !PT ;  /* 0x0000008706027209 */ /* 0x000fe40007810000 */
[----:B------:R-:W-:Y:S02]  /*11830*/  ISETP.GT.AND P0, PT, R133, 0x9, PT ;  /* 0x000000098500780c */ /* 0x000fe40003f04270 */
[----:B------:R-:W-:Y:S02]  /*11840*/  FSEL R10, R10, -INF , P1 ;  /* 0xff8000000a0a7808 */ /* 0x000fe40000800000 */
[----:B------:R-:W-:Y:S02]  /*11850*/  FMNMX.FTZ R2, R7, R2, !PT ;  /* 0x0000000207027209 */ /* 0x000fe40007810000 */
[----:B------:R-:W-:Y:S02]  /*11860*/  FSEL R11, R11, -INF , P0 ;  /* 0xff8000000b0b7808 */ /* 0x000fe40000000000 */
[C---:B------:R-:W-:Y:S02]  /*11870*/  ISETP.GT.AND P3, PT, R133.reuse, 0x10, PT ;  /* 0x000000108500780c */ /* 0x040fe40003f64270 */
[----:B------:R-:W-:Y:S02]  /*11880*/  FMNMX.FTZ R0, R8, R0, !PT ;  /* 0x0000000008007209 */ /* 0x000fe40007810000 */
[----:B------:R-:W-:Y:S02]  /*11890*/  FMNMX.FTZ R2, R10, R2, !PT ;  /* 0x000000020a027209 */ /* 0x000fe40007810000 */
[----:B------:R-:W-:Y:S02]  /*118a0*/  ISETP.GT.AND P2, PT, R133, 0x11, PT ;  /* 0x000000118500780c */ /* 0x000fe40003f44270 */
[----:B------:R-:W-:Y:S02]  /*118b0*/  FSEL R14, R14, -INF , P3 ;  /* 0xff8000000e0e7808 */ /* 0x000fe40001800000 */
        /* <DEDUP_REMOVED lines=31> */
[----:B------:R-:W-:Y:S02]  /*11ab0*/  FMNMX.FTZ R0, R25, R0, !PT ;  /* 0x0000000019007209 */ /* 0x000fe40007810000 */
[----:B------:R-:W-:Y:S02]  /*11ac0*/  FSEL R30, R30, -INF , P3 ;  /* 0xff8000001e1e7808 */ /* 0x000fe40001800000 */
[----:B------:R-:W-:Y:S02]  /*11ad0*/  FMNMX.FTZ R176, R27, R2, !PT ;  /* 0x000000021bb07209 */ /* 0x000fe40007810000 */
[----:B------:R-:W-:Y:S02]  /*11ae0*/  ISETP.GT.AND P1, PT, R133, 0x38, PT ;  /* 0x000000388500780c */ /* 0x000fe40003f24270 */
[----:B------:R-:W-:Y:S01]  /*11af0*/  FMNMX.FTZ R132, R28, R0, !PT ;  /* 0x000000001c847209 */ /* 0x000fe20007810000 */
[----:B------:R-:W-:Y:S01]  /*11b00*/  IMAD.MOV.U32 R0, RZ, RZ, 0x2 ;  /* 0x00000002ff007424 */ /* 0x000fe200078e00ff */
[----:B------:R-:W-:Y:S02]  /*11b10*/  FSEL R31, R31, -INF , P2 ;  /* 0xff8000001f1f7808 */ /* 0x000fe40001000000 */
[----:B------:R-:W-:Y:S02]  /*11b20*/  FMNMX.FTZ R176, R30, R176, !PT ;  /* 0x000000b01eb07209 */ /* 0x000fe40007810000 */
[----:B------:R-:W-:Y:S02]  /*11b30*/  ISETP.GT.AND P0, PT, R133, 0x39, PT ;  /* 0x000000398500780c */ /* 0x000fe40003f04270 */
[----:B------:R-:W-:Y:S02]  /*11b40*/  FMNMX.FTZ R132, R29, R132, !PT ;  /* 0x000000841d847209 */ /* 0x000fe40007810000 */
[----:B------:R-:W-:Y:S02]  /*11b50*/  FSEL R34, R34, -INF , P1 ;  /* 0xff80000022227808 */ /* 0x000fe40000800000 */
[----:B------:R-:W-:Y:S02]  /*11b60*/  FMNMX.FTZ R176, R31, R176, !PT ;  /* 0x000000b01fb07209 */ /* 0x000fe40007810000 */
[----:B------:R-:W-:Y:S02]  /*11b70*/  FMNMX.FTZ R132, R32, R132, !PT ;  /* 0x0000008420847209 */ /* 0x000fe40007810000 */
[----:B------:R-:W-:Y:S02]  /*11b80*/  FSEL R35, R35, -INF , P0 ;  /* 0xff80000023237808 */ /* 0x000fe40000000000 */
[----:B------:R-:W-:Y:S02]  /*11b90*/  FMNMX.FTZ R176, R34, R176, !PT ;  /* 0x000000b022b07209 */ /* 0x000fe40007810000 */
[----:B------:R-:W-:Y:S02]  /*11ba0*/  FMNMX.FTZ R132, R33, R132, !PT ;  /* 0x0000008421847209 */ /* 0x000fe40007810000 */
[----:B------:R-:W-:Y:S02]  /*11bb0*/  FMNMX.FTZ R176, R35, R176, !PT ;  /* 0x000000b023b07209 */ /* 0x000fe40007810000 */
[----:B------:R-:W-:Y:S02]  /*11bc0*/  MOV R2, 0x11be0 ;  /* 0x00011be000027802 */ /* 0x000fe40000000f00 */
[----:B-1----:R-:W-:Y:S05]  /*11bd0*/  CALL.REL.NOINC `($__internal_2_$__cuda_sm70_shflsync_bfly_p) ;  /* 0x00000b0000007944 */ /* 0x002fea0003c00000 */
[----:B------:R-:W-:Y:S01]  /*11be0*/  FMNMX.FTZ R132, R132, R0, !PT ;  /* 0x0000000084847209 */ /* 0x000fe20007810000 */
[----:B------:R-:W-:Y:S01]  /*11bf0*/  IMAD.MOV.U32 R0, RZ, RZ, 0x1 ;  /* 0x00000001ff007424 */ /* 0x000fe200078e00ff */
[----:B------:R-:W-:Y:S02]  /*11c00*/  MOV R2, 0x11c20 ;  /* 0x00011c2000027802 */ /* 0x000fe40000000f00 */
        /* <DEDUP_REMOVED lines=8> */
[----:B------:R-:W-:Y:S02]  /*11c90*/  MOV R2, 0x11cb0 ;  /* 0x00011cb000027802 */ /* 0x000fe40000000f00 */
[----:B------:R-:W-:Y:S05]  /*11ca0*/  CALL.REL.NOINC `($__internal_2_$__cuda_sm70_shflsync_bfly_p) ;  /* 0x00000a3000007944 */ /* 0x000fea0003c00000 */
[----:B------:R-:W-:-:S05]  /*11cb0*/  BRA `(.L_x_584) ;  /* 0xffff5f2000007947 */ /* 0x000fca000383ffff */
.L_x_536:
[----:B------:R-:W-:Y:S01]  /*11cc0*/  MOV R3, 0x181f ;  /* 0x0000181f00037802 */ /* 0x000fe20000000f00 */
[----:B------:R1:W-:Y:S01]  /*11cd0*/  STL [R1+0x68], RZ ;  /* 0x000068ff01007387 */ /* 0x0003e20000100800 */
[----:B------:R-:W-:Y:S01]  /*11ce0*/  MOV R2, 0x11d10 ;  /* 0x00011d1000027802 */ /* 0x000fe20000000f00 */
[----:B------:R-:W-:Y:S02]  /*11cf0*/  IMAD.MOV.U32 R251, RZ, RZ, R4 ;  /* 0x000000fffffb7224 */ /* 0x000fe400078e0004 */
[----:B-1----:R-:W-:Y:S05]  /*11d00*/  CALL.REL.NOINC `($__internal_3_$__cuda_sm70_shflsync_idx_p) ;  /* 0x00000a3000007944 */ /* 0x002fea0003c00000 */
[----:B------:R-:W-:Y:S01]  /*11d10*/  MOV R2, R251 ;  /* 0x000000fb00027202 */ /* 0x000fe20000000f00 */
[----:B-1---5:R-:W-:-:S05]  /*11d20*/  BRA `(.L_x_585) ;  /* 0xffff81c000007947 */ /* 0x022fca000383ffff */
.L_x_539:
[----:B------:R-:W-:Y:S01]  /*11d30*/  MOV R3, 0x181f ;  /* 0x0000181f00037802 */ /* 0x000fe20000000f00 */
[----:B------:R1:W-:Y:S01]  /*11d40*/  STL [R1+0x68], RZ ;  /* 0x000068ff01007387 */ /* 0x0003e20000100800 */
[----:B------:R-:W-:Y:S01]  /*11d50*/  MOV R2, 0x11d80 ;  /* 0x00011d8000027802 */ /* 0x000fe20000000f00 */
[----:B------:R-:W-:Y:S02]  /*11d60*/  IMAD.MOV.U32 R251, RZ, RZ, R133 ;  /* 0x000000fffffb7224 */ /* 0x000fe400078e0085 */
[----:B-1---5:R-:W-:Y:S05]  /*11d70*/  CALL.REL.NOINC `($__internal_3_$__cuda_sm70_shflsync_idx_p) ;  /* 0x000009c000007944 */ /* 0x022fea0003c00000 */
[----:B------:R-:W-:Y:S01]  /*11d80*/  MOV R132, R251 ;  /* 0x000000fb00847202 */ /* 0x000fe20000000f00 */
[----:B-1---5:R-:W-:-:S05]  /*11d90*/  BRA `(.L_x_586) ;  /* 0xffff95b000007947 */ /* 0x022fca000383ffff */
.L_x_540:
[----:B------:R-:W-:Y:S01]  /*11da0*/  MOV R3, 0x181f ;  /* 0x0000181f00037802 */ /* 0x000fe20000000f00 */
[----:B------:R3:W-:Y:S01]  /*11db0*/  STL [R1+0x68], RZ ;  /* 0x000068ff01007387 */ /* 0x0007e20000100800 */
[----:B------:R-:W-:Y:S01]  /*11dc0*/  MOV R2, 0x11df0 ;  /* 0x00011df000027802 */ /* 0x000fe20000000f00 */
[----:B------:R-:W-:Y:S02]  /*11dd0*/  IMAD.MOV.U32 R251, RZ, RZ, R178 ;  /* 0x000000fffffb7224 */ /* 0x000fe400078e00b2 */
[----:B-123-5:R-:W-:Y:S05]  /*11de0*/  CALL.REL.NOINC `($__internal_3_$__cuda_sm70_shflsync_idx_p) ;  /* 0x0000095000007944 */ /* 0x02efea0003c00000 */
[----:B------:R-:W2:Y:S04]  /*11df0*/  LDL R176, [R1+0x54] ;  /* 0x0000540001b07983 */ /* 0x000ea80000100800 */
[----:B-----5:R-:W3:Y:S01]  /*11e00*/  LDL R0, [R1+0x50] ;  /* 0x0000500001007983 */ /* 0x020ee20000100800 */
[----:B--2---:R-:W-:Y:S04]  /*11e10*/  IADD3 R2, -R176, 0x10, RZ ;  /* 0x00000010b0027810 */ /* 0x004fe80007ffe1ff */
[----:B------:R-:W-:Y:S04]  /*11e20*/  LOP3.LUT R2, R2, 0xf, RZ, 0xc0, !PT ;  /* 0x0000000f02027812 */ /* 0x000fe800078ec0ff */
[----:B------:R-:W-:Y:S04]  /*11e30*/  IADD3 R2, P1, P0, R2, R251, R183 ;  /* 0x000000fb02027210 */ /* 0x000fe8000783e0b7 */
[----:B------:R-:W-:Y:S02]  /*11e40*/  IADD3.X R3, RZ, R132, R179, P1, P0 ;  /* 0x00000084ff037210 */ /* 0x000fe40000fe04b3 */
[----:B------:R-:W-:Y:S11]  /*11e50*/  ISETP.NE.U32.AND P0, PT, R176, RZ, PT ;  /* 0x000000ffb000720c */ /* 0x000ff60003f05070 */
[----:B------:R-:W-:Y:S02]  /*11e60*/  @!UPT UIADD3 URZ, URZ, URZ, URZ ;  /* 0x0000003f3f3ff290 */ /* 0x000fe4000fffe03f */
[----:B------:R-:W-:Y:S01]  /*11e70*/  @!PT LDS RZ, [RZ] ;  /* 0x00000000fffff984 */ /* 0x000fe20000000800 */
[----:B------:R-:W-:Y:S01]  /*11e80*/  @!PT LDS RZ, [RZ] ;  /* 0x00000000fffff984 */ /* 0x000fe20000000800 */
[----:B------:R-:W-:Y:S01]  /*11e90*/  @!PT LDS RZ, [RZ] ;  /* 0x00000000fffff984 */ /* 0x000fe20000000800 */
[----:B---3--:R2:W-:Y:S02]  /*11ea0*/  LDGSTS.E.BYPASS.LTC128B.128.ZFILL [R0+0x10100], [R2.64], P0 ;  /* 0x1010000002007fae */ /* 0x0085e40008141d46 */
[C---:B--2---:R-:W-:Y:S05]  /*11eb0*/  IADD3 R2, P0, R251.reuse, R184, RZ ;  /* 0x000000b8fb027210 */ /* 0x044fea0007f1e0ff */
[C---:B------:R-:W-:Y:S01]  /*11ec0*/  IMAD.X R3, R132.reuse, 0x1, R180, P0 ;  /* 0x0000000184037824 */ /* 0x040fe200000e06b4 */
[C---:B------:R-:W-:Y:S04]  /*11ed0*/  IADD3 R176, P0, R251.reuse, R185, RZ ;  /* 0x000000b9fbb07210 */ /* 0x040fe80007f1e0ff */
[----:B------:R2:W-:Y:S01]  /*11ee0*/  LDGSTS.E.BYPASS.LTC128B.128 [R0+0x12100], [R2.64], !P5 ;  /* 0x1210000002007fae */ /* 0x0005e2000e901d46 */
[C---:B------:R-:W-:Y:S05]  /*11ef0*/  IMAD.X R177, R132.reuse, 0x1, R181, P0 ;  /* 0x0000000184b17824 */ /* 0x040fea00000e06b5 */
[----:B------:R3:W-:Y:S01]  /*11f00*/  LDGSTS.E.BYPASS.LTC128B.128 [R0+0x14100], [R176.64], !P4 ;  /* 0x14100000b0007fae */ /* 0x0007e2000e101d46 */
[----:B--2---:R-:W-:Y:S01]  /*11f10*/  IADD3 R2, P0, R251, R186, RZ ;  /* 0x000000bafb027210 */ /* 0x004fe20007f1e0ff */
[----:B------:R-:W-:Y:S04]  /*11f20*/  IMAD.MOV.U32 R251, RZ, RZ, R133 ;  /* 0x000000fffffb7224 */ /* 0x000fe800078e0085 */
[----:B------:R-:W-:Y:S05]  /*11f30*/  IMAD.X R3, R132, 0x1, R182, P0 ;  /* 0x0000000184037824 */ /* 0x000fea00000e06b6 */
[----:B------:R3:W-:Y:S02]  /*11f40*/  LDGSTS.E.BYPASS.LTC128B.128 [R0+0x16100], [R2.64], !P3 ;  /* 0x1610000002007fae */ /* 0x0007e4000d901d46 */
[----:B---3--:R-:W-:Y:S01]  /*11f50*/  IMAD.MOV.U32 R0, RZ, RZ, 0x1 ;  /* 0x00000001ff007424 */ /* 0x008fe200078e00ff */
        /* <DEDUP_REMOVED lines=13> */
.L_x_541:
[----:B------:R-:W-:Y:S02]  /*12030*/  MOV R0, 0x2 ;  /* 0x0000000200007802 */ /* 0x000fe40000000f00 */
[----:B------:R-:W-:Y:S02]  /*12040*/  MOV R2, 0x12060 ;  /* 0x0001206000027802 */ /* 0x000fe40000000f00 */
[----:B-----5:R-:W-:Y:S05]  /*12050*/  CALL.REL.NOINC `($__internal_2_$__cuda_sm70_shflsync_bfly_p) ;  /* 0x0000068000007944 */ /* 0x020fea0003c00000 */
        /* <DEDUP_REMOVED lines=14> */
.L_x_543:
[----:B------:R1:W5:Y:S01]  /*12140*/  LDL R132, [R1+0x7c] ;  /* 0x00007c0001847983 */ /* 0x0003620000100800 */
[----:B------:R-:W-:-:S02]  /*12150*/  MOV R0, 0x2 ;  /* 0x0000000200007802 */ /* 0x000fc40000000f00 */
[----:B------:R-:W-:Y:S02]  /*12160*/  MOV R2, 0x12180 ;  /* 0x0001218000027802 */ /* 0x000fe40000000f00 */
[----:B-1---5:R-:W-:Y:S05]  /*12170*/  CALL.REL.NOINC `($__internal_2_$__cuda_sm70_shflsync_bfly_p) ;  /* 0x0000056000007944 */ /* 0x022fea0003c00000 */
[----:B------:R-:W-:Y:S01]  /*12180*/  MOV R4, R0 ;  /* 0x0000000000047202 */ /* 0x000fe20000000f00 */
[----:B------:R-:W-:Y:S05]  /*12190*/  BRA `(.L_x_589) ;  /* 0xffffb53000007947 */ /* 0x000fea000383ffff */
.L_x_544:
[----:B------:R-:W-:Y:S01]  /*121a0*/  IMAD.MOV.U32 R132, RZ, RZ, R4 ;  /* 0x000000ffff847224 */ /* 0x000fe200078e0004 */
[----:B------:R-:W-:Y:S02]  /*121b0*/  MOV R0, 0x1 ;  /* 0x0000000100007802 */ /* 0x000fe40000000f00 */
[----:B------:R-:W-:Y:S02]  /*121c0*/  MOV R2, 0x121e0 ;  /* 0x000121e000027802 */ /* 0x000fe40000000f00 */
[----:B------:R-:W-:Y:S05]  /*121d0*/  CALL.REL.NOINC `($__internal_2_$__cuda_sm70_shflsync_bfly_p) ;  /* 0x0000050000007944 */ /* 0x000fea0003c00000 */
[----:B------:R1:W5:Y:S01]  /*121e0*/  LDL R132, [R1+0x78] ;  /* 0x0000780001847983 */ /* 0x0003620000100800 */
[----:B------:R-:W-:Y:S01]  /*121f0*/  FADD.FTZ R4, R4, R0 ;  /* 0x0000000004047221 */ /* 0x000fe20000010000 */
[----:B------:R-:W-:Y:S02]  /*12200*/  MOV R0, 0x2 ;  /* 0x0000000200007802 */ /* 0x000fe40000000f00 */
[----:B------:R-:W-:Y:S02]  /*12210*/  MOV R2, 0x12230 ;  /* 0x0001223000027802 */ /* 0x000fe40000000f00 */
[----:B-1---5:R-:W-:Y:S05]  /*12220*/  CALL.REL.NOINC `($__internal_2_$__cuda_sm70_shflsync_bfly_p) ;  /* 0x000004b000007944 */ /* 0x022fea0003c00000 */
[----:B------:R-:W2:Y:S02]  /*12230*/  LDL.LU R2, [R1+0x78] ;  /* 0x0000780001027983 */ /* 0x000ea40000300800 */
[----:B--2---:R-:W-:Y:S01]  /*12240*/  FADD.FTZ R5, R2, R0 ;  /* 0x0000000002057221 */ /* 0x004fe20000010000 */
[----:B------:R-:W-:-:S02]  /*12250*/  MOV R0, 0x1 ;  /* 0x0000000100007802 */ /* 0x000fc40000000f00 */
[----:B------:R-:W-:Y:S02]  /*12260*/  MOV R2, 0x12290 ;  /* 0x0001229000027802 */ /* 0x000fe40000000f00 */
[----:B------:R-:W-:Y:S02]  /*12270*/  MOV R132, R5 ;  /* 0x0000000500847202 */ /* 0x000fe40000000f00 */
[----:B------:R-:W-:Y:S05]  /*12280*/  CALL.REL.NOINC `($__internal_2_$__cuda_sm70_shflsync_bfly_p) ;  /* 0x0000045000007944 */ /* 0x000fea0003c00000 */
[----:B------:R-:W-:Y:S01]  /*12290*/  MOV R3, R0 ;  /* 0x0000000000037202 */ /* 0x000fe20000000f00 */
[----:B------:R-:W-:Y:S05]  /*122a0*/  BRA `(.L_x_590) ;  /* 0xffffb4b000007947 */ /* 0x000fea000383ffff */
.L_x_559:
[----:B------:R2:W-:Y:S01]  /*122b0*/  STL [R1+0x68], RZ ;  /* 0x000068ff01007387 */ /* 0x0005e20000100800 */
[----:B------:R-:W-:Y:S01]  /*122c0*/  IMAD.MOV.U32 R251, RZ, RZ, R5 ;  /* 0x000000fffffb7224 */ /* 0x000fe200078e0005 */
[----:B------:R-:W-:Y:S02]  /*122d0*/  MOV R3, 0x181f ;  /* 0x0000181f00037802 */ /* 0x000fe40000000f00 */
[----:B------:R-:W-:Y:S02]  /*122e0*/  MOV R2, 0x12300 ;  /* 0x0001230000027802 */ /* 0x000fe40000000f00 */
[----:B-12---:R-:W-:Y:S05]  /*122f0*/  CALL.REL.NOINC `($__internal_3_$__cuda_sm70_shflsync_idx_p) ;  /* 0x0000044000007944 */ /* 0x006fea0003c00000 */
[----:B-----5:R-:W-:Y:S01]  /*12300*/  MOV R4, R251 ;  /* 0x000000fb00047202 */ /* 0x020fe20000000f00 */
[----:B-1----:R-:W-:Y:S05]  /*12310*/  BRA `(.L_x_591) ;  /* 0xffffd98000007947 */ /* 0x002fea000383ffff */
.L_x_560:
[----:B------:R4:W-:Y:S01]  /*12320*/  STL [R1+0x68], RZ ;  /* 0x000068ff01007387 */ /* 0x0009e20000100800 */
[----:B------:R-:W-:Y:S01]  /*12330*/  IMAD.MOV.U32 R251, RZ, RZ, R13 ;  /* 0x000000fffffb7224 */ /* 0x000fe200078e000d */
[----:B------:R-:W-:-:S02]  /*12340*/  MOV R3, 0x181f ;  /* 0x0000181f00037802 */ /* 0x000fc40000000f00 */
[----:B------:R-:W-:Y:S02]  /*12350*/  MOV R2, 0x12370 ;  /* 0x0001237000027802 */ /* 0x000fe40000000f00 */
[----:B-1234-:R-:W-:Y:S05]  /*12360*/  CALL.REL.NOINC `($__internal_3_$__cuda_sm70_shflsync_idx_p) ;  /* 0x000003d000007944 */ /* 0x01efea0003c00000 */
[----:B-----5:R-:W-:Y:S01]  /*12370*/  MOV R0, R251 ;  /* 0x000000fb00007202 */ /* 0x020fe20000000f00 */
[----:B-1----:R-:W-:Y:S05]  /*12380*/  BRA `(.L_x_592) ;  /* 0xffffd93000007947 */ /* 0x002fea000383ffff */
.L_x_563:
[----:B-1----:R-:W-:Y:S01]  /*12390*/  MOV R0, 0x1 ;  /* 0x0000000100007802 */ /* 0x002fe20000000f00 */
[----:B------:R-:W-:Y:S01]  /*123a0*/  IMAD.MOV.U32 R251, RZ, RZ, R5 ;  /* 0x000000fffffb7224 */ /* 0x000fe200078e0005 */
[----:B------:R-:W-:Y:S01]  /*123b0*/  MOV R2, 0x123f0 ;  /* 0x000123f000027802 */ /* 0x000fe20000000f00 */
[----:B------:R-:W-:Y:S02]  /*123c0*/  IMAD.MOV.U32 R3, RZ, RZ, 0x181f ;  /* 0x0000181fff037424 */ /* 0x000fe400078e00ff */
[----:B------:R1:W-:Y:S04]  /*123d0*/  STL [R1+0x68], R0 ;  /* 0x0000680001007387 */ /* 0x0003e80000100800 */
[----:B-1-34-:R-:W-:Y:S05]  /*123e0*/  CALL.REL.NOINC `($__internal_3_$__cuda_sm70_shflsync_idx_p) ;  /* 0x0000035000007944 */ /* 0x01afea0003c00000 */
        /* <DEDUP_REMOVED lines=9> */
.L_x_566:
[----:B-1----:R-:W-:Y:S01]  /*12480*/  MOV R0, 0x2 ;  /* 0x0000000200007802 */ /* 0x002fe20000000f00 */
[----:B------:R-:W-:Y:S01]  /*12490*/  IMAD.MOV.U32 R251, RZ, RZ, R5 ;  /* 0x000000fffffb7224 */ /* 0x000fe200078e0005 */
[----:B------:R-:W-:Y:S01]  /*124a0*/  MOV R2, 0x124e0 ;  /* 0x000124e000027802 */ /* 0x000fe20000000f00 */
[----:B------:R-:W-:-:S02]  /*124b0*/  IMAD.MOV.U32 R3, RZ, RZ, 0x181f ;  /* 0x0000181fff037424 */ /* 0x000fc400078e00ff */
[----:B------:R1:W-:Y:S04]  /*124c0*/  STL [R1+0x68], R0 ;  /* 0x0000680001007387 */ /* 0x0003e80000100800 */
[----:B-1234-:R-:W-:Y:S05]  /*124d0*/  CALL.REL.NOINC `($__internal_3_$__cuda_sm70_shflsync_idx_p) ;  /* 0x0000026000007944 */ /* 0x01efea0003c00000 */
[----:B-----5:R-:W-:Y:S01]  /*124e0*/  MOV R4, R251 ;  /* 0x000000fb00047202 */ /* 0x020fe20000000f00 */
[----:B-1----:R-:W-:Y:S05]  /*124f0*/  BRA `(.L_x_594) ;  /* 0xffffdc2000007947 */ /* 0x002fea000383ffff */
.L_x_567:
[----:B-1----:R-:W-:Y:S01]  /*12500*/  MOV R0, 0x2 ;  /* 0x0000000200007802 */ /* 0x002fe20000000f00 */
[----:B------:R-:W-:Y:S01]  /*12510*/  IMAD.MOV.U32 R251, RZ, RZ, R13 ;  /* 0x000000fffffb7224 */ /* 0x000fe200078e000d */
[----:B------:R-:W-:Y:S01]  /*12520*/  MOV R2, 0x12560 ;  /* 0x0001256000027802 */ /* 0x000fe20000000f00 */
[----:B------:R-:W-:Y:S02]  /*12530*/  IMAD.MOV.U32 R3, RZ, RZ, 0x181f ;  /* 0x0000181fff037424 */ /* 0x000fe400078e00ff */
[----:B------:R1:W-:Y:S04]  /*12540*/  STL [R1+0x68], R0 ;  /* 0x0000680001007387 */ /* 0x0003e80000100800 */
[----:B-1234-:R-:W-:Y:S05]  /*12550*/  CALL.REL.NOINC `($__internal_3_$__cuda_sm70_shflsync_idx_p) ;  /* 0x000001e000007944 */ /* 0x01efea0003c00000 */
[----:B-----5:R-:W-:Y:S01]  /*12560*/  MOV R0, R251 ;  /* 0x000000fb00007202 */ /* 0x020fe20000000f00 */
[----:B-1----:R-:W-:Y:S05]  /*12570*/  BRA `(.L_x_595) ;  /* 0xffffdbc000007947 */ /* 0x002fea000383ffff */
.L_x_570:
[----:B---3--:R-:W-:Y:S01]  /*12580*/  MOV R0, 0x3 ;  /* 0x0000000300007802 */ /* 0x008fe20000000f00 */
[----:B------:R-:W-:Y:S01]  /*12590*/  IMAD.MOV.U32 R251, RZ, RZ, R5 ;  /* 0x000000fffffb7224 */ /* 0x000fe200078e0005 */
[----:B--2---:R-:W-:Y:S01]  /*125a0*/  MOV R2, 0x125e0 ;  /* 0x000125e000027802 */ /* 0x004fe20000000f00 */
[----:B------:R-:W-:-:S02]  /*125b0*/  IMAD.MOV.U32 R3, RZ, RZ, 0x181f ;  /* 0x0000181fff037424 */ /* 0x000fc400078e00ff */
        /* <DEDUP_REMOVED lines=11> */
.L_x_572:
[----:B------:R4:W-:Y:S01]  /*12670*/  STL [R1+0x68], RZ ;  /* 0x000068ff01007387 */ /* 0x0009e20000100800 */
[----:B------:R-:W-:Y:S01]  /*12680*/  IMAD.MOV.U32 R251, RZ, RZ, R81 ;  /* 0x000000fffffb7224 */ /* 0x000fe200078e0051 */
[----:B-1----:R-:W-:Y:S02]  /*12690*/  MOV R3, 0x1f ;  /* 0x0000001f00037802 */ /* 0x002fe40000000f00 */
[----:B--2---:R-:W-:-:S02]  /*126a0*/  MOV R2, 0x126c0 ;  /* 0x000126c000027802 */ /* 0x004fc40000000f00 */
[----:B---345:R-:W-:Y:S05]  /*126b0*/  CALL.REL.NOINC `($__internal_3_$__cuda_sm70_shflsync_idx_p) ;  /* 0x0000008000007944 */ /* 0x038fea0003c00000 */
[----:B-----5:R-:W-:Y:S01]  /*126c0*/  MOV R0, R251 ;  /* 0x000000fb00007202 */ /* 0x020fe20000000f00 */
[----:B-1----:R-:W-:Y:S05]  /*126d0*/  BRA `(.L_x_597) ;  /* 0xffffdec000007947 */ /* 0x002fea000383ffff */
        .weak           $__internal_2_$__cuda_sm70_shflsync_bfly_p
        .type           $__internal_2_$__cuda_sm70_shflsync_bfly_p,@function
        .size           $__internal_2_$__cuda_sm70_shflsync_bfly_p,($__internal_3_$__cuda_sm70_shflsync_idx_p - $__internal_2_$__cuda_sm70_shflsync_bfly_p)
$__internal_2_$__cuda_sm70_shflsync_bfly_p:
[----:B------:R-:W-:Y:S02]  /*126e0*/  MOV R177, 0xffffffff ;  /* 0xffffffff00b17802 */ /* 0x000fe40000000f00 */
[----:B------:R-:W-:-:S02]  /*126f0*/  MOV R3, 0x1f ;  /* 0x0000001f00037802 */ /* 0x000fc40000000f00 */
[----:B------:R-:W-:Y:S04]  /*12700*/  WARPSYNC R177 ;  /* 0x000000b100007348 */ /* 0x000fe80003800000 */
[----:B------:R1:W2:Y:S02]  /*12710*/  SHFL.BFLY PT, R0, R132, R0, R3 ;  /* 0x0c00000084007389 */ /* 0x0002a400000e0003 */
[----:B-1----:R-:W-:-:S04]  /*12720*/  MOV R3, 0x0 ;  /* 0x0000000000037802 */ /* 0x002fc80000000f00 */
[----:B--2---:R-:W-:Y:S05]  /*12730*/  RET.REL.NODEC R2 `(_ZN7cutlass13device_kernelIN5flash19enable_sm80_to_sm89INS1_16FlashAttnFwdSm80INS1_25CollectiveMainloopFwdSm80ILi8ELi1ELb1EN4cute5tupleIJNS5_1CILi128EEENS7_ILi64EEENS7_ILi256EEEEEELi256ENS_6half_tEfNS_4arch4Sm80ELb1ELb0ELb0ELb0ELb1ELb0ELb1ELb0EEENS1_21CollectiveEpilogueFwdINS6_IJS8_SA_S9_EEENS6_IJNS7_ILi1EEESI_SI_EEESC_SE_Li256ELb0ELb1ELb0ELb0EEENS1_30DynamicPersistentTileSchedulerILi256ELi256ELb0ELb1ELb0EEEEEEEEEvNT_6ParamsE) ;  /* 0xfffed8c002007950 */ /* 0x004fea0003c3ffff */
        .weak           $__internal_3_$__cuda_sm70_shflsync_idx_p
        .type           $__internal_3_$__cuda_sm70_shflsync_idx_p,@function
        .size           $__internal_3_$__cuda_sm70_shflsync_idx_p,(.L_x_1774 - $__internal_3_$__cuda_sm70_shflsync_idx_p)
$__internal_3_$__cuda_sm70_shflsync_idx_p:
[----:B------:R1:W-:Y:S04]  /*12740*/  STL [R1+0x10c], R4 ;  /* 0x00010c0401007387 */ /* 0x0003e80000100800 */
[----:B------:R2:W-:Y:S01]  /*12750*/  STL [R1+0x108], R0 ;  /* 0x0001080001007387 */ /* 0x0005e20000100800 */
[----:B-1----:R-:W-:-:S03]  /*12760*/  MOV R4, 0xffffffff ;  /* 0xffffffff00047802 */ /* 0x002fc60000000f00 */
[----:B--2---:R-:W2:Y:S01]  /*12770*/  LDL.LU R0, [R1+0x68] ;  /* 0x0000680001007983 */ /* 0x004ea20000300800 */
[----:B------:R-:W-:Y:S04]  /*12780*/  WARPSYNC R4 ;  /* 0x0000000400007348 */ /* 0x000fe80003800000 */
[----:B--2---:R1:W2:Y:S04]  /*12790*/  SHFL.IDX PT, R251, R251, R0, R3 ;  /* 0x00000000fbfb7389 */ /* 0x0042a800000e0003 */
[----:B-1----:R1:W5:Y:S04]  /*127a0*/  LDL.LU R4, [R1+0x10c] ;  /* 0x00010c0001047983 */ /* 0x0023680000300800 */
[----:B------:R1:W5:Y:S01]  /*127b0*/  LDL.LU R0, [R1+0x108] ;  /* 0x0001080001007983 */ /* 0x0003620000300800 */
[----:B------:R-:W-:-:S04]  /*127c0*/  MOV R3, 0x0 ;  /* 0x0000000000037802 */ /* 0x000fc80000000f00 */
[----:B--2---:R-:W-:Y:S05]  /*127d0*/  RET.REL.NODEC R2 `(_ZN7cutlass13device_kernelIN5flash19enable_sm80_to_sm89INS1_16FlashAttnFwdSm80INS1_25CollectiveMainloopFwdSm80ILi8ELi1ELb1EN4cute5tupleIJNS5_1CILi128EEENS7_ILi64EEENS7_ILi256EEEEEELi256ENS_6half_tEfNS_4arch4Sm80ELb1ELb0ELb0ELb0ELb1ELb0ELb1ELb0EEENS1_21CollectiveEpilogueFwdINS6_IJS8_SA_S9_EEENS6_IJNS7_ILi1EEESI_SI_EEESC_SE_Li256ELb0ELb1ELb0ELb0EEENS1_30DynamicPersistentTileSchedulerILi256ELi256ELb0ELb1ELb0EEEEEEEEEvNT_6ParamsE) ;  /* 0xfffed82002007950 */ /* 0x004fea0003c3ffff */
.L_x_598:
        /* <DEDUP_REMOVED lines=10> */
.L_x_1774:


//--------------------- .text._ZN7cutlass13device_kernelIN5flash19enable_sm80_to_sm89INS1_16FlashAttnFwdSm80INS1_25CollectiveMainloopFwdSm80ILi8ELi1ELb1EN4cute5tupleIJNS5_1CILi128EEENS7_ILi64EEENS7_ILi256EEEEEELi256ENS_6half_tEfNS_4arch4Sm80ELb1ELb0ELb0ELb1ELb1ELb0ELb1ELb0EEENS1_21CollectiveEpilogueFwdINS6_IJS8_SA_S9_EEENS6_IJNS7_ILi1EEESI_SI_EEESC_SE_Li256ELb1ELb1ELb0ELb0EEENS1_19SingleTileSchedulerILb1ELb0ELb1ELi128EEEEEEEEEvNT_6ParamsE --------------------------
	.section	.text._ZN7cutlass13device_kernelIN5flash19enable_sm80_to_sm89INS1_16FlashAttnFwdSm80INS1_25CollectiveMainloopFwdSm80ILi8ELi1ELb1EN4cute5tupleIJNS5_1CILi128EEENS7_ILi64EEENS7_ILi256EEEEEELi256ENS_6half_tEfNS_4arch4Sm80ELb1ELb0ELb0ELb1ELb1ELb0ELb1ELb0EEENS1_21CollectiveEpilogueFwdINS6_IJS8_SA_S9_EEENS6_IJNS7_ILi1EEESI_SI_EEESC_SE_Li256ELb1ELb1ELb0ELb0EEENS1_19SingleTileSchedulerILb1ELb0ELb1ELi128EEEEEEEEEvNT_6ParamsE,"ax",@progbits
	.sectioninfo	@"SHI_REGISTERS=255"
	.align	128
.text._ZN7cutlass13device_kernelIN5flash19enable_sm80_to_sm89INS1_16FlashAttnFwdSm80INS1_25CollectiveMainloopFwdSm80ILi8ELi1ELb1EN4cute5tupleIJNS5_1CILi128EEENS7_ILi64EEENS7_ILi256EEEEEELi256ENS_6half_tEfNS_4arch4Sm80ELb1ELb0ELb0ELb1ELb1ELb0ELb1ELb0EEENS1_21CollectiveEpilogueFwdINS6_IJS8_SA_S9_EEENS6_IJNS7_ILi1EEESI_SI_EEESC_SE_Li256ELb1ELb1ELb0ELb0EEENS1_19SingleTileSchedulerILb1ELb0ELb1ELi128EEEEEEEEEvNT_6ParamsE:
        .type           _ZN7cutlass13device_kernelIN5flash19enable_sm80_to_sm89INS1_16FlashAttnFwdSm80INS1_25CollectiveMainloopFwdSm80ILi8ELi1ELb1EN4cute5tupleIJNS5_1CILi128EEENS7_ILi64EEENS7_ILi256EEEEEELi256ENS_6half_tEfNS_4arch4Sm80ELb1ELb0ELb0ELb1ELb1ELb0ELb1ELb0EEENS1_21CollectiveEpilogueFwdINS6_IJS8_SA_S9_EEENS6_IJNS7_ILi1EEESI_SI_EEESC_SE_Li256ELb1ELb1ELb0ELb0EEENS1_19SingleTileSchedulerILb1ELb0ELb1ELi128EEEEEEEEEvNT_6ParamsE,@function
        .size           _ZN7cutlass13device_kernelIN5flash19enable_sm80_to_sm89INS1_16FlashAttnFwdSm80INS1_25CollectiveMainloopFwdSm80ILi8ELi1ELb1EN4cute5tupleIJNS5_1CILi128EEENS7_ILi64EEENS7_ILi256EEEEEELi256ENS_6half_tEfNS_4arch4Sm80ELb1ELb0ELb0ELb1ELb1ELb0ELb1ELb0EEENS1_21CollectiveEpilogueFwdINS6_IJS8_SA_S9_EEENS6_IJNS7_ILi1EEESI_SI_EEESC_SE_Li256ELb1ELb1ELb0ELb0EEENS1_19SingleTileSchedulerILb1ELb0ELb1ELi128EEEEEEEEEvNT_6ParamsE,(.L_x_1777 - _ZN7cutlass13device_kernelIN5flash19enable_sm80_to_sm89INS1_16FlashAttnFwdSm80INS1_25CollectiveMainloopFwdSm80ILi8ELi1ELb1EN4cute5tupleIJNS5_1CILi128EEENS7_ILi64EEENS7_ILi256EEEEEELi256ENS_6half_tEfNS_4arch4Sm80ELb1ELb0ELb0ELb1ELb1ELb0ELb1ELb0EEENS1_21CollectiveEpilogueFwdINS6_IJS8_SA_S9_EEENS6_IJNS7_ILi1EEESI_SI_EEESC_SE_Li256ELb1ELb1ELb0ELb0EEENS1_19SingleTileSchedulerILb1ELb0ELb1ELi128EEEEEEEEEvNT_6ParamsE)
        .other          _ZN7cutlass13device_kernelIN5flash19enable_sm80_to_sm89INS1_16FlashAttnFwdSm80INS1_25CollectiveMainloopFwdSm80ILi8ELi1ELb1EN4cute5tupleIJNS5_1CILi128EEENS7_ILi64EEENS7_ILi256EEEEEELi256ENS_6half_tEfNS_4arch4Sm80ELb1ELb0ELb0ELb1ELb1ELb0ELb1ELb0EEENS1_21CollectiveEpilogueFwdINS6_IJS8_SA_S9_EEENS6_IJNS7_ILi1EEESI_SI_EEESC_SE_Li256ELb1ELb1ELb0ELb0EEENS1_19SingleTileSchedulerILb1ELb0ELb1ELi128EEEEEEEEEvNT_6ParamsE,@"STO_CUDA_ENTRY STV_DEFAULT"
_ZN7cutlass13device_kernelIN5flash19enable_sm80_to_sm89INS1_16FlashAttnFwdSm80INS1_25CollectiveMainloopFwdSm80ILi8ELi1ELb1EN4cute5tupleIJNS5_1CILi128EEENS7_ILi64EEENS7_ILi256EEEEEELi256ENS_6half_tEfNS_4arch4Sm80ELb1ELb0ELb0ELb1ELb1ELb0ELb1ELb0EEENS1_21CollectiveEpilogueFwdINS6_IJS8_SA_S9_EEENS6_IJNS7_ILi1EEESI_SI_EEESC_SE_Li256ELb1ELb1ELb0ELb0EEENS1_19SingleTileSchedulerILb1ELb0ELb1ELi128EEEEEEEEEvNT_6ParamsE:
        /* <DEDUP_REMOVED lines=21> */
.L_x_600:
        /* <DEDUP_REMOVED lines=13> */
.L_x_602:
[----:B------:R-:W-:Y:S02]  /*0220*/  ULDC UR5, c[0x0][0x54c] ;  /* 0x0001530000057ab9 */ /* 0x000fe40000000800 */
.L_x_601:
[----:B------:R-:W-:Y:S02]  /*0230*/  ULDC UR4, c[0x0][0x548] ;  /* 0x0001520000047ab9 */ /* 0x000fe40000000800 */
[----:B------:R-:W-:-:S02]  /*0240*/  USHF.L.U32 UR11, UR10, 0x7, URZ ;  /* 0x000000070a0b7899 */ /* 0x000fc4000800063f */
[----:B------:R-:W-:-:S04]  /*0250*/  UIMAD UR4, UR5, UR4, URZ ;  /* 0x00000004050472a4 */ /* 0x000fc8000f8e023f */
[----:B------:R-:W-:-:S04]  /*0260*/  UISETP.GE.AND UP0, UPT, UR11, UR4, UPT ;  /* 0x000000040b00728c */ /* 0x000fc8000bf06270 */
[----:B------:R-:W-:Y:S01]  /*0270*/  USEL UR14, UR14, 0xffffffff, !UP0 ;  /* 0xffffffff0e0e7887 */ /* 0x000fe2000c000000 */
[----:B------:R-:W-:Y:S05]  /*0280*/  BRA `(.L_x_603) ;  /* 0x000001b000007947 */ /* 0x000fea0003800000 */
.L_x_599:
        /* <DEDUP_REMOVED lines=8> */
.L_x_604:
        /* <DEDUP_REMOVED lines=13> */
.L_x_606:
[----:B------:R-:W-:Y:S02]  /*03e0*/  ULDC UR5, c[0x0][0x54c] ;  /* 0x0001530000057ab9 */ /* 0x000fe40000000800 */
.L_x_605:
[----:B------:R-:W-:Y:S02]  /*03f0*/  ULDC UR4, c[0x0][0x548] ;  /* 0x0001520000047ab9 */ /* 0x000fe40000000800 */
[----:B------:R-:W-:-:S02]  /*0400*/  USHF.L.U32 UR11, UR10, 0x7, URZ ;  /* 0x000000070a0b7899 */ /* 0x000fc4000800063f */
[----:B------:R-:W-:-:S04]  /*0410*/  UIMAD UR4, UR5, UR4, URZ ;  /* 0x00000004050472a4 */ /* 0x000fc8000f8e023f */
[----:B------:R-:W-:-:S04]  /*0420*/  UISETP.GE.AND UP0, UPT, UR11, UR4, UPT ;  /* 0x000000040b00728c */ /* 0x000fc8000bf06270 */
[----:B------:R-:W-:-:S06]  /*0430*/  USEL UR14, UR14, 0xffffffff, !UP0 ;  /* 0xffffffff0e0e7887 */ /* 0x000fcc000c000000 */
.L_x_603:
        /* <DEDUP_REMOVED lines=40> */
[----:B-1234-:R-:W-:Y:S05]  /*06c0*/  @P0 BRA `(.L_x_607) ;  /* 0x0000006000000947 */ /* 0x01efea0003800000 */
[----:B------:R-:W-:Y:S05]  /*06d0*/  @!P1 BRA `(.L_x_607) ;  /* 0x0000005000009947 */ /* 0x000fea0003800000 */
[----:B------:R-:W2:Y:S04]  /*06e0*/  LDG.E R2, [R6.64] ;  /* 0x0000001006027981 */ /* 0x000ea8000c1e1900 */
[----:B------:R-:W3:Y:S01]  /*06f0*/  LDG.E R0, [R6.64+0x4] ;  /* 0x0000041006007981 */ /* 0x000ee2000c1e1900 */
[----:B--2---:R-:W1:Y:S08]  /*0700*/  R2UR UR13, R2 ;  /* 0x00000000020d73c2 */ /* 0x004e7000000e0000 */
[----:B---3--:R-:W1:Y:S02]  /*0710*/  R2UR UR4, R0 ;  /* 0x00000000000473c2 */ /* 0x008e6400000e0000 */
[----:B-1----:R-:W-:-:S06]  /*0720*/  UIADD3 UR13, -UR13, UR4, URZ ;  /* 0x000000040d0d7290 */ /* 0x002fcc000fffe13f */
.L_x_607:
        /* <DEDUP_REMOVED lines=10> */
.L_x_608:
        /* <DEDUP_REMOVED lines=12> */
.L_x_609:
[----:B------:R-:W-:Y:S01]  /*0890*/  ULDC UR4, c[0x0][0x2c4] ;  /* 0x0000b10000047ab9 */ /* 0x000fe20000000800 */
[----:B------:R-:W-:Y:S01]  /*08a0*/  PLOP3.LUT P2, PT, PT, PT, PT, 0x80, 0x0 ;  /* 0x000000000000781c */ /* 0x000fe20003f4f070 */
[----:B------:R-:W-:Y:S01]  /*08b0*/  UISETP.NE.AND UP1, UPT, UR4, 0x1, UPT ;  /* 0x000000010400788c */ /* 0x000fe2000bf25270 */
[----:B------:R-:W-:Y:S01]  /*08c0*/  CS2R R10, SRZ ;  /* 0x00000000000a7805 */ /* 0x000fe2000001ff00 */
[----:B------:R-:W-:Y:S01]  /*08d0*/  UIADD3 UR7, -UR12, UR7, URZ ;  /* 0x000000070c077290 */ /* 0x000fe2000fffe13f */
[----:B------:R-:W-:Y:S01]  /*08e0*/  IMAD.MOV.U32 R130, RZ, RZ, RZ ;  /* 0x000000ffff827224 */ /* 0x000fe200078e00ff */
[----:B------:R-:W-:Y:S01]  /*08f0*/  ULDC.64 UR4, c[0x0][0x2c8] ;  /* 0x0000b20000047ab9 */ /* 0x000fe20000000a00 */
[----:B------:R-:W-:Y:S01]  /*0900*/  CS2R R128, SRZ ;  /* 0x0000000000807805 */ /* 0x000fe2000001ff00 */
[----:B------:R-:W-:Y:S01]  /*0910*/  UIADD3 UR6, UR7, 0x40, -UR13 ;  /* 0x0000004007067890 */ /* 0x000fe2000fffe80d */
[----:B------:R-:W-:Y:S01]  /*0920*/  CS2R R14, SRZ ;  /* 0x00000000000e7805 */ /* 0x000fe2000001ff00 */
[----:B------:R-:W-:Y:S01]  /*0930*/  IMAD.MOV.U32 R126, RZ, RZ, RZ ;  /* 0x000000ffff7e7224 */ /* 0x000fe200078e00ff */
[----:B------:R-:W-:Y:S01]  /*0940*/  CS2R R124, SRZ ;  /* 0x00000000007c7805 */ /* 0x000fe2000001ff00 */
[----:B------:R-:W-:Y:S01]  /*0950*/  MOV R122, RZ ;  /* 0x000000ff007a7202 */ /* 0x000fe20000000f00 */
[----:B------:R-:W-:Y:S01]  /*0960*/  @UP1 UIADD3 UR18, UR11, 0x7f, URZ ;  /* 0x0000007f0b121890 */ /* 0x000fe2000fffe03f */
[----:B------:R-:W-:Y:S01]  /*0970*/  CS2R R120, SRZ ;  /* 0x0000000000787805 */ /* 0x000fe2000001ff00 */
[----:B------:R-:W-:Y:S01]  /*0980*/  CS2R R12, SRZ ;  /* 0x00000000000c7805 */ /* 0x000fe2000001ff00 */
[----:B------:R-:W-:Y:S01]  /*0990*/  IMAD.MOV.U32 R118, RZ, RZ, RZ ;  /* 0x000000ffff767224 */ /* 0x000fe200078e00ff */
[----:B------:R-:W-:Y:S01]  /*09a0*/  UIMAD.WIDE.U32 UR18, UR18, UR4, URZ ;  /* 0x00000004121272a5 */ /* 0x000fe2000f8e003f */
[----:B------:R-:W-:Y:S01]  /*09b0*/  CS2R R116, SRZ ;  /* 0x0000000000747805 */ /* 0x000fe2000001ff00 */
[----:B------:R-:W-:Y:S01]  /*09c0*/  UIADD3 UR4, UR11, 0x7f, URZ ;  /* 0x0000007f0b047890 */ /* 0x000fe2000fffe03f */
[----:B------:R-:W-:Y:S01]  /*09d0*/  CS2R R16, SRZ ;  /* 0x0000000000107805 */ /* 0x000fe2000001ff00 */
[----:B------:R-:W-:Y:S01]  /*09e0*/  @UP1 USHF.R.U32.HI UR4, URZ, UR5, UR19 ;  /* 0x000000053f041299 */ /* 0x000fe20008011613 */
[----:B------:R-:W-:Y:S01]  /*09f0*/  MOV R114, RZ ;  /* 0x000000ff00727202 */ /* 0x000fe20000000f00 */
[----:B------:R-:W-:Y:S01]  /*0a00*/  UIADD3 UR5, UR7, 0x3f, URZ ;  /* 0x0000003f07057890 */ /* 0x000fe2000fffe03f */
[----:B------:R-:W-:Y:S01]  /*0a10*/  CS2R R112, SRZ ;  /* 0x0000000000707805 */ /* 0x000fe2000001ff00 */
[----:B------:R-:W-:Y:S01]  /*0a20*/  UIADD3 UR6, UR6, UR4, URZ ;  /* 0x0000000406067290 */ /* 0x000fe2000fffe03f */
[----:B------:R-:W-:Y:S01]  /*0a30*/  CS2R R18, SRZ ;  /* 0x0000000000127805 */ /* 0x000fe2000001ff00 */
[----:B------:R-:W-:Y:S01]  /*0a40*/  USHF.R.S32.HI UR18, URZ, 0x1f, UR5 ;  /* 0x0000001f3f127899 */ /* 0x000fe20008011405 */
[----:B------:R-:W-:Y:S01]  /*0a50*/  IMAD.MOV.U32 R110, RZ, RZ, RZ ;  /* 0x000000ffff6e7224 */ /* 0x000fe200078e00ff */
[----:B------:R-:W-:Y:S01]  /*0a60*/  USHF.R.S32.HI UR4, URZ, 0x1f, UR6 ;  /* 0x0000001f3f047899 */ /* 0x000fe20008011406 */
[----:B------:R-:W-:Y:S01]  /*0a70*/  CS2R R108, SRZ ;  /* 0x00000000006c7805 */ /* 0x000fe2000001ff00 */
[----:B------:R-:W-:Y:S01]  /*0a80*/  ULEA.HI UR18, UR18, UR5, URZ, 0x6 ;  /* 0x0000000512127291 */ /* 0x000fe2000f8f303f */
[----:B------:R-:W-:Y:S01]  /*0a90*/  CS2R R106, SRZ ;  /* 0x00000000006a7805 */ /* 0x000fe2000001ff00 */
[----:B------:R-:W-:Y:S01]  /*0aa0*/  ULEA.HI UR4, UR4, UR6, URZ, 0x6 ;  /* 0x0000000604047291 */ /* 0x000fe2000f8f303f */
[----:B------:R-:W-:Y:S01]  /*0ab0*/  CS2R R20, SRZ ;  /* 0x0000000000147805 */ /* 0x000fe2000001ff00 */
[----:B------:R-:W-:Y:S01]  /*0ac0*/  USHF.R.S32.HI UR18, URZ, 0x6, UR18 ;  /* 0x000000063f127899 */ /* 0x000fe20008011412 */
[----:B------:R-:W-:Y:S01]  /*0ad0*/  MOV R104, RZ ;  /* 0x000000ff00687202 */ /* 0x000fe20000000f00 */
[----:B------:R-:W-:Y:S01]  /*0ae0*/  USHF.R.S32.HI UR4, URZ, 0x6, UR4 ;  /* 0x000000063f047899 */ /* 0x000fe20008011404 */
[----:B------:R-:W-:Y:S01]  /*0af0*/  CS2R R102, SRZ ;  /* 0x0000000000667805 */ /* 0x000fe2000001ff00 */
[----:B------:R-:W-:Y:S01]  /*0b00*/  IMAD.MOV.U32 R23, RZ, RZ, RZ ;  /* 0x000000ffff177224 */ /* 0x000fe200078e00ff */
[----:B------:R-:W-:Y:S01]  /*0b10*/  MOV R100, RZ ;  /* 0x000000ff00647202 */ /* 0x000fe20000000f00 */
[----:B------:R-:W-:Y:S01]  /*0b20*/  UISETP.LT.AND UP0, UPT, UR18, UR4, UPT ;  /* 0x000000041200728c */ /* 0x000fe2000bf01270 */
[----:B------:R-:W-:Y:S01]  /*0b30*/  CS2R R98, SRZ ;  /* 0x0000000000627805 */ /* 0x000fe2000001ff00 */
[----:B------:R-:W-:Y:S01]  /*0b40*/  CS2R R24, SRZ ;  /* 0x0000000000187805 */ /* 0x000fe2000001ff00 */
[----:B------:R-:W-:Y:S01]  /*0b50*/  IMAD.MOV.U32 R96, RZ, RZ, RZ ;  /* 0x000000ffff607224 */ /* 0x000fe200078e00ff */
[----:B------:R-:W-:Y:S01]  /*0b60*/  USEL UR6, UR18, UR4, UP0 ;  /* 0x0000000412067287 */ /* 0x000fe20008000000 */
[----:B------:R-:W-:Y:S01]  /*0b70*/  CS2R R94, SRZ ;  /* 0x00000000005e7805 */ /* 0x000fe2000001ff00 */
[----:B------:R-:W-:Y:S01]  /*0b80*/  MOV R92, RZ ;  /* 0x000000ff005c7202 */ /* 0x000fe20000000f00 */
[----:B------:R-:W-:Y:S01]  /*0b90*/  CS2R R90, SRZ ;  /* 0x00000000005a7805 */ /* 0x000fe2000001ff00 */
[----:B------:R-:W-:Y:S01]  /*0ba0*/  UISETP.GE.AND UP0, UPT, UR6, 0x1, UPT ;  /* 0x000000010600788c */ /* 0x000fe2000bf06270 */
[----:B------:R-:W-:Y:S01]  /*0bb0*/  CS2R R26, SRZ ;  /* 0x00000000001a7805 */ /* 0x000fe2000001ff00 */
[----:B------:R-:W-:Y:S01]  /*0bc0*/  IMAD.MOV.U32 R88, RZ, RZ, RZ ;  /* 0x000000ffff587224 */ /* 0x000fe200078e00ff */
[----:B------:R-:W-:Y:S01]  /*0bd0*/  CS2R R86, SRZ ;  /* 0x0000000000567805 */ /* 0x000fe2000001ff00 */
[----:B------:R-:W-:Y:S01]  /*0be0*/  MOV R84, RZ ;  /* 0x000000ff00547202 */ /* 0x000fe20000000f00 */
[----:B------:R-:W-:Y:S01]  /*0bf0*/  CS2R R82, SRZ ;  /* 0x0000000000527805 */ /* 0x000fe2000001ff00 */
[----:B------:R-:W-:Y:S01]  /*0c00*/  PLOP3.LUT P0, PT, PT, PT, UP0, 0x80, 0x0 ;  /* 0x000000000000781c */ /* 0x000fe20003f0f008 */
[----:B------:R-:W-:Y:S01]  /*0c10*/  CS2R R28, SRZ ;  /* 0x00000000001c7805 */ /* 0x000fe2000001ff00 */
[----:B------:R-:W-:Y:S01]  /*0c20*/  IMAD.MOV.U32 R80, RZ, RZ, RZ ;  /* 0x000000ffff507224 */ /* 0x000fe200078e00ff */
[----:B------:R-:W-:Y:S01]  /*0c30*/  CS2R R78, SRZ ;  /* 0x00000000004e7805 */ /* 0x000fe2000001ff00 */
[----:B------:R-:W-:Y:S01]  /*0c40*/  MOV R76, RZ ;  /* 0x000000ff004c7202 */ /* 0x000fe20000000f00 */
[----:B------:R-:W-:Y:S01]  /*0c50*/  CS2R R74, SRZ ;  /* 0x00000000004a7805 */ /* 0x000fe2000001ff00 */
        /* <DEDUP_REMOVED lines=47> */
[----:B------:R-:W-:-:S03]  /*0f50*/  ULDC.64 UR4, c[0x0][0x2b0] ;  /* 0x0000ac0000047ab9 */ /* 0x000fc60000000a00 */
[----:B------:R-:W-:Y:S01]  /*0f60*/  LEA.HI R22, R98, R101, RZ, 0x3 ;  /* 0x0000006562167211 */ /* 0x000fe200078f18ff */
[----:B------:R1:W2:Y:S01]  /*0f70*/  @P0 LDG.E R0, [R2.64] ;  /* 0x0000001002000981 */ /* 0x0002a2000c1e1900 */
[----:B------:R-:W-:Y:S02]  /*0f80*/  IMAD.MOV.U32 R17, RZ, RZ, RZ ;  /* 0x000000ffff117224 */ /* 0x000fe400078e00ff */
[----:B------:R-:W-:Y:S01]  /*0f90*/  SHF.R.S32.HI R20, RZ, 0x3, R22 ;  /* 0x00000003ff147819 */ /* 0x000fe20000011416 */
[----:B-1----:R-:W-:Y:S01]  /*0fa0*/  IMAD.MOV.U32 R2, RZ, RZ, c[0x0][0x2b8] ;  /* 0x0000ae00ff027624 */ /* 0x002fe200078e00ff */
[----:B------:R-:W-:Y:S04]  /*0fb0*/  BAR.SYNC.DEFER_BLOCKING 0x0 ;  /* 0x0000000000007b1d */ /* 0x000fe80000010000 */
[----:B------:R-:W-:-:S02]  /*0fc0*/  ISETP.NE.AND P2, PT, R2, 0x1, PT ;  /* 0x000000010200780c */ /* 0x000fc40003f45270 */
        /* <DEDUP_REMOVED lines=10> */
[----:B------:R-:W-:Y:S01]  /*1070*/  ULDC.64 UR4, c[0x0][0x178] ;  /* 0x00005e0000047ab9 */ /* 0x000fe20000000a00 */
[----:B------:R-:W-:Y:S02]  /*1080*/  IMAD.U32 R0, RZ, RZ, UR6 ;  /* 0x00000006ff007e24 */ /* 0x000fe4000f8e00ff */
[----:B------:R-:W-:-:S04]  /*1090*/  IMAD R110, R19, 0x20, R20 ;  /* 0x00000020136e7824 */ /* 0x000fc800078e0214 */
[----:B------:R-:W-:Y:S01]  /*10a0*/  IMAD R0, R0, 0x40, R110 ;  /* 0x0000004000007824 */ /* 0x000fe200078e026e */
[----:B------:R-:W-:Y:S02]  /*10b0*/  UIMAD UR21, UR21, UR4, URZ ;  /* 0x00000004151572a4 */ /* 0x000fe4000f8e023f */
[----:B------:R-:W-:Y:S01]  /*10c0*/  UIMAD.WIDE.U32 UR22, UR20, UR4, URZ ;  /* 0x00000004141672a5 */ /* 0x000fe2000f8e003f */
[----:B------:R-:W-:Y:S01]  /*10d0*/  IADD3 R4, R110, UR11, RZ ;  /* 0x0000000b6e047c10 */ /* 0x000fe2000fffe0ff */
[----:B------:R-:W-:Y:S01]  /*10e0*/  IMAD.SHL.U32 R108, R19, 0x8, RZ ;  /* 0x00000008136c7824 */ /* 0x000fe200078e00ff */
[----:B------:R-:W-:Y:S01]  /*10f0*/  IADD3 R0, R0, -0x40, RZ ;  /* 0xffffffc000007810 */ /* 0x000fe20007ffe0ff */
[----:B------:R-:W-:Y:S03]  /*1100*/  STL [R1+0x84], R110 ;  /* 0x0000846e01007387 */ /* 0x000fe60000100800 */
[----:B------:R-:W-:-:S02]  /*1110*/  ISETP.GE.AND P3, PT, R0, UR7, PT ;  /* 0x0000000700007c0c */ /* 0x000fc4000bf66270 */
[----:B------:R-:W-:Y:S02]  /*1120*/  IADD3 R16, R0, UR12, RZ ;  /* 0x0000000c00107c10 */ /* 0x000fe4000fffe0ff */
        /* <DEDUP_REMOVED lines=16> */
[----:B------:R-:W-:Y:S01]  /*1230*/  USHF.R.S32.HI UR21, URZ, 0x1f, UR14 ;  /* 0x0000001f3f157899 */ /* 0x000fe2000801140e */
[C---:B------:R-:W-:Y:S01]  /*1240*/  IADD3 R21, R108.reuse, 0x40, RZ ;  /* 0x000000406c157810 */ /* 0x040fe20007ffe0ff */
[----:B------:R-:W-:Y:S01]  /*1250*/  UIMAD UR20, UR8, UR4, URZ ;  /* 0x00000004081472a4 */ /* 0x000fe2000f8e023f */
[C---:B------:R-:W-:Y:S01]  /*1260*/  IADD3 R35, R108.reuse, 0x80, RZ ;  /* 0x000000806c237810 */ /* 0x040fe20007ffe0ff */
[----:B------:R-:W-:Y:S01]  /*1270*/  USEL UR21, UR21, URZ, !UP2 ;  /* 0x0000003f15157287 */ /* 0x000fe2000d000000 */
        /* <DEDUP_REMOVED lines=10> */
[----:B------:R-:W-:Y:S01]  /*1320*/  LEA.HI R97, R98, R101, RZ, 0x5 ;  /* 0x0000006562617211 */ /* 0x000fe200078f28ff */
[----:B------:R-:W-:Y:S01]  /*1330*/  UIADD3 UR25, UR25, UR20, URZ ;  /* 0x0000001419197290 */ /* 0x000fe2000fffe03f */
[----:B-1----:R-:W-:Y:S01]  /*1340*/  @P1 IMAD.HI.U32 R2, R4, c[0x0][0x2c8], RZ ;  /* 0x0000b20004021a27 */ /* 0x002fe200078e00ff */
[----:B------:R-:W-:Y:S01]  /*1350*/  UIMAD UR5, UR22, UR5, UR21 ;  /* 0x00000005160572a4 */ /* 0x000fe2000f8e0215 */
[----:B------:R-:W-:Y:S01]  /*1360*/  SHF.R.S32.HI R96, RZ, 0x5, R97 ;  /* 0x00000005ff607819 */ /* 0x000fe20000011461 */
[----:B------:R-:W-:Y:S01]  /*1370*/  UIMAD.WIDE.U32 UR22, UR22, UR4, UR24 ;  /* 0x00000004161672a5 */ /* 0x000fe2000f8e0018 */
[----:B------:R-:W-:Y:S01]  /*1380*/  SHF.R.S32.HI R109, RZ, 0x1f, R108 ;  /* 0x0000001fff6d7819 */ /* 0x000fe2000001146c */
[----:B------:R-:W-:Y:S01]  /*1390*/  ULDC UR21, c[0x0][0x2c4] ;  /* 0x0000b10000157ab9 */ /* 0x000fe20000000800 */
[----:B------:R-:W-:Y:S01]  /*13a0*/  @P0 SHF.R.U32.HI R0, RZ, c[0x0][0x2cc], R2 ;  /* 0x0000b300ff000a19 */ /* 0x000fe20000011602 */
[----:B------:R-:W-:-:S02]  /*13b0*/  UIADD3 UR5, UR23, UR5, URZ ;  /* 0x0000000517057290 */ /* 0x000fc4000fffe03f */
[----:B------:R-:W-:Y:S01]  /*13c0*/  IMAD.U32 R3, RZ, RZ, UR23 ;  /* 0x00000017ff037e24 */ /* 0x000fe2000f8e00ff */
[--C-:B------:R-:W-:Y:S01]  /*13d0*/  SHF.R.S32.HI R6, RZ, 0x1f, R0.reuse ;  /* 0x0000001fff067819 */ /* 0x100fe20000011400 */
[----:B------:R-:W-:Y:S01]  /*13e0*/  IMAD.MOV R5, RZ, RZ, -R0 ;  /* 0x000000ffff057224 */ /* 0x000fe200078e0a00 */
[----:B------:R-:W-:Y:S01]  /*13f0*/  UIMAD UR21, UR13, UR21, URZ ;  /* 0x000000150d1572a4 */ /* 0x000fe2000f8e023f */
[----:B------:R-:W-:Y:S01]  /*1400*/  IMAD.U32 R2, RZ, RZ, UR22 ;  /* 0x00000016ff027e24 */ /* 0x000fe2000f8e00ff */
[----:B------:R-:W-:Y:S01]  /*1410*/  ULEA UR24, UR6, 0xffffffc0, 0x6 ;  /* 0xffffffc006187891 */ /* 0x000fe2000f8e303f */
        /* <DEDUP_REMOVED lines=11> */
[----:B------:R-:W-:Y:S01]  /*14d0*/  IMAD.SHL.U32 R6, R20, 0x40, RZ ;  /* 0x0000004014067824 */ /* 0x000fe200078e00ff */
[----:B------:R-:W-:Y:S01]  /*14e0*/  UIADD3 UR20, UR23, UR20, URZ ;  /* 0x0000001417147290 */ /* 0x000fe2000fffe03f */
[----:B------:R-:W-:Y:S01]  /*14f0*/  IMAD.IADD R3, R3, 0x1, R5 ;  /* 0x0000000103037824 */ /* 0x000fe200078e0205 */
[----:B------:R-:W-:Y:S01]  /*1500*/  UIMAD UR8, UR8, UR4, URZ ;  /* 0x00000004080872a4 */ /* 0x000fe2000f8e023f */
[----:B------:R-:W-:Y:S01]  /*1510*/  IMAD R5, R0, c[0x0][0x1a8], RZ ;  /* 0x00006a0000057a24 */ /* 0x000fe200078e02ff */
[----:B------:R-:W-:Y:S01]  /*1520*/  LOP3.LUT R0, R6, 0x1c0, RZ, 0xc0, !PT ;  /* 0x000001c006007812 */ /* 0x000fe200078ec0ff */
[C---:B------:R-:W-:Y:S01]  /*1530*/  IMAD.WIDE.U32 R2, R4.reuse, c[0x0][0x1a8], R2 ;  /* 0x00006a0004027a25 */ /* 0x040fe200078e0002 */
[----:B------:R-:W-:Y:S02]  /*1540*/  UIMAD.WIDE.U32 UR26, UR9, UR4, URZ ;  /* 0x00000004091a72a5 */ /* 0x000fe4000f8e003f */
[----:B------:R-:W-:Y:S01]  /*1550*/  UIMAD UR8, UR9, UR5, UR8 ;  /* 0x00000005090872a4 */ /* 0x000fe2000f8e0208 */
[----:B------:R-:W-:Y:S01]  /*1560*/  IMAD R6, R4, c[0x0][0x1ac], R5 ;  /* 0x00006b0004067a24 */ /* 0x000fe200078e0205 */
[----:B------:R-:W-:Y:S01]  /*1570*/  SHF.R.U32.HI R5, RZ, 0x3, R0 ;  /* 0x00000003ff057819 */ /* 0x000fe20000011600 */
[----:B------:R-:W-:Y:S01]  /*1580*/  UIADD3 UR24, UR7, -UR24, URZ ;  /* 0x8000001807187290 */ /* 0x000fe2000fffe03f */
[----:B------:R-:W-:Y:S01]  /*1590*/  LOP3.LUT R4, R0, 0x38, R108, 0xf8, !PT ;  /* 0x0000003800047812 */ /* 0x000fe200078ef86c */
[----:B------:R-:W-:Y:S01]  /*15a0*/  IMAD.IADD R0, R3, 0x1, R6 ;  /* 0x0000000103007824 */ /* 0x000fe200078e0206 */
[----:B------:R-:W-:Y:S01]  /*15b0*/  LEA R14, P0, R2, c[0x0][0x160], 0x1 ;  /* 0x00005800020e7a11 */ /* 0x000fe200078008ff */
[----:B------:R-:W-:Y:S01]  /*15c0*/  UIADD3 UR8, UR27, UR8, URZ ;  /* 0x000000081b087290 */ /* 0x000fe2000fffe03f */
[----:B------:R-:W-:Y:S01]  /*15d0*/  LEA.HI R3, R98, R101, RZ, 0x6 ;  /* 0x0000006562037211 */ /* 0x000fe200078f30ff */
[----:B------:R-:W-:Y:S01]  /*15e0*/  UISETP.GE.AND UP0, UPT, UR6, 0x2, UPT ;  /* 0x000000020600788c */ /* 0x000fe2000bf06270 */
[----:B------:R-:W-:-:S02]  /*15f0*/  LEA.HI.X R13, R2, c[0x0][0x164], R0, 0x1, P0 ;  /* 0x00005900020d7a11 */ /* 0x000fc400000f0c00 */
[----:B------:R-:W-:Y:S01]  /*1600*/  SHFL.IDX PT, R2, R14, RZ, 0x181f ;  /* 0x00181fff0e027589 */ /* 0x000fe200000e0000 */
[----:B------:R-:W-:Y:S01]  /*1610*/  IMAD.SHL.U32 R0, R3, 0x8, RZ ;  /* 0x0000000803007824 */ /* 0x000fe200078e00ff */
[----:B------:R-:W-:Y:S02]  /*1620*/  LOP3.LUT R4, R4, R5, RZ, 0x3c, !PT ;  /* 0x0000000504047212 */ /* 0x000fe400078e3cff */
[----:B------:R-:W1:Y:S01]  /*1630*/  SHFL.IDX PT, R3, R13, RZ, 0x181f ;  /* 0x00181fff0d037589 */ /* 0x000e6200000e0000 */
[----:B------:R-:W-:Y:S02]  /*1640*/  ISETP.GE.AND P0, PT, R15, UR21, PT ;  /* 0x000000150f007c0c */ /* 0x000fe4000bf06270 */
[----:B------:R-:W-:Y:S02]  /*1650*/  LOP3.LUT R6, R4, 0xfffffe00, R0, 0xf8, !PT ;  /* 0xfffffe0004067812 */ /* 0x000fe400078ef800 */
[----:B------:R-:W-:Y:S02]  /*1660*/  SHF.R.S32.HI R5, RZ, 0x1f, R21 ;  /* 0x0000001fff057819 */ /* 0x000fe40000011415 */
[----:B------:R-:W-:Y:S01]  /*1670*/  SHF.R.S32.HI R4, RZ, 0x1f, R35 ;  /* 0x0000001fff047819 */ /* 0x000fe20000011423 */
[----:B------:R-:W-:Y:S01]  /*1680*/  IMAD.SHL.U32 R99, R6, 0x2, RZ ;  /* 0x0000000206637824 */ /* 0x000fe200078e00ff */
[----:B------:R-:W-:-:S02]  /*1690*/  SHF.R.S32.HI R0, RZ, 0x1f, R34 ;  /* 0x0000001fff007819 */ /* 0x000fc40000011422 */
[----:B------:R-:W-:Y:S02]  /*16a0*/  LEA.HI R5, R5, R21, RZ, 0x3 ;  /* 0x0000001505057211 */ /* 0x000fe400078f18ff */
[----:B------:R-:W-:Y:S02]  /*16b0*/  LEA.HI R4, R4, R35, RZ, 0x3 ;  /* 0x0000002304047211 */ /* 0x000fe400078f18ff */
[----:B------:R-:W-:Y:S02]  /*16c0*/  LEA.HI R0, R0, R34, RZ, 0x3 ;  /* 0x0000002200007211 */ /* 0x000fe400078f18ff */
[----:B------:R-:W-:Y:S02]  /*16d0*/  LOP3.LUT R106, R5, 0xfffffff8, RZ, 0xc0, !PT ;  /* 0xfffffff8056a7812 */ /* 0x000fe400078ec0ff */
[----:B------:R-:W-:Y:S01]  /*16e0*/  LOP3.LUT R104, R4, 0xfffffff8, RZ, 0xc0, !PT ;  /* 0xfffffff804687812 */ /* 0x000fe200078ec0ff */
[----:B------:R-:W-:Y:S01]  /*16f0*/  SHFL.IDX PT, R5, R13, 0x1, 0x181f ;  /* 0x00381f000d057f89 */ /* 0x000fe200000e0000 */
[----:B------:R-:W-:-:S02]  /*1700*/  LOP3.LUT R102, R0, 0xfffffff8, RZ, 0xc0, !PT ;  /* 0xfffffff800667812 */ /* 0x000fc400078ec0ff */
[----:B------:R-:W-:Y:S01]  /*1710*/  IADD3 R0, R15, 0x20, RZ ;  /* 0x000000200f007810 */ /* 0x000fe20007ffe0ff */
[----:B------:R-:W3:Y:S01]  /*1720*/  SHFL.IDX PT, R4, R14, 0x1, 0x181f ;  /* 0x00381f000e047f89 */ /* 0x000ee200000e0000 */
[----:B-1----:R-:W-:Y:S01]  /*1730*/  @!P0 IMAD.WIDE R10, R108, 0x2, R2 ;  /* 0x000000026c0a8825 */ /* 0x002fe200078e0202 */
[----:B------:R-:W-:Y:S02]  /*1740*/  IADD3 R20, -R20, UR24, RZ ;  /* 0x0000001814147c10 */ /* 0x000fe4000fffe1ff */
[----:B------:R-:W-:Y:S01]  /*1750*/  SHF.R.S32.HI R107, RZ, 0x1f, R106 ;  /* 0x0000001fff6b7819 */ /* 0x000fe2000001146a */
[----:B------:R-:W-:Y:S01]  /*1760*/  @!P0 IMAD.WIDE R8, R106, 0x2, R2 ;  /* 0x000000026a088825 */ /* 0x000fe200078e0202 */
[----:B------:R1:W-:Y:S01]  /*1770*/  @!P0 LDGSTS.E.BYPASS.LTC128B.128 [R99+0x100], [R10.64], !P6 ;  /* 0x001000000a638fae */ /* 0x0003e2000f101d50 */
[----:B------:R-:W-:Y:S02]  /*1780*/  SHF.R.S32.HI R105, RZ, 0x1f, R104 ;  /* 0x0000001fff697819 */ /* 0x000fe40000011468 */
[----:B------:R-:W-:Y:S01]  /*1790*/  @!P0 IMAD.WIDE R6, R104, 0x2, R2 ;  /* 0x0000000268068825 */ /* 0x000fe200078e0202 */
[----:B------:R3:W-:Y:S01]  /*17a0*/  @!P0 LDGSTS.E.BYPASS.LTC128B.128 [R99+0x4100], [R8.64], !P5 ;  /* 0x0410000008638fae */ /* 0x0007e2000e901d50 */
[----:B------:R-:W-:-:S02]  /*17b0*/  SHF.R.S32.HI R103, RZ, 0x1f, R102 ;  /* 0x0000001fff677819 */ /* 0x000fc40000011466 */
[----:B------:R-:W-:Y:S01]  /*17c0*/  @!P0 IMAD.WIDE R2, R102, 0x2, R2 ;  /* 0x0000000266028825 */ /* 0x000fe200078e0202 */
[----:B------:R4:W-:Y:S04]  /*17d0*/  @!P0 LDGSTS.E.BYPASS.LTC128B.128 [R99+0x8100], [R6.64], !P4 ;  /* 0x0810000006638fae */ /* 0x0009e8000e101d50 */
[----:B------:R5:W-:Y:S01]  /*17e0*/  @!P0 LDGSTS.E.BYPASS.LTC128B.128 [R99+0xc100], [R2.64], !P3 ;  /* 0x0c10000002638fae */ /* 0x000be2000d901d50 */
[----:B------:R-:W-:Y:S01]  /*17f0*/  ISETP.GE.AND P0, PT, R0, UR21, PT ;  /* 0x0000001500007c0c */ /* 0x000fe2000bf06270 */
[----:B------:R-:W-:-:S04]  /*1800*/  IMAD.MOV R0, RZ, RZ, -R12 ;  /* 0x000000ffff007224 */ /* 0x000fc800078e0a0c */
[----:B------:R-:W-:Y:S01]  /*1810*/  IMAD R18, R0, c[0x0][0x2b8], R16 ;  /* 0x0000ae0000127a24 */ /* 0x000fe200078e0210 */
[----:B------:R-:W-:-:S04]  /*1820*/  IADD3 R0, R15, 0x40, RZ ;  /* 0x000000400f007810 */ /* 0x000fc80007ffe0ff */
[----:B------:R-:W-:-:S03]  /*1830*/  SHF.R.S32.HI R12, RZ, 0x1f, R18 ;  /* 0x0000001fff0c7819 */ /* 0x000fc60000011412 */
[----:B---3--:R-:W-:-:S04]  /*1840*/  @!P0 IMAD.WIDE R8, R106, 0x2, R4 ;  /* 0x000000026a088825 */ /* 0x008fc800078e0204 */
[--C-:B----4-:R-:W-:Y:S01]  /*1850*/  @!P0 IMAD.WIDE R6, R108, 0x2, R4.reuse ;  /* 0x000000026c068825 */ /* 0x110fe200078e0204 */
[----:B-----5:R-:W-:Y:S04]  /*1860*/  SHFL.IDX PT, R2, R14, 0x2, 0x181f ;  /* 0x00581f000e027f89 */ /* 0x020fe800000e0000 */
[----:B------:R-:W1:Y:S04]  /*1870*/  SHFL.IDX PT, R3, R13, 0x2, 0x181f ;  /* 0x00581f000d037f89 */ /* 0x000e6800000e0000 */
[----:B------:R3:W-:Y:S04]  /*1880*/  @!P0 LDGSTS.E.BYPASS.LTC128B.128 [R99+0x1100], [R6.64], !P6 ;  /* 0x0110000006638fae */ /* 0x0007e8000f101d50 */
[----:B------:R4:W-:Y:S01]  /*1890*/  @!P0 LDGSTS.E.BYPASS.LTC128B.128 [R99+0x5100], [R8.64], !P5 ;  /* 0x0510000008638fae */ /* 0x0009e2000e901d50 */
[----:B---3--:R-:W-:-:S04]  /*18a0*/  @!P0 IMAD.WIDE R6, R104, 0x2, R4 ;  /* 0x0000000268068825 */ /* 0x008fc800078e0204 */
[----:B------:R-:W-:Y:S01]  /*18b0*/  @!P0 IMAD.WIDE R4, R102, 0x2, R4 ;  /* 0x0000000266048825 */ /* 0x000fe200078e0204 */
[----:B------:R3:W-:Y:S04]  /*18c0*/  @!P0 LDGSTS.E.BYPASS.LTC128B.128 [R99+0x9100], [R6.64], !P4 ;  /* 0x0910000006638fae */ /* 0x0007e8000e101d50 */
[----:B------:R5:W-:Y:S01]  /*18d0*/  @!P0 LDGSTS.E.BYPASS.LTC128B.128 [R99+0xd100], [R4.64], !P3 ;  /* 0x0d10000004638fae */ /* 0x000be2000d901d50 */
[----:B------:R-:W-:Y:S01]  /*18e0*/  ISETP.GE.AND P0, PT, R0, UR21, PT ;  /* 0x0000001500007c0c */ /* 0x000fe2000bf06270 */
[----:B------:R-:W-:-:S04]  /*18f0*/  IMAD R0, R12, c[0x0][0x1e0], RZ ;  /* 0x000078000c007a24 */ /* 0x000fc800078e02ff */
[----:B------:R-:W-:-:S08]  /*1900*/  IMAD R0, R18, c[0x0][0x1e4], R0 ;  /* 0x0000790012007a24 */ /* 0x000fd000078e0200 */
[----:B-1----:R-:W-:-:S04]  /*1910*/  @!P0 IMAD.WIDE R10, R108, 0x2, R2 ;  /* 0x000000026c0a8825 */ /* 0x002fc800078e0202 */
[--C-:B----4-:R-:W-:Y:S01]  /*1920*/  @!P0 IMAD.WIDE R8, R106, 0x2, R2.reuse ;  /* 0x000000026a088825 */ /* 0x110fe200078e0202 */
[----:B------:R1:W-:Y:S03]  /*1930*/  @!P0 LDGSTS.E.BYPASS.LTC128B.128 [R99+0x2100], [R10.64], !P6 ;  /* 0x021000000a638fae */ /* 0x0003e6000f101d50 */
[----:B---3--:R-:W-:Y:S01]  /*1940*/  @!P0 IMAD.WIDE R6, R104, 0x2, R2 ;  /* 0x0000000268068825 */ /* 0x008fe200078e0202 */
[----:B------:R3:W-:Y:S03]  /*1950*/  @!P0 LDGSTS.E.BYPASS.LTC128B.128 [R99+0x6100], [R8.64], !P5 ;  /* 0x0610000008638fae */ /* 0x0007e6000e901d50 */
[----:B-----5:R-:W-:Y:S01]  /*1960*/  IMAD.WIDE.U32 R4, R18, c[0x0][0x1e0], RZ ;  /* 0x0000780012047a25 */ /* 0x020fe200078e00ff */
[----:B------:R4:W-:Y:S03]  /*1970*/  @!P0 LDGSTS.E.BYPASS.LTC128B.128 [R99+0xa100], [R6.64], !P4 ;  /* 0x0a10000006638fae */ /* 0x0009e6000e101d50 */
[----:B------:R-:W-:-:S02]  /*1980*/  IMAD.IADD R5, R5, 0x1, R0 ;  /* 0x0000000105057824 */ /* 0x000fc400078e0200 */
[----:B------:R-:W-:-:S05]  /*1990*/  @!P0 IMAD.WIDE R2, R102, 0x2, R2 ;  /* 0x0000000266028825 */ /* 0x000fca00078e0202 */
[----:B------:R5:W-:Y:S01]  /*19a0*/  @!P0 LDGSTS.E.BYPASS.LTC128B.128 [R99+0xe100], [R2.64], !P3 ;  /* 0x0e10000002638fae */ /* 0x000be2000d901d50 */
[----:B-1----:R-:W-:-:S03]  /*19b0*/  IMAD R10, R12, c[0x0][0x208], RZ ;  /* 0x000082000c0a7a24 */ /* 0x002fc600078e02ff */
[----:B----4-:R-:W-:Y:S04]  /*19c0*/  SHFL.IDX PT, R6, R14, 0x3, 0x181f ;  /* 0x00781f000e067f89 */ /* 0x010fe800000e0000 */
[----:B------:R1:W4:Y:S01]  /*19d0*/  SHFL.IDX PT, R7, R13, 0x3, 0x181f ;  /* 0x00781f000d077f89 */ /* 0x00032200000e0000 */
[----:B-----5:R-:W-:Y:S01]  /*19e0*/  IMAD.WIDE.U32 R2, R18, c[0x0][0x208], RZ ;  /* 0x0000820012027a25 */ /* 0x020fe200078e00ff */
[----:B--2---:R-:W-:-:S03]  /*19f0*/  SHF.R.S32.HI R11, RZ, 0x1f, R17 ;  /* 0x0000001fff0b7819 */ /* 0x004fc60000011411 */
[----:B---3--:R-:W-:Y:S01]  /*1a00*/  IMAD.WIDE.U32 R8, R17, c[0x0][0x1f0], R4 ;  /* 0x00007c0011087a25 */ /* 0x008fe200078e0004 */
[----:B------:R-:W-:Y:S01]  /*1a10*/  IADD3 R5, R15, 0x60, RZ ;  /* 0x000000600f057810 */ /* 0x000fe20007ffe0ff */
[----:B------:R-:W-:Y:S02]  /*1a20*/  STL [R1+0x48], R17 ;  /* 0x0000481101007387 */ /* 0x000fe40000100800 */
[----:B------:R-:W-:Y:S01]  /*1a30*/  IMAD R0, R11, c[0x0][0x1f0], RZ ;  /* 0x00007c000b007a24 */ /* 0x000fe200078e02ff */
[----:B------:R-:W-:Y:S01]  /*1a40*/  ISETP.GE.AND P1, PT, R5, UR21, PT ;  /* 0x0000001505007c0c */ /* 0x000fe2000bf26270 */
[----:B------:R-:W-:Y:S01]  /*1a50*/  IMAD R4, R18, c[0x0][0x20c], R10 ;  /* 0x0000830012047a24 */ /* 0x000fe200078e020a */
[----:B------:R-:W-:Y:S01]  /*1a60*/  STL [R1+0x7c], R108 ;  /* 0x00007c6c01007387 */ /* 0x000fe20000100800 */
[----:B------:R-:W-:Y:S01]  /*1a70*/  IMAD R10, R17, c[0x0][0x1f4], R0 ;  /* 0x00007d00110a7a24 */ /* 0x000fe200078e0200 */
[----:B------:R-:W-:Y:S01]  /*1a80*/  IADD3 R0, P0, R8, UR22, RZ ;  /* 0x0000001608007c10 */ /* 0x000fe2000ff1e0ff */
[----:B------:R-:W-:Y:S01]  /*1a90*/  IMAD.IADD R5, R3, 0x1, R4 ;  /* 0x0000000103057824 */ /* 0x000fe200078e0204 */
[----:B------:R-:W-:Y:S01]  /*1aa0*/  STL [R1+0x44], R99 ;  /* 0x0000446301007387 */ /* 0x000fe20000100800 */
[----:B------:R-:W-:Y:S01]  /*1ab0*/  IMAD.MOV.U32 R4, RZ, RZ, R2 ;  /* 0x000000ffff047224 */ /* 0x000fe200078e0002 */
[----:B------:R-:W-:-:S02]  /*1ac0*/  IADD3.X R8, R9, UR20, R10, P0, !PT ;  /* 0x0000001409087c10 */ /* 0x000fc400087fe40a */
[C---:B-1----:R-:W-:Y:S01]  /*1ad0*/  LEA R13, P0, R0.reuse, c[0x0][0x1c8], 0x1 ;  /* 0x00007200000d7a11 */ /* 0x042fe200078008ff */
[----:B------:R-:W-:Y:S01]  /*1ae0*/  IMAD.WIDE.U32 R4, R17, c[0x0][0x218], R4 ;  /* 0x0000860011047a25 */ /* 0x000fe200078e0004 */
[----:B------:R-:W-:Y:S02]  /*1af0*/  STL [R1+0xb0], R106 ;  /* 0x0000b06a01007387 */ /* 0x000fe40000100800 */
[----:B------:R-:W-:Y:S01]  /*1b00*/  LEA.HI.X R12, R0, c[0x0][0x1cc], R8, 0x1, P0 ;  /* 0x00007300000c7a11 */ /* 0x000fe200000f0c08 */
[----:B------:R-:W-:Y:S01]  /*1b10*/  IMAD R0, R11, c[0x0][0x218], RZ ;  /* 0x000086000b007a24 */ /* 0x000fe200078e02ff */
[----:B------:R-:W-:Y:S01]  /*1b20*/  SHFL.IDX PT, R2, R13, RZ, 0x181f ;  /* 0x00181fff0d027589 */ /* 0x000fe200000e0000 */
[----:B----4-:R-:W-:-:S03]  /*1b30*/  @!P1 IMAD.WIDE R10, R108, 0x2, R6 ;  /* 0x000000026c0a9825 */ /* 0x010fc600078e0206 */
[----:B------:R-:W1:Y:S01]  /*1b40*/  SHFL.IDX PT, R3, R12, RZ, 0x181f ;  /* 0x00181fff0c037589 */ /* 0x000e6200000e0000 */
[----:B------:R-:W-:Y:S02]  /*1b50*/  IMAD R0, R17, c[0x0][0x21c], R0 ;  /* 0x0000870011007a24 */ /* 0x000fe400078e0200 */
[----:B------:R-:W-:Y:S01]  /*1b60*/  @!P1 IMAD.WIDE R8, R106, 0x2, R6 ;  /* 0x000000026a089825 */ /* 0x000fe200078e0206 */
[----:B------:R2:W-:Y:S01]  /*1b70*/  @!P1 LDGSTS.E.BYPASS.LTC128B.128 [R99+0x3100], [R10.64], !P6 ;  /* 0x031000000a639fae */ /* 0x0005e2000f101d50 */
[----:B------:R-:W-:-:S03]  /*1b80*/  ISETP.GE.AND P6, PT, R108, c[0x0][0x1d4], PT ;  /* 0x000075006c007a0c */ /* 0x000fc60003fc6270 */
[----:B------:R3:W-:Y:S04]  /*1b90*/  @!P1 LDGSTS.E.BYPASS.LTC128B.128 [R99+0x7100], [R8.64], !P5 ;  /* 0x0710000008639fae */ /* 0x0007e8000e901d50 */
[----:B------:R-:W-:Y:S04]  /*1ba0*/  STL [R1+0xb4], R104 ;  /* 0x0000b46801007387 */ /* 0x000fe80000100800 */
[----:B------:R-:W-:Y:S04]  /*1bb0*/  STL [R1+0x58], R102 ;  /* 0x0000586601007387 */ /* 0x000fe80000100800 */
[----:B------:R-:W-:Y:S01]  /*1bc0*/  STL [R1+0x4c], R18 ;  /* 0x00004c1201007387 */ /* 0x000fe20000100800 */
[----:B--2---:R-:W-:-:S02]  /*1bd0*/  IADD3 R10, P0, R4, UR26, RZ ;  /* 0x0000001a040a7c10 */ /* 0x004fc4000ff1e0ff */
[----:B------:R-:W-:Y:S02]  /*1be0*/  LEA.HI R11, R98, R101, RZ, 0x4 ;  /* 0x00000065620b7211 */ /* 0x000fe400078f20ff */
[----:B------:R-:W-:Y:S01]  /*1bf0*/  IADD3.X R4, R5, UR8, R0, P0, !PT ;  /* 0x0000000805047c10 */ /* 0x000fe200087fe400 */
[--C-:B---3--:R-:W-:Y:S01]  /*1c00*/  @!P1 IMAD.WIDE R8, R104, 0x2, R6.reuse ;  /* 0x0000000268089825 */ /* 0x108fe200078e0206 */
[----:B------:R-:W-:Y:S02]  /*1c10*/  ISETP.GE.AND P0, PT, R20, 0x1, PT ;  /* 0x000000011400780c */ /* 0x000fe40003f06270 */
[----:B------:R-:W-:Y:S01]  /*1c20*/  LEA R0, P5, R10, c[0x0][0x1f8], 0x1 ;  /* 0x00007e000a007a11 */ /* 0x000fe200078a08ff */
[----:B------:R-:W-:Y:S01]  /*1c30*/  @!P1 IMAD.WIDE R6, R102, 0x2, R6 ;  /* 0x0000000266069825 */ /* 0x000fe200078e0206 */
[----:B------:R2:W-:Y:S01]  /*1c40*/  @!P1 LDGSTS.E.BYPASS.LTC128B.128 [R99+0xb100], [R8.64], !P4 ;  /* 0x0b10000008639fae */ /* 0x0005e2000e101d50 */
[----:B------:R-:W-:Y:S02]  /*1c50*/  ISETP.GE.AND P4, PT, R35, c[0x0][0x1d4], PT ;  /* 0x0000750023007a0c */ /* 0x000fe40003f86270 */
[----:B------:R-:W-:Y:S01]  /*1c60*/  LEA.HI.X R10, R10, c[0x0][0x1fc], R4, 0x1, P5 ;  /* 0x00007f000a0a7a11 */ /* 0x000fe200028f0c04 */
[----:B------:R-:W3:Y:S01]  /*1c70*/  SHFL.IDX PT, R14, R0, RZ, 0x181f ;  /* 0x00181fff000e7589 */ /* 0x000ee200000e0000 */
[----:B------:R-:W-:-:S03]  /*1c80*/  ISETP.GE.AND P5, PT, R21, c[0x0][0x1d4], PT ;  /* 0x0000750015007a0c */ /* 0x000fc60003fa6270 */
[----:B------:R4:W-:Y:S01]  /*1c90*/  @!P1 LDGSTS.E.BYPASS.LTC128B.128 [R99+0xf100], [R6.64], !P3 ;  /* 0x0f10000006639fae */ /* 0x0009e2000d901d50 */
[--C-:B-1----:R-:W-:Y:S01]  /*1ca0*/  @P0 IMAD.WIDE R4, R104, 0x2, R2.reuse ;  /* 0x0000000268040825 */ /* 0x102fe200078e0202 */
[----:B------:R-:W-:Y:S02]  /*1cb0*/  ISETP.GE.AND P3, PT, R34, c[0x0][0x1d4], PT ;  /* 0x0000750022007a0c */ /* 0x000fe40003f66270 */
[----:B------:R-:W1:Y:S01]  /*1cc0*/  SHFL.IDX PT, R17, R10, RZ, 0x181f ;  /* 0x00181fff0a117589 */ /* 0x000e6200000e0000 */
[----:B------:R-:W-:Y:S02]  /*1cd0*/  ISETP.GT.AND P1, PT, R20, 0x20, PT ;  /* 0x000000201400780c */ /* 0x000fe40003f24270 */
[----:B------:R-:W-:Y:S01]  /*1ce0*/  SEL R100, RZ, 0x10, P3 ;  /* 0x00000010ff647807 */ /* 0x000fe20001800000 */
[----:B------:R-:W5:Y:S04]  /*1cf0*/  SHFL.IDX PT, R15, R0, 0x1, 0x181f ;  /* 0x00381f00000f7f89 */ /* 0x000f6800000e0000 */
[----:B------:R-:W0:Y:S04]  /*1d00*/  LDGDEPBAR ;  /* 0x00000000000079af */ /* 0x000e280000000000 */
[----:B------:R1:W3:Y:S01]  /*1d10*/  SHFL.IDX PT, R16, R10, 0x1, 0x181f ;  /* 0x00381f000a107f89 */ /* 0x0002e200000e0000 */
[----:B--2---:R-:W-:-:S05]  /*1d20*/  @P0 IMAD.WIDE R8, R108, 0x2, R2 ;  /* 0x000000026c080825 */ /* 0x004fca00078e0202 */
[----:B------:R2:W-:Y:S01]  /*1d30*/  @P0 LDGSTS.E.BYPASS.LTC128B.128 [R99+0x10100], [R8.64], !P6 ;  /* 0x1010000008630fae */ /* 0x0005e2000f101d50 */
[----:B----4-:R-:W-:-:S04]  /*1d40*/  @P0 IMAD.WIDE R6, R106, 0x2, R2 ;  /* 0x000000026a060825 */ /* 0x010fc800078e0202 */
[----:B------:R-:W-:Y:S01]  /*1d50*/  @P0 IMAD.WIDE R2, R102, 0x2, R2 ;  /* 0x0000000266020825 */ /* 0x000fe200078e0202 */
[----:B------:R4:W-:Y:S04]  /*1d60*/  @P0 LDGSTS.E.BYPASS.LTC128B.128 [R99+0x12100], [R6.64], !P5 ;  /* 0x1210000006630fae */ /* 0x0009e8000e901d50 */
[----:B------:R5:W-:Y:S01]  /*1d70*/  @P0 LDGSTS.E.BYPASS.LTC128B.128 [R99+0x14100], [R4.64], !P4 ;  /* 0x1410000004630fae */ /* 0x000be2000e101d50 */
[----:B-1----:R-:W-:-:S03]  /*1d80*/  LOP3.LUT R10, R11, 0xfffffff0, RZ, 0xc0, !PT ;  /* 0xfffffff00b0a7812 */ /* 0x002fc600078ec0ff */
[----:B------:R1:W-:Y:S02]  /*1d90*/  @P0 LDGSTS.E.BYPASS.LTC128B.128 [R99+0x16100], [R2.64], !P3 ;  /* 0x1610000002630fae */ /* 0x0003e4000d901d50 */
[----:B------:R-:W-:-:S05]  /*1da0*/  IMAD.IADD R10, R101, 0x1, -R10 ;  /* 0x00000001650a7824 */ /* 0x000fca00078e0a0a */
[----:B------:R-:W-:Y:S01]  /*1db0*/  SHF.R.S32.HI R18, RZ, 0x1f, R10 ;  /* 0x0000001fff127819 */ /* 0x000fe2000001140a */
[----:B--2---:R-:W-:-:S03]  /*1dc0*/  IMAD.WIDE R8, R108, 0x2, RZ ;  /* 0x000000026c087825 */ /* 0x004fc600078e02ff */
[----:B------:R-:W-:Y:S02]  /*1dd0*/  LEA.HI R18, R18, R10, RZ, 0x3 ;  /* 0x0000000a12127211 */ /* 0x000fe400078f18ff */
[----:B---3--:R-:W-:Y:S02]  /*1de0*/  IADD3 R32, P0, R14, R8, RZ ;  /* 0x000000080e207210 */ /* 0x008fe40007f1e0ff */
[----:B----4-:R-:W-:Y:S01]  /*1df0*/  SHF.R.S32.HI R6, RZ, 0x4, R11 ;  /* 0x00000004ff067819 */ /* 0x010fe2000001140b */
[----:B------:R-:W-:Y:S02]  /*1e00*/  IMAD.SHL.U32 R7, R19, 0x40, RZ ;  /* 0x0000004013077824 */ /* 0x000fe400078e00ff */
[----:B------:R-:W-:Y:S01]  /*1e10*/  IMAD.X R33, R17, 0x1, R9, P0 ;  /* 0x0000000111217824 */ /* 0x000fe200000e0609 */
[----:B-----5:R2:W-:Y:S01]  /*1e20*/  SHFL.IDX PT, R4, R13, 0x1, 0x181f ;  /* 0x00381f000d047f89 */ /* 0x0205e200000e0000 */
[----:B------:R-:W-:Y:S02]  /*1e30*/  LEA.HI R0, R11, R6, RZ, 0x1 ;  /* 0x000000060b007211 */ /* 0x000fe400078f08ff */
[----:B------:R-:W-:Y:S01]  /*1e40*/  IADD3 R30, P0, R8, R15, RZ ;  /* 0x0000000f081e7210 */ /* 0x000fe20007f1e0ff */
[----:B------:R3:W4:Y:S01]  /*1e50*/  SHFL.IDX PT, R5, R12, 0x1, 0x181f ;  /* 0x00381f000c057f89 */ /* 0x00072200000e0000 */
[----:B------:R-:W-:Y:S01]  /*1e60*/  LOP3.LUT R0, R0, 0xfffffffe, RZ, 0xc0, !PT ;  /* 0xfffffffe00007812 */ /* 0x000fe200078ec0ff */
[----:B-1----:R-:W-:Y:S01]  /*1e70*/  IMAD.WIDE R2, R106, 0x2, RZ ;  /* 0x000000026a027825 */ /* 0x002fe200078e02ff */
[----:B------:R-:W-:-:S03]  /*1e80*/  LOP3.LUT R11, R18, 0xfffffff8, RZ, 0xc0, !PT ;  /* 0xfffffff8120b7812 */ /* 0x000fc600078ec0ff */
[----:B------:R-:W-:Y:S01]  /*1e90*/  IMAD.X R31, R9, 0x1, R16, P0 ;  /* 0x00000001091f7824 */ /* 0x000fe200000e0610 */
[----:B------:R-:W-:Y:S01]  /*1ea0*/  IADD3 R28, P0, R14, R2, RZ ;  /* 0x000000020e1c7210 */ /* 0x000fe20007f1e0ff */
[----:B------:R-:W-:-:S04]  /*1eb0*/  IMAD.IADD R11, R10, 0x1, -R11 ;  /* 0x000000010a0b7824 */ /* 0x000fc800078e0a0b */
[----:B------:R-:W-:Y:S01]  /*1ec0*/  IMAD.X R29, R17, 0x1, R3, P0 ;  /* 0x00000001111d7824 */ /* 0x000fe200000e0603 */
[----:B------:R-:W-:-:S05]  /*1ed0*/  IADD3 R26, P0, R2, R15, RZ ;  /* 0x0000000f021a7210 */ /* 0x000fca0007f1e0ff */
[----:B------:R-:W-:Y:S02]  /*1ee0*/  IMAD.X R27, R3, 0x1, R16, P0 ;  /* 0x00000001031b7824 */ /* 0x000fe400000e0610 */
[----:B--2---:R-:W-:Y:S01]  /*1ef0*/  IMAD.IADD R13, R6, 0x1, -R0 ;  /* 0x00000001060d7824 */ /* 0x004fe200078e0a00 */
[----:B------:R-:W-:Y:S01]  /*1f00*/  LOP3.LUT R0, R7, 0x1c0, RZ, 0xc0, !PT ;  /* 0x000001c007007812 */ /* 0x000fe200078ec0ff */
[----:B------:R-:W-:-:S03]  /*1f10*/  IMAD.WIDE R2, R104, 0x2, RZ ;  /* 0x0000000268027825 */ /* 0x000fc600078e02ff */
[----:B---3--:R-:W-:Y:S01]  /*1f20*/  LOP3.LUT R12, R0, 0x8, R22, 0xf8, !PT ;  /* 0x00000008000c7812 */ /* 0x008fe200078ef816 */
[----:B----4-:R-:W-:Y:S01]  /*1f30*/  @P1 IMAD.WIDE R8, R108, 0x2, R4 ;  /* 0x000000026c081825 */ /* 0x010fe200078e0204 */
[----:B------:R-:W-:Y:S02]  /*1f40*/  SHF.R.U32.HI R0, RZ, 0x3, R0 ;  /* 0x00000003ff007819 */ /* 0x000fe40000011600 */
[----:B------:R-:W-:Y:S01]  /*1f50*/  IADD3 R22, P0, R2, R15, RZ ;  /* 0x0000000f02167210 */ /* 0x000fe20007f1e0ff */
[----:B------:R-:W-:Y:S01]  /*1f60*/  @P1 IMAD.WIDE R6, R106, 0x2, R4 ;  /* 0x000000026a061825 */ /* 0x000fe200078e0204 */
[----:B------:R1:W-:Y:S01]  /*1f70*/  @P1 LDGSTS.E.BYPASS.LTC128B.128 [R99+0x11100], [R8.64], !P6 ;  /* 0x1110000008631fae */ /* 0x0003e2000f101d50 */
[----:B------:R-:W-:Y:S02]  /*1f80*/  LOP3.LUT R0, R12, R0, RZ, 0x3c, !PT ;  /* 0x000000000c007212 */ /* 0x000fe400078e3cff */
[----:B------:R-:W-:Y:S01]  /*1f90*/  IMAD.X R23, R3, 0x1, R16, P0 ;  /* 0x0000000103177824 */ /* 0x000fe200000e0610 */
[----:B------:R2:W-:Y:S02]  /*1fa0*/  @P1 LDGSTS.E.BYPASS.LTC128B.128 [R99+0x13100], [R6.64], !P5 ;  /* 0x1310000006631fae */ /* 0x0005e4000e901d50 */
[----:B------:R-:W-:-:S04]  /*1fb0*/  IMAD R0, R13, 0x200, R0 ;  /* 0x000002000d007824 */ /* 0x000fc800078e0200 */
[----:B------:R-:W-:-:S05]  /*1fc0*/  IMAD.SHL.U32 R134, R0, 0x2, RZ ;  /* 0x0000000200867824 */ /* 0x000fca00078e00ff */
[C---:B------:R-:W-:Y:S02]  /*1fd0*/  IADD3 R0, R134.reuse, 0x10100, RZ ;  /* 0x0001010086007810 */ /* 0x040fe40007ffe0ff */
[----:B------:R-:W-:Y:S01]  /*1fe0*/  IADD3 R111, R134, 0x10120, RZ ;  /* 0x00010120866f7810 */ /* 0x000fe20007ffe0ff */
[----:B-1----:R-:W-:-:S04]  /*1ff0*/  @P1 IMAD.WIDE R8, R104, 0x2, R4 ;  /* 0x0000000268081825 */ /* 0x002fc800078e0204 */
[----:B------:R-:W-:Y:S01]  /*2000*/  @P1 IMAD.WIDE R4, R102, 0x2, R4 ;  /* 0x0000000266041825 */ /* 0x000fe200078e0204 */
[----:B------:R1:W-:Y:S03]  /*2010*/  @P1 LDGSTS.E.BYPASS.LTC128B.128 [R99+0x15100], [R8.64], !P4 ;  /* 0x1510000008631fae */ /* 0x0003e6000e101d50 */
[----:B--2---:R-:W-:Y:S01]  /*2020*/  IMAD.SHL.U32 R6, R11, 0x40, RZ ;  /* 0x000000400b067824 */ /* 0x004fe200078e00ff */
[----:B------:R2:W-:Y:S01]  /*2030*/  @P1 LDGSTS.E.BYPASS.LTC128B.128 [R99+0x17100], [R4.64], !P3 ;  /* 0x1710000004631fae */ /* 0x0005e2000d901d50 */
[----:B------:R-:W-:Y:S01]  /*2040*/  IMAD.SHL.U32 R7, R13, 0x8, RZ ;  /* 0x000000080d077824 */ /* 0x000fe200078e00ff */
[----:B------:R-:W-:Y:S01]  /*2050*/  IADD3 R24, P1, R14, R2, RZ ;  /* 0x000000020e187210 */ /* 0x000fe20007f3e0ff */
[----:B------:R-:W-:Y:S01]  /*2060*/  IMAD.SHL.U32 R2, R18, 0x40, RZ ;  /* 0x0000004012027824 */ /* 0x000fe200078e00ff */
[----:B------:R-:W0:Y:S01]  /*2070*/  LDGDEPBAR ;  /* 0x00000000000079af */ /* 0x000e220000000000 */
[----:B------:R-:W-:-:S02]  /*2080*/  LOP3.LUT R6, R6, 0x1c0, RZ, 0xc0, !PT ;  /* 0x000001c006067812 */ /* 0x000fc400078ec0ff */
[----:B------:R-:W-:Y:S01]  /*2090*/  IMAD.X R25, R17, 0x1, R3, P1 ;  /* 0x0000000111197824 */ /* 0x000fe200008e0603 */
[----:B------:R-:W-:Y:S02]  /*20a0*/  LOP3.LUT P1, RZ, R19, 0x2, RZ, 0xc0, !PT ;  /* 0x0000000213ff7812 */ /* 0x000fe4000782c0ff */
[----:B------:R-:W-:Y:S02]  /*20b0*/  LOP3.LUT R7, R6, 0x8, R7, 0xf8, !PT ;  /* 0x0000000806077812 */ /* 0x000fe400078ef807 */
[----:B------:R-:W-:Y:S02]  /*20c0*/  SHF.R.U32.HI R6, RZ, 0x3, R6 ;  /* 0x00000003ff067819 */ /* 0x000fe40000011606 */
[----:B------:R-:W-:Y:S02]  /*20d0*/  IADD3 R3, R99, 0x100, RZ ;  /* 0x0000010063037810 */ /* 0x000fe40007ffe0ff */
[----:B------:R-:W-:-:S05]  /*20e0*/  LOP3.LUT R6, R7, R6, RZ, 0x3c, !PT ;  /* 0x0000000607067212 */ /* 0x000fca00078e3cff */
[----:B------:R-:W-:Y:S02]  /*20f0*/  @P1 IADD3 R111, R0, -0x20, RZ ;  /* 0xffffffe0006f1810 */ /* 0x000fe40007ffe0ff */
[----:B------:R-:W-:-:S03]  /*2100*/  LOP3.LUT P1, RZ, R11, 0x2, RZ, 0xc0, !PT ;  /* 0x000000020bff7812 */ /* 0x000fc6000782c0ff */
[----:B------:R-:W-:Y:S01]  /*2110*/  STL [R1], R111 ;  /* 0x0000006f01007387 */ /* 0x000fe20000100800 */
[----:B--2---:R-:W-:Y:S01]  /*2120*/  IMAD.WIDE R4, R102, 0x2, RZ ;  /* 0x0000000266047825 */ /* 0x004fe200078e02ff */
[----:B------:R-:W-:-:S04]  /*2130*/  DEPBAR.LE SB0, 0x1 ;  /* 0x000080400000791a */ /* 0x000fc80000000000 */
[----:B------:R-:W-:Y:S01]  /*2140*/  BAR.SYNC.DEFER_BLOCKING 0x0 ;  /* 0x0000000000007b1d */ /* 0x000fe20000010000 */
[----:B------:R-:W-:-:S05]  /*2150*/  IADD3 R12, P0, R14, R4, RZ ;  /* 0x000000040e0c7210 */ /* 0x000fca0007f1e0ff */
[----:B------:R-:W-:Y:S01]  /*2160*/  IMAD.X R13, R17, 0x1, R5, P0 ;  /* 0x00000001110d7824 */ /* 0x000fe200000e0605 */
[----:B-1----:R-:W-:Y:S01]  /*2170*/  IADD3 R8, P0, R4, R15, RZ ;  /* 0x0000000f04087210 */ /* 0x002fe20007f1e0ff */
[----:B------:R-:W-:Y:S01]  /*2180*/  STL [R1+0xc4], R109 ;  /* 0x0000c46d01007387 */ /* 0x000fe20000100800 */
[----:B------:R-:W-:Y:S01]  /*2190*/  LOP3.LUT R4, R6, 0xfffffe00, R2, 0xf8, !PT ;  /* 0xfffffe0006047812 */ /* 0x000fe200078ef802 */
[----:B------:R-:W-:Y:S01]  /*21a0*/  IMAD.MOV.U32 R2, RZ, RZ, 0x20 ;  /* 0x00000020ff027424 */ /* 0x000fe200078e00ff */
[----:B------:R-:W-:Y:S01]  /*21b0*/  IADD3 R6, R111, 0x800, RZ ;  /* 0x000008006f067810 */ /* 0x000fe20007ffe0ff */
[----:B------:R-:W-:Y:S01]  /*21c0*/  IMAD.X R9, R5, 0x1, R16, P0 ;  /* 0x0000000105097824 */ /* 0x000fe200000e0610 */
[----:B------:R-:W-:Y:S01]  /*21d0*/  LOP3.LUT P0, RZ, R11, 0x4, RZ, 0xc0, !PT ;  /* 0x000000040bff7812 */ /* 0x000fe2000780c0ff */
[----:B------:R-:W-:Y:S01]  /*21e0*/  IMAD.MOV.U32 R5, RZ, RZ, 0x10 ;  /* 0x00000010ff057424 */ /* 0x000fe200078e00ff */
[----:B------:R-:W-:Y:S01]  /*21f0*/  STL [R1+0x94], R100 ;  /* 0x0000946401007387 */ /* 0x000fe20000100800 */
[----:B------:R-:W-:Y:S01]  /*2200*/  IMAD R232, R96, 0x400, R4 ;  /* 0x0000040060e87824 */ /* 0x000fe200078e0204 */
[----:B------:R-:W-:-:S02]  /*2210*/  SEL R0, R2, 0xffffffe0, !P0 ;  /* 0xffffffe002007807 */ /* 0x000fc40004000000 */
[----:B------:R-:W-:Y:S01]  /*2220*/  SEL R5, R5, 0xfffffff0, !P1 ;  /* 0xfffffff005057807 */ /* 0x000fe20004800000 */
[----:B------:R-:W-:Y:S01]  /*2230*/  STL [R1+0xbc], R107 ;  /* 0x0000bc6b01007387 */ /* 0x000fe20000100800 */
[C---:B------:R-:W-:Y:S01]  /*2240*/  LEA R240, R232.reuse, 0x100, 0x1 ;  /* 0x00000100e8f07811 */ /* 0x040fe200078e08ff */
[----:B------:R-:W-:Y:S01]  /*2250*/  IMAD.SHL.U32 R232, R232, 0x2, RZ ;  /* 0x00000002e8e87824 */ /* 0x000fe200078e00ff */
[----:B------:R-:W-:Y:S01]  /*2260*/  ISETP.GE.AND P1, PT, R108, c[0x0][0x1d4], PT ;  /* 0x000075006c007a0c */ /* 0x000fe20003f26270 */
[----:B------:R-:W-:Y:S02]  /*2270*/  STL [R1+0xc0], R105 ;  /* 0x0000c06901007387 */ /* 0x000fe40000100800 */
[--C-:B------:R-:W-:Y:S01]  /*2280*/  IMAD R236, R5, 0x2, R240.reuse ;  /* 0x0000000205ec7824 */ /* 0x100fe200078e02f0 */
[----:B------:R-:W-:Y:S01]  /*2290*/  ISETP.LT.OR P0, PT, R20, 0x1, P1 ;  /* 0x000000011400780c */ /* 0x000fe20000f01670 */
[C---:B------:R-:W-:Y:S01]  /*22a0*/  IMAD R240, R0.reuse, 0x2, R240 ;  /* 0x0000000200f07824 */ /* 0x040fe200078e02f0 */
[----:B------:R-:W-:Y:S01]  /*22b0*/  LDSM.16.M88.4 R168, [R232+0x100] ;  /* 0x00010000e8a8783b */ /* 0x000fe20000000200 */
[----:B------:R-:W-:Y:S01]  /*22c0*/  IMAD R244, R0, 0x2, R236 ;  /* 0x0000000200f47824 */ /* 0x000fe200078e02ec */
[----:B------:R-:W-:-:S02]  /*22d0*/  ISETP.GE.AND P1, PT, R21, c[0x0][0x1d4], PT ;  /* 0x0000750015007a0c */ /* 0x000fc40003f26270 */
        /* <DEDUP_REMOVED lines=16> */
[----:B------:R1:W-:Y:S04]  /*23e0*/  STL [R1+0x50], R3 ;  /* 0x0000500301007387 */ /* 0x0003e80000100800 */
[----:B------:R-:W-:Y:S01]  /*23f0*/  STL [R1+0x90], R103 ;  /* 0x0000906701007387 */ /* 0x000fe20000100800 */
[----:B------:R-:W-:-:S04]  /*2400*/  DEPBAR.LE SB0, 0x0 ;  /* 0x000080000000791a */ /* 0x000fc80000000000 */
[----:B------:R-:W-:Y:S01]  /*2410*/  BAR.SYNC.DEFER_BLOCKING 0x0 ;  /* 0x0000000000007b1d */ /* 0x000fe20000010000 */
[----:B-1----:R-:W-:-:S05]  /*2420*/  IADD3 R3, R99, 0x4100, RZ ;  /* 0x0000410063037810 */ /* 0x002fca0007ffe0ff */
[----:B------:R-:W-:Y:S04]  /*2430*/  LDSM.16.M88.4 R36, [R134+0x10100] ;  /* 0x010100008624783b */ /* 0x000fe80000000200 */
[----:B------:R-:W1:Y:S04]  /*2440*/  LDSM.16.M88.4 R40, [R134+0x10900] ;  /* 0x010900008628783b */ /* 0x000e680000000200 */
[----:B------:R-:W-:Y:S04]  /*2450*/  LDSM.16.M88.4 R48, [R134+0x11100] ;  /* 0x011100008630783b */ /* 0x000fe80000000200 */
[----:B------:R-:W-:Y:S04]  /*2460*/  LDSM.16.M88.4 R56, [R134+0x11900] ;  /* 0x011900008638783b */ /* 0x000fe80000000200 */
[----:B------:R-:W-:Y:S04]  /*2470*/  LDSM.16.M88.4 R44, [R111] ;  /* 0x000000006f2c783b */ /* 0x000fe80000000200 */
[----:B------:R-:W2:Y:S04]  /*2480*/  LDSM.16.M88.4 R52, [R111+0x800] ;  /* 0x000800006f34783b */ /* 0x000ea80000000200 */
[----:B------:R-:W3:Y:S04]  /*2490*/  LDSM.16.M88.4 R72, [R111+0x1000] ;  /* 0x001000006f48783b */ /* 0x000ee80000000200 */
[----:B------:R-:W4:Y:S04]  /*24a0*/  LDSM.16.M88.4 R76, [R111+0x1800] ;  /* 0x001800006f4c783b */ /* 0x000f280000000200 */
[----:B------:R-:W-:Y:S01]  /*24b0*/  @!PT LDS RZ, [RZ] ;  /* 0x00000000fffff984 */ /* 0x000fe20000000800 */
[----:B------:R-:W-:Y:S01]  /*24c0*/  @!PT LDS RZ, [RZ] ;  /* 0x00000000fffff984 */ /* 0x000fe20000000800 */
[----:B------:R-:W-:Y:S01]  /*24d0*/  @!PT LDS RZ, [RZ] ;  /* 0x00000000fffff984 */ /* 0x000fe20000000800 */
[----:B------:R5:W-:Y:S01]  /*24e0*/  LDGSTS.E.BYPASS.LTC128B.128 [R99+0x100], [R32.64], !P0 ;  /* 0x0010000020637fae */ /* 0x000be2000c101d50 */
[----:B------:R-:W-:-:S02]  /*24f0*/  ISETP.LT.OR P0, PT, R20, 0x1, P1 ;  /* 0x000000011400780c */ /* 0x000fc40000f01670 */
[----:B------:R-:W-:-:S11]  /*2500*/  ISETP.GE.AND P1, PT, R35, c[0x0][0x1d4], PT ;  /* 0x0000750023007a0c */ /* 0x000fd60003f26270 */
[----:B------:R1:W-:Y:S01]  /*2510*/  LDGSTS.E.BYPASS.LTC128B.128 [R99+0x2100], [R28.64], !P0 ;  /* 0x021000001c637fae */ /* 0x0003e2000c101d50 */
[----:B------:R-:W-:Y:S02]  /*2520*/  ISETP.LT.OR P0, PT, R20, 0x1, P1 ;  /* 0x000000011400780c */ /* 0x000fe40000f01670 */
[----:B------:R-:W-:-:S11]  /*2530*/  ISETP.GE.AND P1, PT, R34, c[0x0][0x1d4], PT ;  /* 0x0000750022007a0c */ /* 0x000fd60003f26270 */
[----:B------:R1:W-:Y:S01]  /*2540*/  LDGSTS.E.BYPASS.LTC128B.128 [R99+0x4100], [R24.64], !P0 ;  /* 0x0410000018637fae */ /* 0x0003e2000c101d50 */
[C---:B------:R-:W-:Y:S02]  /*2550*/  ISETP.LT.OR P0, PT, R20.reuse, 0x1, P1 ;  /* 0x000000011400780c */ /* 0x040fe40000f01670 */
[----:B------:R-:W-:-:S11]  /*2560*/  ISETP.LT.OR P1, PT, R20, 0x21, P1 ;  /* 0x000000211400780c */ /* 0x000fd60000f21670 */
[----:B------:R1:W-:Y:S01]  /*2570*/  LDGSTS.E.BYPASS.LTC128B.128 [R99+0x6100], [R12.64], !P0 ;  /* 0x061000000c637fae */ /* 0x0003e2000c101d50 */
[----:B------:R-:W-:-:S04]  /*2580*/  ISETP.GE.AND P0, PT, R108, c[0x0][0x1d4], PT ;  /* 0x000075006c007a0c */ /* 0x000fc80003f06270 */
[----:B------:R-:W-:-:S13]  /*2590*/  ISETP.LT.OR P0, PT, R20, 0x21, P0 ;  /* 0x000000211400780c */ /* 0x000fda0000701670 */
[----:B------:R2:W-:Y:S01]  /*25a0*/  LDGSTS.E.BYPASS.LTC128B.128 [R99+0x1100], [R30.64], !P0 ;  /* 0x011000001e637fae */ /* 0x0005e2000c101d50 */
[----:B------:R-:W-:-:S04]  /*25b0*/  ISETP.GE.AND P0, PT, R21, c[0x0][0x1d4], PT ;  /* 0x0000750015007a0c */ /* 0x000fc80003f06270 */
[----:B------:R-:W-:Y:S01]  /*25c0*/  ISETP.LT.OR P0, PT, R20, 0x21, P0 ;  /* 0x000000211400780c */ /* 0x000fe20000701670 */
[C---:B-1----:R-:W-:Y:S11]  /*25d0*/  HMMA.16816.F32 R12, R168.reuse, R40, RZ ;  /* 0x00000028a80c723c */ /* 0x042ff600000018ff */
[----:B------:R-:W-:Y:S01]  /*25e0*/  @!UPT UIADD3 URZ, URZ, URZ, URZ ;  /* 0x0000003f3f3ff290 */ /* 0x000fe2000fffe03f */
[----:B------:R1:W-:Y:S01]  /*25f0*/  LDGSTS.E.BYPASS.LTC128B.128 [R99+0x3100], [R26.64], !P0 ;  /* 0x031000001a637fae */ /* 0x0003e2000c101d50 */
[----:B------:R-:W-:Y:S02]  /*2600*/  LOP3.LUT P0, RZ, R19, 0x4, RZ, 0xc0, !PT ;  /* 0x0000000413ff7812 */ /* 0x000fe4000780c0ff */
[----:B------:R-:W-:Y:S02]  /*2610*/  HMMA.16816.F32 R16, R168, R38, RZ ;  /* 0x00000026a810723c */ /* 0x000fe400000018ff */
[----:B------:R-:W-:Y:S02]  /*2620*/  SEL R2, R2, 0xffffffe0, !P0 ;  /* 0xffffffe002027807 */ /* 0x000fe40004000000 */
[----:B------:R-:W-:-:S03]  /*2630*/  ISETP.GE.AND P0, PT, R35, c[0x0][0x1d4], PT ;  /* 0x0000750023007a0c */ /* 0x000fc60003f06270 */
[----:B------:R-:W-:Y:S01]  /*2640*/  IMAD R252, R2, 0x2, R134 ;  /* 0x0000000202fc7824 */ /* 0x000fe200078e0286 */
[----:B------:R-:W-:Y:S01]  /*2650*/  ISETP.LT.OR P0, PT, R20, 0x21, P0 ;  /* 0x000000211400780c */ /* 0x000fe20000701670 */
[----:B--2---:R-:W-:Y:S01]  /*2660*/  HMMA.16816.F32 R28, R168, R42, RZ ;  /* 0x0000002aa81c723c */ /* 0x004fe200000018ff */
[----:B------:R-:W-:Y:S01]  /*2670*/  IMAD R249, R2, 0x2, R111 ;  /* 0x0000000202f97824 */ /* 0x000fe200078e026f */
[----:B------:R-:W-:-:S05]  /*2680*/  IADD3 R2, R99, 0x2100, RZ ;  /* 0x0000210063027810 */ /* 0x000fca0007ffe0ff */
[----:B------:R2:W-:Y:S01]  /*2690*/  STL [R1+0xa8], R2 ;  /* 0x0000a80201007387 */ /* 0x0005e20000100800 */
[----:B------:R-:W-:Y:S03]  /*26a0*/  HMMA.16816.F32 R60, R172, R52, R12 ;  /* 0x00000034ac3c723c */ /* 0x000fe6000000180c */
[----:B------:R3:W-:Y:S04]  /*26b0*/  STL [R1+0xa4], R3 ;  /* 0x0000a40301007387 */ /* 0x0007e80000100800 */
[----:B------:R4:W-:Y:S01]  /*26c0*/  LDGSTS.E.BYPASS.LTC128B.128 [R99+0x5100], [R22.64], !P0 ;  /* 0x0510000016637fae */ /* 0x0009e2000c101d50 */
[----:B-1----:R-:W-:Y:S01]  /*26d0*/  HMMA.16816.F32 R24, R168, R36, RZ ;  /* 0x00000024a818723c */ /* 0x002fe200000018ff */
[----:B------:R-:W-:-:S02]  /*26e0*/  PLOP3.LUT P0, PT, PT, PT, UP0, 0x40, 0x0 ;  /* 0x000000000000781c */ /* 0x000fc40003f0e808 */
[----:B------:R1:W-:Y:S01]  /*26f0*/  LDGSTS.E.BYPASS.LTC128B.128 [R99+0x7100], [R8.64], !P1 ;  /* 0x0710000008637fae */ /* 0x0003e2000c901d50 */
[----:B------:R-:W-:-:S03]  /*2700*/  ISETP.GT.AND P1, PT, R110, 0x3f, PT ;  /* 0x0000003f6e00780c */ /* 0x000fc60003f24270 */
[----:B------:R-:W1:Y:S01]  /*2710*/  LDSM.16.M88.4 R40, [R252+0x10100] ;  /* 0x01010000fc28783b */ /* 0x000e620000000200 */
[----:B------:R-:W-:Y:S03]  /*2720*/  HMMA.16816.F32 R68, R172, R46, R16 ;  /* 0x0000002eac44723c */ /* 0x000fe60000001810 */
[----:B------:R-:W-:Y:S04]  /*2730*/  LDSM.16.M88.4 R80, [R111+0x4000] ;  /* 0x004000006f50783b */ /* 0x000fe80000000200 */
[----:B------:R-:W-:Y:S01]  /*2740*/  LDSM.16.M88.4 R84, [R134+0x17100] ;  /* 0x017100008654783b */ /* 0x000fe20000000200 */
[----:B------:R-:W-:Y:S01]  /*2750*/  HMMA.16816.F32 R16, R168, R50, RZ ;  /* 0x00000032a810723c */ /* 0x000fe200000018ff */
[----:B--2---:R-:W-:-:S02]  /*2760*/  IADD3 R2, R99, 0x6100, RZ ;  /* 0x0000610063027810 */ /* 0x004fc40007ffe0ff */
[----:B------:R-:W-:Y:S01]  /*2770*/  LDSM.16.M88.4 R92, [R252+0x16900] ;  /* 0x01690000fc5c783b */ /* 0x000fe20000000200 */
[----:B---3--:R-:W-:-:S03]  /*2780*/  IADD3 R3, R111, 0x1000, RZ ;  /* 0x000010006f037810 */ /* 0x008fc60007ffe0ff */
[----:B------:R-:W-:Y:S01]  /*2790*/  LDSM.16.M88.4 R88, [R252+0x17900] ;  /* 0x01790000fc58783b */ /* 0x000fe20000000200 */
[----:B------:R-:W-:Y:S03]  /*27a0*/  HMMA.16816.F32 R64, R172, R44, R24 ;  /* 0x0000002cac40723c */ /* 0x000fe60000001818 */
[----:B------:R2:W-:Y:S04]  /*27b0*/  STL [R1+0xa0], R2 ;  /* 0x0000a00201007387 */ /* 0x0005e80000100800 */
[----:B------:R3:W-:Y:S01]  /*27c0*/  STL [R1+0x3c], R6 ;  /* 0x00003c0601007387 */ /* 0x0007e20000100800 */
[C---:B------:R-:W-:Y:S03]  /*27d0*/  HMMA.16816.F32 R24, R168.reuse, R48, RZ ;  /* 0x00000030a818723c */ /* 0x040fe600000018ff */
[----:B------:R-:W4:Y:S04]  /*27e0*/  LDSM.16.M88.4 R48, [R252+0x10900] ;  /* 0x01090000fc30783b */ /* 0x000f280000000200 */
[----:B------:R5:W-:Y:S01]  /*27f0*/  STL [R1+0x38], R3 ;  /* 0x0000380301007387 */ /* 0x000be20000100800 */
[C---:B------:R-:W-:Y:S03]  /*2800*/  HMMA.16816.F32 R12, R168.reuse, R56, RZ ;  /* 0x00000038a80c723c */ /* 0x040fe600000018ff */
[----:B------:R-:W0:Y:S05]  /*2810*/  LDGDEPBAR ;  /* 0x00000000000079af */ /* 0x000e2a0000000000 */
[----:B-1----:R-:W-:Y:S01]  /*2820*/  HMMA.16816.F32 R8, R168, R58, RZ ;  /* 0x0000003aa808723c */ /* 0x002fe200000018ff */
[----:B------:R-:W1:Y:S01]  /*2830*/  LDSM.16.M88.4 R56, [R252+0x11100] ;  /* 0x01110000fc38783b */ /* 0x000e620000000200 */
[----:B--2---:R-:W-:-:S06]  /*2840*/  IADD3 R2, R111, 0x1800, RZ ;  /* 0x000018006f027810 */ /* 0x004fcc0007ffe0ff */
[----:B------:R-:W-:Y:S01]  /*2850*/  HMMA.16816.F32 R44, R172, R54, R28 ;  /* 0x00000036ac2c723c */ /* 0x000fe2000000181c */
[----:B------:R-:W2:Y:S01]  /*2860*/  LDSM.16.M88.4 R28, [R252+0x11900] ;  /* 0x01190000fc1c783b */ /* 0x000ea20000000200 */
[----:B---3--:R-:W-:-:S03]  /*2870*/  IADD3 R6, R111, 0x2000, RZ ;  /* 0x000020006f067810 */ /* 0x008fc60007ffe0ff */
[----:B------:R-:W-:Y:S03]  /*2880*/  LDSM.16.M88.4 R52, [R249+0x1000] ;  /* 0x00100000f934783b */ /* 0x000fe60000000200 */
[C---:B------:R-:W-:Y:S01]  /*2890*/  HMMA.16816.F32 R36, R172.reuse, R72, R24 ;  /* 0x00000048ac24723c */ /* 0x040fe20000001818 */
[C---:B-----5:R-:W-:Y:S01]  /*28a0*/  IADD3 R3, R111.reuse, 0x2800, RZ ;  /* 0x000028006f037810 */ /* 0x060fe20007ffe0ff */
[----:B------:R3:W-:Y:S04]  /*28b0*/  STL [R1+0x34], R2 ;  /* 0x0000340201007387 */ /* 0x0007e80000100800 */
[----:B------:R5:W-:Y:S02]  /*28c0*/  STL [R1+0x30], R6 ;  /* 0x0000300601007387 */ /* 0x000be40000100800 */
[C---:B------:R-:W-:Y:S02]  /*28d0*/  HMMA.16816.F32 R32, R172.reuse, R74, R16 ;  /* 0x0000004aac20723c */ /* 0x040fe40000001810 */
[----:B------:R-:W1:Y:S04]  /*28e0*/  LDSM.16.M88.4 R16, [R249] ;  /* 0x00000000f910783b */ /* 0x000e680000000200 */
[----:B------:R-:W-:Y:S02]  /*28f0*/  LDSM.16.M88.4 R72, [R134+0x12100] ;  /* 0x012100008648783b */ /* 0x000fe40000000200 */
[----:B----4-:R-:W-:Y:S02]  /*2900*/  HMMA.16816.F32 R24, R172, R76, R12 ;  /* 0x0000004cac18723c */ /* 0x010fe4000000180c */
[----:B------:R4:W-:Y:S06]  /*2910*/  STL [R1+0x2c], R3 ;  /* 0x00002c0301007387 */ /* 0x0009ec0000100800 */
[----:B------:R-:W-:Y:S01]  /*2920*/  HMMA.16816.F32 R12, R192, R40, R64 ;  /* 0x00000028c00c723c */ /* 0x000fe20000001840 */
[----:B------:R-:W2:Y:S01]  /*2930*/  LDSM.16.M88.4 R64, [R249+0x800] ;  /* 0x00080000f940783b */ /* 0x000ea20000000200 */
[----:B---3--:R-:W-:-:S02]  /*2940*/  IADD3 R2, R111, 0x3000, RZ ;  /* 0x000030006f027810 */ /* 0x008fc40007ffe0ff */
[----:B-----5:R-:W-:-:S04]  /*2950*/  IADD3 R6, R111, 0x3800, RZ ;  /* 0x000038006f067810 */ /* 0x020fc80007ffe0ff */
[----:B------:R-:W-:Y:S01]  /*2960*/  HMMA.16816.F32 R20, R172, R78, R8 ;  /* 0x0000004eac14723c */ /* 0x000fe20000001808 */
[----:B------:R-:W-:Y:S04]  /*2970*/  LDSM.16.M88.4 R76, [R134+0x14100] ;  /* 0x01410000864c783b */ /* 0x000fe80000000200 */
[----:B------:R3:W-:Y:S03]  /*2980*/  STL [R1+0x28], R2 ;  /* 0x0000280201007387 */ /* 0x0007e60000100800 */
[----:B------:R-:W-:Y:S01]  /*2990*/  HMMA.16816.F32 R8, R192, R42, R68 ;  /* 0x0000002ac008723c */ /* 0x000fe20000001844 */
[----:B------:R-:W-:Y:S01]  /*29a0*/  LDSM.16.M88.4 R68, [R134+0x12900] ;  /* 0x012900008644783b */ /* 0x000fe20000000200 */
[----:B----4-:R-:W-:-:S03]  /*29b0*/  IADD3 R3, R111, 0x4000, RZ ;  /* 0x000040006f037810 */ /* 0x010fc60007ffe0ff */
[----:B------:R4:W-:Y:S03]  /*29c0*/  STL [R1+0x24], R6 ;  /* 0x0000240601007387 */ /* 0x0009e60000100800 */
[C---:B------:R-:W-:Y:S01]  /*29d0*/  HMMA.16816.F32 R60, R192.reuse, R48, R60 ;  /* 0x00000030c03c723c */ /* 0x040fe2000000183c */
[----:B------:R5:W-:Y:S07]  /*29e0*/  STL [R1+0x20], R3 ;  /* 0x0000200301007387 */ /* 0x000bee0000100800 */
[----:B------:R-:W-:Y:S01]  /*29f0*/  HMMA.16816.F32 R44, R192, R50, R44 ;  /* 0x00000032c02c723c */ /* 0x000fe2000000182c */
[----:B---3--:R-:W-:-:S07]  /*2a00*/  IADD3 R2, R111, 0x4800, RZ ;  /* 0x000048006f027810 */ /* 0x008fce0007ffe0ff */
[----:B-1----:R-:W-:Y:S01]  /*2a10*/  HMMA.16816.F32 R40, R192, R56, R36 ;  /* 0x00000038c028723c */ /* 0x002fe20000001824 */
[----:B------:R1:W-:Y:S01]  /*2a20*/  STL [R1+0x1c], R2 ;  /* 0x00001c0201007387 */ /* 0x0003e20000100800 */
[----:B----4-:R-:W-:-:S06]  /*2a30*/  IADD3 R6, R111, 0x5000, RZ ;  /* 0x000050006f067810 */ /* 0x010fcc0007ffe0ff */
[----:B------:R-:W-:Y:S01]  /*2a40*/  HMMA.16816.F32 R36, R192, R58, R32 ;  /* 0x0000003ac024723c */ /* 0x000fe20000001820 */
[----:B------:R-:W3:Y:S01]  /*2a50*/  LDSM.16.M88.4 R56, [R249+0x1800] ;  /* 0x00180000f938783b */ /* 0x000ee20000000200 */
[----:B-----5:R-:W-:-:S03]  /*2a60*/  IADD3 R3, R111, 0x5800, RZ ;  /* 0x000058006f037810 */ /* 0x020fc60007ffe0ff */
[----:B------:R4:W-:Y:S03]  /*2a70*/  STL [R1+0x18], R6 ;  /* 0x0000180601007387 */ /* 0x0009e60000100800 */
[C---:B--2---:R-:W-:Y:S01]  /*2a80*/  HMMA.16816.F32 R32, R192.reuse, R28, R24 ;  /* 0x0000001cc020723c */ /* 0x044fe20000001818 */
[----:B------:R2:W-:Y:S07]  /*2a90*/  STL [R1+0x14], R3 ;  /* 0x0000140301007387 */ /* 0x0005ee0000100800 */
[----:B------:R-:W-:Y:S01]  /*2aa0*/  HMMA.16816.F32 R28, R192, R30, R20 ;  /* 0x0000001ec01c723c */ /* 0x000fe20000001814 */
[----:B-1----:R-:W-:-:S07]  /*2ab0*/  IADD3 R2, R111, 0x6000, RZ ;  /* 0x000060006f027810 */ /* 0x002fce0007ffe0ff */
[----:B------:R-:W-:Y:S01]  /*2ac0*/  HMMA.16816.F32 R24, R196, R16, R12 ;  /* 0x00000010c418723c */ /* 0x000fe2000000180c */
[----:B------:R1:W-:Y:S01]  /*2ad0*/  STL [R1+0x10], R2 ;  /* 0x0000100201007387 */ /* 0x0003e20000100800 */
[----:B----4-:R-:W-:-:S06]  /*2ae0*/  IADD3 R6, R111, 0x6800, RZ ;  /* 0x000068006f067810 */ /* 0x010fcc0007ffe0ff */
[C---:B------:R-:W-:Y:S01]  /*2af0*/  HMMA.16816.F32 R20, R196.reuse, R18, R8 ;  /* 0x00000012c414723c */ /* 0x040fe20000001808 */
[C---:B--2---:R-:W-:Y:S01]  /*2b00*/  IADD3 R3, R111.reuse, 0x7000, RZ ;  /* 0x000070006f037810 */ /* 0x044fe20007ffe0ff */
[----:B------:R-:W-:Y:S06]  /*2b10*/  STL [R1+0xc], R6 ;  /* 0x00000c0601007387 */ /* 0x000fec0000100800 */
[C---:B------:R-:W-:Y:S01]  /*2b20*/  HMMA.16816.F32 R16, R196.reuse, R64, R60 ;  /* 0x00000040c410723c */ /* 0x040fe2000000183c */
[----:B------:R-:W-:Y:S07]  /*2b30*/  LDSM.16.M88.4 R60, [R134+0x13900] ;  /* 0x01390000863c783b */ /* 0x000fee0000000200 */
[----:B------:R-:W-:Y:S01]  /*2b40*/  HMMA.16816.F32 R12, R196, R66, R44 ;  /* 0x00000042c40c723c */ /* 0x000fe2000000182c */
[----:B------:R-:W2:Y:S01]  /*2b50*/  LDSM.16.M88.4 R64, [R134+0x13100] ;  /* 0x013100008640783b */ /* 0x000ea20000000200 */
[----:B-1----:R-:W-:-:S05]  /*2b60*/  IADD3 R2, R111, 0x7800, RZ ;  /* 0x000078006f027810 */ /* 0x002fca0007ffe0ff */
[----:B------:R-:W-:Y:S01]  /*2b70*/  STL [R1+0x4], R2 ;  /* 0x0000040201007387 */ /* 0x000fe20000100800 */
[C---:B------:R-:W-:Y:S03]  /*2b80*/  HMMA.16816.F32 R8, R196.reuse, R52, R40 ;  /* 0x00000034c408723c */ /* 0x040fe60000001828 */
[----:B------:R-:W-:Y:S05]  /*2b90*/  STL [R1+0x8], R3 ;  /* 0x0000080301007387 */ /* 0x000fea0000100800 */
[C---:B------:R-:W-:Y:S08]  /*2ba0*/  HMMA.16816.F32 R52, R196.reuse, R54, R36 ;  /* 0x00000036c434723c */ /* 0x040ff00000001824 */
[C---:B---3--:R-:W-:Y:S01]  /*2bb0*/  HMMA.16816.F32 R48, R196.reuse, R56, R32 ;  /* 0x00000038c430723c */ /* 0x048fe20000001820 */
[----:B------:R-:W-:Y:S07]  /*2bc0*/  LDSM.16.M88.4 R32, [R111+0x2800] ;  /* 0x002800006f20783b */ /* 0x000fee0000000200 */
[----:B------:R-:W-:Y:S01]  /*2bd0*/  HMMA.16816.F32 R44, R196, R58, R28 ;  /* 0x0000003ac42c723c */ /* 0x000fe2000000181c */
[----:B------:R-:W1:Y:S07]  /*2be0*/  LDSM.16.M88.4 R56, [R111+0x2000] ;  /* 0x002000006f38783b */ /* 0x000e6e0000000200 */
[C---:B------:R-:W-:Y:S08]  /*2bf0*/  HMMA.16816.F32 R40, R200.reuse, R72, R24 ;  /* 0x00000048c828723c */ /* 0x040ff00000001818 */
[C---:B------:R-:W-:Y:S01]  /*2c00*/  HMMA.16816.F32 R36, R200.reuse, R74, R20 ;  /* 0x0000004ac824723c */ /* 0x040fe20000001814 */
[----:B------:R-:W3:Y:S04]  /*2c10*/  LDSM.16.M88.4 R20, [R111+0x3000] ;  /* 0x003000006f14783b */ /* 0x000ee80000000200 */
[----:B------:R-:W-:Y:S03]  /*2c20*/  LDSM.16.M88.4 R72, [R252+0x13100] ;  /* 0x01310000fc48783b */ /* 0x000fe60000000200 */
[C---:B------:R-:W-:Y:S08]  /*2c30*/  HMMA.16816.F32 R28, R200.reuse, R68, R16 ;  /* 0x00000044c81c723c */ /* 0x040ff00000001810 */
[C---:B------:R-:W-:Y:S01]  /*2c40*/  HMMA.16816.F32 R24, R200.reuse, R70, R12 ;  /* 0x00000046c818723c */ /* 0x040fe2000000180c */
[----:B------:R-:W-:Y:S07]  /*2c50*/  LDSM.16.M88.4 R68, [R252+0x12900] ;  /* 0x01290000fc44783b */ /* 0x000fee0000000200 */
[C---:B--2---:R-:W-:Y:S08]  /*2c60*/  HMMA.16816.F32 R16, R200.reuse, R64, R8 ;  /* 0x00000040c810723c */ /* 0x044ff00000001808 */
[C---:B------:R-:W-:Y:S01]  /*2c70*/  HMMA.16816.F32 R12, R200.reuse, R66, R52 ;  /* 0x00000042c80c723c */ /* 0x040fe20000001834 */
[----:B------:R-:W2:Y:S07]  /*2c80*/  LDSM.16.M88.4 R64, [R111+0x3800] ;  /* 0x003800006f40783b */ /* 0x000eae0000000200 */
[C---:B------:R-:W-:Y:S01]  /*2c90*/  HMMA.16816.F32 R8, R200.reuse, R60, R48 ;  /* 0x0000003cc808723c */ /* 0x040fe20000001830 */
[----:B------:R-:W4:Y:S07]  /*2ca0*/  LDSM.16.M88.4 R48, [R252+0x12100] ;  /* 0x01210000fc30783b */ /* 0x000f2e0000000200 */
[----:B------:R-:W-:Y:S01]  /*2cb0*/  HMMA.16816.F32 R44, R200, R62, R44 ;  /* 0x0000003ec82c723c */ /* 0x000fe2000000182c */
[----:B------:R-:W-:Y:S07]  /*2cc0*/  LDSM.16.M88.4 R60, [R249+0x2800] ;  /* 0x00280000f93c783b */ /* 0x000fee0000000200 */
[C---:B-1----:R-:W-:Y:S08]  /*2cd0*/  HMMA.16816.F32 R40, R204.reuse, R56, R40 ;  /* 0x00000038cc28723c */ /* 0x042ff00000001828 */
[C---:B------:R-:W-:Y:S01]  /*2ce0*/  HMMA.16816.F32 R52, R204.reuse, R58, R36 ;  /* 0x0000003acc34723c */ /* 0x040fe20000001824 */
[----:B------:R-:W-:Y:S07]  /*2cf0*/  LDSM.16.M88.4 R56, [R249+0x3000] ;  /* 0x00300000f938783b */ /* 0x000fee0000000200 */
[C---:B------:R-:W-:Y:S08]  /*2d00*/  HMMA.16816.F32 R36, R204.reuse, R32, R28 ;  /* 0x00000020cc24723c */ /* 0x040ff0000000181c */
[C---:B------:R-:W-:Y:S08]  /*2d10*/  HMMA.16816.F32 R32, R204.reuse, R34, R24 ;  /* 0x00000022cc20723c */ /* 0x040ff00000001818 */
[C---:B---3--:R-:W-:Y:S08]  /*2d20*/  HMMA.16816.F32 R28, R204.reuse, R20, R16 ;  /* 0x00000014cc1c723c */ /* 0x048ff00000001810 */
[C---:B------:R-:W-:Y:S01]  /*2d30*/  HMMA.16816.F32 R24, R204.reuse, R22, R12 ;  /* 0x00000016cc18723c */ /* 0x040fe2000000180c */
[----:B------:R-:W1:Y:S07]  /*2d40*/  LDSM.16.M88.4 R20, [R252+0x13900] ;  /* 0x01390000fc14783b */ /* 0x000e6e0000000200 */
[C---:B--2---:R-:W-:Y:S08]  /*2d50*/  HMMA.16816.F32 R16, R204.reuse, R64, R8 ;  /* 0x00000040cc10723c */ /* 0x044ff00000001808 */
[----:B------:R-:W-:Y:S01]  /*2d60*/  HMMA.16816.F32 R12, R204, R66, R44 ;  /* 0x00000042cc0c723c */ /* 0x000fe2000000182c */
[----:B------:R-:W2:Y:S07]  /*2d70*/  LDSM.16.M88.4 R64, [R249+0x2000] ;  /* 0x00200000f940783b */ /* 0x000eae0000000200 */
[C---:B----4-:R-:W-:Y:S08]  /*2d80*/  HMMA.16816.F32 R8, R208.reuse, R48, R40 ;  /* 0x00000030d008723c */ /* 0x050ff00000001828 */
[C---:B------:R-:W-:Y:S08]  /*2d90*/  HMMA.16816.F32 R52, R208.reuse, R50, R52 ;  /* 0x00000032d034723c */ /* 0x040ff00000001834 */
[C---:B------:R-:W-:Y:S08]  /*2da0*/  HMMA.16816.F32 R48, R208.reuse, R68, R36 ;  /* 0x00000044d030723c */ /* 0x040ff00000001824 */
[C---:B------:R-:W-:Y:S01]  /*2db0*/  HMMA.16816.F32 R44, R208.reuse, R70, R32 ;  /* 0x00000046d02c723c */ /* 0x040fe20000001820 */
[----:B------:R-:W3:Y:S07]  /*2dc0*/  LDSM.16.M88.4 R68, [R249+0x3800] ;  /* 0x00380000f944783b */ /* 0x000eee0000000200 */
[C---:B------:R-:W-:Y:S08]  /*2dd0*/  HMMA.16816.F32 R40, R208.reuse, R72, R28 ;  /* 0x00000048d028723c */ /* 0x040ff0000000181c */
[C---:B------:R-:W-:Y:S01]  /*2de0*/  HMMA.16816.F32 R36, R208.reuse, R74, R24 ;  /* 0x0000004ad024723c */ /* 0x040fe20000001818 */
[----:B------:R-:W-:Y:S07]  /*2df0*/  LDSM.16.M88.4 R72, [R134+0x14900] ;  /* 0x014900008648783b */ /* 0x000fee0000000200 */
[----:B-1----:R-:W-:Y:S08]  /*2e00*/  HMMA.16816.F32 R28, R208, R22, R12 ;  /* 0x00000016d01c723c */ /* 0x002ff0000000180c */
[----:B--2---:R-:W-:Y:S08]  /*2e10*/  HMMA.16816.F32 R24, R212, R64, R8 ;  /* 0x00000040d418723c */ /* 0x004ff00000001808 */
[----:B------:R-:W-:Y:S08]  /*2e20*/  HMMA.16816.F32 R32, R208, R20, R16 ;  /* 0x00000014d020723c */ /* 0x000ff00000001810 */
[C---:B------:R-:W-:Y:S01]  /*2e30*/  HMMA.16816.F32 R20, R212.reuse, R66, R52 ;  /* 0x00000042d414723c */ /* 0x040fe20000001834 */
[----:B------:R-:W1:Y:S04]  /*2e40*/  LDSM.16.M88.4 R52, [R134+0x15100] ;  /* 0x015100008634783b */ /* 0x000e680000000200 */
[----:B------:R-:W2:Y:S03]  /*2e50*/  LDSM.16.M88.4 R64, [R134+0x15900] ;  /* 0x015900008640783b */ /* 0x000ea60000000200 */
[C---:B------:R-:W-:Y:S08]  /*2e60*/  HMMA.16816.F32 R8, R212.reuse, R56, R40 ;  /* 0x00000038d408723c */ /* 0x040ff00000001828 */
[C---:B---3--:R-:W-:Y:S08]  /*2e70*/  HMMA.16816.F32 R28, R212.reuse, R70, R28 ;  /* 0x00000046d41c723c */ /* 0x048ff0000000181c */
[----:B------:R-:W-:Y:S08]  /*2e80*/  HMMA.16816.F32 R16, R212, R60, R48 ;  /* 0x0000003cd410723c */ /* 0x000ff00000001830 */
[----:B------:R-:W-:Y:S08]  /*2e90*/  HMMA.16816.F32 R24, R216, R76, R24 ;  /* 0x0000004cd818723c */ /* 0x000ff00000001818 */
[C---:B------:R-:W-:Y:S01]  /*2ea0*/  HMMA.16816.F32 R12, R212.reuse, R62, R44 ;  /* 0x0000003ed40c723c */ /* 0x040fe2000000182c */
[----:B------:R-:W3:Y:S07]  /*2eb0*/  LDSM.16.M88.4 R60, [R111+0x4800] ;  /* 0x004800006f3c783b */ /* 0x000eee0000000200 */
[C---:B------:R-:W-:Y:S01]  /*2ec0*/  HMMA.16816.F32 R36, R212.reuse, R58, R36 ;  /* 0x0000003ad424723c */ /* 0x040fe20000001824 */
[----:B------:R-:W4:Y:S07]  /*2ed0*/  LDSM.16.M88.4 R56, [R111+0x5000] ;  /* 0x005000006f38783b */ /* 0x000f2e0000000200 */
[----:B------:R-:W-:Y:S01]  /*2ee0*/  HMMA.16816.F32 R32, R212, R68, R32 ;  /* 0x00000044d420723c */ /* 0x000fe20000001820 */
[----:B------:R-:W-:Y:S07]  /*2ef0*/  LDSM.16.M88.4 R68, [R252+0x15100] ;  /* 0x01510000fc44783b */ /* 0x000fee0000000200 */
[C---:B------:R-:W-:Y:S01]  /*2f00*/  HMMA.16816.F32 R48, R216.reuse, R78, R20 ;  /* 0x0000004ed830723c */ /* 0x040fe20000001814 */
[----:B------:R-:W-:Y:S07]  /*2f10*/  LDSM.16.M88.4 R76, [R252+0x15900] ;  /* 0x01590000fc4c783b */ /* 0x000fee0000000200 */
[C---:B-1----:R-:W-:Y:S08]  /*2f20*/  HMMA.16816.F32 R20, R216.reuse, R52, R8 ;  /* 0x00000034d814723c */ /* 0x042ff00000001808 */
[C---:B--2---:R-:W-:Y:S08]  /*2f30*/  HMMA.16816.F32 R8, R216.reuse, R66, R28 ;  /* 0x00000042d808723c */ /* 0x044ff0000000181c */
[----:B------:R-:W-:Y:S08]  /*2f40*/  HMMA.16816.F32 R44, R216, R72, R16 ;  /* 0x00000048d82c723c */ /* 0x000ff00000001810 */
[----:B------:R-:W-:Y:S01]  /*2f50*/  HMMA.16816.F32 R28, R220, R80, R24 ;  /* 0x00000050dc1c723c */ /* 0x000fe20000001818 */
[----:B------:R-:W1:Y:S07]  /*2f60*/  LDSM.16.M88.4 R24, [R111+0x5800] ;  /* 0x005800006f18783b */ /* 0x000e6e0000000200 */
[C---:B------:R-:W-:Y:S01]  /*2f70*/  HMMA.16816.F32 R40, R216.reuse, R74, R12 ;  /* 0x0000004ad828723c */ /* 0x040fe2000000180c */
[----:B------:R-:W2:Y:S07]  /*2f80*/  LDSM.16.M88.4 R72, [R252+0x14900] ;  /* 0x01490000fc48783b */ /* 0x000eae0000000200 */
[C---:B------:R-:W-:Y:S08]  /*2f90*/  HMMA.16816.F32 R16, R216.reuse, R54, R36 ;  /* 0x00000036d810723c */ /* 0x040ff00000001824 */
[----:B------:R-:W-:Y:S01]  /*2fa0*/  HMMA.16816.F32 R12, R216, R64, R32 ;  /* 0x00000040d80c723c */ /* 0x000fe20000001820 */
[----:B------:R-:W5:Y:S07]  /*2fb0*/  LDSM.16.M88.4 R32, [R252+0x14100] ;  /* 0x01410000fc20783b */ /* 0x000f6e0000000200 */
[C---:B---3--:R-:W-:Y:S08]  /*2fc0*/  HMMA.16816.F32 R52, R220.reuse, R60, R44 ;  /* 0x0000003cdc34723c */ /* 0x048ff0000000182c */
[C---:B------:R-:W-:Y:S01]  /*2fd0*/  HMMA.16816.F32 R36, R220.reuse, R82, R48 ;  /* 0x00000052dc24723c */ /* 0x040fe20000001830 */
[----:B------:R-:W-:Y:S07]  /*2fe0*/  LDSM.16.M88.4 R80, [R134+0x16900] ;  /* 0x016900008650783b */ /* 0x000fee0000000200 */
[C---:B------:R-:W-:Y:S01]  /*2ff0*/  HMMA.16816.F32 R44, R220.reuse, R62, R40 ;  /* 0x0000003edc2c723c */ /* 0x040fe20000001828 */
[----:B------:R-:W-:Y:S07]  /*3000*/  LDSM.16.M88.4 R60, [R249+0x4800] ;  /* 0x00480000f93c783b */ /* 0x000fee0000000200 */
[C---:B----4-:R-:W-:Y:S01]  /*3010*/  HMMA.16816.F32 R40, R220.reuse, R58, R16 ;  /* 0x0000003adc28723c */ /* 0x050fe20000001810 */
[----:B------:R-:W3:Y:S07]  /*3020*/  LDSM.16.M88.4 R16, [R249+0x4000] ;  /* 0x00400000f910783b */ /* 0x000eee0000000200 */
[C---:B------:R-:W-:Y:S01]  /*3030*/  HMMA.16816.F32 R48, R220.reuse, R56, R20 ;  /* 0x00000038dc30723c */ /* 0x040fe20000001814 */
[----:B------:R-:W-:Y:S07]  /*3040*/  LDSM.16.M88.4 R56, [R249+0x5800] ;  /* 0x00580000f938783b */ /* 0x000fee0000000200 */
[C---:B-1----:R-:W-:Y:S08]  /*3050*/  HMMA.16816.F32 R64, R220.reuse, R24, R12 ;  /* 0x00000018dc40723c */ /* 0x042ff0000000180c */
[----:B------:R-:W-:Y:S08]  /*3060*/  HMMA.16816.F32 R20, R220, R26, R8 ;  /* 0x0000001adc14723c */ /* 0x000ff00000001808 */
[C---:B--2---:R-:W-:Y:S01]  /*3070*/  HMMA.16816.F32 R24, R224.reuse, R72, R52 ;  /* 0x00000048e018723c */ /* 0x044fe20000001834 */
[----:B------:R-:W1:Y:S07]  /*3080*/  LDSM.16.M88.4 R52, [R249+0x5000] ;  /* 0x00500000f934783b */ /* 0x000e6e0000000200 */
[C---:B-----5:R-:W-:Y:S08]  /*3090*/  HMMA.16816.F32 R12, R224.reuse, R32, R28 ;  /* 0x00000020e00c723c */ /* 0x060ff0000000181c */
[C---:B------:R-:W-:Y:S08]  /*30a0*/  HMMA.16816.F32 R8, R224.reuse, R34, R36 ;  /* 0x00000022e008723c */ /* 0x040ff00000001824 */
[C---:B------:R-:W-:Y:S01]  /*30b0*/  HMMA.16816.F32 R32, R224.reuse, R74, R44 ;  /* 0x0000004ae020723c */ /* 0x040fe2000000182c */
[----:B------:R-:W-:Y:S07]  /*30c0*/  LDSM.16.M88.4 R72, [R111+0x6000] ;  /* 0x006000006f48783b */ /* 0x000fee0000000200 */
[C---:B------:R-:W-:Y:S08]  /*30d0*/  HMMA.16816.F32 R44, R224.reuse, R70, R40 ;  /* 0x00000046e02c723c */ /* 0x040ff00000001828 */
[C---:B------:R-:W-:Y:S01]  /*30e0*/  HMMA.16816.F32 R48, R224.reuse, R68, R48 ;  /* 0x00000044e030723c */ /* 0x040fe20000001830 */
[----:B------:R-:W-:Y:S07]  /*30f0*/  LDSM.16.M88.4 R68, [R134+0x17900] ;  /* 0x017900008644783b */ /* 0x000fee0000000200 */
[C---:B------:R-:W-:Y:S01]  /*3100*/  HMMA.16816.F32 R40, R224.reuse, R76, R64 ;  /* 0x0000004ce028723c */ /* 0x040fe20000001840 */
[----:B------:R-:W2:Y:S07]  /*3110*/  LDSM.16.M88.4 R64, [R134+0x16100] ;  /* 0x016100008640783b */ /* 0x000eae0000000200 */
[----:B------:R-:W-:Y:S01]  /*3120*/  HMMA.16816.F32 R36, R224, R78, R20 ;  /* 0x0000004ee024723c */ /* 0x000fe20000001814 */
[----:B------:R-:W4:Y:S07]  /*3130*/  LDSM.16.M88.4 R76, [R111+0x6800] ;  /* 0x006800006f4c783b */ /* 0x000f2e0000000200 */
[C---:B---3--:R-:W-:Y:S08]  /*3140*/  HMMA.16816.F32 R28, R228.reuse, R16, R12 ;  /* 0x00000010e41c723c */ /* 0x048ff0000000180c */
[C---:B------:R-:W-:Y:S08]  /*3150*/  HMMA.16816.F32 R20, R228.reuse, R18, R8 ;  /* 0x00000012e414723c */ /* 0x040ff00000001808 */
[C---:B------:R-:W-:Y:S08]  /*3160*/  HMMA.16816.F32 R16, R228.reuse, R60, R24 ;  /* 0x0000003ce410723c */ /* 0x040ff00000001818 */
[C---:B------:R-:W-:Y:S01]  /*3170*/  HMMA.16816.F32 R12, R228.reuse, R62, R32 ;  /* 0x0000003ee40c723c */ /* 0x040fe20000001820 */
[----:B------:R-:W-:Y:S07]  /*3180*/  LDSM.16.M88.4 R32, [R111+0x7800] ;  /* 0x007800006f20783b */ /* 0x000fee0000000200 */
[C---:B-1----:R-:W-:Y:S08]  /*3190*/  HMMA.16816.F32 R8, R228.reuse, R52, R48 ;  /* 0x00000034e408723c */ /* 0x042ff00000001830 */
[C---:B------:R-:W-:Y:S08]  /*31a0*/  HMMA.16816.F32 R60, R228.reuse, R56, R40 ;  /* 0x00000038e43c723c */ /* 0x040ff00000001828 */
[C---:B------:R-:W-:Y:S08]  /*31b0*/  HMMA.16816.F32 R24, R228.reuse, R54, R44 ;  /* 0x00000036e418723c */ /* 0x040ff0000000182c */
[----:B------:R-:W-:Y:S01]  /*31c0*/  HMMA.16816.F32 R56, R228, R58, R36 ;  /* 0x0000003ae438723c */ /* 0x000fe20000001824 */
[----:B------:R-:W1:Y:S07]  /*31d0*/  LDSM.16.M88.4 R36, [R111+0x7000] ;  /* 0x007000006f24783b */ /* 0x000e6e0000000200 */
[C---:B--2---:R-:W-:Y:S08]  /*31e0*/  HMMA.16816.F32 R52, R232.reuse, R64, R28 ;  /* 0x00000040e834723c */ /* 0x044ff0000000181c */
[C---:B------:R-:W-:Y:S08]  /*31f0*/  HMMA.16816.F32 R48, R232.reuse, R66, R20 ;  /* 0x00000042e830723c */ /* 0x040ff00000001814 */
[C---:B------:R-:W-:Y:S08]  /*3200*/  HMMA.16816.F32 R44, R232.reuse, R80, R16 ;  /* 0x00000050e82c723c */ /* 0x040ff00000001810 */
[C---:B------:R-:W-:Y:S08]  /*3210*/  HMMA.16816.F32 R28, R232.reuse, R84, R8 ;  /* 0x00000054e81c723c */ /* 0x040ff00000001808 */
[C---:B------:R-:W-:Y:S08]  /*3220*/  HMMA.16816.F32 R20, R232.reuse, R68, R60 ;  /* 0x00000044e814723c */ /* 0x040ff0000000183c */
[C---:B------:R-:W-:Y:S01]  /*3230*/  HMMA.16816.F32 R40, R232.reuse, R82, R12 ;  /* 0x00000052e828723c */ /* 0x040fe2000000180c */
[----:B------:R-:W2:Y:S07]  /*3240*/  LDSM.16.M88.4 R80, [R252+0x16100] ;  /* 0x01610000fc50783b */ /* 0x000eae0000000200 */
[C---:B------:R-:W-:Y:S01]  /*3250*/  HMMA.16816.F32 R24, R232.reuse, R86, R24 ;  /* 0x00000056e818723c */ /* 0x040fe20000001818 */
[----:B------:R-:W3:Y:S07]  /*3260*/  LDSM.16.M88.4 R84, [R252+0x17100] ;  /* 0x01710000fc54783b */ /* 0x000eee0000000200 */
[----:B------:R-:W-:Y:S08]  /*3270*/  HMMA.16816.F32 R16, R232, R70, R56 ;  /* 0x00000046e810723c */ /* 0x000ff00000001838 */
[C---:B------:R-:W-:Y:S01]  /*3280*/  HMMA.16816.F32 R12, R236.reuse, R72, R52 ;  /* 0x00000048ec0c723c */ /* 0x040fe20000001834 */
[----:B------:R-:W5:Y:S07]  /*3290*/  LDSM.16.M88.4 R52, [R249+0x6000] ;  /* 0x00600000f934783b */ /* 0x000f6e0000000200 */
[C---:B------:R-:W-:Y:S08]  /*32a0*/  HMMA.16816.F32 R8, R236.reuse, R74, R48 ;  /* 0x0000004aec08723c */ /* 0x040ff00000001830 */
[C---:B----4-:R-:W-:Y:S01]  /*32b0*/  HMMA.16816.F32 R68, R236.reuse, R76, R44 ;  /* 0x0000004cec44723c */ /* 0x050fe2000000182c */
[----:B------:R-:W4:Y:S07]  /*32c0*/  LDSM.16.M88.4 R44, [R249+0x6800] ;  /* 0x00680000f92c783b */ /* 0x000f2e0000000200 */
[C---:B-1----:R-:W-:Y:S08]  /*32d0*/  HMMA.16816.F32 R72, R236.reuse, R36, R28 ;  /* 0x00000024ec48723c */ /* 0x042ff0000000181c */
[C---:B------:R-:W-:Y:S08]  /*32e0*/  HMMA.16816.F32 R60, R236.reuse, R32, R20 ;  /* 0x00000020ec3c723c */ /* 0x040ff00000001814 */
[C---:B------:R-:W-:Y:S01]  /*32f0*/  HMMA.16816.F32 R76, R236.reuse, R78, R40 ;  /* 0x0000004eec4c723c */ /* 0x040fe20000001828 */
[----:B------:R-:W1:Y:S07]  /*3300*/  LDSM.16.M88.4 R40, [R249+0x7000] ;  /* 0x00700000f928783b */ /* 0x000e6e0000000200 */
[----:B------:R-:W-:Y:S01]  /*3310*/  HMMA.16816.F32 R64, R236, R38, R24 ;  /* 0x00000026ec40723c */ /* 0x000fe20000001818 */
[----:B------:R-:W1:Y:S01]  /*3320*/  LDSM.16.M88.4 R36, [R249+0x7800] ;  /* 0x00780000f924783b */ /* 0x000e620000000200 */
[----:B------:R-:W-:-:S06]  /*3330*/  DEPBAR.LE SB0, 0x0 ;  /* 0x000080000000791a */ /* 0x000fcc0000000000 */
[----:B------:R-:W-:Y:S08]  /*3340*/  HMMA.16816.F32 R56, R236, R34, R16 ;  /* 0x00000022ec38723c */ /* 0x000ff00000001810 */
[C---:B--2---:R-:W-:Y:S08]  /*3350*/  HMMA.16816.F32 R48, R240.reuse, R80, R12 ;  /* 0x00000050f030723c */ /* 0x044ff0000000180c */
[C---:B------:R-:W-:Y:S08]  /*3360*/  HMMA.16816.F32 R32, R240.reuse, R82, R8 ;  /* 0x00000052f020723c */ /* 0x040ff00000001808 */
[C---:B------:R-:W-:Y:S08]  /*3370*/  HMMA.16816.F32 R28, R240.reuse, R92, R68 ;  /* 0x0000005cf01c723c */ /* 0x040ff00000001844 */
[C---:B---3--:R-:W-:Y:S08]  /*3380*/  HMMA.16816.F32 R20, R240.reuse, R84, R72 ;  /* 0x00000054f014723c */ /* 0x048ff00000001848 */
[C---:B------:R-:W-:Y:S08]  /*3390*/  HMMA.16816.F32 R12, R240.reuse, R88, R60 ;  /* 0x00000058f00c723c */ /* 0x040ff0000000183c */
[C---:B------:R-:W-:Y:S08]  /*33a0*/  HMMA.16816.F32 R24, R240.reuse, R94, R76 ;  /* 0x0000005ef018723c */ /* 0x040ff0000000184c */
[C---:B------:R-:W-:Y:S08]  /*33b0*/  HMMA.16816.F32 R16, R240.reuse, R86, R64 ;  /* 0x00000056f010723c */ /* 0x040ff00000001840 */
[----:B------:R-:W-:Y:S08]  /*33c0*/  HMMA.16816.F32 R8, R240, R90, R56 ;  /* 0x0000005af008723c */ /* 0x000ff00000001838 */
[C---:B-----5:R-:W-:Y:S08]  /*33d0*/  HMMA.16816.F32 R56, R244.reuse, R52, R48 ;  /* 0x00000034f438723c */ /* 0x060ff00000001830 */
[C---:B------:R-:W-:Y:S08]  /*33e0*/  HMMA.16816.F32 R52, R244.reuse, R54, R32 ;  /* 0x00000036f434723c */ /* 0x040ff00000001820 */
[C---:B----4-:R-:W-:Y:S08]  /*33f0*/  HMMA.16816.F32 R48, R244.reuse, R44, R28 ;  /* 0x0000002cf430723c */ /* 0x050ff0000000181c */
[C---:B-1----:R-:W-:Y:S08]  /*3400*/  HMMA.16816.F32 R32, R244.reuse, R40, R20 ;  /* 0x00000028f420723c */ /* 0x042ff00000001814 */
[C---:B------:R-:W-:Y:S08]  /*3410*/  HMMA.16816.F32 R28, R244.reuse, R36, R12 ;  /* 0x00000024f41c723c */ /* 0x040ff0000000180c */
[C---:B------:R-:W-:Y:S08]  /*3420*/  HMMA.16816.F32 R44, R244.reuse, R46, R24 ;  /* 0x0000002ef42c723c */ /* 0x040ff00000001818 */
[C---:B------:R-:W-:Y:S08]  /*3430*/  HMMA.16816.F32 R40, R244.reuse, R42, R16 ;  /* 0x0000002af428723c */ /* 0x040ff00000001810 */
[----:B------:R-:W-:Y:S01]  /*3440*/  HMMA.16816.F32 R36, R244, R38, R8 ;  /* 0x00000026f424723c */ /* 0x000fe20000001808 */
[----:B------:R-:W-:Y:S06]  /*3450*/  BAR.SYNC.DEFER_BLOCKING 0x0 ;  /* 0x0000000000007b1d */ /* 0x000fec0000010000 */
[----:B------:R-:W-:Y:S05]  /*3460*/  @P0 BRA `(.L_x_611) ;  /* 0x0000052000000947 */ /* 0x000fea0003800000 */
[----:B------:R-:W-:Y:S01]  /*3470*/  ULEA UR4, UR6, UR12, 0x6 ;  /* 0x0000000c06047291 */ /* 0x000fe2000f8e303f */
[----:B------:R-:W-:Y:S01]  /*3480*/  IMAD.MOV.U32 R9, RZ, RZ, RZ ;  /* 0x000000ffff097224 */ /* 0x000fe200078e00ff */
[----:B------:R-:W-:-:S04]  /*3490*/  P2R R11, PR, RZ, 0x8 ;  /* 0x00000008ff0b7803 */ /* 0x000fc80000000000 */
        /* <DEDUP_REMOVED lines=12> */
[----:B------:R-:W-:Y:S01]  /*3560*/  IMAD.SHL.U32 R60, R108, 0x2, RZ ;  /* 0x000000026c3c7824 */ /* 0x000fe200078e00ff */
[----:B------:R-:W-:Y:S01]  /*3570*/  SEL R26, RZ, 0x10, P5 ;  /* 0x00000010ff1a7807 */ /* 0x000fe20002800000 */
[----:B------:R-:W-:Y:S01]  /*3580*/  IMAD R10, R2, c[0x0][0x2b8], R3 ;  /* 0x0000ae00020a7a24 */ /* 0x000fe200078e0203 */
[----:B------:R-:W-:Y:S01]  /*3590*/  IADD3 R8, -R27, 0x10, RZ ;  /* 0x000000101b087810 */ /* 0x000fe20007ffe1ff */
[----:B------:R-:W-:Y:S01]  /*35a0*/  IMAD.SHL.U32 R20, R104, 0x2, RZ ;  /* 0x0000000268147824 */ /* 0x000fe200078e00ff */
[----:B------:R-:W-:Y:S01]  /*35b0*/  SEL R25, RZ, 0x10, P4 ;  /* 0x00000010ff197807 */ /* 0x000fe20002000000 */
[----:B------:R-:W-:Y:S01]  /*35c0*/  IMAD.SHL.U32 R22, R102, 0x2, RZ ;  /* 0x0000000266167824 */ /* 0x000fe200078e00ff */
[----:B------:R-:W-:Y:S01]  /*35d0*/  SHF.R.S32.HI R2, RZ, 0x1f, R10 ;  /* 0x0000001fff027819 */ /* 0x000fe2000001140a */
[----:B------:R3:W-:Y:S01]  /*35e0*/  STL [R1+0x4c], R10 ;  /* 0x00004c0a01007387 */ /* 0x0007e20000100800 */
[----:B------:R-:W-:-:S02]  /*35f0*/  LOP3.LUT R8, R8, 0xf, RZ, 0xc0, !PT ;  /* 0x0000000f08087812 */ /* 0x000fc400078ec0ff */
[----:B------:R-:W-:Y:S02]  /*3600*/  SHF.L.U64.HI R21, R106, 0x1, R107 ;  /* 0x000000016a157819 */ /* 0x000fe4000001026b */
[----:B------:R-:W-:Y:S02]  /*3610*/  SHF.L.U64.HI R23, R104, 0x1, R105 ;  /* 0x0000000168177819 */ /* 0x000fe40000010269 */
[----:B------:R-:W-:Y:S01]  /*3620*/  SHF.L.U64.HI R24, R102, 0x1, R103 ;  /* 0x0000000166187819 */ /* 0x000fe20000010267 */
[----:B-1----:R-:W-:Y:S02]  /*3630*/  IMAD R6, R2, c[0x0][0x1e0], RZ ;  /* 0x0000780002067a24 */ /* 0x002fe400078e02ff */
[----:B------:R-:W-:-:S04]  /*3640*/  IMAD.WIDE.U32 R2, R10, c[0x0][0x1e0], RZ ;  /* 0x000078000a027a25 */ /* 0x000fc800078e00ff */
[----:B------:R-:W-:-:S04]  /*3650*/  IMAD R6, R10, c[0x0][0x1e4], R6 ;  /* 0x000079000a067a24 */ /* 0x000fc800078e0206 */
[----:B------:R-:W-:Y:S01]  /*3660*/  IMAD.IADD R3, R3, 0x1, R6 ;  /* 0x0000000103037824 */ /* 0x000fe200078e0206 */
[----:B---3--:R-:W-:-:S04]  /*3670*/  IADD3 R10, -R26, 0x10, RZ ;  /* 0x000000101a0a7810 */ /* 0x008fc80007ffe1ff */
[----:B------:R-:W-:Y:S02]  /*3680*/  LOP3.LUT R10, R10, 0xf, RZ, 0xc0, !PT ;  /* 0x0000000f0a0a7812 */ /* 0x000fe400078ec0ff */
[----:B--2---:R-:W-:Y:S01]  /*3690*/  SHF.R.S32.HI R6, RZ, 0x1f, R9 ;  /* 0x0000001fff067819 */ /* 0x004fe20000011409 */
[----:B------:R-:W-:Y:S01]  /*36a0*/  IMAD.WIDE.U32 R2, R9, c[0x0][0x1f0], R2 ;  /* 0x00007c0009027a25 */ /* 0x000fe200078e0002 */
[----:B------:R1:W-:Y:S03]  /*36b0*/  STL [R1+0x48], R9 ;  /* 0x0000480901007387 */ /* 0x0003e60000100800 */
[----:B------:R-:W-:Y:S01]  /*36c0*/  IMAD R6, R6, c[0x0][0x1f0], RZ ;  /* 0x00007c0006067a24 */ /* 0x000fe200078e02ff */
[----:B------:R-:W-:-:S03]  /*36d0*/  IADD3 R2, P0, R2, UR22, RZ ;  /* 0x0000001602027c10 */ /* 0x000fc6000ff1e0ff */
[----:B------:R-:W-:-:S05]  /*36e0*/  IMAD R6, R9, c[0x0][0x1f4], R6 ;  /* 0x00007d0009067a24 */ /* 0x000fca00078e0206 */
[----:B------:R-:W-:Y:S02]  /*36f0*/  IADD3.X R3, R3, UR20, R6, P0, !PT ;  /* 0x0000001403037c10 */ /* 0x000fe400087fe406 */
[----:B------:R-:W-:-:S04]  /*3700*/  LEA R7, P0, R2, c[0x0][0x1c8], 0x1 ;  /* 0x0000720002077a11 */ /* 0x000fc800078008ff */
[----:B------:R-:W-:Y:S02]  /*3710*/  LEA.HI.X R6, R2, c[0x0][0x1cc], R3, 0x1, P0 ;  /* 0x0000730002067a11 */ /* 0x000fe400000f0c03 */
[----:B------:R-:W2:Y:S04]  /*3720*/  SHFL.IDX PT, R2, R7, 0x1, 0x181f ;  /* 0x00381f0007027f89 */ /* 0x000ea800000e0000 */
[----:B------:R-:W3:Y:S01]  /*3730*/  SHFL.IDX PT, R3, R6, 0x1, 0x181f ;  /* 0x00381f0006037f89 */ /* 0x000ee200000e0000 */
[----:B-1----:R-:W-:Y:S02]  /*3740*/  SHF.L.U64.HI R9, R108, 0x1, R109 ;  /* 0x000000016c097819 */ /* 0x002fe4000001026d */
[----:B--2---:R-:W-:Y:S01]  /*3750*/  IADD3 R18, P3, P0, R8, R2, R60 ;  /* 0x0000000208127210 */ /* 0x004fe2000787e03c */
[----:B------:R-:W-:-:S03]  /*3760*/  IMAD.SHL.U32 R8, R106, 0x2, RZ ;  /* 0x000000026a087824 */ /* 0x000fc600078e00ff */
[-C--:B---3--:R-:W-:Y:S02]  /*3770*/  IADD3.X R19, RZ, R3.reuse, R9, P3, P0 ;  /* 0x00000003ff137210 */ /* 0x088fe40001fe0409 */
[----:B------:R-:W-:Y:S02]  /*3780*/  IADD3 R16, P3, P0, R10, R2, R8 ;  /* 0x000000020a107210 */ /* 0x000fe4000787e008 */
[----:B------:R-:W-:Y:S02]  /*3790*/  IADD3 R10, -R25, 0x10, RZ ;  /* 0x00000010190a7810 */ /* 0x000fe40007ffe1ff */
[----:B------:R-:W-:Y:S02]  /*37a0*/  IADD3.X R17, RZ, R3, R21, P3, P0 ;  /* 0x00000003ff117210 */ /* 0x000fe40001fe0415 */
[----:B------:R-:W-:-:S04]  /*37b0*/  LOP3.LUT R10, R10, 0xf, RZ, 0xc0, !PT ;  /* 0x0000000f0a0a7812 */ /* 0x000fc800078ec0ff */
[----:B------:R-:W-:Y:S02]  /*37c0*/  IADD3 R14, P3, P0, R10, R2, R20 ;  /* 0x000000020a0e7210 */ /* 0x000fe4000787e014 */
[----:B------:R-:W-:Y:S02]  /*37d0*/  IADD3 R10, -R100, 0x10, RZ ;  /* 0x00000010640a7810 */ /* 0x000fe40007ffe1ff */
[----:B------:R-:W-:Y:S02]  /*37e0*/  IADD3.X R15, RZ, R3, R23, P3, P0 ;  /* 0x00000003ff0f7210 */ /* 0x000fe40001fe0417 */
[----:B------:R-:W-:-:S04]  /*37f0*/  LOP3.LUT R10, R10, 0xf, RZ, 0xc0, !PT ;  /* 0x0000000f0a0a7812 */ /* 0x000fc800078ec0ff */
[----:B------:R-:W-:Y:S02]  /*3800*/  IADD3 R12, P3, P0, R10, R2, R22 ;  /* 0x000000020a0c7210 */ /* 0x000fe4000787e016 */
[----:B------:R-:W1:Y:S02]  /*3810*/  SHFL.IDX PT, R2, R7, RZ, 0x181f ;  /* 0x00181fff07027589 */ /* 0x000e6400000e0000 */
[----:B------:R-:W-:Y:S02]  /*3820*/  IADD3.X R13, RZ, R3, R24, P3, P0 ;  /* 0x00000003ff0d7210 */ /* 0x000fe40001fe0418 */
[----:B------:R-:W2:Y:S01]  /*3830*/  SHFL.IDX PT, R3, R6, RZ, 0x181f ;  /* 0x00181fff06037589 */ /* 0x000ea200000e0000 */
[----:B------:R-:W-:Y:S02]  /*3840*/  ISETP.NE.AND P3, PT, R11, RZ, PT ;  /* 0x000000ff0b00720c */ /* 0x000fe40003f65270 */
        /* <DEDUP_REMOVED lines=20> */
.L_x_611:
[----:B-1----:R-:W-:Y:S01]  /*3990*/  LOP3.LUT R2, R97, 0xffffffe0, RZ, 0xc0, !PT ;  /* 0xffffffe061027812 */ /* 0x002fe200078ec0ff */
[----:B------:R-:W-:Y:S01]  /*39a0*/  UMOV UR4, 0xffffffc0 ;  /* 0xffffffc000047882 */ /* 0x000fe20000000000 */
[----:B------:R-:W-:Y:S01]  /*39b0*/  LEA.HI R3, R98, R101, RZ, 0x2 ;  /* 0x0000006562037211 */ /* 0x000fe200078f10ff */
[----:B------:R-:W-:Y:S01]  /*39c0*/  UIMAD UR4, UR6, UR4, 0x41 ;  /* 0x00000041060474a4 */ /* 0x000fe2000f8e0204 */
[----:B------:R-:W-:Y:S01]  /*39d0*/  SHF.R.S32.HI R7, RZ, 0x1f, R96 ;  /* 0x0000001fff077819 */ /* 0x000fe20000011460 */
[----:B------:R-:W-:Y:S01]  /*39e0*/  IMAD.IADD R2, R101, 0x1, -R2 ;  /* 0x0000000165027824 */ /* 0x000fe200078e0a02 */
[----:B------:R-:W-:Y:S01]  /*39f0*/  LOP3.LUT R3, R3, 0xfffffffc, RZ, 0xc0, !PT ;  /* 0xfffffffc03037812 */ /* 0x000fe200078ec0ff */
[----:B------:R-:W-:Y:S01]  /*3a00*/  IMAD.SHL.U32 R135, R4, 0x2, RZ ;  /* 0x0000000204877824 */ /* 0x000fe200078e00ff */
[----:B------:R-:W-:Y:S01]  /*3a10*/  LEA.HI R7, R7, R96, RZ, 0x3 ;  /* 0x0000006007077211 */ /* 0x000fe200078f18ff */
[----:B------:R-:W-:Y:S01]  /*3a20*/  @UP1 USHF.L.U32 UR10, UR10, 0x7, URZ ;  /* 0x000000070a0a1899 */ /* 0x000fe2000800063f */
[----:B------:R-:W-:Y:S01]  /*3a30*/  SHF.R.S32.HI R6, RZ, 0x1f, R2 ;  /* 0x0000001fff067819 */ /* 0x000fe20000011402 */
[----:B------:R-:W-:Y:S01]  /*3a40*/  IMAD.IADD R3, R101, 0x1, -R3 ;  /* 0x0000000165037824 */ /* 0x000fe200078e0a03 */
[----:B------:R-:W-:Y:S01]  /*3a50*/  LOP3.LUT R7, R7, 0xffffff8, RZ, 0xc0, !PT ;  /* 0x0ffffff807077812 */ /* 0x000fe200078ec0ff */
[--C-:B------:R-:W-:Y:S01]  /*3a60*/  IMAD R248, R5, 0x2, R135.reuse ;  /* 0x0000000205f87824 */ /* 0x100fe200078e0287 */
[----:B------:R-:W-:Y:S01]  /*3a70*/  LEA.HI R6, R6, R2, RZ, 0x2 ;  /* 0x0000000206067211 */ /* 0x000fe200078f10ff */
[----:B------:R-:W-:Y:S01]  /*3a80*/  IMAD R251, R0, 0x2, R135 ;  /* 0x0000000200fb7824 */ /* 0x000fe200078e0287 */
[----:B------:R-:W-:Y:S01]  /*3a90*/  LEA.HI R8, R3, R3, RZ, 0x1 ;  /* 0x0000000303087211 */ /* 0x000fe200078f08ff */
[----:B------:R-:W-:Y:S01]  /*3aa0*/  IMAD.IADD R9, R96, 0x1, -R7 ;  /* 0x0000000160097824 */ /* 0x000fe200078e0a07 */
[----:B------:R-:W-:Y:S01]  /*3ab0*/  PLOP3.LUT P0, PT, PT, PT, UP1, 0x80, 0x0 ;  /* 0x000000000000781c */ /* 0x000fe20003f0f018 */
[----:B------:R-:W-:Y:S01]  /*3ac0*/  LDSM.16.MT88.4 R24, [R135+0x100] ;  /* 0x000100008718783b */ /* 0x000fe20000004200 */
[----:B------:R-:W-:Y:S01]  /*3ad0*/  LEA.HI.SX32 R7, R6, UR11, 0x1e ;  /* 0x0000000b06077c11 */ /* 0x000fe2000f8ff2ff */
[----:B------:R-:W-:Y:S01]  /*3ae0*/  IMAD R250, R0, 0x2, R248 ;  /* 0x0000000200fa7824 */ /* 0x000fe200078e02f8 */
[----:B------:R-:W-:Y:S01]  /*3af0*/  LOP3.LUT R8, R8, 0x1ffffffe, RZ, 0xc0, !PT ;  /* 0x1ffffffe08087812 */ /* 0x000fe200078ec0ff */
[----:B------:R-:W-:Y:S01]  /*3b00*/  LDSM.16.MT88.4 R64, [R135+0x2100] ;  /* 0x002100008740783b */ /* 0x000fe20000004200 */
[----:B------:R-:W-:Y:S01]  /*3b10*/  LOP3.LUT R6, R6, 0x7ffffffc, RZ, 0xc0, !PT ;  /* 0x7ffffffc06067812 */ /* 0x000fe200078ec0ff */
[----:B------:R-:W-:-:S02]  /*3b20*/  IMAD R7, R9, 0x10, R7 ;  /* 0x0000001009077824 */ /* 0x000fc400078e0207 */
[----:B------:R-:W-:Y:S01]  /*3b30*/  IMAD.IADD R3, R3, 0x1, -R8 ;  /* 0x0000000103037824 */ /* 0x000fe200078e0a08 */
[----:B------:R-:W-:Y:S01]  /*3b40*/  LDSM.16.MT88.4 R72, [R248+0x2100] ;  /* 0x00210000f848783b */ /* 0x000fe20000004200 */
[----:B------:R-:W-:Y:S02]  /*3b50*/  IMAD.IADD R2, R2, 0x1, -R6 ;  /* 0x0000000102027824 */ /* 0x000fe400078e0a06 */
[----:B------:R-:W-:Y:S01]  /*3b60*/  IMAD R133, R3, 0x8, R7 ;  /* 0x0000000803857824 */ /* 0x000fe200078e0207 */
[----:B------:R-:W-:Y:S01]  /*3b70*/  LDSM.16.MT88.4 R68, [R250+0x900] ;  /* 0x00090000fa44783b */ /* 0x000fe20000004200 */
[----:B------:R-:W-:Y:S01]  /*3b80*/  IMAD.U32 R6, RZ, RZ, UR4 ;  /* 0x00000004ff067e24 */ /* 0x000fe2000f8e00ff */
[----:B------:R-:W-:Y:S01]  /*3b90*/  ULDC.64 UR4, c[0x0][0x2c8] ;  /* 0x0000b20000047ab9 */ /* 0x000fe20000000a00 */
[----:B------:R-:W-:Y:S01]  /*3ba0*/  @P0 IMAD.HI.U32 R7, R133, c[0x0][0x2c8], RZ ;  /* 0x0000b20085070a27 */ /* 0x000fe200078e00ff */
[----:B------:R-:W-:Y:S01]  /*3bb0*/  PLOP3.LUT P0, PT, PT, PT, UP1, 0x80, 0x0 ;  /* 0x000000000000781c */ /* 0x000fe20003f0f018 */
[----:B------:R-:W-:Y:S02]  /*3bc0*/  STL [R1+0x9c], R133 ;  /* 0x00009c8501007387 */ /* 0x000fe40000100800 */
[----:B------:R-:W-:-:S02]  /*3bd0*/  IMAD.MOV.U32 R3, RZ, RZ, R133 ;  /* 0x000000ffff037224 */ /* 0x000fc400078e0085 */
[----:B------:R-:W-:Y:S01]  /*3be0*/  IMAD.SHL.U32 R10, R2, 0x2, RZ ;  /* 0x00000002020a7824 */ /* 0x000fe200078e00ff */
[----:B------:R-:W0:Y:S04]  /*3bf0*/  LDGDEPBAR ;  /* 0x00000000000079af */ /* 0x000e280000000000 */
[----:B------:R-:W-:Y:S01]  /*3c00*/  IADD3 R2, -R10, UR7, R6 ;  /* 0x000000070a027c10 */ /* 0x000fe2000fffe106 */
[----:B------:R-:W-:Y:S02]  /*3c10*/  STL [R1+0xac], R10 ;  /* 0x0000ac0a01007387 */ /* 0x000fe40000100800 */
[----:B------:R-:W-:Y:S02]  /*3c20*/  @P0 SHF.R.U32.HI R3, RZ, c[0x0][0x2cc], R7 ;  /* 0x0000b300ff030a19 */ /* 0x000fe40000011607 */
[----:B------:R-:W-:-:S02]  /*3c30*/  IADD3 R6, R2, -UR13, RZ ;  /* 0x8000000d02067c10 */ /* 0x000fc4000fffe0ff */
[----:B------:R-:W-:Y:S01]  /*3c40*/  IADD3 R7, -R10, UR24, RZ ;  /* 0x000000180a077c10 */ /* 0x000fe2000fffe1ff */
[----:B------:R-:W1:Y:S01]  /*3c50*/  SHFL.IDX PT, R8, R3, RZ, 0x1c1f ;  /* 0x001c1fff03087589 */ /* 0x000e6200000e0000 */
[----:B------:R-:W-:Y:S02]  /*3c60*/  UIMAD.WIDE.U32 UR24, UR10, UR4, URZ ;  /* 0x000000040a1872a5 */ /* 0x000fe4000f8e003f */
[----:B------:R-:W-:Y:S01]  /*3c70*/  UIADD3 UR10, UR6, -0x2, URZ ;  /* 0xfffffffe060a7890 */ /* 0x000fe2000fffe03f */
[----:B------:R-:W2:Y:S04]  /*3c80*/  SHFL.IDX PT, R3, R3, 0x1, 0x1c1f ;  /* 0x003c1f0003037f89 */ /* 0x000ea800000e0000 */
[----:B------:R-:W-:Y:S02]  /*3c90*/  @UP1 UMOV UR21, UR25 ;  /* 0x0000001900151c82 */ /* 0x000fe40008000000 */
[----:B------:R-:W-:-:S04]  /*3ca0*/  @UP1 USHF.R.U32.HI UR11, URZ, UR5, UR21 ;  /* 0x000000053f0b1299 */ /* 0x000fc80008011615 */
[----:B------:R-:W-:-:S04]  /*3cb0*/  UIADD3 UR11, UR11, UR7, -UR13 ;  /* 0x000000070b0b7290 */ /* 0x000fc8000fffe80d */
[----:B------:R-:W-:-:S04]  /*3cc0*/  USHF.R.S32.HI UR4, URZ, 0x1f, UR11 ;  /* 0x0000001f3f047899 */ /* 0x000fc8000801140b */
[----:B------:R-:W-:Y:S01]  /*3cd0*/  ULEA.HI UR4, UR4, UR11, URZ, 0x6 ;  /* 0x0000000b04047291 */ /* 0x000fe2000f8f303f */
[----:B-1----:R-:W-:-:S03]  /*3ce0*/  IMAD.IADD R2, R6, 0x1, R8 ;  /* 0x0000000106027824 */ /* 0x002fc600078e0208 */
[----:B------:R-:W-:Y:S01]  /*3cf0*/  USHF.R.S32.HI UR4, URZ, 0x6, UR4 ;  /* 0x000000063f047899 */ /* 0x000fe20008011404 */
[----:B--2---:R-:W-:Y:S01]  /*3d00*/  IMAD.IADD R3, R6, 0x1, R3 ;  /* 0x0000000106037824 */ /* 0x004fe200078e0203 */
[----:B------:R-:W-:Y:S02]  /*3d10*/  IMNMX R2, R7, R2, PT ;  /* 0x0000000207027217 */ /* 0x000fe40003800200 */
[----:B------:R-:W-:Y:S02]  /*3d20*/  UISETP.LT.AND UP0, UPT, URZ, UR4, UPT ;  /* 0x000000043f00728c */ /* 0x000fe4000bf01270 */
[----:B------:R-:W-:Y:S02]  /*3d30*/  ISETP.GT.AND P0, PT, R2, RZ, PT ;  /* 0x000000ff0200720c */ /* 0x000fe40003f04270 */
[----:B------:R-:W-:Y:S02]  /*3d40*/  USEL UR4, URZ, UR4, !UP0 ;  /* 0x000000043f047287 */ /* 0x000fe4000c000000 */
[----:B------:R-:W-:-:S02]  /*3d50*/  FSEL R11, R56, -INF , P0 ;  /* 0xff800000380b7808 */ /* 0x000fc40000000000 */
[----:B------:R-:W-:Y:S01]  /*3d60*/  UISETP.GE.AND UP0, UPT, UR10, UR4, UPT ;  /* 0x000000040a00728c */ /* 0x000fe2000bf06270 */
[----:B------:R-:W-:-:S04]  /*3d70*/  ISETP.GT.AND P0, PT, R2, 0x1, PT ;  /* 0x000000010200780c */ /* 0x000fc80003f04270 */
[----:B------:R-:W-:Y:S02]  /*3d80*/  FSEL R10, R57, -INF , P0 ;  /* 0xff800000390a7808 */ /* 0x000fe40000000000 */
        /* <DEDUP_REMOVED lines=26> */
[----:B------:R-:W-:Y:S02]  /*3f30*/  ISETP.GT.AND P0, PT, R2, 0x39, PT ;  /* 0x000000390200780c */ /* 0x000fe40003f04270 */
[----:B------:R-:W-:Y:S02]  /*3f40*/  IMNMX R2, R7, R3, PT ;  /* 0x0000000307027217 */ /* 0x000fe40003800200 */
[----:B------:R-:W-:Y:S02]  /*3f50*/  FSEL R96, R37, -INF , P0 ;  /* 0xff80000025607808 */ /* 0x000fe40000000000 */
[----:B------:R-:W-:Y:S02]  /*3f60*/  ISETP.GT.AND P0, PT, R2, RZ, PT ;  /* 0x000000ff0200720c */ /* 0x000fe40003f04270 */
[----:B------:R-:W-:-:S02]  /*3f70*/  FMNMX.FTZ R3, R11, R10, !PT ;  /* 0x0000000a0b037209 */ /* 0x000fc40007810000 */
[----:B------:R-:W-:Y:S02]  /*3f80*/  FSEL R9, R58, -INF , P0 ;  /* 0xff8000003a097808 */ /* 0x000fe40000000000 */
[----:B------:R-:W-:Y:S02]  /*3f90*/  ISETP.GT.AND P0, PT, R2, 0x1, PT ;  /* 0x000000010200780c */ /* 0x000fe40003f04270 */
[----:B------:R-:W-:Y:S02]  /*3fa0*/  FMNMX.FTZ R3, R14, R3, !PT ;  /* 0x000000030e037209 */ /* 0x000fe40007810000 */
[----:B------:R-:W-:Y:S02]  /*3fb0*/  FSEL R8, R59, -INF , P0 ;  /* 0xff8000003b087808 */ /* 0x000fe40000000000 */
[----:B------:R-:W-:Y:S01]  /*3fc0*/  ISETP.GT.AND P0, PT, R2, 0x8, PT ;  /* 0x000000080200780c */ /* 0x000fe20003f04270 */
[----:B------:R-:W-:Y:S01]  /*3fd0*/  LDSM.16.MT88.4 R56, [R250+0x100] ;  /* 0x00010000fa38783b */ /* 0x000fe20000004200 */
[----:B------:R-:W-:-:S02]  /*3fe0*/  FMNMX.FTZ R3, R13, R3, !PT ;  /* 0x000000030d037209 */ /* 0x000fc40007810000 */
[----:B------:R-:W-:Y:S02]  /*3ff0*/  FSEL R7, R54, -INF , P0 ;  /* 0xff80000036077808 */ /* 0x000fe40000000000 */
[C---:B------:R-:W-:Y:S02]  /*4000*/  ISETP.GT.AND P0, PT, R2.reuse, 0x9, PT ;  /* 0x000000090200780c */ /* 0x040fe40003f04270 */
[----:B------:R-:W-:Y:S02]  /*4010*/  FMNMX.FTZ R3, R15, R3, !PT ;  /* 0x000000030f037209 */ /* 0x000fe40007810000 */
[----:B------:R-:W-:Y:S02]  /*4020*/  FSEL R12, R55, -INF , P0 ;  /* 0xff800000370c7808 */ /* 0x000fe40000000000 */
[----:B------:R-:W-:Y:S02]  /*4030*/  ISETP.GT.AND P0, PT, R2, 0x10, PT ;  /* 0x000000100200780c */ /* 0x000fe40003f04270 */
[----:B------:R-:W-:-:S02]  /*4040*/  FMNMX.FTZ R3, R16, R3, !PT ;  /* 0x0000000310037209 */ /* 0x000fc40007810000 */
[----:B------:R-:W-:Y:S02]  /*4050*/  FSEL R20, R50, -INF , P0 ;  /* 0xff80000032147808 */ /* 0x000fe40000000000 */
[C---:B------:R-:W-:Y:S02]  /*4060*/  ISETP.GT.AND P0, PT, R2.reuse, 0x11, PT ;  /* 0x000000110200780c */ /* 0x040fe40003f04270 */
[----:B------:R-:W-:Y:S02]  /*4070*/  FMNMX.FTZ R3, R21, R3, !PT ;  /* 0x0000000315037209 */ /* 0x000fe40007810000 */
[----:B------:R-:W-:Y:S02]  /*4080*/  FMNMX.FTZ R6, R9, R8, !PT ;  /* 0x0000000809067209 */ /* 0x000fe40007810000 */
[----:B------:R-:W-:Y:S02]  /*4090*/  FSEL R19, R51, -INF , P0 ;  /* 0xff80000033137808 */ /* 0x000fe40000000000 */
[----:B------:R-:W-:Y:S01]  /*40a0*/  ISETP.GT.AND P0, PT, R2, 0x18, PT ;  /* 0x000000180200780c */ /* 0x000fe20003f04270 */
[----:B------:R-:W-:Y:S01]  /*40b0*/  LDSM.16.MT88.4 R48, [R251+0x100] ;  /* 0x00010000fb30783b */ /* 0x000fe20000004200 */
[----:B------:R-:W-:-:S02]  /*40c0*/  FMNMX.FTZ R3, R22, R3, !PT ;  /* 0x0000000316037209 */ /* 0x000fc40007810000 */
[----:B------:R-:W-:Y:S02]  /*40d0*/  FMNMX.FTZ R6, R7, R6, !PT ;  /* 0x0000000607067209 */ /* 0x000fe40007810000 */
[----:B------:R-:W-:Y:S02]  /*40e0*/  FSEL R18, R46, -INF , P0 ;  /* 0xff8000002e127808 */ /* 0x000fe40000000000 */
[----:B------:R-:W-:Y:S02]  /*40f0*/  ISETP.GT.AND P0, PT, R2, 0x19, PT ;  /* 0x000000190200780c */ /* 0x000fe40003f04270 */
[----:B------:R-:W-:Y:S02]  /*4100*/  FMNMX.FTZ R3, R106, R3, !PT ;  /* 0x000000036a037209 */ /* 0x000fe40007810000 */
[----:B------:R-:W-:Y:S02]  /*4110*/  FMNMX.FTZ R6, R12, R6, !PT ;  /* 0x000000060c067209 */ /* 0x000fe40007810000 */
[----:B------:R-:W-:-:S02]  /*4120*/  FSEL R17, R47, -INF , P0 ;  /* 0xff8000002f117808 */ /* 0x000fc40000000000 */
[----:B------:R-:W-:Y:S02]  /*4130*/  FMNMX.FTZ R132, R105, R3, !PT ;  /* 0x0000000369847209 */ /* 0x000fe40007810000 */
[----:B------:R-:W-:Y:S02]  /*4140*/  ISETP.GT.AND P0, PT, R2, 0x20, PT ;  /* 0x000000200200780c */ /* 0x000fe40003f04270 */
[----:B------:R-:W-:Y:S02]  /*4150*/  FMNMX.FTZ R3, R20, R6, !PT ;  /* 0x0000000614037209 */ /* 0x000fe40007810000 */
[----:B------:R-:W-:Y:S02]  /*4160*/  FSEL R99, R34, -INF , P0 ;  /* 0xff80000022637808 */ /* 0x000fe40000000000 */
[----:B------:R-:W-:Y:S02]  /*4170*/  FMNMX.FTZ R3, R19, R3, !PT ;  /* 0x0000000313037209 */ /* 0x000fe40007810000 */
[----:B------:R-:W-:-:S02]  /*4180*/  ISETP.GT.AND P0, PT, R2, 0x21, PT ;  /* 0x000000210200780c */ /* 0x000fc40003f04270 */
[----:B------:R-:W-:Y:S02]  /*4190*/  FMNMX.FTZ R3, R18, R3, !PT ;  /* 0x0000000312037209 */ /* 0x000fe40007810000 */
[----:B------:R-:W-:Y:S02]  /*41a0*/  FSEL R98, R35, -INF , P0 ;  /* 0xff80000023627808 */ /* 0x000fe40000000000 */
[----:B------:R-:W-:Y:S01]  /*41b0*/  ISETP.GT.AND P0, PT, R2, 0x28, PT ;  /* 0x000000280200780c */ /* 0x000fe20003f04270 */
[----:B------:R-:W-:Y:S01]  /*41c0*/  LDSM.16.MT88.4 R32, [R251+0x900] ;  /* 0x00090000fb20783b */ /* 0x000fe20000004200 */
[----:B------:R-:W-:Y:S02]  /*41d0*/  FMNMX.FTZ R3, R17, R3, !PT ;  /* 0x0000000311037209 */ /* 0x000fe40007810000 */
[----:B------:R-:W-:Y:S02]  /*41e0*/  FSEL R95, R42, -INF , P0 ;  /* 0xff8000002a5f7808 */ /* 0x000fe40000000000 */
[----:B------:R-:W-:-:S02]  /*41f0*/  ISETP.GT.AND P0, PT, R2, 0x29, PT ;  /* 0x000000290200780c */ /* 0x000fc40003f04270 */
[----:B------:R-:W-:Y:S02]  /*4200*/  FMNMX.FTZ R3, R99, R3, !PT ;  /* 0x0000000363037209 */ /* 0x000fe40007810000 */
[----:B------:R-:W-:Y:S02]  /*4210*/  FMNMX.FTZ R132, R104, R132, !PT ;  /* 0x0000008468847209 */ /* 0x000fe40007810000 */
[----:B------:R-:W-:Y:S02]  /*4220*/  FSEL R97, R43, -INF , P0 ;  /* 0xff8000002b617808 */ /* 0x000fe40000000000 */
[----:B------:R-:W-:Y:S01]  /*4230*/  ISETP.GT.AND P0, PT, R2, 0x30, PT ;  /* 0x000000300200780c */ /* 0x000fe20003f04270 */
[----:B------:R-:W-:Y:S01]  /*4240*/  LDSM.16.MT88.4 R40, [R135+0x900] ;  /* 0x000900008728783b */ /* 0x000fe20000004200 */
[----:B------:R-:W-:Y:S02]  /*4250*/  FMNMX.FTZ R3, R98, R3, !PT ;  /* 0x0000000362037209 */ /* 0x000fe40007810000 */
[----:B------:R-:W-:-:S02]  /*4260*/  FMNMX.FTZ R132, R103, R132, !PT ;  /* 0x0000008467847209 */ /* 0x000fc40007810000 */
[----:B------:R-:W-:Y:S02]  /*4270*/  FSEL R94, R30, -INF , P0 ;  /* 0xff8000001e5e7808 */ /* 0x000fe40000000000 */
[----:B------:R-:W-:Y:S02]  /*4280*/  FMNMX.FTZ R3, R95, R3, !PT ;  /* 0x000000035f037209 */ /* 0x000fe40007810000 */
[----:B------:R-:W-:Y:S02]  /*4290*/  ISETP.GT.AND P0, PT, R2, 0x31, PT ;  /* 0x000000310200780c */ /* 0x000fe40003f04270 */
[----:B------:R-:W-:Y:S02]  /*42a0*/  FMNMX.FTZ R132, R102, R132, !PT ;  /* 0x0000008466847209 */ /* 0x000fe40007810000 */
[----:B------:R-:W-:Y:S02]  /*42b0*/  FMNMX.FTZ R3, R97, R3, !PT ;  /* 0x0000000361037209 */ /* 0x000fe40007810000 */
[----:B------:R-:W-:-:S02]  /*42c0*/  FSEL R93, R31, -INF , P0 ;  /* 0xff8000001f5d7808 */ /* 0x000fc40000000000 */
[----:B------:R-:W-:Y:S02]  /*42d0*/  ISETP.GT.AND P0, PT, R2, 0x38, PT ;  /* 0x000000380200780c */ /* 0x000fe40003f04270 */
[----:B------:R-:W-:Y:S02]  /*42e0*/  FMNMX.FTZ R132, R101, R132, !PT ;  /* 0x0000008465847209 */ /* 0x000fe40007810000 */
[----:B------:R-:W-:Y:S02]  /*42f0*/  FMNMX.FTZ R3, R94, R3, !PT ;  /* 0x000000035e037209 */ /* 0x000fe40007810000 */
[----:B------:R-:W-:Y:S02]  /*4300*/  FSEL R92, R38, -INF , P0 ;  /* 0xff800000265c7808 */ /* 0x000fe40000000000 */
[----:B------:R-:W-:Y:S02]  /*4310*/  FMNMX.FTZ R132, R100, R132, !PT ;  /* 0x0000008464847209 */ /* 0x000fe40007810000 */
[----:B------:R-:W-:-:S02]  /*4320*/  ISETP.GT.AND P0, PT, R2, 0x39, PT ;  /* 0x000000390200780c */ /* 0x000fc40003f04270 */
[----:B------:R-:W-:Y:S02]  /*4330*/  FMNMX.FTZ R2, R93, R3, !PT ;  /* 0x000000035d027209 */ /* 0x000fe40007810000 */
[----:B------:R-:W-:Y:S02]  /*4340*/  FMNMX.FTZ R132, R96, R132, !PT ;  /* 0x0000008460847209 */ /* 0x000fe40007810000 */
[----:B------:R-:W-:Y:S02]  /*4350*/  FSEL R91, R39, -INF , P0 ;  /* 0xff800000275b7808 */ /* 0x000fe40000000000 */
[----:B------:R-:W-:Y:S01]  /*4360*/  FMNMX.FTZ R2, R92, R2, !PT ;  /* 0x000000025c027209 */ /* 0x000fe20007810000 */
[----:B------:R-:W1:Y:S03]  /*4370*/  SHFL.BFLY PT, R6, R132, 0x2, 0x1f ;  /* 0x0c401f0084067f89 */ /* 0x000e6600000e0000 */
[----:B------:R-:W-:Y:S01]  /*4380*/  FMNMX.FTZ R2, R91, R2, !PT ;  /* 0x000000025b027209 */ /* 0x000fe20007810000 */
[----:B------:R-:W-:Y:S04]  /*4390*/  LDSM.16.MT88.4 R36, [R248+0x900] ;  /* 0x00090000f824783b */ /* 0x000fe80000004200 */
[----:B------:R-:W2:Y:S01]  /*43a0*/  SHFL.BFLY PT, R3, R2, 0x2, 0x1f ;  /* 0x0c401f0002037f89 */ /* 0x000ea200000e0000 */
[----:B-1----:R-:W-:-:S05]  /*43b0*/  FMNMX.FTZ R132, R6, R132, !PT ;  /* 0x0000008406847209 */ /* 0x002fca0007810000 */
[----:B------:R-:W1:Y:S01]  /*43c0*/  SHFL.BFLY PT, R6, R132, 0x1, 0x1f ;  /* 0x0c201f0084067f89 */ /* 0x000e6200000e0000 */
[----:B--2---:R-:W-:-:S05]  /*43d0*/  FMNMX.FTZ R2, R2, R3, !PT ;  /* 0x0000000302027209 */ /* 0x004fca0007810000 */
        /* <DEDUP_REMOVED lines=11> */
[----:B------:R-:W-:Y:S01]  /*4490*/  MUFU.EX2 R79, R11 ;  /* 0x0000000b004f7308 */ /* 0x000fe20000000800 */
[--C-:B------:R-:W-:Y:S01]  /*44a0*/  FFMA.FTZ R14, R14, c[0x0][0x2d0], -R6.reuse ;  /* 0x0000b4000e0e7a23 */ /* 0x100fe20000010806 */
[----:B------:R-:W-:Y:S01]  /*44b0*/  PLOP3.LUT P0, PT, PT, PT, UP0, 0x40, 0x0 ;  /* 0x000000000000781c */ /* 0x000fe20003f0e808 */
[----:B------:R-:W-:-:S02]  /*44c0*/  FFMA.FTZ R13, R13, c[0x0][0x2d0], -R6 ;  /* 0x0000b4000d0d7a23 */ /* 0x000fc40000010806 */
[--C-:B------:R-:W-:Y:S02]  /*44d0*/  FFMA.FTZ R9, R9, c[0x0][0x2d0], -R2.reuse ;  /* 0x0000b40009097a23 */ /* 0x100fe40000010802 */
[--C-:B------:R-:W-:Y:S01]  /*44e0*/  FFMA.FTZ R4, R8, c[0x0][0x2d0], -R2.reuse ;  /* 0x0000b40008047a23 */ /* 0x100fe20000010802 */
[----:B------:R-:W1:Y:S01]  /*44f0*/  MUFU.EX2 R78, R10 ;  /* 0x0000000a004e7308 */ /* 0x000e620000000800 */
[----:B------:R-:W-:Y:S02]  /*4500*/  FFMA.FTZ R7, R7, c[0x0][0x2d0], -R2 ;  /* 0x0000b40007077a23 */ /* 0x000fe40000010802 */
[----:B------:R-:W-:-:S05]  /*4510*/  FFMA.FTZ R0, R22, c[0x0][0x2d0], -R6 ;  /* 0x0000b40016007a23 */ /* 0x000fca0000010806 */
[----:B------:R2:W-:Y:S08]  /*4520*/  MUFU.EX2 R77, R9 ;  /* 0x00000009004d7308 */ /* 0x0005f00000000800 */
[----:B------:R3:W-:Y:S01]  /*4530*/  MUFU.EX2 R76, R4 ;  /* 0x00000004004c7308 */ /* 0x0007e20000000800 */
[----:B--2---:R-:W2:Y:S07]  /*4540*/  LDSM.16.MT88.4 R8, [R248+0x100] ;  /* 0x00010000f808783b */ /* 0x004eae0000004200 */
[----:B------:R-:W-:Y:S01]  /*4550*/  MUFU.EX2 R82, R14 ;  /* 0x0000000e00527308 */ /* 0x000fe20000000800 */
[----:B---3--:R-:W-:-:S07]  /*4560*/  FFMA.FTZ R4, R12, c[0x0][0x2d0], -R2 ;  /* 0x0000b4000c047a23 */ /* 0x008fce0000010802 */
[----:B------:R-:W3:Y:S01]  /*4570*/  MUFU.EX2 R85, R13 ;  /* 0x0000000d00557308 */ /* 0x000ee20000000800 */
[----:B-1----:R-:W-:-:S07]  /*4580*/  F2FP.PACK_AB R12, R78, R79 ;  /* 0x0000004f4e0c723e */ /* 0x002fce00000000ff */
[----:B------:R-:W-:Y:S08]  /*4590*/  MUFU.EX2 R80, R7 ;  /* 0x0000000700507308 */ /* 0x000ff00000000800 */
[----:B------:R1:W4:Y:S01]  /*45a0*/  MUFU.EX2 R84, R4 ;  /* 0x0000000400547308 */ /* 0x0003220000000800 */
[----:B---3--:R-:W-:Y:S02]  /*45b0*/  F2FP.PACK_AB R14, R85, R82 ;  /* 0x00000052550e723e */ /* 0x008fe400000000ff */
[----:B------:R-:W-:-:S05]  /*45c0*/  F2FP.PACK_AB R13, R76, R77 ;  /* 0x0000004d4c0d723e */ /* 0x000fca00000000ff */
[----:B------:R3:W-:Y:S01]  /*45d0*/  MUFU.EX2 R89, R0 ;  /* 0x0000000000597308 */ /* 0x0007e20000000800 */
[----:B-1----:R-:W-:Y:S01]  /*45e0*/  FFMA.FTZ R4, R15, c[0x0][0x2d0], -R6 ;  /* 0x0000b4000f047a23 */ /* 0x002fe20000010806 */
[----:B----4-:R-:W-:-:S06]  /*45f0*/  F2FP.PACK_AB R15, R84, R80 ;  /* 0x00000050540f723e */ /* 0x010fcc00000000ff */
[----:B------:R1:W-:Y:S01]  /*4600*/  MUFU.EX2 R83, R4 ;  /* 0x0000000400537308 */ /* 0x0003e20000000800 */
[----:B---3--:R-:W-:Y:S01]  /*4610*/  FFMA.FTZ R0, R20, c[0x0][0x2d0], -R2 ;  /* 0x0000b40014007a23 */ /* 0x008fe20000010802 */
[C---:B--2---:R-:W-:Y:S06]  /*4620*/  HMMA.16816.F32 R44, R12.reuse, R8, RZ ;  /* 0x000000080c2c723c */ /* 0x044fec00000018ff */
[----:B------:R2:W-:Y:S02]  /*4630*/  MUFU.EX2 R7, R0 ;  /* 0x0000000000077308 */ /* 0x0005e40000000800 */
[----:B------:R-:W-:Y:S01]  /*4640*/  HMMA.16816.F32 R60, R12, R24, RZ ;  /* 0x000000180c3c723c */ /* 0x000fe200000018ff */
[----:B-1----:R-:W-:-:S05]  /*4650*/  FFMA.FTZ R4, R16, c[0x0][0x2d0], -R6 ;  /* 0x0000b40010047a23 */ /* 0x002fca0000010806 */
[----:B------:R1:W3:Y:S02]  /*4660*/  MUFU.EX2 R88, R4 ;  /* 0x0000000400587308 */ /* 0x0002e40000000800 */
[----:B------:R-:W-:Y:S01]  /*4670*/  HMMA.16816.F32 R52, R12, R26, RZ ;  /* 0x0000001a0c34723c */ /* 0x000fe200000018ff */
[----:B--2---:R-:W-:-:S05]  /*4680*/  FFMA.FTZ R0, R19, c[0x0][0x2d0], -R2 ;  /* 0x0000b40013007a23 */ /* 0x004fca0000010802 */
[----:B------:R2:W4:Y:S02]  /*4690*/  MUFU.EX2 R81, R0 ;  /* 0x0000000000517308 */ /* 0x0005240000000800 */
[----:B------:R-:W-:Y:S01]  /*46a0*/  HMMA.16816.F32 R24, R12, R48, RZ ;  /* 0x000000300c18723c */ /* 0x000fe200000018ff */
[----:B-1----:R-:W-:-:S07]  /*46b0*/  FFMA.FTZ R4, R21, c[0x0][0x2d0], -R6 ;  /* 0x0000b40015047a23 */ /* 0x002fce0000010806 */
[----:B------:R-:W-:Y:S01]  /*46c0*/  HMMA.16816.F32 R28, R12, R10, RZ ;  /* 0x0000000a0c1c723c */ /* 0x000fe200000018ff */
[----:B---3--:R-:W-:Y:S01]  /*46d0*/  F2FP.PACK_AB R8, R88, R83 ;  /* 0x000000535808723e */ /* 0x008fe200000000ff */
[----:B------:R-:W1:Y:S01]  /*46e0*/  MUFU.EX2 R90, R4 ;  /* 0x00000004005a7308 */ /* 0x000e620000000800 */
[----:B--2---:R-:W-:-:S05]  /*46f0*/  FFMA.FTZ R0, R18, c[0x0][0x2d0], -R2 ;  /* 0x0000b40012007a23 */ /* 0x004fca0000010802 */
[----:B------:R-:W-:Y:S01]  /*4700*/  HMMA.16816.F32 R20, R12, R50, RZ ;  /* 0x000000320c14723c */ /* 0x000fe200000018ff */
[----:B----4-:R-:W-:Y:S01]  /*4710*/  F2FP.PACK_AB R9, R81, R7 ;  /* 0x000000075109723e */ /* 0x010fe200000000ff */
[----:B------:R-:W-:Y:S01]  /*4720*/  LDSM.16.MT88.4 R48, [R250+0x2100] ;  /* 0x00210000fa30783b */ /* 0x000fe20000004200 */
[----:B------:R2:W-:Y:S01]  /*4730*/  MUFU.EX2 R87, R0 ;  /* 0x0000000000577308 */ /* 0x0005e20000000800 */
[----:B-1----:R-:W-:Y:S01]  /*4740*/  F2FP.PACK_AB R10, R89, R90 ;  /* 0x0000005a590a723e */ /* 0x002fe200000000ff */
[----:B--2---:R-:W-:-:S03]  /*4750*/  FFMA.FTZ R0, R17, c[0x0][0x2d0], -R2 ;  /* 0x0000b40011007a23 */ /* 0x004fc60000010802 */
[----:B------:R-:W-:Y:S03]  /*4760*/  HMMA.16816.F32 R16, R12, R56, RZ ;  /* 0x000000380c10723c */ /* 0x000fe600000018ff */
[----:B------:R-:W1:Y:S02]  /*4770*/  MUFU.EX2 R86, R0 ;  /* 0x0000000000567308 */ /* 0x000e640000000800 */
[----:B-1----:R-:W-:-:S07]  /*4780*/  F2FP.PACK_AB R11, R86, R87 ;  /* 0x00000057560b723e */ /* 0x002fce00000000ff */
[C---:B------:R-:W-:Y:S01]  /*4790*/  HMMA.16816.F32 R108, R8.reuse, R36, R44 ;  /* 0x00000024086c723c */ /* 0x040fe2000000182c */
[----:B------:R-:W1:Y:S07]  /*47a0*/  LDSM.16.MT88.4 R44, [R135+0x2900] ;  /* 0x00290000872c783b */ /* 0x000e6e0000004200 */
[C---:B------:R-:W-:Y:S08]  /*47b0*/  HMMA.16816.F32 R24, R8.reuse, R32, R24 ;  /* 0x000000200818723c */ /* 0x040ff00000001818 */
[C---:B------:R-:W-:Y:S01]  /*47c0*/  HMMA.16816.F32 R148, R8.reuse, R38, R28 ;  /* 0x000000260894723c */ /* 0x040fe2000000181c */
[----:B------:R-:W2:Y:S07]  /*47d0*/  LDSM.16.MT88.4 R36, [R248+0x2900] ;  /* 0x00290000f824783b */ /* 0x000eae0000004200 */
[----:B------:R-:W-:Y:S01]  /*47e0*/  HMMA.16816.F32 R140, R8, R34, R20 ;  /* 0x00000022088c723c */ /* 0x000fe20000001814 */
[----:B------:R-:W-:-:S02]  /*47f0*/  IMAD.MOV.U32 R129, RZ, RZ, R110 ;  /* 0x000000ffff817224 */ /* 0x000fc400078e006e */
[----:B------:R-:W-:Y:S02]  /*4800*/  IMAD.MOV.U32 R128, RZ, RZ, R111 ;  /* 0x000000ffff807224 */ /* 0x000fe400078e006f */
[----:B------:R-:W-:Y:S02]  /*4810*/  IMAD.MOV.U32 R131, RZ, RZ, R108 ;  /* 0x000000ffff837224 */ /* 0x000fe400078e006c */
[----:B------:R-:W-:Y:S01]  /*4820*/  IMAD.MOV.U32 R130, RZ, RZ, R109 ;  /* 0x000000ffff827224 */ /* 0x000fe200078e006d */
[----:B------:R-:W-:Y:S01]  /*4830*/  HMMA.16816.F32 R32, R12, R58, RZ ;  /* 0x0000003a0c20723c */ /* 0x000fe200000018ff */
[----:B------:R-:W-:Y:S01]  /*4840*/  IMAD.MOV.U32 R112, RZ, RZ, R25 ;  /* 0x000000ffff707224 */ /* 0x000fe200078e0019 */
[----:B------:R-:W-:Y:S01]  /*4850*/  LDSM.16.MT88.4 R56, [R251+0x2900] ;  /* 0x00290000fb38783b */ /* 0x000fe20000004200 */
[----:B------:R-:W-:Y:S02]  /*4860*/  IMAD.MOV.U32 R111, RZ, RZ, R26 ;  /* 0x000000ffff6f7224 */ /* 0x000fe400078e001a */
[----:B------:R-:W-:-:S02]  /*4870*/  IMAD.MOV.U32 R110, RZ, RZ, R24 ;  /* 0x000000ffff6e7224 */ /* 0x000fc400078e0018 */
[----:B------:R-:W-:Y:S01]  /*4880*/  IMAD.MOV.U32 R107, RZ, RZ, R27 ;  /* 0x000000ffff6b7224 */ /* 0x000fe200078e001b */
[----:B------:R-:W-:Y:S08]  /*4890*/  HMMA.16816.F32 R28, R12, R64, RZ ;  /* 0x000000400c1c723c */ /* 0x000ff000000018ff */
[C---:B------:R-:W-:Y:S01]  /*48a0*/  HMMA.16816.F32 R164, R8.reuse, R40, R60 ;  /* 0x0000002808a4723c */ /* 0x040fe2000000183c */
[----:B------:R-:W-:Y:S07]  /*48b0*/  LDSM.16.MT88.4 R60, [R135+0x4100] ;  /* 0x00410000873c783b */ /* 0x000fee0000004200 */
[----:B------:R-:W-:Y:S01]  /*48c0*/  HMMA.16816.F32 R156, R8, R42, R52 ;  /* 0x0000002a089c723c */ /* 0x000fe20000001834 */
[----:B------:R-:W3:Y:S07]  /*48d0*/  LDSM.16.MT88.4 R40, [R251+0x2100] ;  /* 0x00210000fb28783b */ /* 0x000eee0000004200 */
[C---:B------:R-:W-:Y:S01]  /*48e0*/  HMMA.16816.F32 R24, R12.reuse, R66, RZ ;  /* 0x000000420c18723c */ /* 0x040fe200000018ff */
[----:B------:R-:W-:Y:S07]  /*48f0*/  LDSM.16.MT88.4 R64, [R135+0x4900] ;  /* 0x004900008740783b */ /* 0x000fee0000004200 */
[----:B------:R-:W-:Y:S08]  /*4900*/  HMMA.16816.F32 R20, R12, R72, RZ ;  /* 0x000000480c14723c */ /* 0x000ff000000018ff */
[C---:B------:R-:W-:Y:S08]  /*4910*/  HMMA.16816.F32 R52, R8.reuse, R70, R32 ;  /* 0x000000460834723c */ /* 0x040ff00000001820 */
[C---:B-1----:R-:W-:Y:S08]  /*4920*/  HMMA.16816.F32 R28, R8.reuse, R44, R28 ;  /* 0x0000002c081c723c */ /* 0x042ff0000000181c */
[C---:B------:R-:W-:Y:S08]  /*4930*/  HMMA.16816.F32 R16, R8.reuse, R68, R16 ;  /* 0x000000440810723c */ /* 0x040ff00000001810 */
[----:B------:R-:W-:Y:S01]  /*4940*/  HMMA.16816.F32 R24, R8, R46, R24 ;  /* 0x0000002e0818723c */ /* 0x000fe20000001818 */
[----:B------:R-:W-:Y:S01]  /*4950*/  IMAD.MOV.U32 R109, RZ, RZ, R52 ;  /* 0x000000ffff6d7224 */ /* 0x000fe200078e0034 */
[----:B------:R-:W-:Y:S01]  /*4960*/  LDSM.16.MT88.4 R44, [R251+0x4100] ;  /* 0x00410000fb2c783b */ /* 0x000fe20000004200 */
[----:B------:R-:W-:-:S02]  /*4970*/  IMAD.MOV.U32 R108, RZ, RZ, R53 ;  /* 0x000000ffff6c7224 */ /* 0x000fc400078e0035 */
[----:B------:R-:W-:Y:S02]  /*4980*/  IMAD.MOV.U32 R5, RZ, RZ, R54 ;  /* 0x000000ffff057224 */ /* 0x000fe400078e0036 */
[----:B------:R-:W-:Y:S01]  /*4990*/  IMAD.MOV.U32 R0, RZ, RZ, R55 ;  /* 0x000000ffff007224 */ /* 0x000fe200078e0037 */
[----:B--2---:R-:W-:Y:S01]  /*49a0*/  HMMA.16816.F32 R20, R8, R36, R20 ;  /* 0x000000240814723c */ /* 0x004fe20000001814 */
[----:B------:R-:W-:Y:S01]  /*49b0*/  IMAD.MOV.U32 R116, RZ, RZ, R28 ;  /* 0x000000ffff747224 */ /* 0x000fe200078e001c */
[----:B------:R-:W1:Y:S01]  /*49c0*/  LDSM.16.MT88.4 R52, [R250+0x2900] ;  /* 0x00290000fa34783b */ /* 0x000e620000004200 */
[----:B------:R-:W-:Y:S02]  /*49d0*/  IMAD.MOV.U32 R115, RZ, RZ, R29 ;  /* 0x000000ffff737224 */ /* 0x000fe400078e001d */
[----:B------:R-:W-:Y:S02]  /*49e0*/  IMAD.MOV.U32 R114, RZ, RZ, R30 ;  /* 0x000000ffff727224 */ /* 0x000fe400078e001e */
[----:B------:R-:W-:Y:S01]  /*49f0*/  IMAD.MOV.U32 R113, RZ, RZ, R31 ;  /* 0x000000ffff717224 */ /* 0x000fe200078e001f */
[----:B---3--:R-:W-:Y:S01]  /*4a00*/  HMMA.16816.F32 R32, R12, R40, RZ ;  /* 0x000000280c20723c */ /* 0x008fe200000018ff */
[----:B------:R-:W-:-:S02]  /*4a10*/  IMAD.MOV.U32 R178, RZ, RZ, R16 ;  /* 0x000000ffffb27224 */ /* 0x000fc400078e0010 */
[----:B------:R-:W-:Y:S02]  /*4a20*/  IMAD.MOV.U32 R177, RZ, RZ, R17 ;  /* 0x000000ffffb17224 */ /* 0x000fe400078e0011 */
[----:B------:R-:W-:Y:S02]  /*4a30*/  IMAD.MOV.U32 R176, RZ, RZ, R18 ;  /* 0x000000ffffb07224 */ /* 0x000fe400078e0012 */
[----:B------:R-:W-:Y:S01]  /*4a40*/  IMAD.MOV.U32 R4, RZ, RZ, R19 ;  /* 0x000000ffff047224 */ /* 0x000fe200078e0013 */
[----:B------:R-:W-:Y:S01]  /*4a50*/  HMMA.16816.F32 R28, R12, R42, RZ ;  /* 0x0000002a0c1c723c */ /* 0x000fe200000018ff */
[----:B------:R-:W2:Y:S01]  /*4a60*/  LDSM.16.MT88.4 R40, [R248+0x4100] ;  /* 0x00410000f828783b */ /* 0x000ea20000004200 */
[----:B------:R-:W-:Y:S02]  /*4a70*/  IMAD.MOV.U32 R120, RZ, RZ, R24 ;  /* 0x000000ffff787224 */ /* 0x000fe400078e0018 */
[----:B------:R-:W-:Y:S02]  /*4a80*/  IMAD.MOV.U32 R119, RZ, RZ, R25 ;  /* 0x000000ffff777224 */ /* 0x000fe400078e0019 */
[----:B------:R-:W-:-:S02]  /*4a90*/  IMAD.MOV.U32 R118, RZ, RZ, R26 ;  /* 0x000000ffff767224 */ /* 0x000fc400078e001a */
[C---:B------:R-:W-:Y:S01]  /*4aa0*/  HMMA.16816.F32 R16, R12.reuse, R74, RZ ;  /* 0x0000004a0c10723c */ /* 0x040fe200000018ff */
[----:B------:R-:W-:Y:S02]  /*4ab0*/  IMAD.MOV.U32 R117, RZ, RZ, R27 ;  /* 0x000000ffff757224 */ /* 0x000fe400078e001b */
[----:B------:R-:W-:Y:S02]  /*4ac0*/  IMAD.MOV.U32 R73, RZ, RZ, R20 ;  /* 0x000000ffff497224 */ /* 0x000fe400078e0014 */
[----:B------:R-:W-:Y:S02]  /*4ad0*/  IMAD.MOV.U32 R72, RZ, RZ, R21 ;  /* 0x000000ffff487224 */ /* 0x000fe400078e0015 */
[----:B------:R-:W-:Y:S01]  /*4ae0*/  IMAD.MOV.U32 R37, RZ, RZ, R22 ;  /* 0x000000ffff257224 */ /* 0x000fe200078e0016 */
[----:B------:R-:W-:Y:S01]  /*4af0*/  HMMA.16816.F32 R24, R12, R48, RZ ;  /* 0x000000300c18723c */ /* 0x000fe200000018ff */
[----:B------:R-:W-:-:S06]  /*4b00*/  IMAD.MOV.U32 R36, RZ, RZ, R23 ;  /* 0x000000ffff247224 */ /* 0x000fcc00078e0017 */
[----:B------:R-:W-:Y:S01]  /*4b10*/  IMAD.MOV.U32 R49, RZ, RZ, R111 ;  /* 0x000000ffff317224 */ /* 0x000fe200078e006f */
[----:B------:R-:W-:Y:S01]  /*4b20*/  HMMA.16816.F32 R20, R12, R50, RZ ;  /* 0x000000320c14723c */ /* 0x000fe200000018ff */
[----:B------:R-:W-:-:S06]  /*4b30*/  IMAD.MOV.U32 R48, RZ, RZ, R112 ;  /* 0x000000ffff307224 */ /* 0x000fcc00078e0070 */
[----:B------:R-:W-:Y:S01]  /*4b40*/  IMAD.MOV.U32 R51, RZ, RZ, R110 ;  /* 0x000000ffff337224 */ /* 0x000fe200078e006e */
[C---:B------:R-:W-:Y:S01]  /*4b50*/  HMMA.16816.F32 R180, R8.reuse, R56, R32 ;  /* 0x0000003808b4723c */ /* 0x040fe20000001820 */
[----:B------:R-:W3:Y:S06]  /*4b60*/  LDSM.16.MT88.4 R32, [R248+0x4900] ;  /* 0x00490000f820783b */ /* 0x000eec0000004200 */
[----:B------:R-:W-:Y:S01]  /*4b70*/  IMAD.MOV.U32 R56, RZ, RZ, R73 ;  /* 0x000000ffff387224 */ /* 0x000fe200078e0049 */
[----:B------:R-:W-:Y:S01]  /*4b80*/  HMMA.16816.F32 R188, R8, R38, R16 ;  /* 0x0000002608bc723c */ /* 0x000fe20000001810 */
[----:B------:R-:W-:-:S07]  /*4b90*/  IMAD.MOV.U32 R57, RZ, RZ, R72 ;  /* 0x000000ffff397224 */ /* 0x000fce00078e0048 */
[----:B------:R-:W-:Y:S07]  /*4ba0*/  HMMA.16816.F32 R16, R12, R60, RZ ;  /* 0x0000003c0c10723c */ /* 0x000fee00000018ff */
[----:B------:R-:W-:Y:S01]  /*4bb0*/  IMAD.MOV.U32 R60, RZ, RZ, R116 ;  /* 0x000000ffff3c7224 */ /* 0x000fe200078e0074 */
[----:B------:R-:W-:Y:S01]  /*4bc0*/  HMMA.16816.F32 R68, R8, R58, R28 ;  /* 0x0000003a0844723c */ /* 0x000fe2000000181c */
[----:B------:R-:W-:-:S06]  /*4bd0*/  IMAD.MOV.U32 R61, RZ, RZ, R115 ;  /* 0x000000ffff3d7224 */ /* 0x000fcc00078e0073 */
[----:B------:R-:W-:Y:S01]  /*4be0*/  IMAD.MOV.U32 R58, RZ, RZ, R37 ;  /* 0x000000ffff3a7224 */ /* 0x000fe200078e0025 */
[C---:B-1----:R-:W-:Y:S01]  /*4bf0*/  HMMA.16816.F32 R72, R8.reuse, R52, R24 ;  /* 0x000000340848723c */ /* 0x042fe20000001818 */
[----:B------:R-:W-:Y:S02]  /*4c00*/  IMAD.MOV.U32 R59, RZ, RZ, R36 ;  /* 0x000000ffff3b7224 */ /* 0x000fe400078e0024 */
[----:B------:R-:W1:Y:S04]  /*4c10*/  LDSM.16.MT88.4 R36, [R251+0x4900] ;  /* 0x00490000fb24783b */ /* 0x000e680000004200 */
[----:B------:R-:W-:Y:S01]  /*4c20*/  IMAD.MOV.U32 R52, RZ, RZ, R120 ;  /* 0x000000ffff347224 */ /* 0x000fe200078e0078 */
[----:B------:R-:W-:Y:S01]  /*4c30*/  HMMA.16816.F32 R152, R8, R54, R20 ;  /* 0x000000360898723c */ /* 0x000fe20000001814 */
[----:B------:R-:W-:-:S06]  /*4c40*/  IMAD.MOV.U32 R53, RZ, RZ, R119 ;  /* 0x000000ffff357224 */ /* 0x000fcc00078e0077 */
[----:B------:R-:W-:Y:S01]  /*4c50*/  IMAD.MOV.U32 R54, RZ, RZ, R118 ;  /* 0x000000ffff367224 */ /* 0x000fe200078e0076 */
[----:B--2---:R-:W-:Y:S01]  /*4c60*/  HMMA.16816.F32 R24, R12, R40, RZ ;  /* 0x000000280c18723c */ /* 0x004fe200000018ff */
[----:B------:R-:W-:-:S07]  /*4c70*/  IMAD.MOV.U32 R55, RZ, RZ, R117 ;  /* 0x000000ffff377224 */ /* 0x000fce00078e0075 */
[----:B------:R-:W-:Y:S01]  /*4c80*/  HMMA.16816.F32 R20, R12, R42, RZ ;  /* 0x0000002a0c14723c */ /* 0x000fe200000018ff */
[----:B------:R-:W2:Y:S07]  /*4c90*/  LDSM.16.MT88.4 R40, [R250+0x4100] ;  /* 0x00410000fa28783b */ /* 0x000eae0000004200 */
[----:B------:R-:W-:Y:S08]  /*4ca0*/  HMMA.16816.F32 R160, R8, R64, R16 ;  /* 0x0000004008a0723c */ /* 0x000ff00000001810 */
[----:B------:R-:W-:Y:S07]  /*4cb0*/  HMMA.16816.F32 R16, R12, R44, RZ ;  /* 0x0000002c0c10723c */ /* 0x000fee00000018ff */
[----:B------:R-:W-:Y:S01]  /*4cc0*/  IMAD.MOV.U32 R44, RZ, RZ, R109 ;  /* 0x000000ffff2c7224 */ /* 0x000fe200078e006d */
[----:B---3--:R-:W-:Y:S01]  /*4cd0*/  HMMA.16816.F32 R144, R8, R32, R24 ;  /* 0x000000200890723c */ /* 0x008fe20000001818 */
[----:B------:R-:W3:Y:S01]  /*4ce0*/  LDSM.16.MT88.4 R24, [R250+0x4900] ;  /* 0x00490000fa18783b */ /* 0x000ee20000004200 */
[----:B------:R-:W-:-:S05]  /*4cf0*/  IMAD.MOV.U32 R45, RZ, RZ, R108 ;  /* 0x000000ffff2d7224 */ /* 0x000fca00078e006c */
[--C-:B------:R-:W-:Y:S01]  /*4d00*/  FFMA.FTZ R33, R94, c[0x0][0x2d0], -R2.reuse ;  /* 0x0000b4005e217a23 */ /* 0x100fe20000010802 */
[----:B------:R-:W-:Y:S01]  /*4d10*/  HMMA.16816.F32 R28, R12, R62, RZ ;  /* 0x0000003e0c1c723c */ /* 0x000fe200000018ff */
[----:B------:R-:W-:-:S06]  /*4d20*/  FFMA.FTZ R32, R93, c[0x0][0x2d0], -R2 ;  /* 0x0000b4005d207a23 */ /* 0x000fcc0000010802 */
[----:B------:R-:W-:Y:S01]  /*4d30*/  IMAD.MOV.U32 R62, RZ, RZ, R114 ;  /* 0x000000ffff3e7224 */ /* 0x000fe200078e0072 */
[----:B-1----:R-:W-:Y:S01]  /*4d40*/  HMMA.16816.F32 R136, R8, R36, R16 ;  /* 0x000000240888723c */ /* 0x002fe20000001810 */
[----:B------:R-:W-:-:S06]  /*4d50*/  IMAD.MOV.U32 R63, RZ, RZ, R113 ;  /* 0x000000ffff3f7224 */ /* 0x000fcc00078e0071 */
[--C-:B------:R-:W-:Y:S01]  /*4d60*/  FFMA.FTZ R36, R102, c[0x0][0x2d0], -R6.reuse ;  /* 0x0000b40066247a23 */ /* 0x100fe20000010806 */
[----:B--2---:R-:W-:Y:S01]  /*4d70*/  HMMA.16816.F32 R16, R12, R40, RZ ;  /* 0x000000280c10723c */ /* 0x004fe200000018ff */
[----:B------:R-:W-:Y:S02]  /*4d80*/  FFMA.FTZ R37, R101, c[0x0][0x2d0], -R6 ;  /* 0x0000b40065257a23 */ /* 0x000fe40000010806 */
[----:B------:R-:W-:Y:S02]  /*4d90*/  IMAD.MOV.U32 R101, RZ, RZ, R130 ;  /* 0x000000ffff657224 */ /* 0x000fe400078e0082 */
[----:B------:R-:W-:-:S03]  /*4da0*/  IMAD.MOV.U32 R102, RZ, RZ, R129 ;  /* 0x000000ffff667224 */ /* 0x000fc600078e0081 */
[C---:B------:R-:W-:Y:S07]  /*4db0*/  HMMA.16816.F32 R120, R8.reuse, R34, R20 ;  /* 0x000000220878723c */ /* 0x040fee0000001814 */
[--C-:B------:R-:W-:Y:S01]  /*4dc0*/  FFMA.FTZ R35, R92, c[0x0][0x2d0], -R2.reuse ;  /* 0x0000b4005c237a23 */ /* 0x100fe20000010802 */
[----:B------:R-:W-:Y:S01]  /*4dd0*/  HMMA.16816.F32 R124, R8, R66, R28 ;  /* 0x00000042087c723c */ /* 0x000fe2000000181c */
[----:B------:R-:W1:Y:S01]  /*4de0*/  LDSM.16.MT88.4 R28, [R135+0x6100] ;  /* 0x00610000871c783b */ /* 0x000e620000004200 */
[----:B------:R-:W-:-:S06]  /*4df0*/  FFMA.FTZ R34, R91, c[0x0][0x2d0], -R2 ;  /* 0x0000b4005b227a23 */ /* 0x000fcc0000010802 */
[----:B------:R-:W-:Y:S07]  /*4e00*/  HMMA.16816.F32 R20, R12, R46, RZ ;  /* 0x0000002e0c14723c */ /* 0x000fee00000018ff */
[----:B------:R-:W-:Y:S01]  /*4e10*/  IMAD.MOV.U32 R46, RZ, RZ, R5 ;  /* 0x000000ffff2e7224 */ /* 0x000fe200078e0005 */
[----:B---3--:R-:W-:Y:S01]  /*4e20*/  HMMA.16816.F32 R116, R8, R24, R16 ;  /* 0x000000180874723c */ /* 0x008fe20000001810 */
[----:B------:R-:W-:Y:S02]  /*4e30*/  IMAD.MOV.U32 R47, RZ, RZ, R0 ;  /* 0x000000ffff2f7224 */ /* 0x000fe400078e0000 */
[----:B------:R-:W-:-:S02]  /*4e40*/  FADD.FTZ R0, R79, R78 ;  /* 0x0000004e4f007221 */ /* 0x000fc40000010000 */
[----:B------:R-:W-:Y:S02]  /*4e50*/  FADD.FTZ R5, R77, R76 ;  /* 0x0000004c4d057221 */ /* 0x000fe40000010000 */
[----:B------:R-:W-:Y:S01]  /*4e60*/  IMAD.MOV.U32 R76, RZ, RZ, R178 ;  /* 0x000000ffff4c7224 */ /* 0x000fe200078e00b2 */
[----:B------:R-:W-:Y:S01]  /*4e70*/  HMMA.16816.F32 R16, R12, R42, RZ ;  /* 0x0000002a0c10723c */ /* 0x000fe200000018ff */
[----:B------:R-:W-:Y:S02]  /*4e80*/  IMAD.MOV.U32 R77, RZ, RZ, R177 ;  /* 0x000000ffff4d7224 */ /* 0x000fe400078e00b1 */
[----:B------:R-:W-:Y:S02]  /*4e90*/  IMAD.MOV.U32 R78, RZ, RZ, R176 ;  /* 0x000000ffff4e7224 */ /* 0x000fe400078e00b0 */
[----:B------:R-:W-:Y:S02]  /*4ea0*/  FADD.FTZ R0, R82, R0 ;  /* 0x0000000052007221 */ /* 0x000fe40000010000 */
[----:B------:R-:W-:Y:S01]  /*4eb0*/  IMAD.MOV.U32 R79, RZ, RZ, R4 ;  /* 0x000000ffff4f7224 */ /* 0x000fe200078e0004 */
[----:B------:R-:W-:Y:S01]  /*4ec0*/  HMMA.16816.F32 R108, R8, R38, R20 ;  /* 0x00000026086c723c */ /* 0x000fe20000001814 */
[----:B------:R-:W2:Y:S01]  /*4ed0*/  LDSM.16.MT88.4 R20, [R135+0x6900] ;  /* 0x006900008714783b */ /* 0x000ea20000004200 */
[----:B------:R-:W-:-:S02]  /*4ee0*/  FADD.FTZ R5, R80, R5 ;  /* 0x0000000550057221 */ /* 0x000fc40000010000 */
[----:B------:R-:W-:Y:S02]  /*4ef0*/  FADD.FTZ R4, R85, R0 ;  /* 0x0000000055047221 */ /* 0x000fe40000010000 */
[----:B------:R-:W-:Y:S02]  /*4f00*/  FADD.FTZ R0, R84, R5 ;  /* 0x0000000554007221 */ /* 0x000fe40000010000 */
[----:B------:R-:W-:Y:S02]  /*4f10*/  FADD.FTZ R4, R83, R4 ;  /* 0x0000000453047221 */ /* 0x000fe40000010000 */
[----:B------:R-:W-:Y:S02]  /*4f20*/  FADD.FTZ R0, R7, R0 ;  /* 0x0000000007007221 */ /* 0x000fe40000010000 */
[--C-:B------:R-:W-:Y:S02]  /*4f30*/  FFMA.FTZ R24, R106, c[0x0][0x2d0], -R6.reuse ;  /* 0x0000b4006a187a23 */ /* 0x100fe40000010806 */
[----:B------:R-:W-:-:S02]  /*4f40*/  FFMA.FTZ R38, R100, c[0x0][0x2d0], -R6 ;  /* 0x0000b40064267a23 */ /* 0x000fc40000010806 */
[----:B------:R-:W-:Y:S01]  /*4f50*/  HMMA.16816.F32 R112, R8, R26, R16 ;  /* 0x0000001a0870723c */ /* 0x000fe20000001810 */
[----:B------:R-:W-:Y:S02]  /*4f60*/  FFMA.FTZ R39, R96, c[0x0][0x2d0], -R6 ;  /* 0x0000b40060277a23 */ /* 0x000fe40000010806 */
[----:B------:R-:W-:Y:S02]  /*4f70*/  FADD.FTZ R25, R88, R4 ;  /* 0x0000000458197221 */ /* 0x000fe40000010000 */
[----:B------:R-:W-:Y:S02]  /*4f80*/  IMAD.MOV.U32 R106, RZ, RZ, R49 ;  /* 0x000000ffff6a7224 */ /* 0x000fe400078e0031 */
[----:B------:R-:W-:Y:S01]  /*4f90*/  FFMA.FTZ R26, R105, c[0x0][0x2d0], -R6 ;  /* 0x0000b400691a7a23 */ /* 0x000fe20000010806 */
[----:B-1----:R-:W-:Y:S01]  /*4fa0*/  HMMA.16816.F32 R16, R12, R28, RZ ;  /* 0x0000001c0c10723c */ /* 0x002fe200000018ff */
[----:B------:R-:W-:Y:S02]  /*4fb0*/  FADD.FTZ R27, R81, R0 ;  /* 0x00000000511b7221 */ /* 0x000fe40000010000 */
[----:B------:R-:W-:Y:S01]  /*4fc0*/  MUFU.EX2 R0, R26 ;  /* 0x0000001a00007308 */ /* 0x000fe20000000800 */
[----:B------:R-:W-:-:S02]  /*4fd0*/  IMAD.MOV.U32 R105, RZ, RZ, R48 ;  /* 0x000000ffff697224 */ /* 0x000fc400078e0030 */
[----:B------:R-:W-:Y:S02]  /*4fe0*/  IMAD.MOV.U32 R100, RZ, RZ, R131 ;  /* 0x000000ffff647224 */ /* 0x000fe400078e0083 */
[--C-:B------:R-:W-:Y:S02]  /*4ff0*/  FFMA.FTZ R28, R104, c[0x0][0x2d0], -R6.reuse ;  /* 0x0000b400681c7a23 */ /* 0x100fe40000010806 */
[----:B------:R-:W-:Y:S02]  /*5000*/  FFMA.FTZ R29, R103, c[0x0][0x2d0], -R6 ;  /* 0x0000b400671d7a23 */ /* 0x000fe40000010806 */
[----:B------:R-:W-:Y:S02]  /*5010*/  IMAD.MOV.U32 R104, RZ, RZ, R51 ;  /* 0x000000ffff687224 */ /* 0x000fe400078e0033 */
[----:B------:R-:W-:-:S10]  /*5020*/  IMAD.MOV.U32 R103, RZ, RZ, R128 ;  /* 0x000000ffff677224 */ /* 0x000fd400078e0080 */
[----:B--2---:R-:W-:Y:S08]  /*5030*/  HMMA.16816.F32 R184, R8, R20, R16 ;  /* 0x0000001408b8723c */ /* 0x004ff00000001810 */
[----:B------:R-:W-:Y:S07]  /*5040*/  HMMA.16816.F32 R16, R12, R30, RZ ;  /* 0x0000001e0c10723c */ /* 0x000fee00000018ff */
[----:B------:R-:W-:-:S02]  /*5050*/  FFMA.FTZ R31, R95, c[0x0][0x2d0], -R2 ;  /* 0x0000b4005f1f7a23 */ /* 0x000fc40000010802 */
[--C-:B------:R-:W-:Y:S11]  /*5060*/  FFMA.FTZ R30, R97, c[0x0][0x2d0], -R2.reuse ;  /* 0x0000b400611e7a23 */ /* 0x100ff60000010802 */
[----:B------:R-:W-:Y:S04]  /*5070*/  @!UPT UIADD3 URZ, URZ, URZ, URZ ;  /* 0x0000003f3f3ff290 */ /* 0x000fe8000fffe03f */
[----:B------:R-:W-:Y:S01]  /*5080*/  HMMA.16816.F32 R176, R8, R22, R16 ;  /* 0x0000001608b0723c */ /* 0x000fe20000001810 */
[----:B------:R-:W1:Y:S04]  /*5090*/  LDSM.16.MT88.4 R20, [R248+0x6100] ;  /* 0x00610000f814783b */ /* 0x000e680000004200 */
[----:B------:R-:W2:Y:S03]  /*50a0*/  LDSM.16.MT88.4 R16, [R248+0x6900] ;  /* 0x00690000f810783b */ /* 0x000ea60000004200 */
[C---:B-1----:R-:W-:Y:S08]  /*50b0*/  HMMA.16816.F32 R4, R12.reuse, R20, RZ ;  /* 0x000000140c04723c */ /* 0x042ff000000018ff */
[----:B------:R-:W-:Y:S11]  /*50c0*/  HMMA.16816.F32 R20, R12, R22, RZ ;  /* 0x000000160c14723c */ /* 0x000ff600000018ff */
[----:B------:R-:W-:Y:S05]  /*50d0*/  @!UPT UIADD3 URZ, URZ, URZ, URZ ;  /* 0x0000003f3f3ff290 */ /* 0x000fea000fffe03f */
[C---:B--2---:R-:W-:Y:S01]  /*50e0*/  HMMA.16816.F32 R80, R8.reuse, R16, R4 ;  /* 0x000000100850723c */ /* 0x044fe20000001804 */
[----:B------:R1:W2:Y:S06]  /*50f0*/  MUFU.EX2 R4, R24 ;  /* 0x0000001800047308 */ /* 0x0002ac0000000800 */
[----:B------:R-:W-:Y:S01]  /*5100*/  FADD.FTZ R5, R90, R25 ;  /* 0x000000195a057221 */ /* 0x000fe20000010000 */
[----:B------:R-:W-:Y:S01]  /*5110*/  HMMA.16816.F32 R64, R8, R18, R20 ;  /* 0x000000120840723c */ /* 0x000fe20000001814 */
[----:B------:R-:W-:Y:S01]  /*5120*/  FADD.FTZ R17, R87, R27 ;  /* 0x0000001b57117221 */ /* 0x000fe20000010000 */
[----:B------:R-:W3:Y:S01]  /*5130*/  MUFU.EX2 R16, R28 ;  /* 0x0000001c00107308 */ /* 0x000ee20000000800 */
[--C-:B------:R-:W-:Y:S01]  /*5140*/  FFMA.FTZ R6, R99, c[0x0][0x2d0], -R2.reuse ;  /* 0x0000b40063067a23 */ /* 0x100fe20000010802 */
[----:B------:R-:W-:Y:S03]  /*5150*/  LDSM.16.MT88.4 R20, [R251+0x6900] ;  /* 0x00690000fb14783b */ /* 0x000fe60000004200 */
[----:B------:R-:W-:Y:S01]  /*5160*/  FADD.FTZ R18, R89, R5 ;  /* 0x0000000559127221 */ /* 0x000fe20000010000 */
[----:B-1----:R-:W1:Y:S01]  /*5170*/  LDSM.16.MT88.4 R24, [R251+0x6100] ;  /* 0x00610000fb18783b */ /* 0x002e620000004200 */
[----:B------:R-:W-:Y:S01]  /*5180*/  FFMA.FTZ R5, R98, c[0x0][0x2d0], -R2 ;  /* 0x0000b40062057a23 */ /* 0x000fe20000010802 */
[----:B------:R-:W4:Y:S01]  /*5190*/  MUFU.EX2 R6, R6 ;  /* 0x0000000600067308 */ /* 0x000f220000000800 */
[----:B------:R-:W-:-:S02]  /*51a0*/  FADD.FTZ R19, R86, R17 ;  /* 0x0000001156137221 */ /* 0x000fc40000010000 */
[----:B--2---:R-:W-:Y:S01]  /*51b0*/  FADD.FTZ R17, R4, R18 ;  /* 0x0000001204117221 */ /* 0x004fe20000010000 */
[----:B------:R-:W-:-:S03]  /*51c0*/  F2FP.PACK_AB R4, R0, R4 ;  /* 0x000000040004723e */ /* 0x000fc600000000ff */
[----:B------:R-:W-:Y:S01]  /*51d0*/  FADD.FTZ R2, R0, R17 ;  /* 0x0000001100027221 */ /* 0x000fe20000010000 */
[----:B------:R-:W2:Y:S03]  /*51e0*/  MUFU.EX2 R5, R5 ;  /* 0x0000000500057308 */ /* 0x000ea60000000800 */
[----:B---3--:R-:W-:-:S05]  /*51f0*/  FADD.FTZ R2, R16, R2 ;  /* 0x0000000210027221 */ /* 0x008fca0000010000 */
[----:B------:R2:W3:Y:S01]  /*5200*/  MUFU.EX2 R7, R29 ;  /* 0x0000001d00077308 */ /* 0x0004e20000000800 */
[----:B----4-:R-:W-:-:S04]  /*5210*/  FADD.FTZ R0, R6, R19 ;  /* 0x0000001306007221 */ /* 0x010fc80000010000 */
[C---:B--2---:R-:W-:Y:S01]  /*5220*/  FADD.FTZ R29, R5.reuse, R0 ;  /* 0x00000000051d7221 */ /* 0x044fe20000010000 */
[----:B------:R-:W-:Y:S01]  /*5230*/  F2FP.PACK_AB R5, R5, R6 ;  /* 0x000000060505723e */ /* 0x000fe200000000ff */
[C---:B---3--:R-:W-:Y:S01]  /*5240*/  FADD.FTZ R28, R7.reuse, R2 ;  /* 0x00000002071c7221 */ /* 0x048fe20000010000 */
[----:B------:R-:W-:Y:S01]  /*5250*/  F2FP.PACK_AB R6, R7, R16 ;  /* 0x000000100706723e */ /* 0x000fe200000000ff */
[----:B------:R-:W2:Y:S01]  /*5260*/  MUFU.EX2 R2, R31 ;  /* 0x0000001f00027308 */ /* 0x000ea20000000800 */
[C---:B-1----:R-:W-:Y:S07]  /*5270*/  HMMA.16816.F32 R16, R12.reuse, R24, RZ ;  /* 0x000000180c10723c */ /* 0x042fee00000018ff */
[----:B------:R-:W1:Y:S01]  /*5280*/  MUFU.EX2 R0, R30 ;  /* 0x0000001e00007308 */ /* 0x000e620000000800 */
[----:B------:R-:W-:Y:S01]  /*5290*/  HMMA.16816.F32 R24, R12, R26, RZ ;  /* 0x0000001a0c18723c */ /* 0x000fe200000018ff */
[----:B--2---:R-:W-:Y:S11]  /*52a0*/  FADD.FTZ R7, R2, R29 ;  /* 0x0000001d02077221 */ /* 0x004ff60000010000 */
[----:B------:R-:W-:Y:S04]  /*52b0*/  @!UPT UIADD3 URZ, URZ, URZ, URZ ;  /* 0x0000003f3f3ff290 */ /* 0x000fe8000fffe03f */
[C---:B------:R-:W-:Y:S01]  /*52c0*/  HMMA.16816.F32 R48, R8.reuse, R20, R16 ;  /* 0x000000140830723c */ /* 0x040fe20000001810 */
[----:B------:R-:W2:Y:S07]  /*52d0*/  MUFU.EX2 R17, R36 ;  /* 0x0000002400117308 */ /* 0x000eae0000000800 */
[----:B------:R-:W-:Y:S01]  /*52e0*/  HMMA.16816.F32 R40, R8, R22, R24 ;  /* 0x000000160828723c */ /* 0x000fe20000001818 */
[----:B------:R-:W3:Y:S06]  /*52f0*/  MUFU.EX2 R16, R37 ;  /* 0x0000002500107308 */ /* 0x000eec0000000800 */
[C---:B-1----:R-:W-:Y:S01]  /*5300*/  FADD.FTZ R23, R0.reuse, R7 ;  /* 0x0000000700177221 */ /* 0x042fe20000010000 */
[----:B------:R-:W-:Y:S01]  /*5310*/  F2FP.PACK_AB R7, R0, R2 ;  /* 0x000000020007723e */ /* 0x000fe200000000ff */
[----:B------:R-:W1:Y:S01]  /*5320*/  MUFU.EX2 R19, R33 ;  /* 0x0000002100137308 */ /* 0x000e620000000800 */
[----:B--2---:R-:W-:-:S07]  /*5330*/  FADD.FTZ R22, R17, R28 ;  /* 0x0000001c11167221 */ /* 0x004fce0000010000 */
[----:B------:R-:W2:Y:S01]  /*5340*/  MUFU.EX2 R21, R38 ;  /* 0x0000002600157308 */ /* 0x000ea20000000800 */
[C---:B---3--:R-:W-:Y:S01]  /*5350*/  FADD.FTZ R2, R16.reuse, R22 ;  /* 0x0000001610027221 */ /* 0x048fe20000010000 */
[----:B------:R-:W-:-:S06]  /*5360*/  F2FP.PACK_AB R128, R16, R17 ;  /* 0x000000111080723e */ /* 0x000fcc00000000ff */
[----:B------:R-:W3:Y:S01]  /*5370*/  MUFU.EX2 R18, R32 ;  /* 0x0000002000127308 */ /* 0x000ee20000000800 */
[----:B-1----:R-:W-:-:S07]  /*5380*/  FADD.FTZ R0, R19, R23 ;  /* 0x0000001713007221 */ /* 0x002fce0000010000 */
[----:B------:R-:W1:Y:S01]  /*5390*/  MUFU.EX2 R20, R39 ;  /* 0x0000002700147308 */ /* 0x000e620000000800 */
[----:B--2---:R-:W-:Y:S02]  /*53a0*/  FADD.FTZ R2, R21, R2 ;  /* 0x0000000215027221 */ /* 0x004fe40000010000 */
[C---:B---3--:R-:W-:Y:S01]  /*53b0*/  FADD.FTZ R16, R18.reuse, R0 ;  /* 0x0000000012107221 */ /* 0x048fe20000010000 */
[----:B------:R-:W-:Y:S01]  /*53c0*/  F2FP.PACK_AB R129, R18, R19 ;  /* 0x000000131281723e */ /* 0x000fe200000000ff */
[C---:B-1----:R-:W-:Y:S01]  /*53d0*/  FADD.FTZ R0, R20.reuse, R2 ;  /* 0x0000000214007221 */ /* 0x042fe20000010000 */
[----:B------:R-:W-:Y:S02]  /*53e0*/  F2FP.PACK_AB R130, R20, R21 ;  /* 0x000000151482723e */ /* 0x000fe400000000ff */
[----:B------:R-:W1:Y:S01]  /*53f0*/  MUFU.EX2 R2, R35 ;  /* 0x0000002300027308 */ /* 0x000e620000000800 */
[----:B------:R-:W2:Y:S04]  /*5400*/  LDSM.16.MT88.4 R20, [R250+0x6100] ;  /* 0x00610000fa14783b */ /* 0x000ea80000004200 */
[----:B------:R3:W-:Y:S01]  /*5410*/  STL [R1+0x54], R0 ;  /* 0x0000540001007387 */ /* 0x0007e20000100800 */
[----:B-1----:R-:W-:-:S02]  /*5420*/  FADD.FTZ R16, R2, R16 ;  /* 0x0000001002107221 */ /* 0x002fc40000010000 */
[----:B---3--:R-:W1:Y:S01]  /*5430*/  MUFU.EX2 R0, R34 ;  /* 0x0000002200007308 */ /* 0x008e620000000800 */
[----:B--2---:R-:W-:Y:S01]  /*5440*/  HMMA.16816.F32 R24, R12, R20, RZ ;  /* 0x000000140c18723c */ /* 0x004fe200000018ff */
[C---:B-1----:R-:W-:Y:S01]  /*5450*/  FADD.FTZ R16, R0.reuse, R16 ;  /* 0x0000001000107221 */ /* 0x042fe20000010000 */
[----:B------:R-:W-:-:S06]  /*5460*/  F2FP.PACK_AB R131, R0, R2 ;  /* 0x000000020083723e */ /* 0x000fcc00000000ff */
[----:B------:R-:W-:Y:S01]  /*5470*/  HMMA.16816.F32 R12, R12, R22, RZ ;  /* 0x000000160c0c723c */ /* 0x000fe200000018ff */
[----:B------:R-:W-:Y:S04]  /*5480*/  STL [R1+0x80], R16 ;  /* 0x0000801001007387 */ /* 0x000fe80000100800 */
[----:B------:R-:W1:Y:S11]  /*5490*/  LDSM.16.MT88.4 R16, [R250+0x6900] ;  /* 0x00690000fa10783b */ /* 0x000e760000004200 */
[C---:B-1----:R-:W-:Y:S08]  /*54a0*/  HMMA.16816.F32 R24, R8.reuse, R16, R24 ;  /* 0x000000100818723c */ /* 0x042ff00000001818 */
[----:B------:R-:W-:Y:S01]  /*54b0*/  HMMA.16816.F32 R12, R8, R18, R12 ;  /* 0x00000012080c723c */ /* 0x000fe2000000180c */
        /* <DEDUP_REMOVED lines=25> */
[----:B------:R-:W2:Y:S03]  /*5650*/  LDSM.16.MT88.4 R152, [R248+0x1900] ;  /* 0x00190000f898783b */ /* 0x000ea60000004200 */
[C---:B-1----:R-:W-:Y:S01]  /*5660*/  HMMA.16816.F32 R84, R4.reuse, R8, R160 ;  /* 0x000000080454723c */ /* 0x042fe200000018a0 */
[----:B------:R-:W1:Y:S07]  /*5670*/  LDSM.16.MT88.4 R160, [R135+0x1900] ;  /* 0x0019000087a0783b */ /* 0x000e6e0000004200 */
[----:B------:R-:W-:Y:S01]  /*5680*/  HMMA.16816.F32 R88, R4, R10, R124 ;  /* 0x0000000a0458723c */ /* 0x000fe2000000187c */
[----:B------:R-:W3:Y:S07]  /*5690*/  LDSM.16.MT88.4 R8, [R248+0x5100] ;  /* 0x00510000f808783b */ /* 0x000eee0000004200 */
[C---:B--2---:R-:W-:Y:S08]  /*56a0*/  HMMA.16816.F32 R156, R128.reuse, R152, R156 ;  /* 0x00000098809c723c */ /* 0x044ff0000000189c */
[C---:B------:R-:W-:Y:S08]  /*56b0*/  HMMA.16816.F32 R152, R128.reuse, R154, R20 ;  /* 0x0000009a8098723c */ /* 0x040ff00000001814 */
[----:B-1----:R-:W-:Y:S08]  /*56c0*/  HMMA.16816.F32 R164, R128, R160, R164 ;  /* 0x000000a080a4723c */ /* 0x002ff000000018a4 */
[C---:B---3--:R-:W-:Y:S01]  /*56d0*/  HMMA.16816.F32 R92, R4.reuse, R8, R144 ;  /* 0x00000008045c723c */ /* 0x048fe20000001890 */
[----:B------:R-:W1:Y:S07]  /*56e0*/  LDSM.16.MT88.4 R144, [R251+0x1900] ;  /* 0x00190000fb90783b */ /* 0x000e6e0000004200 */
[----:B------:R-:W-:Y:S01]  /*56f0*/  HMMA.16816.F32 R96, R4, R10, R120 ;  /* 0x0000000a0460723c */ /* 0x000fe20000001878 */
[----:B------:R-:W2:Y:S07]  /*5700*/  LDSM.16.MT88.4 R8, [R251+0x5100] ;  /* 0x00510000fb08783b */ /* 0x000eae0000004200 */
[C---:B------:R-:W-:Y:S08]  /*5710*/  HMMA.16816.F32 R160, R128.reuse, R162, R16 ;  /* 0x000000a280a0723c */ /* 0x040ff00000001810 */
[----:B-1----:R-:W-:Y:S08]  /*5720*/  HMMA.16816.F32 R148, R128, R144, R148 ;  /* 0x000000908094723c */ /* 0x002ff00000001894 */
[C---:B--2---:R-:W-:Y:S01]  /*5730*/  HMMA.16816.F32 R100, R4.reuse, R8, R136 ;  /* 0x000000080464723c */ /* 0x044fe20000001888 */
[----:B------:R-:W1:Y:S07]  /*5740*/  LDSM.16.MT88.4 R136, [R250+0x1900] ;  /* 0x00190000fa88783b */ /* 0x000e6e0000004200 */
[----:B------:R-:W-:Y:S01]  /*5750*/  HMMA.16816.F32 R104, R4, R10, R108 ;  /* 0x0000000a0468723c */ /* 0x000fe2000000186c */
[----:B------:R-:W2:Y:S07]  /*5760*/  LDSM.16.MT88.4 R8, [R250+0x5100] ;  /* 0x00510000fa08783b */ /* 0x000eae0000004200 */
[C---:B------:R-:W-:Y:S08]  /*5770*/  HMMA.16816.F32 R144, R128.reuse, R146, R28 ;  /* 0x000000928090723c */ /* 0x040ff0000000181c */
[----:B-1----:R-:W-:Y:S08]  /*5780*/  HMMA.16816.F32 R140, R128, R136, R140 ;  /* 0x00000088808c723c */ /* 0x002ff0000000188c */
[C---:B--2---:R-:W-:Y:S08]  /*5790*/  HMMA.16816.F32 R108, R4.reuse, R8, R116 ;  /* 0x00000008046c723c */ /* 0x044ff00000001874 */
[----:B------:R-:W-:Y:S01]  /*57a0*/  HMMA.16816.F32 R112, R4, R10, R112 ;  /* 0x0000000a0470723c */ /* 0x000fe20000001870 */
[----:B------:R-:W1:Y:S07]  /*57b0*/  LDSM.16.MT88.4 R8, [R135+0x7100] ;  /* 0x007100008708783b */ /* 0x000e6e0000004200 */
[----:B------:R-:W-:Y:S08]  /*57c0*/  HMMA.16816.F32 R136, R128, R138, R32 ;  /* 0x0000008a8088723c */ /* 0x000ff00000001820 */
[C---:B-1----:R-:W-:Y:S08]  /*57d0*/  HMMA.16816.F32 R184, R4.reuse, R8, R184 ;  /* 0x0000000804b8723c */ /* 0x042ff000000018b8 */
[C---:B------:R-:W-:Y:S01]  /*57e0*/  HMMA.16816.F32 R176, R4.reuse, R10, R176 ;  /* 0x0000000a04b0723c */ /* 0x040fe200000018b0 */
[----:B------:R-:W1:Y:S07]  /*57f0*/  LDSM.16.MT88.4 R8, [R248+0x7100] ;  /* 0x00710000f808783b */ /* 0x000e6e0000004200 */
[C---:B-1----:R-:W-:Y:S01]  /*5800*/  HMMA.16816.F32 R120, R4.reuse, R8, R80 ;  /* 0x000000080478723c */ /* 0x042fe20000001850 */
[----:B------:R-:W-:Y:S07]  /*5810*/  LDSM.16.MT88.4 R80, [R248+0x5900] ;  /* 0x00590000f850783b */ /* 0x000fee0000004200 */
[C---:B------:R-:W-:Y:S01]  /*5820*/  HMMA.16816.F32 R116, R4.reuse, R10, R64 ;  /* 0x0000000a0474723c */ /* 0x040fe20000001840 */
[----:B------:R-:W1:Y:S04]  /*5830*/  LDSM.16.MT88.4 R8, [R251+0x7100] ;  /* 0x00710000fb08783b */ /* 0x000e680000004200 */
[----:B------:R-:W-:Y:S03]  /*5840*/  LDSM.16.MT88.4 R64, [R250+0x3900] ;  /* 0x00390000fa40783b */ /* 0x000fe60000004200 */
[C---:B-1----:R-:W-:Y:S01]  /*5850*/  HMMA.16816.F32 R124, R4.reuse, R10, R40 ;  /* 0x0000000a047c723c */ /* 0x042fe20000001828 */
[----:B------:R-:W1:Y:S07]  /*5860*/  LDSM.16.MT88.4 R40, [R135+0x3900] ;  /* 0x003900008728783b */ /* 0x000e6e0000004200 */
[----:B------:R-:W-:Y:S01]  /*5870*/  HMMA.16816.F32 R180, R4, R8, R48 ;  /* 0x0000000804b4723c */ /* 0x000fe20000001830 */
[----:B------:R-:W2:Y:S04]  /*5880*/  LDSM.16.MT88.4 R48, [R248+0x3900] ;  /* 0x00390000f830783b */ /* 0x000ea80000004200 */
[----:B------:R-:W3:Y:S03]  /*5890*/  LDSM.16.MT88.4 R8, [R250+0x7100] ;  /* 0x00710000fa08783b */ /* 0x000ee60000004200 */
[C---:B-1----:R-:W-:Y:S08]  /*58a0*/  HMMA.16816.F32 R36, R128.reuse, R40, R36 ;  /* 0x000000288024723c */ /* 0x042ff00000001824 */
[C---:B------:R-:W-:Y:S08]  /*58b0*/  HMMA.16816.F32 R40, R128.reuse, R42, R44 ;  /* 0x0000002a8028723c */ /* 0x040ff0000000182c */
[C---:B--2---:R-:W-:Y:S08]  /*58c0*/  HMMA.16816.F32 R44, R128.reuse, R48, R52 ;  /* 0x00000030802c723c */ /* 0x044ff00000001834 */
[----:B------:R-:W-:Y:S01]  /*58d0*/  HMMA.16816.F32 R48, R128, R50, R56 ;  /* 0x000000328030723c */ /* 0x000fe20000001838 */
[----:B------:R-:W1:Y:S07]  /*58e0*/  LDSM.16.MT88.4 R56, [R251+0x3900] ;  /* 0x00390000fb38783b */ /* 0x000e6e0000004200 */
[C---:B---3--:R-:W-:Y:S08]  /*58f0*/  HMMA.16816.F32 R24, R4.reuse, R8, R24 ;  /* 0x000000080418723c */ /* 0x048ff00000001818 */
[----:B------:R-:W-:Y:S01]  /*5900*/  HMMA.16816.F32 R12, R4, R10, R12 ;  /* 0x0000000a040c723c */ /* 0x000fe2000000180c */
[----:B------:R-:W-:Y:S07]  /*5910*/  LDSM.16.MT88.4 R4, [R250+0x7900] ;  /* 0x00790000fa04783b */ /* 0x000fee0000004200 */
[C---:B-1----:R-:W-:Y:S08]  /*5920*/  HMMA.16816.F32 R52, R128.reuse, R56, R60 ;  /* 0x000000388034723c */ /* 0x042ff0000000183c */
[C---:B------:R-:W-:Y:S01]  /*5930*/  HMMA.16816.F32 R60, R128.reuse, R64, R72 ;  /* 0x00000040803c723c */ /* 0x040fe20000001848 */
[----:B------:R-:W1:Y:S07]  /*5940*/  LDSM.16.MT88.4 R72, [R135+0x5900] ;  /* 0x005900008748783b */ /* 0x000e6e0000004200 */
[C---:B------:R-:W-:Y:S08]  /*5950*/  HMMA.16816.F32 R64, R128.reuse, R66, R76 ;  /* 0x000000428040723c */ /* 0x040ff0000000184c */
[C---:B------:R-:W-:Y:S08]  /*5960*/  HMMA.16816.F32 R76, R128.reuse, R80, R92 ;  /* 0x00000050804c723c */ /* 0x040ff0000000185c */
[C---:B------:R-:W-:Y:S01]  /*5970*/  HMMA.16816.F32 R80, R128.reuse, R82, R96 ;  /* 0x000000528050723c */ /* 0x040fe20000001860 */
[----:B------:R-:W2:Y:S07]  /*5980*/  LDSM.16.MT88.4 R96, [R250+0x5900] ;  /* 0x00590000fa60783b */ /* 0x000eae0000004200 */
[C---:B------:R-:W-:Y:S08]  /*5990*/  HMMA.16816.F32 R56, R128.reuse, R58, R68 ;  /* 0x0000003a8038723c */ /* 0x040ff00000001844 */
        /* <DEDUP_REMOVED lines=9> */
[C---:B--2---:R-:W-:Y:S01]  /*5a30*/  HMMA.16816.F32 R108, R128.reuse, R112, R120 ;  /* 0x00000070806c723c */ /* 0x044fe20000001878 */
[----:B------:R-:W2:Y:S07]  /*5a40*/  LDSM.16.MT88.4 R120, [R251+0x7900] ;  /* 0x00790000fb78783b */ /* 0x000eae0000004200 */
[C---:B------:R-:W-:Y:S08]  /*5a50*/  HMMA.16816.F32 R112, R128.reuse, R114, R116 ;  /* 0x000000728070723c */ /* 0x040ff00000001874 */
[C---:B-1----:R-:W-:Y:S08]  /*5a60*/  HMMA.16816.F32 R100, R128.reuse, R104, R184 ;  /* 0x000000688064723c */ /* 0x042ff000000018b8 */
[C---:B------:R-:W-:Y:S08]  /*5a70*/  HMMA.16816.F32 R104, R128.reuse, R106, R176 ;  /* 0x0000006a8068723c */ /* 0x040ff000000018b0 */
[C---:B--2---:R-:W-:Y:S08]  /*5a80*/  HMMA.16816.F32 R116, R128.reuse, R120, R180 ;  /* 0x000000788074723c */ /* 0x044ff000000018b4 */
[C---:B------:R-:W-:Y:S08]  /*5a90*/  HMMA.16816.F32 R120, R128.reuse, R122, R124 ;  /* 0x0000007a8078723c */ /* 0x040ff0000000187c */
[C---:B------:R-:W-:Y:S08]  /*5aa0*/  HMMA.16816.F32 R124, R128.reuse, R4, R24 ;  /* 0x00000004807c723c */ /* 0x040ff00000001818 */
[----:B------:R-:W-:Y:S01]  /*5ab0*/  HMMA.16816.F32 R128, R128, R6, R12 ;  /* 0x000000068080723c */ /* 0x000fe2000000180c */
[----:B------:R-:W-:Y:S07]  /*5ac0*/  @P0 BRA `(.L_x_612) ;  /* 0x000040e000000947 */ /* 0x000fee0003800000 */
[----:B------:R-:W2:Y:S04]  /*5ad0*/  LDL R8, [R1+0xc4] ;  /* 0x0000c40001087983 */ /* 0x000ea80000100800 */
[----:B------:R-:W2:Y:S04]  /*5ae0*/  LDL R9, [R1+0x7c] ;  /* 0x00007c0001097983 */ /* 0x000ea80000100800 */
[----:B------:R-:W3:Y:S04]  /*5af0*/  LDL R188, [R1+0xbc] ;  /* 0x0000bc0001bc7983 */ /* 0x000ee80000100800 */
[----:B------:R-:W3:Y:S04]  /*5b00*/  LDL R189, [R1+0xb0] ;  /* 0x0000b00001bd7983 */ /* 0x000ee80000100800 */
[----:B------:R-:W4:Y:S04]  /*5b10*/  LDL R190, [R1+0xc0] ;  /* 0x0000c00001be7983 */ /* 0x000f280000100800 */
[----:B------:R-:W4:Y:S01]  /*5b20*/  LDL R191, [R1+0xb4] ;  /* 0x0000b40001bf7983 */ /* 0x000f220000100800 */
[----:B------:R-:W-:Y:S01]  /*5b30*/  PLOP3.LUT P0, PT, PT, PT, UP1, 0x80, 0x0 ;  /* 0x000000000000781c */ /* 0x000fe20003f0f018 */
[----:B------:R-:W-:Y:S01]  /*5b40*/  IMAD.MOV.U32 R2, RZ, RZ, R132 ;  /* 0x000000ffff027224 */ /* 0x000fe200078e0084 */
[----:B------:R-:W-:-:S11]  /*5b50*/  UMOV UR5, 0x1 ;  /* 0x0000000100057882 */ /* 0x000fd60000000000 */
[----:B------:R-:W-:Y:S01]  /*5b60*/  @P0 IMAD.HI.U32 R0, R133, c[0x0][0x2c8], RZ ;  /* 0x0000b20085000a27 */ /* 0x000fe200078e00ff */
[----:B------:R-:W-:-:S03]  /*5b70*/  PLOP3.LUT P0, PT, PT, PT, UP1, 0x80, 0x0 ;  /* 0x000000000000781c */ /* 0x000fc60003f0f018 */
[----:B------:R-:W-:-:S10]  /*5b80*/  IMAD.MOV.U32 R133, RZ, RZ, R3 ;  /* 0x000000ffff857224 */ /* 0x000fd400078e0003 */
[----:B------:R-:W-:-:S05]  /*5b90*/  @P0 SHF.R.U32.HI R4, RZ, c[0x0][0x2cc], R0 ;  /* 0x0000b300ff040a19 */ /* 0x000fca0000011600 */
[----:B------:R3:W-:Y:S01]  /*5ba0*/  @P0 STL [R1+0x98], R4 ;  /* 0x0000980401000387 */ /* 0x0007e20000100800 */
[C---:B--2---:R-:W-:Y:S01]  /*5bb0*/  SHF.L.U64.HI R3, R9.reuse, 0x1, R8 ;  /* 0x0000000109037819 */ /* 0x044fe20000010208 */
[----:B------:R-:W-:-:S04]  /*5bc0*/  IMAD.SHL.U32 R0, R9, 0x2, RZ ;  /* 0x0000000209007824 */ /* 0x000fc800078e00ff */
[----:B------:R1:W-:Y:S01]  /*5bd0*/  STL [R1+0x78], R3 ;  /* 0x0000780301007387 */ /* 0x0003e20000100800 */
[----:B---3--:R-:W-:-:S03]  /*5be0*/  SHF.L.U64.HI R4, R189, 0x1, R188 ;  /* 0x00000001bd047819 */ /* 0x008fc600000102bc */
[----:B------:R2:W-:Y:S04]  /*5bf0*/  STL [R1+0xb8], R0 ;  /* 0x0000b80001007387 */ /* 0x0005e80000100800 */
[----:B------:R4:W-:Y:S01]  /*5c00*/  STL [R1+0x74], R4 ;  /* 0x0000740401007387 */ /* 0x0009e20000100800 */
[----:B-1----:R-:W-:Y:S01]  /*5c10*/  IMAD.SHL.U32 R3, R189, 0x2, RZ ;  /* 0x00000002bd037824 */ /* 0x002fe200078e00ff */
[----:B--2---:R-:W-:-:S04]  /*5c20*/  SEL R0, RZ, 0x10, P5 ;  /* 0x00000010ff007807 */ /* 0x004fc80002800000 */
[----:B------:R1:W-:Y:S01]  /*5c30*/  STL [R1+0x70], R3 ;  /* 0x0000700301007387 */ /* 0x0003e20000100800 */
[----:B----4-:R-:W-:-:S03]  /*5c40*/  SHF.L.U64.HI R4, R191, 0x1, R190 ;  /* 0x00000001bf047819 */ /* 0x010fc600000102be */
[----:B------:R2:W-:Y:S04]  /*5c50*/  STL [R1+0x8c], R0 ;  /* 0x00008c0001007387 */ /* 0x0005e80000100800 */
[----:B------:R3:W-:Y:S01]  /*5c60*/  STL [R1+0x6c], R4 ;  /* 0x00006c0401007387 */ /* 0x0007e20000100800 */
[----:B-1----:R-:W-:Y:S01]  /*5c70*/  IMAD.SHL.U32 R3, R191, 0x2, RZ ;  /* 0x00000002bf037824 */ /* 0x002fe200078e00ff */
[----:B--2---:R-:W-:-:S04]  /*5c80*/  SEL R0, RZ, 0x10, P4 ;  /* 0x00000010ff007807 */ /* 0x004fc80002000000 */
[----:B------:R3:W-:Y:S04]  /*5c90*/  STL [R1+0x68], R3 ;  /* 0x0000680301007387 */ /* 0x0007e80000100800 */
[----:B------:R3:W-:Y:S02]  /*5ca0*/  STL [R1+0x88], R0 ;  /* 0x0000880001007387 */ /* 0x0007e40000100800 */
.L_x_615:
[----:B------:R-:W2:Y:S01]  /*5cb0*/  LDL R5, [R1] ;  /* 0x0000000001057983 */ /* 0x000ea20000100800 */
[----:B------:R-:W-:Y:S04]  /*5cc0*/  DEPBAR.LE SB0, 0x0 ;  /* 0x000080000000791a */ /* 0x000fe80000000000 */
[----:B---3--:R-:W3:Y:S04]  /*5cd0*/  LDL R4, [R1+0x3c] ;  /* 0x00003c0001047983 */ /* 0x008ee80000100800 */
[----:B------:R-:W-:Y:S01]  /*5ce0*/  BAR.SYNC.DEFER_BLOCKING 0x0 ;  /* 0x0000000000007b1d */ /* 0x000fe20000010000 */
[----:B------:R-:W-:Y:S05]  /*5cf0*/  ISETP.LE.AND P0, PT, RZ, UR10, PT ;  /* 0x0000000aff007c0c */ /* 0x000fea000bf03270 */
[----:B------:R-:W4:Y:S04]  /*5d00*/  LDL R3, [R1+0x38] ;  /* 0x0000380001037983 */ /* 0x000f280000100800 */
[----:B------:R-:W4:Y:S04]  /*5d10*/  LDL R0, [R1+0x34] ;  /* 0x0000340001007983 */ /* 0x000f280000100800 */
[----:B------:R1:W5:Y:S04]  /*5d20*/  LDL R132, [R1+0x40] ;  /* 0x0000400001847983 */ /* 0x0003680000100800 */
[----:B------:R1:W1:Y:S04]  /*5d30*/  LDSM.16.M88.4 R8, [R134+0x10100] ;  /* 0x010100008608783b */ /* 0x0002680000000200 */
[----:B------:R1:W1:Y:S04]  /*5d40*/  LDSM.16.M88.4 R16, [R134+0x10900] ;  /* 0x010900008610783b */ /* 0x0002680000000200 */
[----:B------:R1:W1:Y:S04]  /*5d50*/  LDSM.16.M88.4 R24, [R134+0x11100] ;  /* 0x011100008618783b */ /* 0x0002680000000200 */
[----:B------:R1:W1:Y:S04]  /*5d60*/  LDSM.16.M88.4 R32, [R134+0x11900] ;  /* 0x011900008620783b */ /* 0x0002680000000200 */
[----:B--2---:R2:W1:Y:S04]  /*5d70*/  LDSM.16.M88.4 R176, [R5] ;  /* 0x0000000005b0783b */ /* 0x0044680000000200 */
[----:B---3--:R2:W3:Y:S04]  /*5d80*/  LDSM.16.M88.4 R180, [R4] ;  /* 0x0000000004b4783b */ /* 0x0084e80000000200 */
[----:B----4-:R2:W4:Y:S04]  /*5d90*/  LDSM.16.M88.4 R184, [R3] ;  /* 0x0000000003b8783b */ /* 0x0105280000000200 */
[----:B------:R2:W1:Y:S01]  /*5da0*/  LDSM.16.M88.4 R188, [R0] ;  /* 0x0000000000bc783b */ /* 0x0004620000000200 */
[----:B------:R-:W-:-:S05]  /*5db0*/  @!P0 BRA `(.L_x_613) ;  /* 0x000004b000008947 */ /* 0x000fca0003800000 */
[----:B--2---:R-:W2:Y:S01]  /*5dc0*/  LDL R3, [R1+0x4c] ;  /* 0x00004c0001037983 */ /* 0x004ea20000100800 */
[----:B-----5:R-:W-:Y:S03]  /*5dd0*/  LOP3.LUT R132, R132, 0xffffbfff, RZ, 0xc0, !PT ;  /* 0xffffbfff84847812 */ /* 0x020fe600078ec0ff */
[----:B----4-:R-:W4:Y:S01]  /*5de0*/  LDL R6, [R1+0x48] ;  /* 0x0000480001067983 */ /* 0x010f220000100800 */
[----:B------:R-:W-:Y:S03]  /*5df0*/  @P1 LOP3.LUT R132, R132, 0x4000, RZ, 0xfc, !PT ;  /* 0x0000400084841812 */ /* 0x000fe600078efcff */
[----:B---3--:R-:W3:Y:S04]  /*5e00*/  LDL R13, [R1+0x50] ;  /* 0x00005000010d7983 */ /* 0x008ee80000100800 */
[----:B------:R-:W-:Y:S04]  /*5e10*/  STL [R1+0x40], R132 ;  /* 0x0000408401007387 */ /* 0x000fe80000100800 */
[----:B------:R-:W3:Y:S04]  /*5e20*/  LDL R29, [R1+0xb8] ;  /* 0x0000b800011d7983 */ /* 0x000ee80000100800 */
        /* <DEDUP_REMOVED lines=8> */
[----:B------:R-:W3:Y:S01]  /*5eb0*/  LDL R30, [R1+0xa0] ;  /* 0x0000a000011e7983 */ /* 0x000ee20000100800 */
[----:B--2---:R-:W-:Y:S01]  /*5ec0*/  SHF.R.S32.HI R0, RZ, 0x1f, R3 ;  /* 0x0000001fff007819 */ /* 0x004fe20000011403 */
[C---:B------:R-:W-:Y:S04]  /*5ed0*/  IMAD.WIDE.U32 R4, R3.reuse, c[0x0][0x208], RZ ;  /* 0x0000820003047a25 */ /* 0x040fe800078e00ff */
[----:B------:R-:W-:Y:S04]  /*5ee0*/  IMAD R0, R0, c[0x0][0x208], RZ ;  /* 0x0000820000007a24 */ /* 0x000fe800078e02ff */
[----:B------:R-:W-:Y:S04]  /*5ef0*/  IMAD R0, R3, c[0x0][0x20c], R0 ;  /* 0x0000830003007a24 */ /* 0x000fe800078e0200 */
[----:B------:R-:W-:Y:S01]  /*5f00*/  IMAD.IADD R5, R5, 0x1, R0 ;  /* 0x0000000105057824 */ /* 0x000fe200078e0200 */
[----:B----4-:R-:W-:Y:S03]  /*5f10*/  SHF.R.S32.HI R0, RZ, 0x1f, R6 ;  /* 0x0000001fff007819 */ /* 0x010fe60000011406 */
        /* <DEDUP_REMOVED lines=8> */
[----:B------:R2:W-:Y:S04]  /*5fa0*/  SHFL.IDX PT, R0, R12, 0x1, 0x181f ;  /* 0x00381f000c007f89 */ /* 0x0005e800000e0000 */
[----:B------:R-:W4:Y:S04]  /*5fb0*/  SHFL.IDX PT, R5, R3, RZ, 0x181f ;  /* 0x00181fff03057589 */ /* 0x000f2800000e0000 */
[----:B------:R-:W1:Y:S01]  /*5fc0*/  SHFL.IDX PT, R3, R3, 0x1, 0x181f ;  /* 0x00381f0003037f89 */ /* 0x000e6200000e0000 */
[C---:B---3--:R-:W-:Y:S03]  /*5fd0*/  IADD3 R6, P0, R4.reuse, R29, RZ ;  /* 0x0000001d04067210 */ /* 0x048fe60007f1e0ff */
[----:B--2---:R-:W2:Y:S02]  /*5fe0*/  LDL R12, [R1+0x90] ;  /* 0x00009000010c7983 */ /* 0x004ea40000100800 */
[C---:B----4-:R-:W-:Y:S05]  /*5ff0*/  IMAD.X R7, R5.reuse, 0x1, R28, P0 ;  /* 0x0000000105077824 */ /* 0x050fea00000e061c */
[----:B------:R3:W-:Y:S02]  /*6000*/  LDGSTS.E.BYPASS.LTC128B.128 [R13], [R6.64], !P6 ;  /* 0x00000000060d7fae */ /* 0x0007e4000f101d50 */
[C---:B---3--:R-:W-:Y:S05]  /*6010*/  IADD3 R6, P0, R4.reuse, R23, RZ ;  /* 0x0000001704067210 */ /* 0x048fea0007f1e0ff */
[C---:B------:R-:W-:Y:S05]  /*6020*/  IMAD.X R7, R5.reuse, 0x1, R22, P0 ;  /* 0x0000000105077824 */ /* 0x040fea00000e0616 */
[----:B------:R3:W-:Y:S02]  /*6030*/  LDGSTS.E.BYPASS.LTC128B.128 [R21], [R6.64], !P5 ;  /* 0x0000000006157fae */ /* 0x0007e4000e901d50 */
[C---:B---3--:R-:W-:Y:S02]  /*6040*/  IADD3 R6, P0, R4.reuse, R20, RZ ;  /* 0x0000001404067210 */ /* 0x048fe40007f1e0ff */
[----:B------:R-:W3:Y:S03]  /*6050*/  LDL R21, [R1+0x8c] ;  /* 0x00008c0001157983 */ /* 0x000ee60000100800 */
[----:B------:R-:W-:Y:S05]  /*6060*/  IMAD.X R7, R5, 0x1, R15, P0 ;  /* 0x0000000105077824 */ /* 0x000fea00000e060f */
[----:B------:R4:W-:Y:S04]  /*6070*/  LDGSTS.E.BYPASS.LTC128B.128 [R14], [R6.64], !P4 ;  /* 0x00000000060e7fae */ /* 0x0009e8000e101d50 */
[----:B----4-:R-:W4:Y:S01]  /*6080*/  LDL R14, [R1+0x88] ;  /* 0x00008800010e7983 */ /* 0x010f220000100800 */
[C---:B------:R-:W-:Y:S05]  /*6090*/  IMAD.SHL.U32 R6, R31.reuse, 0x2, RZ ;  /* 0x000000021f067824 */ /* 0x040fea00078e00ff */
[----:B------:R-:W-:Y:S02]  /*60a0*/  IADD3 R4, P0, R4, R6, RZ ;  /* 0x0000000604047210 */ /* 0x000fe40007f1e0ff */
[----:B--2---:R-:W-:Y:S02]  /*60b0*/  SHF.L.U64.HI R7, R31, 0x1, R12 ;  /* 0x000000011f077819 */ /* 0x004fe4000001020c */
[----:B------:R-:W2:Y:S03]  /*60c0*/  LDL R12, [R1+0x94] ;  /* 0x00009400010c7983 */ /* 0x000ea60000100800 */
[----:B------:R-:W-:Y:S05]  /*60d0*/  IMAD.X R5, R5, 0x1, R7, P0 ;  /* 0x0000000105057824 */ /* 0x000fea00000e0607 */
[----:B------:R1:W-:Y:S02]  /*60e0*/  LDGSTS.E.BYPASS.LTC128B.128 [R30], [R4.64], !P3 ;  /* 0x00000000041e7fae */ /* 0x0003e4000d901d50 */
[----:B-1----:R-:W-:Y:S05]  /*60f0*/  IADD3 R4, P0, R0, R29, RZ ;  /* 0x0000001d00047210 */ /* 0x002fea0007f1e0ff */
[----:B------:R-:W-:Y:S05]  /*6100*/  IMAD.X R5, R3, 0x1, R28, P0 ;  /* 0x0000000103057824 */ /* 0x000fea00000e061c */
[----:B------:R3:W-:Y:S02]  /*6110*/  LDGSTS.E.BYPASS.LTC128B.128 [R13+0x1000], [R4.64], !P6 ;  /* 0x01000000040d7fae */ /* 0x0007e4000f101d50 */
[C---:B---3--:R-:W-:Y:S04]  /*6120*/  IADD3 R4, -R21.reuse, 0x10, RZ ;  /* 0x0000001015047810 */ /* 0x048fe80007ffe1ff */
[----:B------:R-:W-:Y:S04]  /*6130*/  LOP3.LUT R4, R4, 0xf, RZ, 0xc0, !PT ;  /* 0x0000000f04047812 */ /* 0x000fe800078ec0ff */
[-C--:B------:R-:W-:Y:S04]  /*6140*/  IADD3 R4, P1, P0, R4, R0.reuse, R23 ;  /* 0x0000000004047210 */ /* 0x080fe8000783e017 */
[-C--:B------:R-:W-:Y:S02]  /*6150*/  IADD3.X R5, RZ, R3.reuse, R22, P1, P0 ;  /* 0x00000003ff057210 */ /* 0x080fe40000fe0416 */
[----:B------:R-:W-:Y:S11]  /*6160*/  ISETP.NE.U32.AND P0, PT, R21, RZ, PT ;  /* 0x000000ff1500720c */ /* 0x000ff60003f05070 */
[----:B------:R-:W-:Y:S02]  /*6170*/  @!UPT UIADD3 URZ, URZ, URZ, URZ ;  /* 0x0000003f3f3ff290 */ /* 0x000fe4000fffe03f */
[----:B------:R4:W-:Y:S02]  /*6180*/  LDGSTS.E.BYPASS.LTC128B.128.ZFILL [R13+0x3000], [R4.64], P0 ;  /* 0x03000000040d7fae */ /* 0x0009e40008141d50 */
[----:B----4-:R-:W-:Y:S04]  /*6190*/  IADD3 R4, -R14, 0x10, RZ ;  /* 0x000000100e047810 */ /* 0x010fe80007ffe1ff */
[----:B------:R-:W-:Y:S04]  /*61a0*/  LOP3.LUT R4, R4, 0xf, RZ, 0xc0, !PT ;  /* 0x0000000f04047812 */ /* 0x000fe800078ec0ff */
[-C--:B------:R-:W-:Y:S04]  /*61b0*/  IADD3 R4, P1, P0, R4, R0.reuse, R20 ;  /* 0x0000000004047210 */ /* 0x080fe8000783e014 */
[-C--:B------:R-:W-:Y:S02]  /*61c0*/  IADD3.X R5, RZ, R3.reuse, R15, P1, P0 ;  /* 0x00000003ff057210 */ /* 0x080fe40000fe040f */
[----:B------:R-:W-:Y:S11]  /*61d0*/  ISETP.NE.U32.AND P0, PT, R14, RZ, PT ;  /* 0x000000ff0e00720c */ /* 0x000ff60003f05070 */
[----:B------:R-:W-:Y:S02]  /*61e0*/  @!UPT UIADD3 URZ, URZ, URZ, URZ ;  /* 0x0000003f3f3ff290 */ /* 0x000fe4000fffe03f */
[----:B------:R2:W-:Y:S02]  /*61f0*/  LDGSTS.E.BYPASS.LTC128B.128.ZFILL [R13+0x5000], [R4.64], P0 ;  /* 0x05000000040d7fae */ /* 0x0005e40008141d50 */
[----:B--2---:R-:W-:Y:S04]  /*6200*/  IADD3 R4, -R12, 0x10, RZ ;  /* 0x000000100c047810 */ /* 0x004fe80007ffe1ff */
[----:B------:R-:W-:Y:S04]  /*6210*/  LOP3.LUT R4, R4, 0xf, RZ, 0xc0, !PT ;  /* 0x0000000f04047812 */ /* 0x000fe800078ec0ff */
[----:B------:R-:W-:Y:S04]  /*6220*/  IADD3 R4, P1, P0, R4, R0, R6 ;  /* 0x0000000004047210 */ /* 0x000fe8000783e006 */
[----:B------:R-:W-:Y:S02]  /*6230*/  IADD3.X R5, RZ, R3, R7, P1, P0 ;  /* 0x00000003ff057210 */ /* 0x000fe40000fe0407 */
[----:B------:R-:W-:Y:S02]  /*6240*/  ISETP.NE.U32.AND P0, PT, R12, RZ, PT ;  /* 0x000000ff0c00720c */ /* 0x000fe40003f05070 */
[----:B------:R-:W-:Y:S11]  /*6250*/  LOP3.LUT P1, RZ, R132, 0x4000, RZ, 0xc0, !PT ;  /* 0x0000400084ff7812 */ /* 0x000ff6000782c0ff */
[----:B------:R1:W-:Y:S02]  /*6260*/  LDGSTS.E.BYPASS.LTC128B.128.ZFILL [R13+0x7000], [R4.64], P0 ;  /* 0x07000000040d7fae */ /* 0x0003e40008141d50 */
.L_x_613:
[C---:B-12---:R-:W-:Y:S01]  /*6270*/  HMMA.16816.F32 R4, R168.reuse, R8, RZ ;  /* 0x00000008a804723c */ /* 0x046fe200000018ff */
[----:B------:R-:W2:Y:S01]  /*6280*/  LDL R3, [R1+0x28] ;  /* 0x0000280001037983 */ /* 0x000ea20000100800 */
[----:B------:R-:W-:Y:S05]  /*6290*/  UISETP.GE.AND UP0, UPT, UR10, 0x1, UPT ;  /* 0x000000010a00788c */ /* 0x000fea000bf06270 */
[----:B------:R-:W0:Y:S01]  /*62a0*/  LDGDEPBAR ;  /* 0x00000000000079af */ /* 0x000e220000000000 */
[C---:B------:R-:W-:Y:S01]  /*62b0*/  HMMA.16816.F32 R8, R168.reuse, R10, RZ ;  /* 0x0000000aa808723c */ /* 0x040fe200000018ff */
[----:B------:R-:W-:Y:S04]  /*62c0*/  PLOP3.LUT P0, PT, PT, PT, UP0, 0x40, 0x0 ;  /* 0x000000000000781c */ /* 0x000fe80003f0e808 */
[----:B----4-:R-:W4:Y:S03]  /*62d0*/  LDL R0, [R1+0x24] ;  /* 0x0000240001007983 */ /* 0x010f260000100800 */
[C---:B------:R-:W-:Y:S08]  /*62e0*/  HMMA.16816.F32 R12, R168.reuse, R16, RZ ;  /* 0x00000010a80c723c */ /* 0x040ff000000018ff */
        /* <DEDUP_REMOVED lines=8> */
[C---:B---3--:R-:W-:Y:S08]  /*6370*/  HMMA.16816.F32 R12, R172.reuse, R180, R12 ;  /* 0x000000b4ac0c723c */ /* 0x048ff0000000180c */
[C---:B------:R-:W-:Y:S01]  /*6380*/  HMMA.16816.F32 R16, R172.reuse, R182, R16 ;  /* 0x000000b6ac10723c */ /* 0x040fe20000001810 */
[----:B------:R-:W3:Y:S07]  /*6390*/  LDSM.16.M88.4 R180, [R252+0x10900] ;  /* 0x01090000fcb4783b */ /* 0x000eee0000000200 */
[C---:B------:R-:W-:Y:S08]  /*63a0*/  HMMA.16816.F32 R20, R172.reuse, R184, R20 ;  /* 0x000000b8ac14723c */ /* 0x040ff00000001814 */
[C---:B------:R-:W-:Y:S01]  /*63b0*/  HMMA.16816.F32 R24, R172.reuse, R186, R24 ;  /* 0x000000baac18723c */ /* 0x040fe20000001818 */
[----:B------:R-:W-:Y:S07]  /*63c0*/  LDSM.16.M88.4 R184, [R252+0x11900] ;  /* 0x01190000fcb8783b */ /* 0x000fee0000000200 */
[C---:B------:R-:W-:Y:S01]  /*63d0*/  HMMA.16816.F32 R28, R172.reuse, R188, R28 ;  /* 0x000000bcac1c723c */ /* 0x040fe2000000181c */
[----:B------:R-:W4:Y:S06]  /*63e0*/  LDL R188, [R1+0x30] ;  /* 0x0000300001bc7983 */ /* 0x000f2c0000100800 */
[----:B------:R-:W4:Y:S01]  /*63f0*/  LDL R189, [R1+0x2c] ;  /* 0x00002c0001bd7983 */ /* 0x000f220000100800 */
[----:B------:R-:W-:Y:S08]  /*6400*/  HMMA.16816.F32 R32, R172, R190, R32 ;  /* 0x000000beac20723c */ /* 0x000ff00000001820 */
[C---:B-1----:R-:W-:Y:S08]  /*6410*/  HMMA.16816.F32 R4, R192.reuse, R176, R4 ;  /* 0x000000b0c004723c */ /* 0x042ff00000001804 */
[C---:B------:R-:W-:Y:S01]  /*6420*/  HMMA.16816.F32 R8, R192.reuse, R178, R8 ;  /* 0x000000b2c008723c */ /* 0x040fe20000001808 */
[----:B------:R-:W1:Y:S07]  /*6430*/  LDSM.16.M88.4 R176, [R252+0x11100] ;  /* 0x01110000fcb0783b */ /* 0x000e6e0000000200 */
[C---:B---3--:R-:W-:Y:S08]  /*6440*/  HMMA.16816.F32 R12, R192.reuse, R180, R12 ;  /* 0x000000b4c00c723c */ /* 0x048ff0000000180c */
[C---:B------:R-:W-:Y:S01]  /*6450*/  HMMA.16816.F32 R16, R192.reuse, R182, R16 ;  /* 0x000000b6c010723c */ /* 0x040fe20000001810 */
[----:B------:R-:W3:Y:S07]  /*6460*/  LDSM.16.M88.4 R180, [R249] ;  /* 0x00000000f9b4783b */ /* 0x000eee0000000200 */
[C---:B-1----:R-:W-:Y:S08]  /*6470*/  HMMA.16816.F32 R20, R192.reuse, R176, R20 ;  /* 0x000000b0c014723c */ /* 0x042ff00000001814 */
[C---:B------:R-:W-:Y:S01]  /*6480*/  HMMA.16816.F32 R24, R192.reuse, R178, R24 ;  /* 0x000000b2c018723c */ /* 0x040fe20000001818 */
[----:B------:R-:W1:Y:S07]  /*6490*/  LDSM.16.M88.4 R176, [R249+0x800] ;  /* 0x00080000f9b0783b */ /* 0x000e6e0000000200 */
[C---:B------:R-:W-:Y:S08]  /*64a0*/  HMMA.16816.F32 R28, R192.reuse, R184, R28 ;  /* 0x000000b8c01c723c */ /* 0x040ff0000000181c */
[----:B------:R-:W-:Y:S01]  /*64b0*/  HMMA.16816.F32 R32, R192, R186, R32 ;  /* 0x000000bac020723c */ /* 0x000fe20000001820 */
[----:B------:R-:W1:Y:S07]  /*64c0*/  LDSM.16.M88.4 R184, [R249+0x1000] ;  /* 0x00100000f9b8783b */ /* 0x000e6e0000000200 */
[C---:B---3--:R-:W-:Y:S08]  /*64d0*/  HMMA.16816.F32 R4, R196.reuse, R180, R4 ;  /* 0x000000b4c404723c */ /* 0x048ff00000001804 */
[C---:B------:R-:W-:Y:S01]  /*64e0*/  HMMA.16816.F32 R8, R196.reuse, R182, R8 ;  /* 0x000000b6c408723c */ /* 0x040fe20000001808 */
[----:B------:R-:W3:Y:S07]  /*64f0*/  LDSM.16.M88.4 R180, [R249+0x1800] ;  /* 0x00180000f9b4783b */ /* 0x000eee0000000200 */
[C---:B-1----:R-:W-:Y:S08]  /*6500*/  HMMA.16816.F32 R12, R196.reuse, R176, R12 ;  /* 0x000000b0c40c723c */ /* 0x042ff0000000180c */
[C---:B------:R-:W-:Y:S01]  /*6510*/  HMMA.16816.F32 R16, R196.reuse, R178, R16 ;  /* 0x000000b2c410723c */ /* 0x040fe20000001810 */
[----:B------:R-:W1:Y:S07]  /*6520*/  LDSM.16.M88.4 R176, [R134+0x12100] ;  /* 0x0121000086b0783b */ /* 0x000e6e0000000200 */
[C---:B------:R-:W-:Y:S08]  /*6530*/  HMMA.16816.F32 R20, R196.reuse, R184, R20 ;  /* 0x000000b8c414723c */ /* 0x040ff00000001814 */
[C---:B------:R-:W-:Y:S01]  /*6540*/  HMMA.16816.F32 R24, R196.reuse, R186, R24 ;  /* 0x000000bac418723c */ /* 0x040fe20000001818 */
[----:B------:R-:W2:Y:S07]  /*6550*/  LDSM.16.M88.4 R184, [R134+0x12900] ;  /* 0x0129000086b8783b */ /* 0x000eae0000000200 */
[C---:B---3--:R-:W-:Y:S08]  /*6560*/  HMMA.16816.F32 R28, R196.reuse, R180, R28 ;  /* 0x000000b4c41c723c */ /* 0x048ff0000000181c */
[----:B------:R-:W-:Y:S01]  /*6570*/  HMMA.16816.F32 R32, R196, R182, R32 ;  /* 0x000000b6c420723c */ /* 0x000fe20000001820 */
[----:B------:R-:W3:Y:S07]  /*6580*/  LDSM.16.M88.4 R180, [R134+0x13100] ;  /* 0x0131000086b4783b */ /* 0x000eee0000000200 */
[C---:B-1----:R-:W-:Y:S08]  /*6590*/  HMMA.16816.F32 R4, R200.reuse, R176, R4 ;  /* 0x000000b0c804723c */ /* 0x042ff00000001804 */
[C---:B------:R-:W-:Y:S01]  /*65a0*/  HMMA.16816.F32 R8, R200.reuse, R178, R8 ;  /* 0x000000b2c808723c */ /* 0x040fe20000001808 */
[----:B------:R-:W1:Y:S07]  /*65b0*/  LDSM.16.M88.4 R176, [R134+0x13900] ;  /* 0x0139000086b0783b */ /* 0x000e6e0000000200 */
[C---:B--2---:R-:W-:Y:S08]  /*65c0*/  HMMA.16816.F32 R12, R200.reuse, R184, R12 ;  /* 0x000000b8c80c723c */ /* 0x044ff0000000180c */
[C---:B------:R-:W-:Y:S08]  /*65d0*/  HMMA.16816.F32 R16, R200.reuse, R186, R16 ;  /* 0x000000bac810723c */ /* 0x040ff00000001810 */
[C---:B---3--:R-:W-:Y:S08]  /*65e0*/  HMMA.16816.F32 R20, R200.reuse, R180, R20 ;  /* 0x000000b4c814723c */ /* 0x048ff00000001814 */
[C---:B------:R-:W-:Y:S08]  /*65f0*/  HMMA.16816.F32 R24, R200.reuse, R182, R24 ;  /* 0x000000b6c818723c */ /* 0x040ff00000001818 */
[C---:B-1----:R-:W-:Y:S08]  /*6600*/  HMMA.16816.F32 R28, R200.reuse, R176, R28 ;  /* 0x000000b0c81c723c */ /* 0x042ff0000000181c */
[----:B------:R-:W-:Y:S01]  /*6610*/  HMMA.16816.F32 R32, R200, R178, R32 ;  /* 0x000000b2c820723c */ /* 0x000fe20000001820 */
[----:B------:R1:W-:Y:S06]  /*6620*/  LDSM.16.M88.4 R176, [R3] ;  /* 0x0000000003b0783b */ /* 0x0003ec0000000200 */
[----:B-1----:R-:W2:Y:S06]  /*6630*/  LDL R3, [R1+0x18] ;  /* 0x0000180001037983 */ /* 0x002eac0000100800 */
[----:B----4-:R1:W3:Y:S06]  /*6640*/  LDSM.16.M88.4 R184, [R188] ;  /* 0x00000000bcb8783b */ /* 0x0102ec0000000200 */
[----:B------:R4:W3:Y:S06]  /*6650*/  LDSM.16.M88.4 R180, [R189] ;  /* 0x00000000bdb4783b */ /* 0x0008ec0000000200 */
[----:B-1----:R-:W2:Y:S06]  /*6660*/  LDL R188, [R1+0x1c] ;  /* 0x00001c0001bc7983 */ /* 0x002eac0000100800 */
[----:B----4-:R-:W4:Y:S01]  /*6670*/  LDL R189, [R1+0x20] ;  /* 0x0000200001bd7983 */ /* 0x010f220000100800 */
[C---:B---3--:R-:W-:Y:S08]  /*6680*/  HMMA.16816.F32 R4, R204.reuse, R184, R4 ;  /* 0x000000b8cc04723c */ /* 0x048ff00000001804 */
[C---:B------:R-:W-:Y:S01]  /*6690*/  HMMA.16816.F32 R8, R204.reuse, R186, R8 ;  /* 0x000000bacc08723c */ /* 0x040fe20000001808 */
[----:B------:R1:W3:Y:S07]  /*66a0*/  LDSM.16.M88.4 R184, [R0] ;  /* 0x0000000000b8783b */ /* 0x0002ee0000000200 */
[C---:B------:R-:W-:Y:S08]  /*66b0*/  HMMA.16816.F32 R12, R204.reuse, R180, R12 ;  /* 0x000000b4cc0c723c */ /* 0x040ff0000000180c */
[C---:B------:R-:W-:Y:S01]  /*66c0*/  HMMA.16816.F32 R16, R204.reuse, R182, R16 ;  /* 0x000000b6cc10723c */ /* 0x040fe20000001810 */
[----:B------:R-:W3:Y:S07]  /*66d0*/  LDSM.16.M88.4 R180, [R252+0x12100] ;  /* 0x01210000fcb4783b */ /* 0x000eee0000000200 */
[C---:B------:R-:W-:Y:S01]  /*66e0*/  HMMA.16816.F32 R20, R204.reuse, R176, R20 ;  /* 0x000000b0cc14723c */ /* 0x040fe20000001814 */
[----:B-1----:R-:W4:Y:S07]  /*66f0*/  LDL R0, [R1+0x14] ;  /* 0x0000140001007983 */ /* 0x002f2e0000100800 */
        /* <DEDUP_REMOVED lines=24> */
[C---:B------:R-:W-:Y:S01]  /*6880*/  HMMA.16816.F32 R24, R212.reuse, R182, R24 ;  /* 0x000000b6d418723c */ /* 0x040fe20000001818 */
[----:B------:R-:W3:Y:S07]  /*6890*/  LDSM.16.M88.4 R180, [R134+0x14900] ;  /* 0x0149000086b4783b */ /* 0x000eee0000000200 */
[C---:B-1----:R-:W-:Y:S08]  /*68a0*/  HMMA.16816.F32 R28, R212.reuse, R176, R28 ;  /* 0x000000b0d41c723c */ /* 0x042ff0000000181c */
[----:B------:R-:W-:Y:S01]  /*68b0*/  HMMA.16816.F32 R32, R212, R178, R32 ;  /* 0x000000b2d420723c */ /* 0x000fe20000001820 */
[----:B------:R-:W1:Y:S07]  /*68c0*/  LDSM.16.M88.4 R176, [R134+0x15100] ;  /* 0x0151000086b0783b */ /* 0x000e6e0000000200 */
[C---:B---3--:R-:W-:Y:S08]  /*68d0*/  HMMA.16816.F32 R4, R216.reuse, R184, R4 ;  /* 0x000000b8d804723c */ /* 0x048ff00000001804 */
[C---:B------:R-:W-:Y:S01]  /*68e0*/  HMMA.16816.F32 R8, R216.reuse, R186, R8 ;  /* 0x000000bad808723c */ /* 0x040fe20000001808 */
[----:B------:R-:W3:Y:S07]  /*68f0*/  LDSM.16.M88.4 R184, [R134+0x15900] ;  /* 0x0159000086b8783b */ /* 0x000eee0000000200 */
[C---:B------:R-:W-:Y:S08]  /*6900*/  HMMA.16816.F32 R12, R216.reuse, R180, R12 ;  /* 0x000000b4d80c723c */ /* 0x040ff0000000180c */
[C---:B------:R-:W-:Y:S08]  /*6910*/  HMMA.16816.F32 R16, R216.reuse, R182, R16 ;  /* 0x000000b6d810723c */ /* 0x040ff00000001810 */
[C---:B-1----:R-:W-:Y:S08]  /*6920*/  HMMA.16816.F32 R20, R216.reuse, R176, R20 ;  /* 0x000000b0d814723c */ /* 0x042ff00000001814 */
[C---:B------:R-:W-:Y:S08]  /*6930*/  HMMA.16816.F32 R24, R216.reuse, R178, R24 ;  /* 0x000000b2d818723c */ /* 0x040ff00000001818 */
[C---:B---3--:R-:W-:Y:S08]  /*6940*/  HMMA.16816.F32 R28, R216.reuse, R184, R28 ;  /* 0x000000b8d81c723c */ /* 0x048ff0000000181c */
[----:B------:R-:W-:Y:S01]  /*6950*/  HMMA.16816.F32 R32, R216, R186, R32 ;  /* 0x000000bad820723c */ /* 0x000fe20000001820 */
[----:B--2---:R1:W-:Y:S06]  /*6960*/  LDSM.16.M88.4 R184, [R3] ;  /* 0x0000000003b8783b */ /* 0x0043ec0000000200 */
[----:B-1----:R-:W2:Y:S06]  /*6970*/  LDL R3, [R1+0x8] ;  /* 0x0000080001037983 */ /* 0x002eac0000100800 */
[----:B------:R1:W-:Y:S06]  /*6980*/  LDSM.16.M88.4 R176, [R188] ;  /* 0x00000000bcb0783b */ /* 0x0003ec0000000200 */
[----:B----4-:R3:W4:Y:S06]  /*6990*/  LDSM.16.M88.4 R180, [R189] ;  /* 0x00000000bdb4783b */ /* 0x01072c0000000200 */
[----:B-1----:R-:W2:Y:S06]  /*69a0*/  LDL R188, [R1+0xc] ;  /* 0x00000c0001bc7983 */ /* 0x002eac0000100800 */
[----:B---3--:R-:W3:Y:S01]  /*69b0*/  LDL R189, [R1+0x10] ;  /* 0x0000100001bd7983 */ /* 0x008ee20000100800 */
[C---:B----4-:R-:W-:Y:S08]  /*69c0*/  HMMA.16816.F32 R4, R220.reuse, R180, R4 ;  /* 0x000000b4dc04723c */ /* 0x050ff00000001804 */
[C---:B------:R-:W-:Y:S01]  /*69d0*/  HMMA.16816.F32 R8, R220.reuse, R182, R8 ;  /* 0x000000b6dc08723c */ /* 0x040fe20000001808 */
[----:B------:R1:W4:Y:S07]  /*69e0*/  LDSM.16.M88.4 R180, [R0] ;  /* 0x0000000000b4783b */ /* 0x00032e0000000200 */
[C---:B------:R-:W-:Y:S08]  /*69f0*/  HMMA.16816.F32 R12, R220.reuse, R176, R12 ;  /* 0x000000b0dc0c723c */ /* 0x040ff0000000180c */
[C---:B------:R-:W-:Y:S01]  /*6a00*/  HMMA.16816.F32 R16, R220.reuse, R178, R16 ;  /* 0x000000b2dc10723c */ /* 0x040fe20000001810 */
[----:B------:R-:W4:Y:S07]  /*6a10*/  LDSM.16.M88.4 R176, [R252+0x14100] ;  /* 0x01410000fcb0783b */ /* 0x000f2e0000000200 */
[C---:B------:R-:W-:Y:S01]  /*6a20*/  HMMA.16816.F32 R20, R220.reuse, R184, R20 ;  /* 0x000000b8dc14723c */ /* 0x040fe20000001814 */
[----:B-1----:R-:W3:Y:S07]  /*6a30*/  LDL R0, [R1+0x4] ;  /* 0x0000040001007983 */ /* 0x002eee0000100800 */
        /* <DEDUP_REMOVED lines=35> */
[C---:B------:R-:W-:Y:S08]  /*6c70*/  HMMA.16816.F32 R24, R232.reuse, R186, R24 ;  /* 0x000000bae818723c */ /* 0x040ff00000001818 */
[C---:B----4-:R-:W-:Y:S08]  /*6c80*/  HMMA.16816.F32 R28, R232.reuse, R180, R28 ;  /* 0x000000b4e81c723c */ /* 0x050ff0000000181c */
[----:B------:R-:W-:Y:S01]  /*6c90*/  HMMA.16816.F32 R32, R232, R182, R32 ;  /* 0x000000b6e820723c */ /* 0x000fe20000001820 */
[----:B--2---:R-:W-:Y:S06]  /*6ca0*/  LDSM.16.M88.4 R180, [R3] ;  /* 0x0000000003b4783b */ /* 0x004fec0000000200 */
[----:B------:R-:W-:Y:S06]  /*6cb0*/  LDSM.16.M88.4 R184, [R188] ;  /* 0x00000000bcb8783b */ /* 0x000fec0000000200 */
[----:B---3--:R1:W2:Y:S02]  /*6cc0*/  LDSM.16.M88.4 R176, [R189] ;  /* 0x00000000bdb0783b */ /* 0x0082a40000000200 */
[----:B-1---5:R-:W-:Y:S01]  /*6cd0*/  MOV R189, R132 ;  /* 0x0000008400bd7202 */ /* 0x022fe20000000f00 */
[C---:B--2---:R-:W-:Y:S08]  /*6ce0*/  HMMA.16816.F32 R4, R236.reuse, R176, R4 ;  /* 0x000000b0ec04723c */ /* 0x044ff00000001804 */
[C---:B------:R-:W-:Y:S01]  /*6cf0*/  HMMA.16816.F32 R8, R236.reuse, R178, R8 ;  /* 0x000000b2ec08723c */ /* 0x040fe20000001808 */
[----:B------:R-:W1:Y:S07]  /*6d00*/  LDSM.16.M88.4 R176, [R0] ;  /* 0x0000000000b0783b */ /* 0x000e6e0000000200 */
[C---:B------:R-:W-:Y:S08]  /*6d10*/  HMMA.16816.F32 R12, R236.reuse, R184, R12 ;  /* 0x000000b8ec0c723c */ /* 0x040ff0000000180c */
[C---:B------:R-:W-:Y:S01]  /*6d20*/  HMMA.16816.F32 R16, R236.reuse, R186, R16 ;  /* 0x000000baec10723c */ /* 0x040fe20000001810 */
[----:B------:R-:W2:Y:S07]  /*6d30*/  LDSM.16.M88.4 R184, [R252+0x16100] ;  /* 0x01610000fcb8783b */ /* 0x000eae0000000200 */
[C---:B------:R-:W-:Y:S08]  /*6d40*/  HMMA.16816.F32 R20, R236.reuse, R180, R20 ;  /* 0x000000b4ec14723c */ /* 0x040ff00000001814 */
[C---:B------:R-:W-:Y:S01]  /*6d50*/  HMMA.16816.F32 R24, R236.reuse, R182, R24 ;  /* 0x000000b6ec18723c */ /* 0x040fe20000001818 */
[----:B------:R-:W3:Y:S07]  /*6d60*/  LDSM.16.M88.4 R180, [R252+0x16900] ;  /* 0x01690000fcb4783b */ /* 0x000eee0000000200 */
[C---:B-1----:R-:W-:Y:S08]  /*6d70*/  HMMA.16816.F32 R28, R236.reuse, R176, R28 ;  /* 0x000000b0ec1c723c */ /* 0x042ff0000000181c */
[----:B------:R-:W-:Y:S01]  /*6d80*/  HMMA.16816.F32 R32, R236, R178, R32 ;  /* 0x000000b2ec20723c */ /* 0x000fe20000001820 */
[----:B------:R-:W1:Y:S07]  /*6d90*/  LDSM.16.M88.4 R176, [R252+0x17100] ;  /* 0x01710000fcb0783b */ /* 0x000e6e0000000200 */
[C---:B--2---:R-:W-:Y:S08]  /*6da0*/  HMMA.16816.F32 R4, R240.reuse, R184, R4 ;  /* 0x000000b8f004723c */ /* 0x044ff00000001804 */
[C---:B------:R-:W-:Y:S01]  /*6db0*/  HMMA.16816.F32 R8, R240.reuse, R186, R8 ;  /* 0x000000baf008723c */ /* 0x040fe20000001808 */
[----:B------:R-:W2:Y:S07]  /*6dc0*/  LDSM.16.M88.4 R184, [R252+0x17900] ;  /* 0x01790000fcb8783b */ /* 0x000eae0000000200 */
[C---:B---3--:R-:W-:Y:S08]  /*6dd0*/  HMMA.16816.F32 R12, R240.reuse, R180, R12 ;  /* 0x000000b4f00c723c */ /* 0x048ff0000000180c */
        /* <DEDUP_REMOVED lines=11> */
[----:B------:R-:W-:Y:S05]  /*6e90*/  DEPBAR.LE SB0, 0x0 ;  /* 0x000080000000791a */ /* 0x000fea0000000000 */
[----:B------:R-:W-:Y:S01]  /*6ea0*/  BAR.SYNC.DEFER_BLOCKING 0x0 ;  /* 0x0000000000007b1d */ /* 0x000fe20000010000 */
[C---:B-1----:R-:W-:Y:S08]  /*6eb0*/  HMMA.16816.F32 R12, R244.reuse, R176, R12 ;  /* 0x000000b0f40c723c */ /* 0x042ff0000000180c */
[C---:B------:R-:W-:Y:S08]  /*6ec0*/  HMMA.16816.F32 R16, R244.reuse, R178, R16 ;  /* 0x000000b2f410723c */ /* 0x040ff00000001810 */
[C---:B--2---:R-:W-:Y:S08]  /*6ed0*/  HMMA.16816.F32 R20, R244.reuse, R184, R20 ;  /* 0x000000b8f414723c */ /* 0x044ff00000001814 */
[C---:B------:R-:W-:Y:S08]  /*6ee0*/  HMMA.16816.F32 R24, R244.reuse, R186, R24 ;  /* 0x000000baf418723c */ /* 0x040ff00000001818 */
[C---:B---3--:R-:W-:Y:S08]  /*6ef0*/  HMMA.16816.F32 R28, R244.reuse, R180, R28 ;  /* 0x000000b4f41c723c */ /* 0x048ff0000000181c */
[----:B------:R-:W-:Y:S01]  /*6f00*/  HMMA.16816.F32 R32, R244, R182, R32 ;  /* 0x000000b6f420723c */ /* 0x000fe20000001820 */
[----:B------:R-:W-:-:S07]  /*6f10*/  @P0 BRA `(.L_x_614) ;  /* 0x000005e000000947 */ /* 0x000fce0003800000 */
[----:B------:R-:W2:Y:S01]  /*6f20*/  LDL R0, [R1+0x84] ;  /* 0x0000840001007983 */ /* 0x000ea20000100800 */
[----:B------:R-:W-:Y:S01]  /*6f30*/  ULEA UR6, UR10, UR12, 0x6 ;  /* 0x0000000c0a067291 */ /* 0x000fe2000f8e303f */
[----:B------:R-:W-:Y:S01]  /*6f40*/  IMAD.MOV.U32 R178, RZ, RZ, RZ ;  /* 0x000000ffffb27224 */ /* 0x000fe200078e00ff */
[----:B------:R-:W-:Y:S01]  /*6f50*/  LOP3.LUT R189, R189, 0xffffbfff, RZ, 0xc0, !PT ;  /* 0xffffbfffbdbd7812 */ /* 0x000fe200078ec0ff */
[----:B------:R1:W-:Y:S03]  /*6f60*/  STL [R1+0xc8], R2 ;  /* 0x0000c80201007387 */ /* 0x0003e60000100800 */
[----:B------:R-:W-:Y:S01]  /*6f70*/  IMAD.U32 R3, RZ, RZ, UR6 ;  /* 0x00000006ff037e24 */ /* 0x000fe2000f8e00ff */
[----:B------:R-:W3:Y:S01]  /*6f80*/  LDL R183, [R1+0x78] ;  /* 0x0000780001b77983 */ /* 0x000ee20000100800 */
[----:B------:R-:W-:Y:S03]  /*6f90*/  @P2 LOP3.LUT R189, R189, 0x4000, RZ, 0xfc, !PT ;  /* 0x00004000bdbd2812 */ /* 0x000fe600078efcff */
[----:B------:R-:W4:Y:S01]  /*6fa0*/  LDL R182, [R1+0x44] ;  /* 0x0000440001b67983 */ /* 0x000f220000100800 */
[----:B------:R-:W-:Y:S03]  /*6fb0*/  LOP3.LUT R189, R189, 0xffff7fff, RZ, 0xc0, !PT ;  /* 0xffff7fffbdbd7812 */ /* 0x000fe600078ec0ff */
[----:B------:R-:W3:Y:S01]  /*6fc0*/  LDL R186, [R1+0x70] ;  /* 0x0000700001ba7983 */ /* 0x000ee20000100800 */
[----:B------:R-:W-:Y:S03]  /*6fd0*/  @P1 LOP3.LUT R189, R189, 0x8000, RZ, 0xfc, !PT ;  /* 0x00008000bdbd1812 */ /* 0x000fe600078efcff */
[----:B------:R-:W3:Y:S01]  /*6fe0*/  LDL R187, [R1+0x74] ;  /* 0x0000740001bb7983 */ /* 0x000ee20000100800 */
[----:B------:R-:W-:Y:S03]  /*6ff0*/  LOP3.LUT R189, R189, 0xfffeffff, RZ, 0xc0, !PT ;  /* 0xfffeffffbdbd7812 */ /* 0x000fe600078ec0ff */
[----:B------:R-:W3:Y:S01]  /*7000*/  LDL R185, [R1+0x68] ;  /* 0x0000680001b97983 */ /* 0x000ee20000100800 */
[----:B------:R-:W-:Y:S03]  /*7010*/  @P5 LOP3.LUT R189, R189, 0x10000, RZ, 0xfc, !PT ;  /* 0x00010000bdbd5812 */ /* 0x000fe600078efcff */
[----:B------:R-:W3:Y:S04]  /*7020*/  LDL R190, [R1+0x6c] ;  /* 0x00006c0001be7983 */ /* 0x000ee80000100800 */
[----:B-1----:R-:W3:Y:S01]  /*7030*/  LDL R2, [R1+0xb8] ;  /* 0x0000b80001027983 */ /* 0x002ee20000100800 */
        /* <DEDUP_REMOVED lines=12> */
[----:B------:R1:W2:Y:S02]  /*7100*/  @!P1 LDG.E R178, [R176.64] ;  /* 0x00000010b0b29981 */ /* 0x0002a4000c1e1900 */
[----:B------:R-:W-:Y:S04]  /*7110*/  IMAD R0, R0, c[0x0][0x1e0], RZ ;  /* 0x0000780000007a24 */ /* 0x000fe800078e02ff */
[C---:B------:R-:W-:Y:S02]  /*7120*/  IMAD R0, R179.reuse, c[0x0][0x1e4], R0 ;  /* 0x00007900b3007a24 */ /* 0x040fe400078e0200 */
[----:B-1----:R-:W-:Y:S04]  /*7130*/  IMAD.WIDE.U32 R176, R179, c[0x0][0x1e0], RZ ;  /* 0x00007800b3b07a25 */ /* 0x002fe800078e00ff */
[----:B------:R-:W-:Y:S01]  /*7140*/  IMAD.IADD R177, R177, 0x1, R0 ;  /* 0x00000001b1b17824 */ /* 0x000fe200078e0200 */
[----:B--2---:R-:W-:Y:S01]  /*7150*/  STL [R1+0x48], R178 ;  /* 0x000048b201007387 */ /* 0x004fe20000100800 */
[----:B------:R-:W-:Y:S02]  /*7160*/  SHF.R.S32.HI R3, RZ, 0x1f, R178 ;  /* 0x0000001fff037819 */ /* 0x000fe400000114b2 */
[----:B------:R-:W-:Y:S01]  /*7170*/  IMAD.WIDE.U32 R176, R178, c[0x0][0x1f0], R176 ;  /* 0x00007c00b2b07a25 */ /* 0x000fe200078e00b0 */
[----:B------:R-:W2:Y:S03]  /*7180*/  LDL R184, [R1+0x8c] ;  /* 0x00008c0001b87983 */ /* 0x000ea60000100800 */
[----:B------:R-:W-:Y:S01]  /*7190*/  IMAD R3, R3, c[0x0][0x1f0], RZ ;  /* 0x00007c0003037a24 */ /* 0x000fe200078e02ff */
[----:B------:R-:W-:Y:S01]  /*71a0*/  IADD3 R0, P0, R176, UR22, RZ ;  /* 0x00000016b0007c10 */ /* 0x000fe2000ff1e0ff */
[----:B------:R-:W2:Y:S02]  /*71b0*/  LDL R188, [R1+0x94] ;  /* 0x0000940001bc7983 */ /* 0x000ea40000100800 */
[----:B------:R-:W-:Y:S02]  /*71c0*/  IMAD R3, R178, c[0x0][0x1f4], R3 ;  /* 0x00007d00b2037a24 */ /* 0x000fe400078e0203 */
[----:B------:R-:W2:Y:S03]  /*71d0*/  LDL R191, [R1+0x88] ;  /* 0x0000880001bf7983 */ /* 0x000ea60000100800 */
[----:B------:R-:W-:Y:S02]  /*71e0*/  IADD3.X R3, R177, UR20, R3, P0, !PT ;  /* 0x00000014b1037c10 */ /* 0x000fe400087fe403 */
[C---:B------:R-:W-:Y:S04]  /*71f0*/  LEA R177, P0, R0.reuse, c[0x0][0x1c8], 0x1 ;  /* 0x0000720000b17a11 */ /* 0x040fe800078008ff */
[----:B------:R-:W-:Y:S01]  /*7200*/  LEA.HI.X R3, R0, c[0x0][0x1cc], R3, 0x1, P0 ;  /* 0x0000730000037a11 */ /* 0x000fe200000f0c03 */
[----:B------:R-:W3:Y:S04]  /*7210*/  SHFL.IDX PT, R132, R177, RZ, 0x181f ;  /* 0x00181fffb1847589 */ /* 0x000ee800000e0000 */
[----:B------:R-:W1:Y:S04]  /*7220*/  SHFL.IDX PT, R176, R3, RZ, 0x181f ;  /* 0x00181fff03b07589 */ /* 0x000e6800000e0000 */
[----:B------:R-:W2:Y:S04]  /*7230*/  SHFL.IDX PT, R0, R177, 0x1, 0x181f ;  /* 0x00381f00b1007f89 */ /* 0x000ea800000e0000 */
[----:B------:R-:W2:Y:S01]  /*7240*/  SHFL.IDX PT, R3, R3, 0x1, 0x181f ;  /* 0x00381f0003037f89 */ /* 0x000ea200000e0000 */
[----:B---3--:R-:W-:Y:S05]  /*7250*/  IADD3 R178, P0, R132, R2, RZ ;  /* 0x0000000284b27210 */ /* 0x008fea0007f1e0ff */
[----:B-1----:R-:W-:Y:S05]  /*7260*/  IMAD.X R179, R176, 0x1, R183, P0 ;  /* 0x00000001b0b37824 */ /* 0x002fea00000e06b7 */
[----:B----4-:R1:W-:Y:S02]  /*7270*/  LDGSTS.E.BYPASS.LTC128B.128 [R182+0x10100], [R178.64], !P6 ;  /* 0x10100000b2b67fae */ /* 0x0103e4000f101d50 */
[----:B-1----:R-:W-:Y:S05]  /*7280*/  IADD3 R178, P0, R132, R186, RZ ;  /* 0x000000ba84b27210 */ /* 0x002fea0007f1e0ff */
[----:B------:R-:W-:Y:S01]  /*7290*/  IMAD.X R179, R176, 0x1, R187, P0 ;  /* 0x00000001b0b37824 */ /* 0x000fe200000e06bb */
[----:B------:R-:W-:Y:S04]  /*72a0*/  IADD3 R180, P0, R132, R185, RZ ;  /* 0x000000b984b47210 */ /* 0x000fe80007f1e0ff */
[----:B------:R1:W-:Y:S01]  /*72b0*/  LDGSTS.E.BYPASS.LTC128B.128 [R182+0x12100], [R178.64], !P5 ;  /* 0x12100000b2b67fae */ /* 0x0003e2000e901d50 */
[----:B------:R-:W-:Y:S05]  /*72c0*/  IMAD.X R181, R176, 0x1, R190, P0 ;  /* 0x00000001b0b57824 */ /* 0x000fea00000e06be */
[----:B------:R3:W-:Y:S04]  /*72d0*/  LDGSTS.E.BYPASS.LTC128B.128 [R182+0x14100], [R180.64], !P4 ;  /* 0x14100000b4b67fae */ /* 0x0007e8000e101d50 */
[----:B-1----:R-:W3:Y:S04]  /*72e0*/  LDL R179, [R1+0x58] ;  /* 0x0000580001b37983 */ /* 0x002ee80000100800 */
[----:B------:R-:W4:Y:S04]  /*72f0*/  LDL R178, [R1+0x90] ;  /* 0x0000900001b27983 */ /* 0x000f280000100800 */
[----:B------:R1:W-:Y:S01]  /*7300*/  STL [R1+0x40], R189 ;  /* 0x000040bd01007387 */ /* 0x0003e20000100800 */
[C---:B---3--:R-:W-:Y:S01]  /*7310*/  IMAD.SHL.U32 R180, R179.reuse, 0x2, RZ ;  /* 0x00000002b3b47824 */ /* 0x048fe200078e00ff */
[----:B----4-:R-:W-:Y:S04]  /*7320*/  SHF.L.U64.HI R181, R179, 0x1, R178 ;  /* 0x00000001b3b57819 */ /* 0x010fe800000102b2 */
[----:B------:R-:W-:Y:S05]  /*7330*/  IADD3 R178, P0, R132, R180, RZ ;  /* 0x000000b484b27210 */ /* 0x000fea0007f1e0ff */
[----:B------:R-:W-:Y:S01]  /*7340*/  IMAD.X R179, R176, 0x1, R181, P0 ;  /* 0x00000001b0b37824 */ /* 0x000fe200000e06b5 */
[----:B--2---:R-:W-:Y:S02]  /*7350*/  IADD3 R176, P0, R0, R2, RZ ;  /* 0x0000000200b07210 */ /* 0x004fe40007f1e0ff */
[----:B------:R1:W5:Y:S03]  /*7360*/  LDL.LU R2, [R1+0xc8] ;  /* 0x0000c80001027983 */ /* 0x0003660000300800 */
[----:B------:R-:W-:Y:S01]  /*7370*/  IMAD.X R177, R3, 0x1, R183, P0 ;  /* 0x0000000103b17824 */ /* 0x000fe200000e06b7 */
[----:B------:R2:W-:Y:S04]  /*7380*/  LDGSTS.E.BYPASS.LTC128B.128 [R182+0x16100], [R178.64], !P3 ;  /* 0x16100000b2b67fae */ /* 0x0005e8000d901d50 */
[----:B------:R3:W-:Y:S01]  /*7390*/  LDGSTS.E.BYPASS.LTC128B.128 [R182+0x11100], [R176.64], !P6 ;  /* 0x11100000b0b67fae */ /* 0x0007e2000f101d50 */
[----:B--2---:R-:W-:Y:S02]  /*73a0*/  IADD3 R178, -R191, 0x10, RZ ;  /* 0x00000010bfb27810 */ /* 0x004fe40007ffe1ff */
[----:B---3--:R-:W-:Y:S02]  /*73b0*/  IADD3 R176, -R184, 0x10, RZ ;  /* 0x00000010b8b07810 */ /* 0x008fe40007ffe1ff */
[----:B------:R-:W-:Y:S02]  /*73c0*/  LOP3.LUT R178, R178, 0xf, RZ, 0xc0, !PT ;  /* 0x0000000fb2b27812 */ /* 0x000fe400078ec0ff */
[----:B------:R-:W-:Y:S04]  /*73d0*/  LOP3.LUT R176, R176, 0xf, RZ, 0xc0, !PT ;  /* 0x0000000fb0b07812 */ /* 0x000fe800078ec0ff */
[-C--:B------:R-:W-:Y:S04]  /*73e0*/  IADD3 R176, P2, P0, R176, R0.reuse, R186 ;  /* 0x00000000b0b07210 */ /* 0x080fe8000785e0ba */
[-C--:B------:R-:W-:Y:S02]  /*73f0*/  IADD3.X R177, RZ, R3.reuse, R187, P2, P0 ;  /* 0x00000003ffb17210 */ /* 0x080fe400017e04bb */
[----:B------:R-:W-:Y:S02]  /*7400*/  ISETP.NE.U32.AND P0, PT, R184, RZ, PT ;  /* 0x000000ffb800720c */ /* 0x000fe40003f05070 */
[-C--:B------:R-:W-:Y:S04]  /*7410*/  IADD3 R178, P2, P1, R178, R0.reuse, R185 ;  /* 0x00000000b2b27210 */ /* 0x080fe8000795e0b9 */
[-C--:B------:R-:W-:Y:S02]  /*7420*/  IADD3.X R179, RZ, R3.reuse, R190, P2, P1 ;  /* 0x00000003ffb37210 */ /* 0x080fe400017e24be */
[C---:B------:R-:W-:Y:S02]  /*7430*/  LOP3.LUT P1, RZ, R189.reuse, 0x8000, RZ, 0xc0, !PT ;  /* 0x00008000bdff7812 */ /* 0x040fe4000782c0ff */
[----:B------:R-:W-:Y:S03]  /*7440*/  LOP3.LUT P2, RZ, R189, 0x4000, RZ, 0xc0, !PT ;  /* 0x00004000bdff7812 */ /* 0x000fe6000784c0ff */
[----:B------:R2:W-:Y:S02]  /*7450*/  LDGSTS.E.BYPASS.LTC128B.128.ZFILL [R182+0x13100], [R176.64], P0 ;  /* 0x13100000b0b67fae */ /* 0x0005e40008141d50 */
[----:B--2---:R-:W-:Y:S04]  /*7460*/  IADD3 R176, -R188, 0x10, RZ ;  /* 0x00000010bcb07810 */ /* 0x004fe80007ffe1ff */
[----:B------:R-:W-:Y:S04]  /*7470*/  LOP3.LUT R176, R176, 0xf, RZ, 0xc0, !PT ;  /* 0x0000000fb0b07812 */ /* 0x000fe800078ec0ff */
[----:B------:R-:W-:Y:S04]  /*7480*/  IADD3 R176, P5, P0, R176, R0, R180 ;  /* 0x00000000b0b07210 */ /* 0x000fe800078be0b4 */
[----:B------:R-:W-:Y:S02]  /*7490*/  IADD3.X R177, RZ, R3, R181, P5, P0 ;  /* 0x00000003ffb17210 */ /* 0x000fe40002fe04b5 */
[----:B------:R-:W-:Y:S02]  /*74a0*/  ISETP.NE.U32.AND P0, PT, R191, RZ, PT ;  /* 0x000000ffbf00720c */ /* 0x000fe40003f05070 */
[----:B------:R-:W-:Y:S11]  /*74b0*/  LOP3.LUT P5, RZ, R189, 0x10000, RZ, 0xc0, !PT ;  /* 0x00010000bdff7812 */ /* 0x000ff600078ac0ff */
[----:B------:R1:W-:Y:S01]  /*74c0*/  LDGSTS.E.BYPASS.LTC128B.128.ZFILL [R182+0x15100], [R178.64], P0 ;  /* 0x15100000b2b67fae */ /* 0x0003e20008141d50 */
[----:B------:R-:W-:Y:S11]  /*74d0*/  ISETP.NE.U32.AND P0, PT, R188, RZ, PT ;  /* 0x000000ffbc00720c */ /* 0x000ff60003f05070 */
[----:B------:R-:W-:Y:S02]  /*74e0*/  @!UPT UIADD3 URZ, URZ, URZ, URZ ;  /* 0x0000003f3f3ff290 */ /* 0x000fe4000fffe03f */
[----:B------:R1:W-:Y:S02]  /*74f0*/  LDGSTS.E.BYPASS.LTC128B.128.ZFILL [R182+0x17100], [R176.64], P0 ;  /* 0x17100000b0b67fae */ /* 0x0003e40008141d50 */
.L_x_614:
[----:B------:R-:W2:Y:S01]  /*7500*/  LDL R132, [R1+0x98] ;  /* 0x0000980001847983 */ /* 0x000ea20000100800 */
[----:B------:R-:W-:Y:S01]  /*7510*/  PLOP3.LUT P0, PT, PT, PT, UP1, 0x80, 0x0 ;  /* 0x000000000000781c */ /* 0x000fe20003f0f018 */
[----:B------:R-:W-:Y:S01]  /*7520*/  UIMAD UR6, UR10, -0x40, UR5 ;  /* 0xffffffc00a0678a4 */ /* 0x000fe2000f8e0205 */
[----:B-1----:R-:W-:Y:S01]  /*7530*/  MOV R178, R189 ;  /* 0x000000bd00b27202 */ /* 0x002fe20000000f00 */
[----:B------:R1:W2:Y:S01]  /*7540*/  LDL R0, [R1+0x9c] ;  /* 0x00009c0001007983 */ /* 0x0002a20000100800 */
[----:B------:R-:W-:Y:S02]  /*7550*/  UISETP.GT.AND UP0, UPT, UR10, UR4, UPT ;  /* 0x000000040a00728c */ /* 0x000fe4000bf04270 */
[----:B------:R-:W-:Y:S01]  /*7560*/  LOP3.LUT R178, R178, 0xfff7ffff, RZ, 0xc0, !PT ;  /* 0xfff7ffffb2b27812 */ /* 0x000fe200078ec0ff */
[----:B------:R-:W3:Y:S01]  /*7570*/  LDL R3, [R1+0xac] ;  /* 0x0000ac0001037983 */ /* 0x000ee20000100800 */
[----:B------:R-:W-:Y:S02]  /*7580*/  UIADD3 UR10, UR10, -0x1, URZ ;  /* 0xffffffff0a0a7890 */ /* 0x000fe4000fffe03f */
[----:B------:R-:W-:Y:S01]  /*7590*/  @P6 LOP3.LUT R178, R178, 0x80000, RZ, 0xfc, !PT ;  /* 0x00080000b2b26812 */ /* 0x000fe200078efcff */
[----:B------:R-:W4:Y:S03]  /*75a0*/  LDL.LU R177, [R1+0x54] ;  /* 0x0000540001b17983 */ /* 0x000f260000300800 */
[----:B------:R-:W-:Y:S01]  /*75b0*/  LOP3.LUT R178, R178, 0xfffbffff, RZ, 0xc0, !PT ;  /* 0xfffbffffb2b27812 */ /* 0x000fe200078ec0ff */
[----:B------:R-:W0:Y:S03]  /*75c0*/  LDGDEPBAR ;  /* 0x00000000000079af */ /* 0x000e260000000000 */
[----:B------:R-:W-:Y:S04]  /*75d0*/  @P5 LOP3.LUT R178, R178, 0x40000, RZ, 0xfc, !PT ;  /* 0x00040000b2b25812 */ /* 0x000fe800078efcff */
[----:B------:R-:W-:Y:S04]  /*75e0*/  LOP3.LUT R178, R178, 0xfffdffff, RZ, 0xc0, !PT ;  /* 0xfffdffffb2b27812 */ /* 0x000fe800078ec0ff */
[----:B------:R-:W-:Y:S04]  /*75f0*/  @P4 LOP3.LUT R178, R178, 0x20000, RZ, 0xfc, !PT ;  /* 0x00020000b2b24812 */ /* 0x000fe800078efcff */
[----:B------:R-:W-:Y:S04]  /*7600*/  LOP3.LUT R178, R178, 0xfffeffff, RZ, 0xc0, !PT ;  /* 0xfffeffffb2b27812 */ /* 0x000fe800078ec0ff */
[----:B------:R-:W-:Y:S04]  /*7610*/  @P3 LOP3.LUT R178, R178, 0x10000, RZ, 0xfc, !PT ;  /* 0x00010000b2b23812 */ /* 0x000fe800078efcff */
[----:B------:R-:W-:Y:S04]  /*7620*/  LOP3.LUT R178, R178, 0xffff7fff, RZ, 0xc0, !PT ;  /* 0xffff7fffb2b27812 */ /* 0x000fe800078ec0ff */
[----:B------:R-:W-:Y:S04]  /*7630*/  @P2 LOP3.LUT R178, R178, 0x8000, RZ, 0xfc, !PT ;  /* 0x00008000b2b22812 */ /* 0x000fe800078efcff */
[----:B------:R-:W-:Y:S04]  /*7640*/  LOP3.LUT R178, R178, 0xffffbfff, RZ, 0xc0, !PT ;  /* 0xffffbfffb2b27812 */ /* 0x000fe800078ec0ff */
[----:B------:R-:W-:Y:S04]  /*7650*/  @P1 LOP3.LUT R178, R178, 0x4000, RZ, 0xfc, !PT ;  /* 0x00004000b2b21812 */ /* 0x000fe800078efcff */
[----:B------:R-:W-:Y:S02]  /*7660*/  LOP3.LUT R178, R178, 0xffefffff, RZ, 0xc0, !PT ;  /* 0xffefffffb2b27812 */ /* 0x000fe400078ec0ff */
[----:B--2---:R-:W-:Y:S05]  /*7670*/  @P0 MOV R0, R132 ;  /* 0x0000008400000202 */ /* 0x004fea0000000f00 */
[----:B------:R-:W2:Y:S08]  /*7680*/  SHFL.IDX PT, R176, R0, RZ, 0x1c1f ;  /* 0x001c1fff00b07589 */ /* 0x000eb000000e0000 */
[----:B------:R1:W2:Y:S02]  /*7690*/  SHFL.IDX PT, R132, R0, 0x1, 0x1c1f ;  /* 0x003c1f0000847f89 */ /* 0x0002a400000e0000 */
[----:B-1----:R-:W-:Y:S04]  /*76a0*/  MOV R0, UR7 ;  /* 0x0000000700007c02 */ /* 0x002fe80008000f00 */
[----:B---3--:R-:W-:Y:S04]  /*76b0*/  IADD3 R0, R0, UR6, -R3 ;  /* 0x0000000600007c10 */ /* 0x008fe8000fffe803 */
[----:B------:R-:W-:Y:S04]  /*76c0*/  IADD3 R3, R0, -UR13, RZ ;  /* 0x8000000d00037c10 */ /* 0x000fe8000fffe0ff */
[C---:B--2---:R-:W-:Y:S02]  /*76d0*/  IADD3 R0, R3.reuse, R176, RZ ;  /* 0x000000b003007210 */ /* 0x044fe40007ffe0ff */
[----:B------:R-:W-:Y:S02]  /*76e0*/  IADD3 R3, R3, R132, RZ ;  /* 0x0000008403037210 */ /* 0x000fe40007ffe0ff */
[C---:B------:R-:W-:Y:S02]  /*76f0*/  ISETP.GT.AND P0, PT, R0.reuse, RZ, PT ;  /* 0x000000ff0000720c */ /* 0x040fe40003f04270 */
[----:B------:R-:W-:Y:S02]  /*7700*/  ISETP.GT.AND P6, PT, R0, 0x20, PT ;  /* 0x000000200000780c */ /* 0x000fe40003fc4270 */
[----:B------:R-:W-:Y:S02]  /*7710*/  FSEL R4, R4, -INF , P0 ;  /* 0xff80000004047808 */ /* 0x000fe40000000000 */
[C---:B------:R-:W-:Y:S02]  /*7720*/  ISETP.GT.AND P0, PT, R0.reuse, 0x1, PT ;  /* 0x000000010000780c */ /* 0x040fe40003f04270 */
[C---:B------:R-:W-:Y:S02]  /*7730*/  ISETP.GT.AND P5, PT, R0.reuse, 0x28, PT ;  /* 0x000000280000780c */ /* 0x040fe40003fa4270 */
[----:B------:R-:W-:Y:S02]  /*7740*/  FSEL R5, R5, -INF , P0 ;  /* 0xff80000005057808 */ /* 0x000fe40000000000 */
[C---:B------:R-:W-:Y:S02]  /*7750*/  ISETP.GT.AND P0, PT, R3.reuse, RZ, PT ;  /* 0x000000ff0300720c */ /* 0x040fe40003f04270 */
[----:B------:R-:W-:Y:S02]  /*7760*/  ISETP.GT.AND P4, PT, R0, 0x29, PT ;  /* 0x000000290000780c */ /* 0x000fe40003f84270 */
[----:B------:R-:W-:Y:S02]  /*7770*/  FSEL R6, R6, -INF , P0 ;  /* 0xff80000006067808 */ /* 0x000fe40000000000 */
[----:B------:R-:W-:Y:S02]  /*7780*/  ISETP.GT.AND P0, PT, R3, 0x1, PT ;  /* 0x000000010300780c */ /* 0x000fe40003f04270 */
[----:B------:R-:W-:Y:S02]  /*7790*/  @P6 LOP3.LUT R178, R178, 0x100000, RZ, 0xfc, !PT ;  /* 0x00100000b2b26812 */ /* 0x000fe400078efcff */
[----:B------:R-:W-:Y:S02]  /*77a0*/  FSEL R7, R7, -INF , P0 ;  /* 0xff80000007077808 */ /* 0x000fe40000000000 */
[C---:B------:R-:W-:Y:S01]  /*77b0*/  ISETP.GT.AND P0, PT, R0.reuse, 0x8, PT ;  /* 0x000000080000780c */ /* 0x040fe20003f04270 */
[----:B------:R-:W-:Y:S01]  /*77c0*/  STL [R1+0x40], R178 ;  /* 0x000040b201007387 */ /* 0x000fe20000100800 */
[----:B------:R-:W-:Y:S02]  /*77d0*/  ISETP.GT.AND P6, PT, R0, 0x9, PT ;  /* 0x000000090000780c */ /* 0x000fe40003fc4270 */
[----:B------:R-:W-:Y:S02]  /*77e0*/  FSEL R8, R8, -INF , P0 ;  /* 0xff80000008087808 */ /* 0x000fe40000000000 */
[----:B------:R-:W-:Y:S02]  /*77f0*/  ISETP.GT.AND P0, PT, R3, 0x8, PT ;  /* 0x000000080300780c */ /* 0x000fe40003f04270 */
[----:B------:R-:W-:Y:S02]  /*7800*/  FSEL R9, R9, -INF , P6 ;  /* 0xff80000009097808 */ /* 0x000fe40003000000 */
[----:B------:R-:W-:Y:S02]  /*7810*/  FSEL R10, R10, -INF , P0 ;  /* 0xff8000000a0a7808 */ /* 0x000fe40000000000 */
[----:B------:R-:W-:Y:S02]  /*7820*/  ISETP.GT.AND P0, PT, R3, 0x9, PT ;  /* 0x000000090300780c */ /* 0x000fe40003f04270 */
[C---:B------:R-:W-:Y:S02]  /*7830*/  ISETP.GT.AND P6, PT, R0.reuse, 0x11, PT ;  /* 0x000000110000780c */ /* 0x040fe40003fc4270 */
[----:B------:R-:W-:Y:S02]  /*7840*/  FSEL R11, R11, -INF , P0 ;  /* 0xff8000000b0b7808 */ /* 0x000fe40000000000 */
[----:B------:R-:W-:Y:S02]  /*7850*/  ISETP.GT.AND P0, PT, R0, 0x10, PT ;  /* 0x000000100000780c */ /* 0x000fe40003f04270 */
[----:B------:R-:W-:Y:S02]  /*7860*/  FSEL R13, R13, -INF , P6 ;  /* 0xff8000000d0d7808 */ /* 0x000fe40003000000 */
[----:B------:R-:W-:Y:S02]  /*7870*/  FSEL R12, R12, -INF , P0 ;  /* 0xff8000000c0c7808 */ /* 0x000fe40000000000 */
[C---:B------:R-:W-:Y:S02]  /*7880*/  ISETP.GT.AND P0, PT, R3.reuse, 0x10, PT ;  /* 0x000000100300780c */ /* 0x040fe40003f04270 */
[----:B------:R-:W-:Y:S02]  /*7890*/  ISETP.GT.AND P1, PT, R0, 0x31, PT ;  /* 0x000000310000780c */ /* 0x000fe40003f24270 */
[----:B------:R-:W-:Y:S02]  /*78a0*/  FSEL R14, R14, -INF , P0 ;  /* 0xff8000000e0e7808 */ /* 0x000fe40000000000 */
[----:B------:R-:W-:Y:S02]  /*78b0*/  ISETP.GT.AND P0, PT, R3, 0x11, PT ;  /* 0x000000110300780c */ /* 0x000fe40003f04270 */
[C---:B------:R-:W-:Y:S02]  /*78c0*/  ISETP.GT.AND P2, PT, R0.reuse, 0x38, PT ;  /* 0x000000380000780c */ /* 0x040fe40003f44270 */
[----:B------:R-:W-:Y:S02]  /*78d0*/  FSEL R15, R15, -INF , P0 ;  /* 0xff8000000f0f7808 */ /* 0x000fe40000000000 */
[C---:B------:R-:W-:Y:S02]  /*78e0*/  ISETP.GT.AND P0, PT, R0.reuse, 0x19, PT ;  /* 0x000000190000780c */ /* 0x040fe40003f04270 */
[C---:B------:R-:W-:Y:S02]  /*78f0*/  ISETP.GT.AND P3, PT, R0.reuse, 0x39, PT ;  /* 0x000000390000780c */ /* 0x040fe40003f64270 */
[----:B------:R-:W-:Y:S02]  /*7900*/  FSEL R17, R17, -INF , P0 ;  /* 0xff80000011117808 */ /* 0x000fe40000000000 */
[C---:B------:R-:W-:Y:S02]  /*7910*/  ISETP.GT.AND P0, PT, R3.reuse, 0x18, PT ;  /* 0x000000180300780c */ /* 0x040fe40003f04270 */
[----:B------:R-:W-:Y:S02]  /*7920*/  ISETP.GT.AND P6, PT, R0, 0x18, PT ;  /* 0x000000180000780c */ /* 0x000fe40003fc4270 */
[----:B------:R-:W-:Y:S02]  /*7930*/  FSEL R18, R18, -INF , P0 ;  /* 0xff80000012127808 */ /* 0x000fe40000000000 */
[----:B------:R-:W-:Y:S02]  /*7940*/  ISETP.GT.AND P0, PT, R3, 0x19, PT ;  /* 0x000000190300780c */ /* 0x000fe40003f04270 */
[----:B------:R-:W-:Y:S02]  /*7950*/  FSEL R16, R16, -INF , P6 ;  /* 0xff80000010107808 */ /* 0x000fe40003000000 */
[----:B------:R-:W-:Y:S02]  /*7960*/  FSEL R19, R19, -INF , P0 ;  /* 0xff80000013137808 */ /* 0x000fe40000000000 */
[----:B------:R-:W-:Y:S02]  /*7970*/  ISETP.GT.AND P0, PT, R0, 0x21, PT ;  /* 0x000000210000780c */ /* 0x000fe40003f04270 */
[----:B------:R-:W-:Y:S02]  /*7980*/  LOP3.LUT P6, RZ, R178, 0x100000, RZ, 0xc0, !PT ;  /* 0x00100000b2ff7812 */ /* 0x000fe400078cc0ff */
[----:B------:R-:W-:Y:S02]  /*7990*/  FSEL R21, R21, -INF , P0 ;  /* 0xff80000015157808 */ /* 0x000fe40000000000 */
[C---:B------:R-:W-:Y:S02]  /*79a0*/  ISETP.GT.AND P0, PT, R3.reuse, 0x20, PT ;  /* 0x000000200300780c */ /* 0x040fe40003f04270 */
[----:B------:R-:W-:Y:S02]  /*79b0*/  FSEL R20, R20, -INF , P6 ;  /* 0xff80000014147808 */ /* 0x000fe40003000000 */
[----:B------:R-:W-:Y:S02]  /*79c0*/  FSEL R22, R22, -INF , P0 ;  /* 0xff80000016167808 */ /* 0x000fe40000000000 */
[----:B------:R-:W-:Y:S02]  /*79d0*/  ISETP.GT.AND P0, PT, R3, 0x21, PT ;  /* 0x000000210300780c */ /* 0x000fe40003f04270 */
[----:B------:R-:W-:Y:S02]  /*79e0*/  FSEL R24, R24, -INF , P5 ;  /* 0xff80000018187808 */ /* 0x000fe40002800000 */
[----:B------:R-:W-:Y:S02]  /*79f0*/  FSEL R23, R23, -INF , P0 ;  /* 0xff80000017177808 */ /* 0x000fe40000000000 */
[----:B------:R-:W-:Y:S02]  /*7a00*/  ISETP.GT.AND P0, PT, R0, 0x30, PT ;  /* 0x000000300000780c */ /* 0x000fe40003f04270 */
[----:B-----5:R-:W-:Y:S02]  /*7a10*/  FMNMX.FTZ R0, R4, R2, !PT ;  /* 0x0000000204007209 */ /* 0x020fe40007810000 */
[----:B------:R-:W-:Y:S02]  /*7a20*/  FSEL R25, R25, -INF , P4 ;  /* 0xff80000019197808 */ /* 0x000fe40002000000 */
        /* <DEDUP_REMOVED lines=9> */
[----:B------:R-:W-:Y:S02]  /*7ac0*/  ISETP.GT.AND P0, PT, R3, 0x28, PT ;  /* 0x000000280300780c */ /* 0x000fe40003f04270 */
        /* <DEDUP_REMOVED lines=15> */
[----:B------:R-:W-:Y:S02]  /*7bc0*/  LOP3.LUT P6, RZ, R178, 0x80000, RZ, 0xc0, !PT ;  /* 0x00080000b2ff7812 */ /* 0x000fe400078cc0ff */
[----:B------:R-:W-:Y:S02]  /*7bd0*/  FMNMX.FTZ R0, R32, R0, !PT ;  /* 0x0000000020007209 */ /* 0x000fe40007810000 */
[C---:B------:R-:W-:Y:S02]  /*7be0*/  LOP3.LUT P5, RZ, R178.reuse, 0x40000, RZ, 0xc0, !PT ;  /* 0x00040000b2ff7812 */ /* 0x040fe400078ac0ff */
[----:B------:R-:W-:Y:S02]  /*7bf0*/  FMNMX.FTZ R0, R33, R0, !PT ;  /* 0x0000000021007209 */ /* 0x000fe40007810000 */
[C---:B------:R-:W-:Y:S02]  /*7c00*/  LOP3.LUT P4, RZ, R178.reuse, 0x20000, RZ, 0xc0, !PT ;  /* 0x00020000b2ff7812 */ /* 0x040fe4000788c0ff */
[C---:B------:R-:W-:Y:S01]  /*7c10*/  LOP3.LUT P3, RZ, R178.reuse, 0x10000, RZ, 0xc0, !PT ;  /* 0x00010000b2ff7812 */ /* 0x040fe2000786c0ff */
[----:B------:R-:W1:Y:S01]  /*7c20*/  SHFL.BFLY PT, R132, R0, 0x2, 0x1f ;  /* 0x0c401f0000847f89 */ /* 0x000e6200000e0000 */
[C---:B------:R-:W-:Y:S02]  /*7c30*/  LOP3.LUT P2, RZ, R178.reuse, 0x8000, RZ, 0xc0, !PT ;  /* 0x00008000b2ff7812 */ /* 0x040fe4000784c0ff */
[----:B------:R-:W-:Y:S02]  /*7c40*/  LOP3.LUT P1, RZ, R178, 0x4000, RZ, 0xc0, !PT ;  /* 0x00004000b2ff7812 */ /* 0x000fe4000782c0ff */
[----:B-1----:R-:W-:Y:S05]  /*7c50*/  FMNMX.FTZ R0, R132, R0, !PT ;  /* 0x0000000084007209 */ /* 0x002fea0007810000 */
[----:B------:R-:W1:Y:S02]  /*7c60*/  SHFL.BFLY PT, R132, R0, 0x1, 0x1f ;  /* 0x0c201f0000847f89 */ /* 0x000e6400000e0000 */
[----:B-1----:R-:W-:Y:S04]  /*7c70*/  FMNMX.FTZ R132, R0, R132, !PT ;  /* 0x0000008400847209 */ /* 0x002fe80007810000 */
[C---:B------:R-:W-:Y:S04]  /*7c80*/  FSETP.NEU.FTZ.AND P0, PT, R132.reuse, -INF , PT ;  /* 0xff8000008400780b */ /* 0x040fe80003f1d000 */
[----:B------:R-:W-:Y:S05]  /*7c90*/  FSEL R0, R132, RZ, P0 ;  /* 0x000000ff84007208 */ /* 0x000fea0000000000 */
[----:B------:R-:W-:Y:S02]  /*7ca0*/  FADD.FTZ R0, -R0, R2 ;  /* 0x0000000200007221 */ /* 0x000fe40000010100 */
[----:B------:R-:W-:Y:S02]  /*7cb0*/  FMUL.FTZ R2, R132, c[0x0][0x2d0] ;  /* 0x0000b40084027a20 */ /* 0x000fe40000410000 */
[----:B------:R-:W-:Y:S03]  /*7cc0*/  FMUL.FTZ R0, R0, c[0x0][0x2d0] ;  /* 0x0000b40000007a20 */ /* 0x000fe60000410000 */
[----:B------:R-:W-:Y:S02]  /*7cd0*/  FSEL R2, R2, RZ, P0 ;  /* 0x000000ff02027208 */ /* 0x000fe40000000000 */
[C---:B------:R-:W-:Y:S03]  /*7ce0*/  ISETP.GT.AND P0, PT, R3.reuse, 0x38, PT ;  /* 0x000000380300780c */ /* 0x040fe60003f04270 */
[--C-:B------:R-:W-:Y:S01]  /*7cf0*/  FFMA.FTZ R4, R4, c[0x0][0x2d0], -R2.reuse ;  /* 0x0000b40004047a23 */ /* 0x100fe20000010802 */
[----:B------:R-:W-:Y:S01]  /*7d00*/  FSEL R34, R34, -INF , P0 ;  /* 0xff80000022227808 */ /* 0x000fe20000000000 */
[--C-:B------:R-:W-:Y:S01]  /*7d10*/  FFMA.FTZ R189, R12, c[0x0][0x2d0], -R2.reuse ;  /* 0x0000b4000cbd7a23 */ /* 0x100fe20000010802 */
[----:B------:R-:W-:Y:S01]  /*7d20*/  ISETP.GT.AND P0, PT, R3, 0x39, PT ;  /* 0x000000390300780c */ /* 0x000fe20003f04270 */
[--C-:B------:R-:W-:Y:S02]  /*7d30*/  FFMA.FTZ R188, R13, c[0x0][0x2d0], -R2.reuse ;  /* 0x0000b4000dbc7a23 */ /* 0x100fe40000010802 */
[--C-:B------:R-:W-:Y:S01]  /*7d40*/  FFMA.FTZ R187, R16, c[0x0][0x2d0], -R2.reuse ;  /* 0x0000b40010bb7a23 */ /* 0x100fe20000010802 */
[----:B------:R-:W-:Y:S01]  /*7d50*/  MUFU.EX2 R4, R4 ;  /* 0x0000000400047308 */ /* 0x000fe20000000800 */
[--C-:B------:R-:W-:Y:S02]  /*7d60*/  FFMA.FTZ R182, R17, c[0x0][0x2d0], -R2.reuse ;  /* 0x0000b40011b67a23 */ /* 0x100fe40000010802 */
[--C-:B------:R-:W-:Y:S02]  /*7d70*/  FFMA.FTZ R28, R28, c[0x0][0x2d0], -R2.reuse ;  /* 0x0000b4001c1c7a23 */ /* 0x100fe40000010802 */
[--C-:B------:R-:W-:Y:S02]  /*7d80*/  FFMA.FTZ R29, R29, c[0x0][0x2d0], -R2.reuse ;  /* 0x0000b4001d1d7a23 */ /* 0x100fe40000010802 */
[--C-:B------:R-:W-:Y:S02]  /*7d90*/  FFMA.FTZ R32, R32, c[0x0][0x2d0], -R2.reuse ;  /* 0x0000b40020207a23 */ /* 0x100fe40000010802 */
        /* <DEDUP_REMOVED lines=8> */
[----:B------:R-:W-:Y:S05]  /*7e20*/  FFMA.FTZ R25, R25, c[0x0][0x2d0], -R2 ;  /* 0x0000b40019197a23 */ /* 0x000fea0000010802 */
[----:B------:R-:W4:Y:S10]  /*7e30*/  MUFU.EX2 R2, R0 ;  /* 0x0000000000027308 */ /* 0x000f340000000800 */
[----:B------:R-:W1:Y:S10]  /*7e40*/  MUFU.EX2 R8, R8 ;  /* 0x0000000800087308 */ /* 0x000e740000000800 */
[----:B------:R-:W2:Y:S01]  /*7e50*/  MUFU.EX2 R9, R9 ;  /* 0x0000000900097308 */ /* 0x000ea20000000800 */
[C---:B----4-:R-:W-:Y:S02]  /*7e60*/  FFMA.FTZ R0, R2.reuse, R177, R4 ;  /* 0x000000b102007223 */ /* 0x050fe40000010004 */
[----:B------:R-:W-:Y:S02]  /*7e70*/  FMUL.FTZ R12, R2, R156 ;  /* 0x0000009c020c7220 */ /* 0x000fe40000410000 */
[C---:B------:R-:W-:Y:S01]  /*7e80*/  FADD.FTZ R0, R176.reuse, R0 ;  /* 0x00000000b0007221 */ /* 0x040fe20000010000 */
[----:B------:R-:W-:Y:S01]  /*7e90*/  F2FP.PACK_AB R176, R176, R4 ;  /* 0x00000004b0b0723e */ /* 0x000fe200000000ff */
[C---:B------:R-:W-:Y:S01]  /*7ea0*/  FMUL.FTZ R13, R2.reuse, R157 ;  /* 0x0000009d020d7220 */ /* 0x040fe20000410000 */
[----:B------:R-:W-:Y:S01]  /*7eb0*/  FSEL R4, R35, -INF , P0 ;  /* 0xff80000023047808 */ /* 0x000fe20000000000 */
[----:B------:R-:W-:Y:S01]  /*7ec0*/  FMUL.FTZ R16, R2, R152 ;  /* 0x0000009802107220 */ /* 0x000fe20000410000 */
[----:B------:R-:W-:Y:S01]  /*7ed0*/  MOV R35, R20 ;  /* 0x0000001400237202 */ /* 0x000fe20000000f00 */
[----:B-1----:R-:W-:Y:S02]  /*7ee0*/  FADD.FTZ R0, R8, R0 ;  /* 0x0000000008007221 */ /* 0x002fe40000010000 */
[C---:B------:R-:W-:Y:S02]  /*7ef0*/  FMUL.FTZ R17, R2.reuse, R153 ;  /* 0x0000009902117220 */ /* 0x040fe40000410000 */
[C---:B------:R-:W-:Y:S02]  /*7f00*/  FMUL.FTZ R20, R2.reuse, R148 ;  /* 0x0000009402147220 */ /* 0x040fe40000410000 */
[C---:B------:R-:W-:Y:S02]  /*7f10*/  FMUL.FTZ R36, R2.reuse, R36 ;  /* 0x0000002402247220 */ /* 0x040fe40000410000 */
[----:B------:R-:W-:Y:S02]  /*7f20*/  FMUL.FTZ R37, R2, R37 ;  /* 0x0000002502257220 */ /* 0x000fe40000410000 */
[C---:B--2---:R-:W-:Y:S01]  /*7f30*/  FADD.FTZ R181, R9.reuse, R0 ;  /* 0x0000000009b57221 */ /* 0x044fe20000010000 */
[----:B------:R-:W-:Y:S01]  /*7f40*/  FMNMX.FTZ R0, R6, R133, !PT ;  /* 0x0000008506007209 */ /* 0x000fe20007810000 */
[C---:B------:R-:W-:Y:S01]  /*7f50*/  FMUL.FTZ R40, R2.reuse, R40 ;  /* 0x0000002802287220 */ /* 0x040fe20000410000 */
[----:B------:R-:W-:Y:S01]  /*7f60*/  F2FP.PACK_AB R178, R9, R8 ;  /* 0x0000000809b2723e */ /* 0x000fe200000000ff */
[C---:B------:R-:W-:Y:S01]  /*7f70*/  FMUL.FTZ R8, R2.reuse, R160 ;  /* 0x000000a002087220 */ /* 0x040fe20000410000 */
[----:B------:R-:W-:Y:S01]  /*7f80*/  FMNMX.FTZ R0, R7, R0, !PT ;  /* 0x0000000007007209 */ /* 0x000fe20007810000 */
[C---:B------:R-:W-:Y:S02]  /*7f90*/  FMUL.FTZ R9, R2.reuse, R161 ;  /* 0x000000a102097220 */ /* 0x040fe40000410000 */
[----:B------:R-:W-:Y:S01]  /*7fa0*/  FMUL.FTZ R41, R2, R41 ;  /* 0x0000002902297220 */ /* 0x000fe20000410000 */
[----:B------:R-:W-:Y:S01]  /*7fb0*/  FMNMX.FTZ R0, R10, R0, !PT ;  /* 0x000000000a007209 */ /* 0x000fe20007810000 */
[C---:B------:R-:W-:Y:S02]  /*7fc0*/  FMUL.FTZ R44, R2.reuse, R44 ;  /* 0x0000002c022c7220 */ /* 0x040fe40000410000 */
        /* <DEDUP_REMOVED lines=36> */
[----:B------:R-:W-:Y:S01]  /*8210*/  FMUL.FTZ R93, R2, R93 ;  /* 0x0000005d025d7220 */ /* 0x000fe20000410000 */
[----:B------:R-:W-:Y:S01]  /*8220*/  FMNMX.FTZ R0, R4, R0, !PT ;  /* 0x0000000004007209 */ /* 0x000fe20007810000 */
[C---:B------:R-:W-:Y:S02]  /*8230*/  FMUL.FTZ R96, R2.reuse, R96 ;  /* 0x0000006002607220 */ /* 0x040fe40000410000 */
[C---:B------:R-:W-:Y:S02]  /*8240*/  FMUL.FTZ R97, R2.reuse, R97 ;  /* 0x0000006102617220 */ /* 0x040fe40000410000 */
[----:B------:R-:W1:Y:S01]  /*8250*/  SHFL.BFLY PT, R3, R0, 0x2, 0x1f ;  /* 0x0c401f0000037f89 */ /* 0x000e6200000e0000 */
        /* <DEDUP_REMOVED lines=12> */
[----:B-1----:R-:W-:Y:S01]  /*8320*/  FMNMX.FTZ R0, R0, R3, !PT ;  /* 0x0000000300007209 */ /* 0x002fe20007810000 */
[C---:B------:R-:W-:Y:S02]  /*8330*/  FMUL.FTZ R124, R2.reuse, R124 ;  /* 0x0000007c027c7220 */ /* 0x040fe40000410000 */
[C---:B------:R-:W-:Y:S02]  /*8340*/  FMUL.FTZ R125, R2.reuse, R125 ;  /* 0x0000007d027d7220 */ /* 0x040fe40000410000 */
[----:B------:R-:W1:Y:S01]  /*8350*/  SHFL.BFLY PT, R3, R0, 0x1, 0x1f ;  /* 0x0c201f0000037f89 */ /* 0x000e6200000e0000 */
[C---:B------:R-:W-:Y:S02]  /*8360*/  FMUL.FTZ R128, R2.reuse, R128 ;  /* 0x0000008002807220 */ /* 0x040fe40000410000 */
[----:B------:R-:W-:Y:S01]  /*8370*/  FMUL.FTZ R129, R2, R129 ;  /* 0x0000008102817220 */ /* 0x000fe20000410000 */
[----:B-1----:R-:W-:Y:S04]  /*8380*/  FMNMX.FTZ R3, R3, R0, !PT ;  /* 0x0000000003037209 */ /* 0x002fe80007810000 */
[C---:B------:R-:W-:Y:S01]  /*8390*/  FSETP.NEU.FTZ.AND P0, PT, R3.reuse, -INF , PT ;  /* 0xff8000000300780b */ /* 0x040fe20003f1d000 */
[C---:B------:R-:W-:Y:S03]  /*83a0*/  FMUL.FTZ R5, R3.reuse, c[0x0][0x2d0] ;  /* 0x0000b40003057a20 */ /* 0x040fe60000410000 */
[----:B------:R-:W-:Y:S02]  /*83b0*/  FSEL R0, R3, RZ, P0 ;  /* 0x000000ff03007208 */ /* 0x000fe40000000000 */
[----:B------:R-:W-:Y:S02]  /*83c0*/  FSEL R5, R5, RZ, P0 ;  /* 0x000000ff05057208 */ /* 0x000fe40000000000 */
[----:B------:R-:W-:Y:S01]  /*83d0*/  PLOP3.LUT P0, PT, PT, PT, UP0, 0x80, 0x0 ;  /* 0x000000000000781c */ /* 0x000fe20003f0f008 */
[----:B------:R-:W-:Y:S02]  /*83e0*/  FADD.FTZ R0, -R0, R133 ;  /* 0x0000008500007221 */ /* 0x000fe40000010100 */
[--C-:B------:R-:W-:Y:S02]  /*83f0*/  FFMA.FTZ R177, R6, c[0x0][0x2d0], -R5.reuse ;  /* 0x0000b40006b17a23 */ /* 0x100fe40000010805 */
[----:B------:R-:W2:Y:S01]  /*8400*/  LDL.LU R6, [R1+0x80] ;  /* 0x0000800001067983 */ /* 0x000ea20000300800 */
[----:B------:R-:W-:Y:S02]  /*8410*/  FMUL.FTZ R0, R0, c[0x0][0x2d0] ;  /* 0x0000b40000007a20 */ /* 0x000fe40000410000 */
[--C-:B------:R-:W-:Y:S01]  /*8420*/  FFMA.FTZ R34, R34, c[0x0][0x2d0], -R5.reuse ;  /* 0x0000b40022227a23 */ /* 0x100fe20000010805 */
[----:B------:R-:W-:Y:S01]  /*8430*/  MUFU.EX2 R177, R177 ;  /* 0x000000b100b17308 */ /* 0x000fe20000000800 */
[--C-:B------:R-:W-:Y:S01]  /*8440*/  FFMA.FTZ R186, R15, c[0x0][0x2d0], -R5.reuse ;  /* 0x0000b4000fba7a23 */ /* 0x100fe20000010805 */
[----:B------:R-:W-:Y:S01]  /*8450*/  MOV R15, R24 ;  /* 0x00000018000f7202 */ /* 0x000fe20000000f00 */
[--C-:B------:R-:W-:Y:S01]  /*8460*/  FFMA.FTZ R183, R18, c[0x0][0x2d0], -R5.reuse ;  /* 0x0000b40012b77a23 */ /* 0x100fe20000010805 */
[----:B------:R-:W-:Y:S01]  /*8470*/  MOV R18, R21 ;  /* 0x0000001500127202 */ /* 0x000fe20000000f00 */
[--C-:B------:R-:W-:Y:S02]  /*8480*/  FFMA.FTZ R179, R10, c[0x0][0x2d0], -R5.reuse ;  /* 0x0000b4000ab37a23 */ /* 0x100fe40000010805 */
[--C-:B------:R-:W-:Y:S01]  /*8490*/  FFMA.FTZ R190, R23, c[0x0][0x2d0], -R5.reuse ;  /* 0x0000b40017be7a23 */ /* 0x100fe20000010805 */
[----:B------:R-:W-:Y:S01]  /*84a0*/  MOV R23, R32 ;  /* 0x0000002000177202 */ /* 0x000fe20000000f00 */
[----:B------:R-:W-:Y:S01]  /*84b0*/  FMUL.FTZ R32, R2, R136 ;  /* 0x0000008802207220 */ /* 0x000fe20000410000 */
[----:B------:R-:W1:Y:S01]  /*84c0*/  MUFU.EX2 R0, R0 ;  /* 0x0000000000007308 */ /* 0x000e620000000800 */
[--C-:B------:R-:W-:Y:S02]  /*84d0*/  FFMA.FTZ R26, R26, c[0x0][0x2d0], -R5.reuse ;  /* 0x0000b4001a1a7a23 */ /* 0x100fe40000010805 */
[--C-:B------:R-:W-:Y:S02]  /*84e0*/  FFMA.FTZ R30, R30, c[0x0][0x2d0], -R5.reuse ;  /* 0x0000b4001e1e7a23 */ /* 0x100fe40000010805 */
[--C-:B------:R-:W-:Y:S02]  /*84f0*/  FFMA.FTZ R31, R31, c[0x0][0x2d0], -R5.reuse ;  /* 0x0000b4001f1f7a23 */ /* 0x100fe40000010805 */
[----:B------:R-:W-:Y:S01]  /*8500*/  FMUL.FTZ R21, R2, R149 ;  /* 0x0000009502157220 */ /* 0x000fe20000410000 */
[----:B------:R-:W-:Y:S01]  /*8510*/  MOV R149, R15 ;  /* 0x0000000f00957202 */ /* 0x000fe20000000f00 */
[--C-:B------:R-:W-:Y:S01]  /*8520*/  FFMA.FTZ R7, R7, c[0x0][0x2d0], -R5.reuse ;  /* 0x0000b40007077a23 */ /* 0x100fe20000010805 */
[----:B------:R-:W-:Y:S01]  /*8530*/  MUFU.EX2 R152, R179 ;  /* 0x000000b300987308 */ /* 0x000fe20000000800 */
[--C-:B------:R-:W-:Y:S01]  /*8540*/  FFMA.FTZ R180, R11, c[0x0][0x2d0], -R5.reuse ;  /* 0x0000b4000bb47a23 */ /* 0x100fe20000010805 */
[----:B------:R-:W-:Y:S01]  /*8550*/  MOV R161, R30 ;  /* 0x0000001e00a17202 */ /* 0x000fe20000000f00 */
        /* <DEDUP_REMOVED lines=8> */
[----:B------:R-:W-:Y:S01]  /*85e0*/  FMUL.FTZ R33, R2, R137 ;  /* 0x0000008902217220 */ /* 0x000fe20000410000 */
[----:B------:R-:W3:Y:S01]  /*85f0*/  MUFU.EX2 R156, R180 ;  /* 0x000000b4009c7308 */ /* 0x000ee20000000800 */
[----:B------:R-:W-:Y:S01]  /*8600*/  FFMA.FTZ R11, R4, c[0x0][0x2d0], -R5 ;  /* 0x0000b400040b7a23 */ /* 0x000fe20000010805 */
[----:B------:R-:W-:Y:S01]  /*8610*/  MOV R148, R19 ;  /* 0x0000001300947202 */ /* 0x000fe20000000f00 */
[----:B------:R-:W-:Y:S01]  /*8620*/  FMUL.FTZ R5, R2, R165 ;  /* 0x000000a502057220 */ /* 0x000fe20000410000 */
[----:B------:R-:W-:Y:S01]  /*8630*/  MOV R165, R34 ;  /* 0x0000002200a57202 */ /* 0x000fe20000000f00 */
[C---:B-1----:R-:W-:Y:S01]  /*8640*/  FMUL.FTZ R34, R0.reuse, R138 ;  /* 0x0000008a00227220 */ /* 0x042fe20000410000 */
[----:B------:R-:W-:Y:S01]  /*8650*/  MOV R157, R22 ;  /* 0x00000016009d7202 */ /* 0x000fe20000000f00 */
[C---:B------:R-:W-:Y:S01]  /*8660*/  FMUL.FTZ R15, R0.reuse, R159 ;  /* 0x0000009f000f7220 */ /* 0x040fe20000410000 */
[----:B------:R-:W-:Y:S01]  /*8670*/  MOV R159, R18 ;  /* 0x00000012009f7202 */ /* 0x000fe20000000f00 */
[C---:B------:R-:W-:Y:S01]  /*8680*/  FMUL.FTZ R18, R0.reuse, R154 ;  /* 0x0000009a00127220 */ /* 0x040fe20000410000 */
[----:B------:R-:W-:Y:S01]  /*8690*/  MOV R154, R35 ;  /* 0x00000023009a7202 */ /* 0x000fe20000000f00 */
[----:B------:R-:W-:Y:S01]  /*86a0*/  FMUL.FTZ R35, R0, R139 ;  /* 0x0000008b00237220 */ /* 0x000fe20000410000 */
[----:B------:R-:W-:Y:S01]  /*86b0*/  MUFU.EX2 R149, R149 ;  /* 0x0000009500957308 */ /* 0x000fe20000000800 */
[----:B------:R-:W1:Y:S01]  /*86c0*/  LDSM.16.MT88.4 R136, [R135+0x100] ;  /* 0x000100008788783b */ /* 0x000e620000004200 */
[C---:B------:R-:W-:Y:S02]  /*86d0*/  FMUL.FTZ R29, R2.reuse, R141 ;  /* 0x0000008d021d7220 */ /* 0x040fe40000410000 */
[C---:B------:R-:W-:Y:S01]  /*86e0*/  FMUL.FTZ R4, R2.reuse, R164 ;  /* 0x000000a402047220 */ /* 0x040fe20000410000 */
[----:B------:R-:W-:Y:S01]  /*86f0*/  MOV R164, R28 ;  /* 0x0000001c00a47202 */ /* 0x000fe20000000f00 */
[C---:B------:R-:W-:Y:S02]  /*8700*/  FMUL.FTZ R28, R2.reuse, R140 ;  /* 0x0000008c021c7220 */ /* 0x040fe40000410000 */
[C---:B------:R-:W-:Y:S02]  /*8710*/  FMUL.FTZ R24, R2.reuse, R144 ;  /* 0x0000009002187220 */ /* 0x040fe40000410000 */
[----:B------:R-:W-:Y:S01]  /*8720*/  FMUL.FTZ R25, R2, R145 ;  /* 0x0000009102197220 */ /* 0x000fe20000410000 */
[----:B------:R-:W-:Y:S01]  /*8730*/  MUFU.EX2 R144, R182 ;  /* 0x000000b600907308 */ /* 0x000fe20000000800 */
[----:B---3--:R-:W-:Y:S01]  /*8740*/  F2FP.PACK_AB R179, R156, R152 ;  /* 0x000000989cb3723e */ /* 0x008fe200000000ff */
        /* <DEDUP_REMOVED lines=8> */
[----:B------:R3:W4:Y:S01]  /*87d0*/  MUFU.EX2 R2, R7 ;  /* 0x0000000700027308 */ /* 0x0007220000000800 */
[C---:B------:R-:W-:Y:S02]  /*87e0*/  FMUL.FTZ R22, R0.reuse, R150 ;  /* 0x0000009600167220 */ /* 0x040fe40000410000 */
[C---:B------:R-:W-:Y:S02]  /*87f0*/  FMUL.FTZ R26, R0.reuse, R146 ;  /* 0x00000092001a7220 */ /* 0x040fe40000410000 */
[C---:B------:R-:W-:Y:S02]  /*8800*/  FMUL.FTZ R30, R0.reuse, R142 ;  /* 0x0000008e001e7220 */ /* 0x040fe40000410000 */
[C---:B------:R-:W-:Y:S02]  /*8810*/  FMUL.FTZ R31, R0.reuse, R143 ;  /* 0x0000008f001f7220 */ /* 0x040fe40000410000 */
[C---:B------:R-:W-:Y:S01]  /*8820*/  FMUL.FTZ R38, R0.reuse, R38 ;  /* 0x0000002600267220 */ /* 0x040fe20000410000 */
[----:B------:R-:W-:Y:S01]  /*8830*/  LDSM.16.MT88.4 R140, [R135+0x900] ;  /* 0x00090000878c783b */ /* 0x000fe20000004200 */
        /* <DEDUP_REMOVED lines=9> */
[C---:B---3--:R-:W-:Y:S01]  /*88d0*/  FMUL.FTZ R7, R0.reuse, R167 ;  /* 0x000000a700077220 */ /* 0x048fe20000410000 */
[----:B------:R-:W-:Y:S01]  /*88e0*/  MOV R167, R27 ;  /* 0x0000001b00a77202 */ /* 0x000fe20000000f00 */
        /* <DEDUP_REMOVED lines=49> */
[----:B--2---:R-:W-:Y:S01]  /*8c00*/  FFMA.FTZ R133, R0, R6, R177 ;  /* 0x0000000600857223 */ /* 0x004fe200000100b1 */
[----:B----4-:R-:W-:Y:S01]  /*8c10*/  F2FP.PACK_AB R177, R2, R177 ;  /* 0x000000b102b1723e */ /* 0x010fe200000000ff */
[C---:B------:R-:W-:Y:S01]  /*8c20*/  FMUL.FTZ R6, R0.reuse, R166 ;  /* 0x000000a600067220 */ /* 0x040fe20000410000 */
[----:B------:R-:W-:Y:S01]  /*8c30*/  MOV R166, R23 ;  /* 0x0000001700a67202 */ /* 0x000fe20000000f00 */
[----:B------:R-:W-:Y:S02]  /*8c40*/  FMUL.FTZ R23, R0, R151 ;  /* 0x0000009700177220 */ /* 0x000fe40000410000 */
[----:B------:R-:W-:Y:S02]  /*8c50*/  FADD.FTZ R153, R2, R133 ;  /* 0x0000008502997221 */ /* 0x000fe40000010000 */
[----:B------:R-:W2:Y:S01]  /*8c60*/  MUFU.EX2 R133, R189 ;  /* 0x000000bd00857308 */ /* 0x000ea20000000800 */
[C---:B-1----:R-:W-:Y:S08]  /*8c70*/  HMMA.16816.F32 R4, R176.reuse, R136, R4 ;  /* 0x00000088b004723c */ /* 0x042ff00000001804 */
[C---:B------:R-:W-:Y:S01]  /*8c80*/  HMMA.16816.F32 R8, R176.reuse, R138, R8 ;  /* 0x0000008ab008723c */ /* 0x040fe20000001808 */
[----:B------:R-:W1:Y:S01]  /*8c90*/  LDSM.16.MT88.4 R136, [R248+0x100] ;  /* 0x00010000f888783b */ /* 0x000e620000004200 */
[----:B------:R-:W-:Y:S10]  /*8ca0*/  MUFU.EX2 R189, R161 ;  /* 0x000000a100bd7308 */ /* 0x000ff40000000800 */
[----:B------:R-:W3:Y:S01]  /*8cb0*/  MUFU.EX2 R2, R188 ;  /* 0x000000bc00027308 */ /* 0x000ee20000000800 */
[----:B--2---:R-:W-:Y:S09]  /*8cc0*/  FADD.FTZ R0, R133, R181 ;  /* 0x000000b585007221 */ /* 0x004ff20000010000 */
[----:B------:R-:W2:Y:S10]  /*8cd0*/  MUFU.EX2 R188, R160 ;  /* 0x000000a000bc7308 */ /* 0x000eb40000000800 */
[----:B------:R-:W-:Y:S01]  /*8ce0*/  MUFU.EX2 R181, R191 ;  /* 0x000000bf00b57308 */ /* 0x000fe20000000800 */
[----:B---3--:R-:W-:Y:S04]  /*8cf0*/  FADD.FTZ R0, R2, R0 ;  /* 0x0000000002007221 */ /* 0x008fe80000010000 */
[----:B------:R-:W-:Y:S01]  /*8d00*/  FADD.FTZ R0, R145, R0 ;  /* 0x0000000091007221 */ /* 0x000fe20000010000 */
[C---:B-1----:R-:W-:Y:S03]  /*8d10*/  HMMA.16816.F32 R12, R176.reuse, R136, R12 ;  /* 0x00000088b00c723c */ /* 0x042fe6000000180c */
[----:B------:R-:W-:Y:S05]  /*8d20*/  FADD.FTZ R0, R144, R0 ;  /* 0x0000000090007221 */ /* 0x000fea0000010000 */
        /* <DEDUP_REMOVED lines=45> */
[----:B------:R-:W-:Y:S03]  /*9000*/  F2FP.PACK_AB R137, R186, R185 ;  /* 0x000000b9ba89723e */ /* 0x000fe600000000ff */
[----:B------:R-:W-:Y:S02]  /*9010*/  F2FP.PACK_AB R138, R144, R145 ;  /* 0x00000091908a723e */ /* 0x000fe400000000ff */
[----:B------:R-:W3:Y:S02]  /*9020*/  LDSM.16.MT88.4 R144, [R248+0x900] ;  /* 0x00090000f890783b */ /* 0x000ee40000004200 */
[----:B------:R-:W4:Y:S01]  /*9030*/  MUFU.EX2 R2, R159 ;  /* 0x0000009f00027308 */ /* 0x000f220000000800 */
[----:B------:R-:W-:Y:S02]  /*9040*/  F2FP.PACK_AB R139, R184, R183 ;  /* 0x000000b7b88b723e */ /* 0x000fe400000000ff */
[----:B--2---:R-:W-:Y:S05]  /*9050*/  F2FP.PACK_AB R177, R188, R189 ;  /* 0x000000bdbcb1723e */ /* 0x004fea00000000ff */
[C---:B------:R-:W-:Y:S02]  /*9060*/  HMMA.16816.F32 R4, R136.reuse, R140, R4 ;  /* 0x0000008c8804723c */ /* 0x040fe40000001804 */
[----:B------:R-:W-:Y:S03]  /*9070*/  MUFU.EX2 R176, R167 ;  /* 0x000000a700b07308 */ /* 0x000fe60000000800 */
[----:B-1----:R-:W-:Y:S03]  /*9080*/  FADD.FTZ R0, R133, R0 ;  /* 0x0000000085007221 */ /* 0x002fe60000010000 */
[C---:B------:R-:W-:Y:S01]  /*9090*/  HMMA.16816.F32 R8, R136.reuse, R142, R8 ;  /* 0x0000008e8808723c */ /* 0x040fe20000001808 */
[----:B------:R-:W1:Y:S03]  /*90a0*/  LDSM.16.MT88.4 R140, [R251+0x900] ;  /* 0x00090000fb8c783b */ /* 0x000e660000004200 */
[----:B------:R-:W-:Y:S01]  /*90b0*/  MUFU.EX2 R178, R157 ;  /* 0x0000009d00b27308 */ /* 0x000fe20000000800 */
[----:B----4-:R-:W-:Y:S04]  /*90c0*/  FADD.FTZ R0, R2, R0 ;  /* 0x0000000002007221 */ /* 0x010fe80000010000 */
[----:B------:R-:W-:Y:S04]  /*90d0*/  FADD.FTZ R0, R149, R0 ;  /* 0x0000000095007221 */ /* 0x000fe80000010000 */
[C---:B------:R-:W-:Y:S01]  /*90e0*/  FADD.FTZ R0, R148.reuse, R0 ;  /* 0x0000000094007221 */ /* 0x040fe20000010000 */
        /* <DEDUP_REMOVED lines=46> */
[----:B------:R-:W3:Y:S03]  /*93d0*/  LDSM.16.MT88.4 R148, [R251+0x1100] ;  /* 0x00110000fb94783b */ /* 0x000ee60000004200 */
[----:B------:R-:W-:Y:S02]  /*93e0*/  F2FP.PACK_AB R136, R2, R133 ;  /* 0x000000850288723e */ /* 0x000fe400000000ff */
[----:B------:R-:W-:Y:S01]  /*93f0*/  F2FP.PACK_AB R137, R182, R181 ;  /* 0x000000b5b689723e */ /* 0x000fe200000000ff */
[----:B------:R-:W4:Y:S01]  /*9400*/  MUFU.EX2 R2, R162 ;  /* 0x000000a200027308 */ /* 0x000f220000000800 */
[----:B------:R-:W-:Y:S07]  /*9410*/  F2FP.PACK_AB R139, R190, R180 ;  /* 0x000000b4be8b723e */ /* 0x000fee00000000ff */
[C---:B-1----:R-:W-:Y:S02]  /*9420*/  HMMA.16816.F32 R4, R136.reuse, R140, R4 ;  /* 0x0000008c8804723c */ /* 0x042fe40000001804 */
[----:B------:R-:W1:Y:S06]  /*9430*/  MUFU.EX2 R133, R166 ;  /* 0x000000a600857308 */ /* 0x000e6c0000000800 */
[C---:B------:R-:W-:Y:S01]  /*9440*/  HMMA.16816.F32 R8, R136.reuse, R142, R8 ;  /* 0x0000008e8808723c */ /* 0x040fe20000001808 */
[----:B------:R-:W3:Y:S03]  /*9450*/  LDSM.16.MT88.4 R140, [R250+0x1100] ;  /* 0x00110000fa8c783b */ /* 0x000ee60000004200 */
[----:B----4-:R-:W-:Y:S05]  /*9460*/  FADD.FTZ R0, R2, R0 ;  /* 0x0000000002007221 */ /* 0x010fea0000010000 */
[----:B------:R-:W-:Y:S01]  /*9470*/  LDSM.16.MT88.4 R160, [R135+0x1900] ;  /* 0x0019000087a0783b */ /* 0x000fe20000004200 */
[C---:B--2---:R-:W-:Y:S03]  /*9480*/  HMMA.16816.F32 R12, R136.reuse, R144, R12 ;  /* 0x00000090880c723c */ /* 0x044fe6000000180c */
[C---:B------:R-:W-:Y:S01]  /*9490*/  FADD.FTZ R0, R176.reuse, R0 ;  /* 0x00000000b0007221 */ /* 0x040fe20000010000 */
[----:B------:R-:W-:Y:S01]  /*94a0*/  F2FP.PACK_AB R176, R176, R2 ;  /* 0x00000002b0b0723e */ /* 0x000fe200000000ff */
[----:B------:R-:W-:Y:S02]  /*94b0*/  FADD.FTZ R2, R152, R153 ;  /* 0x0000009998027221 */ /* 0x000fe40000010000 */
[----:B------:R-:W-:Y:S01]  /*94c0*/  LDSM.16.MT88.4 R152, [R248+0x1900] ;  /* 0x00190000f898783b */ /* 0x000fe20000004200 */
[C---:B------:R-:W-:Y:S04]  /*94d0*/  HMMA.16816.F32 R16, R136.reuse, R146, R16 ;  /* 0x000000928810723c */ /* 0x040fe80000001810 */
[----:B-1----:R-:W-:Y:S03]  /*94e0*/  FADD.FTZ R0, R133, R0 ;  /* 0x0000000085007221 */ /* 0x002fe60000010000 */
[----:B------:R-:W1:Y:S01]  /*94f0*/  LDSM.16.MT88.4 R144, [R135+0x3100] ;  /* 0x003100008790783b */ /* 0x000e620000004200 */
[C---:B---3--:R-:W-:Y:S04]  /*9500*/  HMMA.16816.F32 R20, R136.reuse, R148, R20 ;  /* 0x000000948814723c */ /* 0x048fe80000001814 */
[C---:B------:R-:W-:Y:S01]  /*9510*/  FADD.FTZ R0, R178.reuse, R0 ;  /* 0x00000000b2007221 */ /* 0x040fe20000010000 */
[----:B------:R-:W-:Y:S02]  /*9520*/  F2FP.PACK_AB R178, R178, R133 ;  /* 0x00000085b2b2723e */ /* 0x000fe400000000ff */
[----:B------:R-:W2:Y:S01]  /*9530*/  MUFU.EX2 R133, R164 ;  /* 0x000000a400857308 */ /* 0x000ea20000000800 */
[C---:B------:R-:W-:Y:S01]  /*9540*/  HMMA.16816.F32 R24, R136.reuse, R150, R24 ;  /* 0x000000968818723c */ /* 0x040fe20000001818 */
[----:B------:R-:W3:Y:S07]  /*9550*/  LDSM.16.MT88.4 R148, [R248+0x3100] ;  /* 0x00310000f894783b */ /* 0x000eee0000004200 */
[C---:B------:R-:W-:Y:S01]  /*9560*/  HMMA.16816.F32 R28, R136.reuse, R140, R28 ;  /* 0x0000008c881c723c */ /* 0x040fe2000000181c */
[----:B------:R4:W-:Y:S07]  /*9570*/  STL [R1+0x54], R0 ;  /* 0x0000540001007387 */ /* 0x0009ee0000100800 */
[C---:B------:R-:W-:Y:S01]  /*9580*/  HMMA.16816.F32 R32, R136.reuse, R142, R32 ;  /* 0x0000008e8820723c */ /* 0x040fe20000001820 */
[----:B------:R-:W3:Y:S03]  /*9590*/  LDSM.16.MT88.4 R140, [R251+0x3100] ;  /* 0x00310000fb8c783b */ /* 0x000ee60000004200 */
[----:B--2---:R-:W-:Y:S04]  /*95a0*/  F2FP.PACK_AB R179, R133, R187 ;  /* 0x000000bb85b3723e */ /* 0x004fe800000000ff */
[C---:B-1----:R-:W-:Y:S04]  /*95b0*/  HMMA.16816.F32 R36, R136.reuse, R144, R36 ;  /* 0x000000908824723c */ /* 0x042fe80000001824 */
[----:B----4-:R-:W-:Y:S01]  /*95c0*/  FADD.FTZ R0, R156, R2 ;  /* 0x000000029c007221 */ /* 0x010fe20000010000 */
[----:B------:R-:W-:Y:S03]  /*95d0*/  MOV R2, R132 ;  /* 0x0000008400027202 */ /* 0x000fe60000000f00 */
[----:B------:R-:W-:Y:S01]  /*95e0*/  FADD.FTZ R0, R185, R0 ;  /* 0x00000000b9007221 */ /* 0x000fe20000010000 */
[C---:B------:R-:W-:Y:S01]  /*95f0*/  HMMA.16816.F32 R40, R136.reuse, R146, R40 ;  /* 0x000000928828723c */ /* 0x040fe20000001828 */
[----:B------:R-:W1:Y:S02]  /*9600*/  LDSM.16.MT88.4 R144, [R250+0x3100] ;  /* 0x00310000fa90783b */ /* 0x000e640000004200 */
[----:B------:R-:W-:Y:S05]  /*9610*/  FADD.FTZ R0, R186, R0 ;  /* 0x00000000ba007221 */ /* 0x000fea0000010000 */
[C---:B---3--:R-:W-:Y:S04]  /*9620*/  HMMA.16816.F32 R44, R136.reuse, R148, R44 ;  /* 0x00000094882c723c */ /* 0x048fe8000000182c */
[----:B------:R-:W-:Y:S04]  /*9630*/  FADD.FTZ R0, R183, R0 ;  /* 0x00000000b7007221 */ /* 0x000fe80000010000 */
[C---:B------:R-:W-:Y:S01]  /*9640*/  HMMA.16816.F32 R48, R136.reuse, R150, R48 ;  /* 0x000000968830723c */ /* 0x040fe20000001830 */
[----:B------:R-:W2:Y:S03]  /*9650*/  LDSM.16.MT88.4 R148, [R135+0x5100] ;  /* 0x005100008794783b */ /* 0x000ea60000004200 */
[----:B------:R-:W-:Y:S04]  /*9660*/  FADD.FTZ R0, R184, R0 ;  /* 0x00000000b8007221 */ /* 0x000fe80000010000 */
[C---:B------:R-:W-:Y:S04]  /*9670*/  HMMA.16816.F32 R52, R136.reuse, R140, R52 ;  /* 0x0000008c8834723c */ /* 0x040fe80000001834 */
[----:B------:R-:W-:Y:S04]  /*9680*/  FADD.FTZ R0, R181, R0 ;  /* 0x00000000b5007221 */ /* 0x000fe80000010000 */
[C---:B------:R-:W-:Y:S01]  /*9690*/  HMMA.16816.F32 R56, R136.reuse, R142, R56 ;  /* 0x0000008e8838723c */ /* 0x040fe20000001838 */
[----:B------:R-:W3:Y:S03]  /*96a0*/  LDSM.16.MT88.4 R140, [R248+0x5100] ;  /* 0x00510000f88c783b */ /* 0x000ee60000004200 */
[----:B------:R-:W-:Y:S04]  /*96b0*/  FADD.FTZ R0, R182, R0 ;  /* 0x00000000b6007221 */ /* 0x000fe80000010000 */
[----:B------:R-:W-:Y:S01]  /*96c0*/  FADD.FTZ R0, R180, R0 ;  /* 0x00000000b4007221 */ /* 0x000fe20000010000 */
[C---:B-1----:R-:W-:Y:S03]  /*96d0*/  HMMA.16816.F32 R60, R136.reuse, R144, R60 ;  /* 0x00000090883c723c */ /* 0x042fe6000000183c */
[----:B------:R-:W-:Y:S04]  /*96e0*/  FADD.FTZ R0, R190, R0 ;  /* 0x00000000be007221 */ /* 0x000fe80000010000 */
[----:B------:R-:W-:Y:S01]  /*96f0*/  FADD.FTZ R0, R189, R0 ;  /* 0x00000000bd007221 */ /* 0x000fe20000010000 */
[C---:B------:R-:W-:Y:S01]  /*9700*/  HMMA.16816.F32 R64, R136.reuse, R146, R64 ;  /* 0x000000928840723c */ /* 0x040fe20000001840 */
[----:B------:R-:W1:Y:S03]  /*9710*/  LDSM.16.MT88.4 R144, [R251+0x5100] ;  /* 0x00510000fb90783b */ /* 0x000e660000004200 */
[----:B------:R-:W-:Y:S04]  /*9720*/  FADD.FTZ R0, R188, R0 ;  /* 0x00000000bc007221 */ /* 0x000fe80000010000 */
[C---:B--2---:R-:W-:Y:S04]  /*9730*/  HMMA.16816.F32 R68, R136.reuse, R148, R68 ;  /* 0x000000948844723c */ /* 0x044fe80000001844 */
[----:B------:R-:W-:Y:S04]  /*9740*/  FADD.FTZ R0, R187, R0 ;  /* 0x00000000bb007221 */ /* 0x000fe80000010000 */
[C---:B------:R-:W-:Y:S01]  /*9750*/  HMMA.16816.F32 R72, R136.reuse, R150, R72 ;  /* 0x000000968848723c */ /* 0x040fe20000001848 */
[----:B------:R-:W2:Y:S03]  /*9760*/  LDSM.16.MT88.4 R148, [R250+0x5100] ;  /* 0x00510000fa94783b */ /* 0x000ea60000004200 */
[----:B------:R-:W-:Y:S01]  /*9770*/  FADD.FTZ R0, R133, R0 ;  /* 0x0000000085007221 */ /* 0x000fe20000010000 */
[----:B------:R-:W-:Y:S03]  /*9780*/  MOV R133, R3 ;  /* 0x0000000300857202 */ /* 0x000fe60000000f00 */
[C---:B---3--:R-:W-:Y:S01]  /*9790*/  HMMA.16816.F32 R76, R136.reuse, R140, R76 ;  /* 0x0000008c884c723c */ /* 0x048fe2000000184c */
[----:B------:R-:W-:Y:S07]  /*97a0*/  STL [R1+0x80], R0 ;  /* 0x0000800001007387 */ /* 0x000fee0000100800 */
        /* <DEDUP_REMOVED lines=17> */
[----:B------:R-:W-:Y:S01]  /*98c0*/  HMMA.16816.F32 R128, R136, R142, R128 ;  /* 0x0000008e8880723c */ /* 0x000fe20000001880 */
[----:B------:R-:W2:Y:S07]  /*98d0*/  LDSM.16.MT88.4 R136, [R250+0x1900] ;  /* 0x00190000fa88783b */ /* 0x000eae0000004200 */
[C---:B------:R-:W-:Y:S01]  /*98e0*/  HMMA.16816.F32 R164, R176.reuse, R160, R4 ;  /* 0x000000a0b0a4723c */ /* 0x040fe20000001804 */
[----:B------:R-:W3:Y:S07]  /*98f0*/  LDSM.16.MT88.4 R4, [R135+0x3900] ;  /* 0x003900008704783b */ /* 0x000eee0000004200 */
[C---:B------:R-:W-:Y:S01]  /*9900*/  HMMA.16816.F32 R160, R176.reuse, R162, R8 ;  /* 0x000000a2b0a0723c */ /* 0x040fe20000001808 */
[----:B------:R-:W4:Y:S07]  /*9910*/  LDSM.16.MT88.4 R8, [R248+0x3900] ;  /* 0x00390000f808783b */ /* 0x000f2e0000004200 */
[C---:B------:R-:W-:Y:S01]  /*9920*/  HMMA.16816.F32 R156, R176.reuse, R152, R12 ;  /* 0x00000098b09c723c */ /* 0x040fe2000000180c */
[----:B------:R-:W3:Y:S07]  /*9930*/  LDSM.16.MT88.4 R12, [R251+0x3900] ;  /* 0x00390000fb0c783b */ /* 0x000eee0000004200 */
[C---:B------:R-:W-:Y:S01]  /*9940*/  HMMA.16816.F32 R152, R176.reuse, R154, R16 ;  /* 0x0000009ab098723c */ /* 0x040fe20000001810 */
[----:B------:R-:W4:Y:S07]  /*9950*/  LDSM.16.MT88.4 R16, [R250+0x3900] ;  /* 0x00390000fa10783b */ /* 0x000f2e0000004200 */
[C---:B-1----:R-:W-:Y:S08]  /*9960*/  HMMA.16816.F32 R148, R176.reuse, R144, R20 ;  /* 0x00000090b094723c */ /* 0x042ff00000001814 */
[C---:B------:R-:W-:Y:S08]  /*9970*/  HMMA.16816.F32 R144, R176.reuse, R146, R24 ;  /* 0x00000092b090723c */ /* 0x040ff00000001818 */
[C---:B--2---:R-:W-:Y:S08]  /*9980*/  HMMA.16816.F32 R140, R176.reuse, R136, R28 ;  /* 0x00000088b08c723c */ /* 0x044ff0000000181c */
[C---:B------:R-:W-:Y:S08]  /*9990*/  HMMA.16816.F32 R136, R176.reuse, R138, R32 ;  /* 0x0000008ab088723c */ /* 0x040ff00000001820 */
[C---:B---3--:R-:W-:Y:S08]  /*99a0*/  HMMA.16816.F32 R36, R176.reuse, R4, R36 ;  /* 0x00000004b024723c */ /* 0x048ff00000001824 */
[C---:B------:R-:W-:Y:S01]  /*99b0*/  HMMA.16816.F32 R40, R176.reuse, R6, R40 ;  /* 0x00000006b028723c */ /* 0x040fe20000001828 */
[----:B------:R-:W1:Y:S07]  /*99c0*/  LDSM.16.MT88.4 R4, [R135+0x5900] ;  /* 0x005900008704783b */ /* 0x000e6e0000004200 */
[C---:B----4-:R-:W-:Y:S08]  /*99d0*/  HMMA.16816.F32 R44, R176.reuse, R8, R44 ;  /* 0x00000008b02c723c */ /* 0x050ff0000000182c */
[C---:B------:R-:W-:Y:S01]  /*99e0*/  HMMA.16816.F32 R48, R176.reuse, R10, R48 ;  /* 0x0000000ab030723c */ /* 0x040fe20000001830 */
[----:B------:R-:W2:Y:S07]  /*99f0*/  LDSM.16.MT88.4 R8, [R248+0x5900] ;  /* 0x00590000f808783b */ /* 0x000eae0000004200 */
[C---:B------:R-:W-:Y:S08]  /*9a00*/  HMMA.16816.F32 R52, R176.reuse, R12, R52 ;  /* 0x0000000cb034723c */ /* 0x040ff00000001834 */
        /* <DEDUP_REMOVED lines=26> */
.L_x_612:
[----:B------:R-:W-:-:S13]  /*9bb0*/  ISETP.LE.AND P0, PT, RZ, UR10, PT ;  /* 0x0000000aff007c0c */ /* 0x000fda000bf03270 */
[----:B------:R-:W-:Y:S05]  /*9bc0*/  @!P0 BRA `(.L_x_616) ;  /* 0x000037c000008947 */ /* 0x000fea0003800000 */
[----:B------:R-:W2:Y:S04]  /*9bd0*/  LDL.LU R4, [R1+0xc4] ;  /* 0x0000c40001047983 */ /* 0x000ea80000300800 */
[----:B------:R-:W2:Y:S01]  /*9be0*/  LDL.LU R0, [R1+0x7c] ;  /* 0x00007c0001007983 */ /* 0x000ea20000300800 */
[----:B------:R-:W-:Y:S01]  /*9bf0*/  IMAD.MOV.U32 R133, RZ, RZ, R3 ;  /* 0x000000ffff857224 */ /* 0x000fe200078e0003 */
[C---:B--2---:R-:W-:Y:S01]  /*9c00*/  SHF.L.U64.HI R4, R0.reuse, 0x1, R4 ;  /* 0x0000000100047819 */ /* 0x044fe20000010204 */
[----:B------:R-:W-:Y:S02]  /*9c10*/  IMAD.SHL.U32 R2, R0, 0x2, RZ ;  /* 0x0000000200027824 */ /* 0x000fe400078e00ff */
[----:B------:R-:W-:Y:S02]  /*9c20*/  IMAD.MOV.U32 R0, RZ, RZ, R132 ;  /* 0x000000ffff007224 */ /* 0x000fe400078e0084 */
[----:B------:R1:W-:Y:S04]  /*9c30*/  STL [R1+0x74], R4 ;  /* 0x0000740401007387 */ /* 0x0003e80000100800 */
[----:B------:R2:W-:Y:S04]  /*9c40*/  STL [R1+0x70], R2 ;  /* 0x0000700201007387 */ /* 0x0005e80000100800 */
[----:B------:R-:W3:Y:S04]  /*9c50*/  LDL.LU R9, [R1+0xbc] ;  /* 0x0000bc0001097983 */ /* 0x000ee80000300800 */
[----:B------:R-:W3:Y:S04]  /*9c60*/  LDL.LU R8, [R1+0xb0] ;  /* 0x0000b00001087983 */ /* 0x000ee80000300800 */
[----:B------:R-:W2:Y:S04]  /*9c70*/  LDL.LU R7, [R1+0xc0] ;  /* 0x0000c00001077983 */ /* 0x000ea80000300800 */
[----:B------:R-:W2:Y:S04]  /*9c80*/  LDL.LU R6, [R1+0xb4] ;  /* 0x0000b40001067983 */ /* 0x000ea80000300800 */
[----:B------:R-:W4:Y:S04]  /*9c90*/  LDL.LU R5, [R1+0x90] ;  /* 0x0000900001057983 */ /* 0x000f280000300800 */
[----:B-1----:R-:W4:Y:S01]  /*9ca0*/  LDL.LU R4, [R1+0x58] ;  /* 0x0000580001047983 */ /* 0x002f220000300800 */
[----:B---3--:R-:W-:-:S02]  /*9cb0*/  SHF.L.U64.HI R9, R8, 0x1, R9 ;  /* 0x0000000108097819 */ /* 0x008fc40000010209 */
[----:B------:R-:W-:-:S03]  /*9cc0*/  SHF.L.U32 R3, R8, 0x1, RZ ;  /* 0x0000000108037819 */ /* 0x000fc600000006ff */
[----:B------:R-:W-:Y:S01]  /*9cd0*/  STL [R1+0x6c], R9 ;  /* 0x00006c0901007387 */ /* 0x000fe20000100800 */
[----:B--2---:R-:W-:-:S03]  /*9ce0*/  SHF.L.U64.HI R2, R6, 0x1, R7 ;  /* 0x0000000106027819 */ /* 0x004fc60000010207 */
[----:B------:R4:W-:Y:S01]  /*9cf0*/  STL [R1+0x68], R3 ;  /* 0x0000680301007387 */ /* 0x0009e20000100800 */
[----:B------:R-:W-:-:S03]  /*9d00*/  IMAD.SHL.U32 R6, R6, 0x2, RZ ;  /* 0x0000000206067824 */ /* 0x000fc600078e00ff */
[----:B------:R1:W-:Y:S04]  /*9d10*/  STL [R1+0x64], R2 ;  /* 0x0000640201007387 */ /* 0x0003e80000100800 */
[----:B------:R2:W-:Y:S01]  /*9d20*/  STL [R1+0x60], R6 ;  /* 0x0000600601007387 */ /* 0x0005e20000100800 */
[C---:B----4-:R-:W-:Y:S02]  /*9d30*/  SHF.L.U64.HI R3, R4.reuse, 0x1, R5 ;  /* 0x0000000104037819 */ /* 0x050fe40000010205 */
[----:B-1----:R-:W-:-:S05]  /*9d40*/  SHF.L.U32 R2, R4, 0x1, RZ ;  /* 0x0000000104027819 */ /* 0x002fca00000006ff */
[----:B------:R2:W-:Y:S04]  /*9d50*/  STL [R1+0x58], R2 ;  /* 0x0000580201007387 */ /* 0x0005e80000100800 */
[----:B------:R2:W-:Y:S01]  /*9d60*/  STL [R1+0x5c], R3 ;  /* 0x00005c0301007387 */ /* 0x0005e20000100800 */
[----:B------:R-:W-:Y:S05]  /*9d70*/  BRA `(.L_x_617) ;  /* 0x0000045000007947 */ /* 0x000fea0003800000 */
.L_x_619:
[----:B------:R-:W2:Y:S01]  /*9d80*/  LDL R2, [R1+0x84] ;  /* 0x0000840001027983 */ /* 0x000ea20000100800 */
[----:B------:R-:W-:Y:S01]  /*9d90*/  ULEA UR4, UR10, UR12, 0x6 ;  /* 0x0000000c0a047291 */ /* 0x000fe2000f8e303f */
[----:B------:R-:W-:Y:S02]  /*9da0*/  IMAD.MOV.U32 R178, RZ, RZ, RZ ;  /* 0x000000ffffb27224 */ /* 0x000fe400078e00ff */
[----:B------:R-:W3:Y:S03]  /*9db0*/  LDL R186, [R1+0x70] ;  /* 0x0000700001ba7983 */ /* 0x000ee60000100800 */
[----:B------:R-:W-:Y:S01]  /*9dc0*/  IMAD.U32 R3, RZ, RZ, UR4 ;  /* 0x00000004ff037e24 */ /* 0x000fe2000f8e00ff */
[----:B------:R-:W4:Y:S04]  /*9dd0*/  LDL R187, [R1+0x74] ;  /* 0x0000740001bb7983 */ /* 0x000f280000100800 */
        /* <DEDUP_REMOVED lines=63> */
.L_x_617:
        /* <DEDUP_REMOVED lines=10> */
[----:B--2---:R-:W2:Y:S04]  /*a270*/  LDL R6, [R1] ;  /* 0x0000000001067983 */ /* 0x004ea80000100800 */
[----:B-1----:R-:W2:Y:S04]  /*a280*/  LDL R40, [R1+0x70] ;  /* 0x0000700001287983 */ /* 0x002ea80000100800 */
[----:B------:R-:W2:Y:S04]  /*a290*/  LDL R39, [R1+0x74] ;  /* 0x0000740001277983 */ /* 0x000ea80000100800 */
        /* <DEDUP_REMOVED lines=27> */
[----:B--2---:R1:W-:Y:S03]  /*a450*/  LDSM.16.M88.4 R176, [R6] ;  /* 0x0000000006b0783b */ /* 0x0043e60000000200 */
[----:B------:R-:W-:Y:S02]  /*a460*/  LEA.HI.X R28, R2, c[0x0][0x1fc], R28, 0x1, P0 ;  /* 0x00007f00021c7a11 */ /* 0x000fe400000f0c1c */
[----:B------:R-:W2:Y:S04]  /*a470*/  SHFL.IDX PT, R2, R20, RZ, 0x181f ;  /* 0x00181fff14027589 */ /* 0x000ea800000e0000 */
[----:B------:R-:W3:Y:S04]  /*a480*/  SHFL.IDX PT, R3, R28, RZ, 0x181f ;  /* 0x00181fff1c037589 */ /* 0x000ee800000e0000 */
[----:B------:R-:W-:Y:S04]  /*a490*/  LDSM.16.M88.4 R180, [R30] ;  /* 0x000000001eb4783b */ /* 0x000fe80000000200 */
[----:B------:R-:W-:Y:S04]  /*a4a0*/  LDSM.16.M88.4 R184, [R23] ;  /* 0x0000000017b8783b */ /* 0x000fe80000000200 */
[----:B------:R4:W-:Y:S01]  /*a4b0*/  LDSM.16.M88.4 R188, [R22] ;  /* 0x0000000016bc783b */ /* 0x0009e20000000200 */
[C---:B-1----:R-:W-:Y:S03]  /*a4c0*/  HMMA.16816.F32 R4, R168.reuse, R8, RZ ;  /* 0x00000008a804723c */ /* 0x042fe600000018ff */
[----:B------:R-:W1:Y:S01]  /*a4d0*/  SHFL.IDX PT, R20, R20, 0x1, 0x181f ;  /* 0x00381f0014147f89 */ /* 0x000e6200000e0000 */
[C---:B--2---:R-:W-:Y:S03]  /*a4e0*/  IADD3 R12, P0, R2.reuse, R40, RZ ;  /* 0x00000028020c7210 */ /* 0x044fe60007f1e0ff */
[----:B------:R-:W2:Y:S01]  /*a4f0*/  SHFL.IDX PT, R28, R28, 0x1, 0x181f ;  /* 0x00381f001c1c7f89 */ /* 0x000ea200000e0000 */
[C---:B------:R-:W-:Y:S01]  /*a500*/  HMMA.16816.F32 R8, R168.reuse, R10, RZ ;  /* 0x0000000aa808723c */ /* 0x040fe200000018ff */
[C---:B---3--:R-:W-:Y:S05]  /*a510*/  IMAD.X R13, R3.reuse, 0x1, R39, P0 ;  /* 0x00000001030d7824 */ /* 0x048fea00000e0627 */
[----:B------:R-:W-:Y:S01]  /*a520*/  @!PT LDS RZ, [RZ] ;  /* 0x00000000fffff984 */ /* 0x000fe20000000800 */
[----:B------:R3:W-:Y:S04]  /*a530*/  LDGSTS.E.BYPASS.LTC128B.128 [R29], [R12.64], !P6 ;  /* 0x000000000c1d7fae */ /* 0x0007e8000f101d50 */
[----:B---3--:R-:W3:Y:S02]  /*a540*/  LDL R12, [R1+0xa8] ;  /* 0x0000a800010c7983 */ /* 0x008ee40000100800 */
[C---:B------:R-:W-:Y:S02]  /*a550*/  IADD3 R14, P0, R2.reuse, R38, RZ ;  /* 0x00000026020e7210 */ /* 0x040fe40007f1e0ff */
[----:B------:R-:W3:Y:S03]  /*a560*/  LDL R13, [R1+0xa4] ;  /* 0x0000a400010d7983 */ /* 0x000ee60000100800 */
[C---:B------:R-:W-:Y:S01]  /*a570*/  IMAD.X R15, R3.reuse, 0x1, R37, P0 ;  /* 0x00000001030f7824 */ /* 0x040fe200000e0625 */
[C---:B----4-:R-:W-:Y:S05]  /*a580*/  IADD3 R22, P0, R2.reuse, R36, RZ ;  /* 0x0000002402167210 */ /* 0x050fea0007f1e0ff */
[C---:B------:R-:W-:Y:S01]  /*a590*/  IMAD.X R23, R3.reuse, 0x1, R0, P0 ;  /* 0x0000000103177824 */ /* 0x040fe200000e0600 */
[-C--:B------:R-:W-:Y:S05]  /*a5a0*/  IADD3 R30, P0, R2, R21.reuse, RZ ;  /* 0x00000015021e7210 */ /* 0x080fea0007f1e0ff */
[----:B------:R-:W-:Y:S01]  /*a5b0*/  IMAD.X R31, R3, 0x1, R132, P0 ;  /* 0x00000001031f7824 */ /* 0x000fe200000e0684 */
[----:B-1----:R-:W-:Y:S02]  /*a5c0*/  IADD3 R2, P0, R20, R40, RZ ;  /* 0x0000002814027210 */ /* 0x002fe40007f1e0ff */
[----:B------:R1:W5:Y:S03]  /*a5d0*/  LDL.LU R40, [R1+0xdc] ;  /* 0x0000dc0001287983 */ /* 0x0003660000300800 */
[----:B--2---:R-:W-:Y:S01]  /*a5e0*/  IMAD.X R3, R28, 0x1, R39, P0 ;  /* 0x000000011c037824 */ /* 0x004fe200000e0627 */
[----:B---3--:R2:W-:Y:S04]  /*a5f0*/  LDGSTS.E.BYPASS.LTC128B.128 [R12], [R14.64], !P5 ;  /* 0x000000000e0c7fae */ /* 0x0085e8000e901d50 */
[----:B------:R2:W-:Y:S02]  /*a600*/  LDGSTS.E.BYPASS.LTC128B.128 [R13], [R22.64], !P4 ;  /* 0x00000000160d7fae */ /* 0x0005e4000e101d50 */
[C---:B--2---:R-:W-:Y:S02]  /*a610*/  HMMA.16816.F32 R12, R168.reuse, R16, RZ ;  /* 0x00000010a80c723c */ /* 0x044fe400000018ff */
[----:B------:R-:W2:Y:S01]  /*a620*/  LDL R17, [R1+0xa0] ;  /* 0x0000a00001117983 */ /* 0x000ea20000100800 */
[----:B------:R-:W-:Y:S03]  /*a630*/  IADD3 R22, P0, R20, R38, RZ ;  /* 0x0000002614167210 */ /* 0x000fe60007f1e0ff */
[----:B------:R1:W5:Y:S02]  /*a640*/  LDL.LU R39, [R1+0xd8] ;  /* 0x0000d80001277983 */ /* 0x0003640000300800 */
[----:B------:R-:W-:Y:S02]  /*a650*/  IMAD.X R23, R28, 0x1, R37, P0 ;  /* 0x000000011c177824 */ /* 0x000fe400000e0625 */
[----:B------:R1:W5:Y:S04]  /*a660*/  LDL.LU R38, [R1+0xd4] ;  /* 0x0000d40001267983 */ /* 0x0003680000300800 */
[----:B------:R1:W5:Y:S04]  /*a670*/  LDL.LU R37, [R1+0xd0] ;  /* 0x0000d00001257983 */ /* 0x0003680000300800 */
[----:B--2---:R2:W-:Y:S04]  /*a680*/  LDGSTS.E.BYPASS.LTC128B.128 [R17], [R30.64], !P3 ;  /* 0x000000001e117fae */ /* 0x0045e8000d901d50 */
[----:B------:R3:W-:Y:S04]  /*a690*/  LDGSTS.E.BYPASS.LTC128B.128 [R29+0x1000], [R2.64], !P6 ;  /* 0x01000000021d7fae */ /* 0x0007e8000f101d50 */
[----:B------:R4:W-:Y:S01]  /*a6a0*/  LDGSTS.E.BYPASS.LTC128B.128 [R29+0x3000], [R22.64], !P5 ;  /* 0x03000000161d7fae */ /* 0x0009e2000e901d50 */
[C---:B--2---:R-:W-:Y:S01]  /*a6b0*/  HMMA.16816.F32 R16, R168.reuse, R18, RZ ;  /* 0x00000012a810723c */ /* 0x044fe200000018ff */
[----:B---3--:R-:W-:Y:S02]  /*a6c0*/  IADD3 R2, P0, R20, R36, RZ ;  /* 0x0000002414027210 */ /* 0x008fe40007f1e0ff */
[----:B------:R1:W5:Y:S03]  /*a6d0*/  LDL.LU R36, [R1+0xcc] ;  /* 0x0000cc0001247983 */ /* 0x0003660000300800 */
[----:B------:R-:W-:Y:S02]  /*a6e0*/  IMAD.X R3, R28, 0x1, R0, P0 ;  /* 0x000000011c037824 */ /* 0x000fe400000e0600 */
        /* <DEDUP_REMOVED lines=202> */
.L_x_618:
        /* <DEDUP_REMOVED lines=435> */
[-C--:B------:R-:W-:Y:S01]  /*cec0*/  MOV R3, R2.reuse ;  /* 0x0000000200037202 */ /* 0x080fe20000000f00 */
[C---:B------:R-:W-:Y:S01]  /*ced0*/  HMMA.16816.F32 R56, R136.reuse, R142, R56 ;  /* 0x0000008e8838723c */ /* 0x040fe20000001838 */
[----:B------:R-:W1:Y:S03]  /*cee0*/  LDSM.16.MT88.4 R140, [R248+0x5100] ;  /* 0x00510000f88c783b */ /* 0x000e660000004200 */
[----:B------:R-:W-:Y:S04]  /*cef0*/  MOV R133, R2 ;  /* 0x0000000200857202 */ /* 0x000fe80000000f00 */
        /* <DEDUP_REMOVED lines=73> */
.L_x_616:
        /* <DEDUP_REMOVED lines=157> */
.L_x_610:
        /* <DEDUP_REMOVED lines=197> */
.L_x_621:
        /* <DEDUP_REMOVED lines=9> */
[----:B------:R-:W-:Y:S01]  /*ea40*/  UIMAD UR10, UR8, UR6, URZ ;  /* 0x00000006080a72a4 */ /* 0x000fe2000f8e023f */
[----:B------:R-:W-:Y:S01]  /*ea50*/  LEA.HI R6, R47, R57, RZ, 0x3 ;  /* 0x000000392f067211 */ /* 0x000fe200078f18ff */
[----:B------:R-:W-:Y:S01]  /*ea60*/  USHF.R.S32.HI UR11, URZ, 0x1f, UR14 ;  /* 0x0000001f3f0b7899 */ /* 0x000fe2000801140e */
[----:B------:R-:W-:Y:S01]  /*ea70*/  SHF.R.S32.HI R2, RZ, 0x1f, R3 ;  /* 0x0000001fff027819 */ /* 0x000fe20000011403 */
[----:B------:R-:W-:Y:S01]  /*ea80*/  IMAD.IADD R4, R40, 0x1, -R0 ;  /* 0x0000000128047824 */ /* 0x000fe200078e0a00 */
[----:B------:R-:W-:Y:S01]  /*ea90*/  LEA.HI R0, R22, R22, RZ, 0x1 ;  /* 0x0000001616007211 */ /* 0x000fe200078f08ff */
[----:B------:R-:W-:Y:S01]  /*eaa0*/  ULDC.64 UR4, c[0x0][0x3a0] ;  /* 0x0000e80000047ab9 */ /* 0x000fe20000000a00 */
        /* <DEDUP_REMOVED lines=8> */
[----:B------:R-:W-:Y:S01]  /*eb30*/  UIMAD.WIDE.U32 UR12, UR9, UR6, UR12 ;  /* 0x00000006090c72a5 */ /* 0x000fe2000f8e000c */
[----:B------:R-:W-:Y:S01]  /*eb40*/  IMAD R15, R4, 0x10, R2 ;  /* 0x00000010040f7824 */ /* 0x000fe200078e0202 */
[----:B------:R-:W-:Y:S01]  /*eb50*/  UIMAD UR10, UR9, UR7, UR10 ;  /* 0x00000007090a72a4 */ /* 0x000fe2000f8e020a */
[----:B------:R-:W-:Y:S01]  /*eb60*/  LOP3.LUT R4, R6, 0xfffffff8, RZ, 0xc0, !PT ;  /* 0xfffffff806047812 */ /* 0x000fe200078ec0ff */
[----:B------:R-:W-:Y:S01]  /*eb70*/  USEL UR11, UR11, URZ, !UP1 ;  /* 0x0000003f0b0b7287 */ /* 0x000fe2000c800000 */
[----:B------:R-:W-:Y:S01]  /*eb80*/  IMAD R0, R0, 0x8, R15 ;  /* 0x0000000800007824 */ /* 0x000fe200078e020f */
[----:B------:R-:W-:Y:S01]  /*eb90*/  ULDC.64 UR6, c[0x0][0x498] ;  /* 0x0001260000067ab9 */ /* 0x000fe20000000a00 */
[----:B------:R-:W-:Y:S01]  /*eba0*/  SHF.R.S32.HI R14, RZ, 0x3, R6 ;  /* 0x00000003ff0e7819 */ /* 0x000fe20000011406 */
[----:B------:R-:W-:Y:S01]  /*ebb0*/  UIMAD.WIDE.U32 UR18, UR20, UR4, URZ ;  /* 0x00000004141272a5 */ /* 0x000fe2000f8e003f */
        /* <DEDUP_REMOVED lines=20> */
[----:B------:R-:W-:Y:S01]  /*ed00*/  BSSY B0, `(.L_x_622) ;  /* 0x0000068000007945 */ /* 0x000fe20003800000 */
[----:B------:R-:W-:Y:S01]  /*ed10*/  UIADD3 UR19, UR19, UR15, URZ ;  /* 0x0000000f13137290 */ /* 0x000fe2000fffe03f */
[----:B------:R-:W-:Y:S01]  /*ed20*/  IMAD R4, R3, c[0x0][0x4e8], R2 ;  /* 0x00013a0003047a24 */ /* 0x000fe200078e0202 */
[----:B------:R-:W-:Y:S01]  /*ed30*/  IADD3 R2, P0, R0, UR12, RZ ;  /* 0x0000000c00027c10 */ /* 0x000fe2000ff1e0ff */
[----:B------:R-:W-:Y:S01]  /*ed40*/  IMAD.U32 R3, RZ, RZ, UR7 ;  /* 0x00000007ff037e24 */ /* 0x000fe2000f8e00ff */
[----:B------:R-:W-:-:S02]  /*ed50*/  UIMAD UR5, UR9, UR5, UR8 ;  /* 0x00000005090572a4 */ /* 0x000fc4000f8e0208 */
[----:B------:R-:W-:Y:S01]  /*ed60*/  SHF.R.S32.HI R0, RZ, 0x1f, R4 ;  /* 0x0000001fff007819 */ /* 0x000fe20000011404 */
[----:B------:R-:W-:Y:S01]  /*ed70*/  UIMAD.WIDE.U32 UR18, UR9, UR4, UR18 ;  /* 0x00000004091272a5 */ /* 0x000fe2000f8e0012 */
[----:B------:R-:W-:Y:S01]  /*ed80*/  IADD3.X R3, R5, UR13, R3, P0, !PT ;  /* 0x0000000d05037c10 */ /* 0x000fe200087fe403 */
[----:B------:R-:W-:Y:S01]  /*ed90*/  IMAD.SHL.U32 R5, R14, 0x40, RZ ;  /* 0x000000400e057824 */ /* 0x000fe200078e00ff */
[----:B------:R-:W-:Y:S01]  /*eda0*/  ULDC.64 UR6, c[0x0][0x3f0] ;  /* 0x0000fc0000067ab9 */ /* 0x000fe20000000a00 */
[----:B------:R-:W-:Y:S01]  /*edb0*/  IMAD R0, R0, c[0x0][0x488], RZ ;  /* 0x0001220000007a24 */ /* 0x000fe200078e02ff */
[----:B------:R-:W-:Y:S01]  /*edc0*/  UIMAD UR11, UR11, UR6, URZ ;  /* 0x000000060b0b72a4 */ /* 0x000fe2000f8e023f */
[C---:B------:R-:W-:Y:S01]  /*edd0*/  IMAD.WIDE.U32 R2, R4.reuse, c[0x0][0x488], R2 ;  /* 0x0001220004027a25 */ /* 0x040fe200078e0002 */
[----:B------:R-:W-:Y:S01]  /*ede0*/  LOP3.LUT R5, R5, 0x1c0, RZ, 0xc0, !PT ;  /* 0x000001c005057812 */ /* 0x000fe200078ec0ff */
[----:B------:R-:W-:Y:S02]  /*edf0*/  UIADD3 UR19, UR19, UR5, URZ ;  /* 0x0000000513137290 */ /* 0x000fe4000fffe03f */
[----:B------:R-:W-:Y:S01]  /*ee00*/  IMAD R9, R4, c[0x0][0x48c], R0 ;  /* 0x0001230004097a24 */ /* 0x000fe200078e0200 */
[----:B------:R-:W-:Y:S01]  /*ee10*/  SHF.R.U32.HI R8, RZ, 0x3, R5 ;  /* 0x00000003ff087819 */ /* 0x000fe20000011605 */
[----:B------:R-:W-:Y:S01]  /*ee20*/  IMAD.SHL.U32 R4, R7, 0x8, RZ ;  /* 0x0000000807047824 */ /* 0x000fe200078e00ff */
[C---:B------:R-:W-:Y:S01]  /*ee30*/  LEA R7, P0, R2.reuse, c[0x0][0x450], 0x2 ;  /* 0x0001140002077a11 */ /* 0x040fe200078010ff */
[----:B------:R-:W-:Y:S01]  /*ee40*/  IMAD.IADD R3, R3, 0x1, R9 ;  /* 0x0000000103037824 */ /* 0x000fe200078e0209 */
[----:B------:R-:W-:Y:S01]  /*ee50*/  UIMAD UR7, UR14, UR7, UR11 ;  /* 0x000000070e0772a4 */ /* 0x000fe2000f8e020b */
[----:B------:R-:W-:Y:S01]  /*ee60*/  IMAD.MOV.U32 R0, RZ, RZ, R6 ;  /* 0x000000ffff007224 */ /* 0x000fe200078e0006 */
[----:B------:R-:W-:Y:S01]  /*ee70*/  LOP3.LUT R5, R5, 0x38, R4, 0xf8, !PT ;  /* 0x0000003805057812 */ /* 0x000fe200078ef804 */
[----:B------:R-:W-:Y:S01]  /*ee80*/  UIMAD.WIDE.U32 UR14, UR14, UR6, UR18 ;  /* 0x000000060e0e72a5 */ /* 0x000fe2000f8e0012 */
[----:B------:R-:W-:Y:S01]  /*ee90*/  @P1 SHF.R.U32.HI R0, RZ, c[0x0][0x4f0], R10 ;  /* 0x00013c00ff001a19 */ /* 0x000fe2000001160a */
[----:B------:R-:W-:Y:S01]  /*eea0*/  SHFL.IDX PT, R12, R7, RZ, 0x1c1f ;  /* 0x001c1fff070c7589 */ /* 0x000fe200000e0000 */
[----:B------:R-:W-:Y:S01]  /*eeb0*/  LOP3.LUT R17, R5, R8, RZ, 0x3c, !PT ;  /* 0x0000000805117212 */ /* 0x000fe200078e3cff */
[----:B------:R-:W-:Y:S01]  /*eec0*/  UIADD3 UR7, UR15, UR7, URZ ;  /* 0x000000070f077290 */ /* 0x000fe2000fffe03f */
[----:B------:R-:W-:Y:S01]  /*eed0*/  LEA.HI.X R5, R2, c[0x0][0x454], R3, 0x2, P0 ;  /* 0x0001150002057a11 */ /* 0x000fe200000f1403 */
[----:B------:R1:W-:Y:S01]  /*eee0*/  SHFL.IDX PT, R10, R7, 0x1, 0x1c1f ;  /* 0x003c1f00070a7f89 */ /* 0x0003e200000e0000 */
[--C-:B------:R-:W-:Y:S01]  /*eef0*/  SHF.R.S32.HI R9, RZ, 0x1f, R0.reuse ;  /* 0x0000001fff097819 */ /* 0x100fe20000011400 */
[----:B------:R-:W-:Y:S01]  /*ef00*/  IMAD.MOV R8, RZ, RZ, -R0 ;  /* 0x000000ffff087224 */ /* 0x000fe200078e0a00 */
[----:B------:R-:W-:Y:S01]  /*ef10*/  MOV R2, UR14 ;  /* 0x0000000e00027c02 */ /* 0x000fe20008000f00 */
[----:B------:R-:W2:Y:S01]  /*ef20*/  SHFL.IDX PT, R13, R5, RZ, 0x1c1f ;  /* 0x001c1fff050d7589 */ /* 0x000ea200000e0000 */
[----:B------:R-:W-:-:S02]  /*ef30*/  IMAD.U32 R3, RZ, RZ, UR15 ;  /* 0x0000000fff037e24 */ /* 0x000fc4000f8e00ff */
[----:B------:R-:W-:Y:S01]  /*ef40*/  IMAD.U32 R3, RZ, RZ, UR7 ;  /* 0x00000007ff037e24 */ /* 0x000fe2000f8e00ff */
[----:B------:R3:W4:Y:S01]  /*ef50*/  SHFL.IDX PT, R11, R5, 0x1, 0x1c1f ;  /* 0x003c1f00050b7f89 */ /* 0x00072200000e0000 */
[----:B------:R-:W-:Y:S02]  /*ef60*/  IMAD R6, R8, c[0x0][0x4e8], R6 ;  /* 0x00013a0008067a24 */ /* 0x000fe400078e0206 */
[----:B------:R-:W-:-:S04]  /*ef70*/  IMAD.WIDE.U32 R2, R0, c[0x0][0x3e0], R2 ;  /* 0x0000f80000027a25 */ /* 0x000fc800078e0002 */
[----:B-1----:R-:W-:-:S04]  /*ef80*/  IMAD R7, R9, c[0x0][0x3e0], RZ ;  /* 0x0000f80009077a24 */ /* 0x002fc800078e02ff */
[----:B------:R-:W-:Y:S01]  /*ef90*/  IMAD R7, R0, c[0x0][0x3e4], R7 ;  /* 0x0000f90000077a24 */ /* 0x000fe200078e0207 */
[----:B------:R-:W-:Y:S01]  /*efa0*/  SHF.R.S32.HI R0, RZ, 0x1f, R6 ;  /* 0x0000001fff007819 */ /* 0x000fe20000011406 */
[----:B---3--:R-:W-:-:S03]  /*efb0*/  IMAD R5, R28, 0x80, R15 ;  /* 0x000000801c057824 */ /* 0x008fc600078e020f */
[----:B------:R-:W-:Y:S01]  /*efc0*/  IADD3 R3, R3, R7, RZ ;  /* 0x0000000703037210 */ /* 0x000fe20007ffe0ff */
[----:B------:R-:W-:Y:S02]  /*efd0*/  IMAD R0, R0, c[0x0][0x3d8], RZ ;  /* 0x0000f60000007a24 */ /* 0x000fe400078e02ff */
[----:B------:R-:W-:Y:S01]  /*efe0*/  IMAD R28, R28, 0x80, R14 ;  /* 0x000000801c1c7824 */ /* 0x000fe200078e020e */
[C---:B------:R-:W-:Y:S01]  /*eff0*/  IADD3 R8, R5.reuse, 0x8, RZ ;  /* 0x0000000805087810 */ /* 0x040fe20007ffe0ff */
[----:B------:R-:W-:Y:S01]  /*f000*/  IMAD.WIDE.U32 R2, R6, c[0x0][0x3d8], R2 ;  /* 0x0000f60006027a25 */ /* 0x000fe200078e0002 */
[-C--:B------:R-:W-:Y:S02]  /*f010*/  ISETP.GE.OR P0, PT, R5, R29.reuse, P2 ;  /* 0x0000001d0500720c */ /* 0x080fe40001706670 */
[----:B------:R-:W-:Y:S01]  /*f020*/  ISETP.GE.OR P2, PT, R8, R29, P2 ;  /* 0x0000001d0800720c */ /* 0x000fe20001746670 */
[----:B------:R-:W-:-:S05]  /*f030*/  IMAD.SHL.U32 R5, R18, 0x8, RZ ;  /* 0x0000000812057824 */ /* 0x000fca00078e00ff */
[----:B------:R-:W-:Y:S01]  /*f040*/  LOP3.LUT R7, R17, 0x7ffffe00, R5, 0xf8, !PT ;  /* 0x7ffffe0011077812 */ /* 0x000fe200078ef805 */
[----:B------:R-:W-:-:S04]  /*f050*/  IMAD R5, R6, c[0x0][0x3dc], R0 ;  /* 0x0000f70006057a24 */ /* 0x000fc800078e0200 */
[----:B------:R-:W-:Y:S01]  /*f060*/  IMAD.SHL.U32 R0, R7, 0x2, RZ ;  /* 0x0000000207007824 */ /* 0x000fe200078e00ff */
[----:B--2---:R1:W-:Y:S01]  /*f070*/  @!P0 ST.E [R12.64], R52 ;  /* 0x000000340c008985 */ /* 0x0043e2000c101910 */
[----:B------:R-:W-:Y:S01]  /*f080*/  IMAD.IADD R3, R3, 0x1, R5 ;  /* 0x0000000103037824 */ /* 0x000fe200078e0205 */
[C---:B------:R-:W-:Y:S02]  /*f090*/  LEA R31, P0, R2.reuse, c[0x0][0x380], 0x1 ;  /* 0x0000e000021f7a11 */ /* 0x040fe400078008ff */
[----:B----4-:R1:W-:Y:S02]  /*f0a0*/  @!P2 ST.E [R10.64], R53 ;  /* 0x000000350a00a985 */ /* 0x0103e4000c101910 */
[----:B------:R-:W-:Y:S02]  /*f0b0*/  LEA.HI.X R30, R2, c[0x0][0x384], R3, 0x1, P0 ;  /* 0x0000e100021e7a11 */ /* 0x000fe400000f0c03 */
[----:B------:R1:W2:Y:S01]  /*f0c0*/  LDS.128 R44, [R0+0x1080] ;  /* 0x00108000002c7984 */ /* 0x0002a20000000c00 */
[----:B------:R-:W-:-:S03]  /*f0d0*/  ISETP.GE.AND P0, PT, R28, R29, PT ;  /* 0x0000001d1c00720c */ /* 0x000fc60003f06270 */
        /* <DEDUP_REMOVED lines=42> */
.L_x_623:
[----:B--234-:R-:W-:Y:S05]  /*f380*/  BSYNC B0 ;  /* 0x0000000000007941 */ /* 0x01cfea0003800000 */
.L_x_622:
        /* <DEDUP_REMOVED lines=30> */
.L_x_625:
[----:B------:R-:W-:Y:S05]  /*f570*/  BSYNC B0 ;  /* 0x0000000000007941 */ /* 0x000fea0003800000 */
.L_x_624:
        /* <DEDUP_REMOVED lines=30> */
.L_x_627:
[----:B------:R-:W-:Y:S05]  /*f760*/  BSYNC B0 ;  /* 0x0000000000007941 */ /* 0x000fea0003800000 */
.L_x_626:
        /* <DEDUP_REMOVED lines=31> */
.L_x_620:
        /* <DEDUP_REMOVED lines=31> */
.L_x_628:
        /* <DEDUP_REMOVED lines=13> */
[----:B------:R-:W-:Y:S02]  /*fc20*/  ULDC.64 UR4, c[0x0][0x490] ;  /* 0x0001240000047ab9 */ /* 0x000fe40000000a00 */
[----:B------:R-:W-:Y:S02]  /*fc30*/  UIMAD UR7, UR8, UR4, URZ ;  /* 0x00000004080772a4 */ /* 0x000fe4000f8e023f */
[----:B------:R-:W-:Y:S01]  /*fc40*/  ISETP.NE.AND P0, PT, R0, 0x1, PT ;  /* 0x000000010000780c */ /* 0x000fe20003f05270 */
[----:B------:R-:W-:Y:S01]  /*fc50*/  UMOV UR12, UR10 ;  /* 0x0000000a000c7c82 */ /* 0x000fe20008000000 */
[----:B------:R-:W-:Y:S01]  /*fc60*/  IMAD.MOV.U32 R0, RZ, RZ, R3 ;  /* 0x000000ffff007224 */ /* 0x000fe200078e0003 */
        /* <DEDUP_REMOVED lines=25> */
.L_x_630:
[----:B------:R-:W-:Y:S05]  /*fe00*/  BSYNC B0 ;  /* 0x0000000000007941 */ /* 0x000fea0003800000 */
.L_x_629:
        /* <DEDUP_REMOVED lines=77> */
.L_x_632:
[----:B------:R-:W-:Y:S05]  /*102e0*/  BSYNC B0 ;  /* 0x0000000000007941 */ /* 0x000fea0003800000 */
.L_x_631:
        /* <DEDUP_REMOVED lines=27> */
.L_x_634:
[----:B------:R-:W-:Y:S05]  /*104a0*/  BSYNC B0 ;  /* 0x0000000000007941 */ /* 0x000fea0003800000 */
.L_x_633:
        /* <DEDUP_REMOVED lines=27> */
.L_x_636:
[----:B------:R-:W-:Y:S05]  /*10660*/  BSYNC B0 ;  /* 0x0000000000007941 */ /* 0x000fea0003800000 */
.L_x_635:
        /* <DEDUP_REMOVED lines=28> */
.L_x_637:
        /* <DEDUP_REMOVED lines=13> */
.L_x_1777:


//--------------------- .text._ZN7cutlass13device_kernelIN5flash19enable_sm80_to_sm89INS1_16FlashAttnFwdSm80INS1_25CollectiveMainloopFwdSm80ILi8ELi1ELb0EN4cute5tupleIJNS5_1CILi128EEENS7_ILi32EEENS7_ILi256EEEEEELi256ENS_6half_tEfNS_4arch4Sm80ELb1ELb0ELb0ELb1ELb1ELb1ELb1ELb0EEENS1_21CollectiveEpilogueFwdINS6_IJS8_SA_S9_EEENS6_IJNS7_ILi1EEESI_SI_EEESC_SE_Li256ELb1ELb1ELb0ELb0EEENS1_19SingleTileSchedulerILb1ELb0ELb1ELi128EEEEEEEEEvNT_6ParamsE --------------------------
	.section	.text._ZN7cutlass13device_kernelIN5flash19enable_sm80_to_sm89INS1_16FlashAttnFwdSm80INS1_25CollectiveMainloopFwdSm80ILi8ELi1ELb0EN4cute5tupleIJNS5_1CILi128EEENS7_ILi32EEENS7_ILi256EEEEEELi256ENS_6half_tEfNS_4arch4Sm80ELb1ELb0ELb0ELb1ELb1ELb1ELb1ELb0EEENS1_21CollectiveEpilogueFwdINS6_IJS8_SA_S9_EEENS6_IJNS7_ILi1EEESI_SI_EEESC_SE_Li256ELb1ELb1ELb0ELb0EEENS1_19SingleTileSchedulerILb1ELb0ELb1ELi128EEEEEEEEEvNT_6ParamsE,"ax",@progbits
	.sectioninfo	@"SHI_REGISTERS=251"
	.align	128
.text._ZN7cutlass13device_kernelIN5flash19enable_sm80_to_sm89INS1_16FlashAttnFwdSm80INS1_25CollectiveMainloopFwdSm80ILi8ELi1ELb0EN4cute5tupleIJNS5_1CILi128EEENS7_ILi32EEENS7_ILi256EEEEEELi256ENS_6half_tEfNS_4arch4Sm80ELb1ELb0ELb0ELb1ELb1ELb1ELb1ELb0EEENS1_21CollectiveEpilogueFwdINS6_IJS8_SA_S9_EEENS6_IJNS7_ILi1EEESI_SI_EEESC_SE_Li256ELb1ELb1ELb0ELb0EEENS1_19SingleTileSchedulerILb1ELb0ELb1ELi128EEEEEEEEEvNT_6ParamsE:
        .type           _ZN7cutlass13device_kernelIN5flash19enable_sm80_to_sm89INS1_16FlashAttnFwdSm80INS1_25CollectiveMainloopFwdSm80ILi8ELi1ELb0EN4cute5tupleIJNS5_1CILi128EEENS7_ILi32EEENS7_ILi256EEEEEELi256ENS_6half_tEfNS_4arch4Sm80ELb1ELb0ELb0ELb1ELb1ELb1ELb1ELb0EEENS1_21CollectiveEpilogueFwdINS6_IJS8_SA_S9_EEENS6_IJNS7_ILi1EEESI_SI_EEESC_SE_Li256ELb1ELb1ELb0ELb0EEENS1_19SingleTileSchedulerILb1ELb0ELb1ELi128EEEEEEEEEvNT_6ParamsE,@function
        .size           _ZN7cutlass13device_kernelIN5flash19enable_sm80_to_sm89INS1_16FlashAttnFwdSm80INS1_25CollectiveMainloopFwdSm80ILi8ELi1ELb0EN4cute5tupleIJNS5_1CILi128EEENS7_ILi32EEENS7_ILi256EEEEEELi256ENS_6half_tEfNS_4arch4Sm80ELb1ELb0ELb0ELb1ELb1ELb1ELb1ELb0EEENS1_21CollectiveEpilogueFwdINS6_IJS8_SA_S9_EEENS6_IJNS7_ILi1EEESI_SI_EEESC_SE_Li256ELb1ELb1ELb0ELb0EEENS1_19SingleTileSchedulerILb1ELb0ELb1ELi128EEEEEEEEEvNT_6ParamsE,(.L_x_1778 - _ZN7cutlass13device_kernelIN5flash19enable_sm80_to_sm89INS1_16FlashAttnFwdSm80INS1_25CollectiveMainloopFwdSm80ILi8ELi1ELb0EN4cute5tupleIJNS5_1CILi128EEENS7_ILi32EEENS7_ILi256EEEEEELi256ENS_6half_tEfNS_4arch4Sm80ELb1ELb0ELb0ELb1ELb1ELb1ELb1ELb0EEENS1_21CollectiveEpilogueFwdINS6_IJS8_SA_S9_EEENS6_IJNS7_ILi1EEESI_SI_EEESC_SE_Li256ELb1ELb1ELb0ELb0EEENS1_19SingleTileSchedulerILb1ELb0ELb1ELi128EEEEEEEEEvNT_6ParamsE)
        .other          _ZN7cutlass13device_kernelIN5flash19enable_sm80_to_sm89INS1_16FlashAttnFwdSm80INS1_25CollectiveMainloopFwdSm80ILi8ELi1ELb0EN4cute5tupleIJNS5_1CILi128EEENS7_ILi32EEENS7_ILi256EEEEEELi256ENS_6half_tEfNS_4arch4Sm80ELb1ELb0ELb0ELb1ELb1ELb1ELb1ELb0EEENS1_21CollectiveEpilogueFwdINS6_IJS8_SA_S9_EEENS6_IJNS7_ILi1EEESI_SI_EEESC_SE_Li256ELb1ELb1ELb0ELb0EEENS1_19SingleTileSchedulerILb1ELb0ELb1ELi128EEEEEEEEEvNT_6ParamsE,@"STO_CUDA_ENTRY STV_DEFAULT"
_ZN7cutlass13device_kernelIN5flash19enable_sm80_to_sm89INS1_16FlashAttnFwdSm80INS1_25CollectiveMainloopFwdSm80ILi8ELi1ELb0EN4cute5tupleIJNS5_1CILi128EEENS7_ILi32EEENS7_ILi256EEEEEELi256ENS_6half_tEfNS_4arch4Sm80ELb1ELb0ELb0ELb1ELb1ELb1ELb1ELb0EEENS1_21CollectiveEpilogueFwdINS6_IJS8_SA_S9_EEENS6_IJNS7_ILi1EEESI_SI_EEESC_SE_Li256ELb1ELb1ELb0ELb0EEENS1_19SingleTileSchedulerILb1ELb0ELb1ELi128EEEEEEEEEvNT_6ParamsE:
        /* <DEDUP_REMOVED lines=20> */
.L_x_639:
        /* <DEDUP_REMOVED lines=13> */
.L_x_641:
[----:B------:R-:W-:Y:S02]  /*0210*/  ULDC UR5, c[0x0][0x54c] ;  /* 0x0001530000057ab9 */ /* 0x000fe40000000800 */
.L_x_640:
[----:B------:R-:W-:Y:S02]  /*0220*/  ULDC UR4, c[0x0][0x548] ;  /* 0x0001520000047ab9 */ /* 0x000fe40000000800 */
[----:B------:R-:W-:-:S02]  /*0230*/  USHF.L.U32 UR15, UR14, 0x7, URZ ;  /* 0x000000070e0f7899 */ /* 0x000fc4000800063f */
[----:B------:R-:W-:-:S04]  /*0240*/  UIMAD UR4, UR5, UR4, URZ ;  /* 0x00000004050472a4 */ /* 0x000fc8000f8e023f */
[----:B------:R-:W-:-:S04]  /*0250*/  UISETP.GE.AND UP0, UPT, UR15, UR4, UPT ;  /* 0x000000040f00728c */ /* 0x000fc8000bf06270 */
[----:B------:R-:W-:Y:S01]  /*0260*/  USEL UR21, UR21, 0xffffffff, !UP0 ;  /* 0xffffffff15157887 */ /* 0x000fe2000c000000 */
[----:B------:R-:W-:Y:S05]  /*0270*/  BRA `(.L_x_642) ;  /* 0x000001b000007947 */ /* 0x000fea0003800000 */
.L_x_638:
        /* <DEDUP_REMOVED lines=8> */
.L_x_643:
        /* <DEDUP_REMOVED lines=13> */
.L_x_645:
[----:B------:R-:W-:Y:S02]  /*03d0*/  ULDC UR5, c[0x0][0x54c] ;  /* 0x0001530000057ab9 */ /* 0x000fe40000000800 */
.L_x_644:
[----:B------:R-:W-:Y:S02]  /*03e0*/  ULDC UR4, c[0x0][0x548] ;  /* 0x0001520000047ab9 */ /* 0x000fe40000000800 */
[----:B------:R-:W-:-:S02]  /*03f0*/  USHF.L.U32 UR15, UR14, 0x7, URZ ;  /* 0x000000070e0f7899 */ /* 0x000fc4000800063f */
[----:B------:R-:W-:-:S04]  /*0400*/  UIMAD UR4, UR5, UR4, URZ ;  /* 0x00000004050472a4 */ /* 0x000fc8000f8e023f */
[----:B------:R-:W-:-:S04]  /*0410*/  UISETP.GE.AND UP0, UPT, UR15, UR4, UPT ;  /* 0x000000040f00728c */ /* 0x000fc8000bf06270 */
[----:B------:R-:W-:-:S06]  /*0420*/  USEL UR21, UR21, 0xffffffff, !UP0 ;  /* 0xffffffff15157887 */ /* 0x000fcc000c000000 */
.L_x_642:
        /* <DEDUP_REMOVED lines=64> */
.L_x_646:
        /* <DEDUP_REMOVED lines=10> */
.L_x_647:
[----:B------:R-:W-:Y:S05]  /*08d0*/  @!P4 BRA `(.L_x_648) ;  /* 0x000000500000c947 */ /* 0x000fea0003800000 */
[----:B-1--4-:R-:W4:Y:S04]  /*08e0*/  LDG.E R0, [R8.64] ;  /* 0x0000001808007981 */ /* 0x012f28000c1e1900 */
[----:B---3--:R-:W3:Y:S01]  /*08f0*/  LDG.E R3, [R8.64+0x4] ;  /* 0x0000041808037981 */ /* 0x008ee2000c1e1900 */
[----:B----4-:R-:W1:Y:S08]  /*0900*/  R2UR UR19, R0 ;  /* 0x00000000001373c2 */ /* 0x010e7000000e0000 */
[----:B---3--:R-:W1:Y:S02]  /*0910*/  R2UR UR4, R3 ;  /* 0x00000000030473c2 */ /* 0x008e6400000e0000 */
[----:B-1----:R-:W-:-:S06]  /*0920*/  UIADD3 UR19, -UR19, UR4, URZ ;  /* 0x0000000413137290 */ /* 0x002fcc000fffe13f */
.L_x_648:
        /* <DEDUP_REMOVED lines=12> */
[----:B------:R-:W-:Y:S02]  /*09f0*/  ULDC UR7, c[0x0][0x2c4] ;  /* 0x0000b10000077ab9 */ /* 0x000fe40000000800 */
[----:B------:R-:W-:Y:S02]  /*0a00*/  UISETP.NE.AND UP2, UPT, UR7, 0x1, UPT ;  /* 0x000000010700788c */ /* 0x000fe4000bf45270 */
[----:B------:R-:W-:-:S09]  /*0a10*/  UIADD3 UR7, -UR16, UR19, URZ ;  /* 0x0000001310077290 */ /* 0x000fd2000fffe13f */
[----:B------:R-:W-:Y:S01]  /*0a20*/  @UP2 UIADD3 UR22, UR15, 0x7f, URZ ;  /* 0x0000007f0f162890 */ /* 0x000fe2000fffe03f */
[----:B----4-:R-:W4:Y:S08]  /*0a30*/  @P0 R2UR UR4, R0 ;  /* 0x00000000000403c2 */ /* 0x010f3000000e0000 */
[----:B---3--:R-:W4:Y:S02]  /*0a40*/  @P0 R2UR UR5, R3 ;  /* 0x00000000030503c2 */ /* 0x008f2400000e0000 */
[----:B----4-:R-:W-:-:S03]  /*0a50*/  @UP3 UIADD3 UR18, -UR4, UR5, URZ ;  /* 0x0000000504123290 */ /* 0x010fc6000fffe13f */
[----:B------:R-:W-:Y:S02]  /*0a60*/  ULDC.64 UR4, c[0x0][0x2c8] ;  /* 0x0000b20000047ab9 */ /* 0x000fe40000000a00 */
[----:B------:R-:W-:Y:S02]  /*0a70*/  UIMAD.WIDE.U32 UR22, UR22, UR4, URZ ;  /* 0x00000004161672a5 */ /* 0x000fe4000f8e003f */
[----:B------:R-:W-:Y:S02]  /*0a80*/  UIADD3 UR11, UR7, UR18, URZ ;  /* 0x00000012070b7290 */ /* 0x000fe4000fffe03f */
[----:B------:R-:W-:Y:S02]  /*0a90*/  UIADD3 UR4, UR15, 0x7f, URZ ;  /* 0x0000007f0f047890 */ /* 0x000fe4000fffe03f */
[----:B--2---:R-:W-:Y:S02]  /*0aa0*/  UIADD3 UR9, UR11, 0x20, -UR20 ;  /* 0x000000200b097890 */ /* 0x004fe4000fffe814 */
[----:B------:R-:W-:-:S02]  /*0ab0*/  @UP2 USHF.R.U32.HI UR4, URZ, UR5, UR23 ;  /* 0x000000053f042299 */ /* 0x000fc40008011617 */
[----:B------:R-:W-:Y:S02]  /*0ac0*/  UIADD3 UR10, UR11, 0x1f, URZ ;  /* 0x0000001f0b0a7890 */ /* 0x000fe4000fffe03f */
[----:B------:R-:W-:Y:S02]  /*0ad0*/  UIADD3 UR5, UR9, UR4, URZ ;  /* 0x0000000409057290 */ /* 0x000fe4000fffe03f */
[----:B------:R-:W-:Y:S02]  /*0ae0*/  USHF.R.S32.HI UR8, URZ, 0x1f, UR10 ;  /* 0x0000001f3f087899 */ /* 0x000fe4000801140a */
[----:B------:R-:W-:Y:S02]  /*0af0*/  USHF.R.S32.HI UR4, URZ, 0x1f, UR5 ;  /* 0x0000001f3f047899 */ /* 0x000fe40008011405 */
[----:B------:R-:W-:Y:S02]  /*0b00*/  ULEA.HI UR10, UR8, UR10, URZ, 0x5 ;  /* 0x0000000a080a7291 */ /* 0x000fe4000f8f283f */
[----:B------:R-:W-:-:S02]  /*0b10*/  ULEA.HI UR4, UR4, UR5, URZ, 0x5 ;  /* 0x0000000504047291 */ /* 0x000fc4000f8f283f */
[----:B------:R-:W-:Y:S02]  /*0b20*/  USHF.R.S32.HI UR10, URZ, 0x5, UR10 ;  /* 0x000000053f0a7899 */ /* 0x000fe4000801140a */
[----:B------:R-:W-:-:S04]  /*0b30*/  USHF.R.S32.HI UR4, URZ, 0x5, UR4 ;  /* 0x000000053f047899 */ /* 0x000fc80008011404 */
[----:B------:R-:W-:-:S04]  /*0b40*/  UISETP.LT.AND UP0, UPT, UR10, UR4, UPT ;  /* 0x000000040a00728c */ /* 0x000fc8000bf01270 */
[----:B------:R-:W-:Y:S02]  /*0b50*/  USEL UR5, UR10, UR4, UP0 ;  /* 0x000000040a057287 */ /* 0x000fe40008000000 */
[----:B------:R-:W-:Y:S02]  /*0b60*/  UIADD3 UR4, -UR7, URZ, URZ ;  /* 0x0000003f07047290 */ /* 0x000fe4000fffe13f */
[----:B------:R-:W-:Y:S02]  /*0b70*/  ULEA UR7, UR5, -UR7, 0x5 ;  /* 0x8000000705077291 */ /* 0x000fe4000f8e283f */
[----:B------:R-:W-:Y:S02]  /*0b80*/  UISETP.LT.AND UP1, UPT, URZ, UR4, UPT ;  /* 0x000000043f00728c */ /* 0x000fe4000bf21270 */
[----:B------:R-:W-:Y:S02]  /*0b90*/  UISETP.LT.AND UP0, UPT, UR7, UR18, UPT ;  /* 0x000000120700728c */ /* 0x000fe4000bf01270 */
[----:B------:R-:W-:-:S02]  /*0ba0*/  USEL UR4, URZ, UR4, !UP1 ;  /* 0x000000043f047287 */ /* 0x000fc4000c800000 */
[----:B------:R-:W-:Y:S02]  /*0bb0*/  USEL UR5, UR7, UR18, UP0 ;  /* 0x0000001207057287 */ /* 0x000fe40008000000 */
[----:B------:R-:W-:Y:S02]  /*0bc0*/  USHF.R.U32.HI UR8, URZ, 0x5, UR4 ;  /* 0x000000053f087899 */ /* 0x000fe40008011604 */
[----:B------:R-:W-:-:S05]  /*0bd0*/  UISETP.GT.AND UP0, UPT, UR5, UR4, UPT ;  /* 0x000000040500728c */ /* 0x000fca000bf04270 */
[----:B------:R-:W-:-:S06]  /*0be0*/  UMOV UR7, UR8 ;  /* 0x0000000800077c82 */ /* 0x000fcc0008000000 */
        /* <DEDUP_REMOVED lines=18> */
[----:B------:R1:W2:Y:S01]  /*0d10*/  @P1 LDG.E R4, [R8.64] ;  /* 0x0000001808041981 */ /* 0x0002a2000c1e1900 */
        /* <DEDUP_REMOVED lines=91> */
.L_x_651:
[----:B------:R-:W-:Y:S05]  /*12d0*/  BSYNC B0 ;  /* 0x0000000000007941 */ /* 0x000fea0003800000 */
.L_x_650:
        /* <DEDUP_REMOVED lines=128> */
.L_x_670:
        /* <DEDUP_REMOVED lines=29> */
[C---:B------:R-:W-:Y:S04]  /*1cb0*/  LEA R0, P0, R4.reuse, c[0x0][0x1c8], 0x1 ;  /* 0x0000720004007a11 */ /* 0x040fe800078008ff */
[----:B------:R-:W-:Y:S04]  /*1cc0*/  IADD3.X R3, R5, UR31, R2, P1, !PT ;  /* 0x0000001f05037c10 */ /* 0x000fe80008ffe402 */
[----:B------:R-:W-:Y:S01]  /*1cd0*/  LEA.HI.X R4, R4, c[0x0][0x1cc], R3, 0x1, P0 ;  /* 0x0000730004047a11 */ /* 0x000fe200000f0c03 */
[----:B---345:R-:W-:-:S05]  /*1ce0*/  @!P6 BRA `(.L_x_653) ;  /* 0x000026000000e947 */ /* 0x038fca0003800000 */
        /* <DEDUP_REMOVED lines=52> */
.L_x_656:
[----:B------:R-:W-:Y:S05]  /*2030*/  BSYNC B0 ;  /* 0x0000000000007941 */ /* 0x000fea0003800000 */
.L_x_655:
[----:B------:R2:W3:Y:S04]  /*2040*/  SHFL.IDX PT, R55, R4, RZ, 0x181f ;  /* 0x00181fff04377589 */ /* 0x0004e800000e0000 */
[----:B------:R2:W4:Y:S01]  /*2050*/  SHFL.IDX PT, R53, R0, RZ, 0x181f ;  /* 0x00181fff00357589 */ /* 0x00052200000e0000 */
[----:B------:R-:W-:-:S05]  /*2060*/  @P2 BRA `(.L_x_657) ;  /* 0x0000243000002947 */ /* 0x000fca0003800000 */
[----:B------:R-:W-:Y:S01]  /*2070*/  ISETP.GE.AND P0, PT, R16, c[0x0][0x1d4], PT ;  /* 0x0000750010007a0c */ /* 0x000fe20003f06270 */
[----:B-----5:R-:W-:Y:S01]  /*2080*/  IMAD.MOV.U32 R13, RZ, RZ, R44 ;  /* 0x000000ffff0d7224 */ /* 0x020fe200078e002c */
[----:B------:R-:W-:Y:S01]  /*2090*/  MOV R8, R45 ;  /* 0x0000002d00087202 */ /* 0x000fe20000000f00 */
[----:B--2---:R-:W-:Y:S01]  /*20a0*/  IMAD.MOV.U32 R0, RZ, RZ, R19 ;  /* 0x000000ffff007224 */ /* 0x004fe200078e0013 */
        /* <DEDUP_REMOVED lines=74> */
.L_x_659:
[----:B------:R-:W-:Y:S05]  /*2550*/  BSYNC B0 ;  /* 0x0000000000007941 */ /* 0x000fea0003800000 */
.L_x_658:
        /* <DEDUP_REMOVED lines=57> */
.L_x_661:
[----:B------:R-:W-:Y:S05]  /*28f0*/  BSYNC B0 ;  /* 0x0000000000007941 */ /* 0x000fea0003800000 */
.L_x_660:
        /* <DEDUP_REMOVED lines=57> */
.L_x_663:
[----:B------:R-:W-:Y:S05]  /*2c90*/  BSYNC B0 ;  /* 0x0000000000007941 */ /* 0x000fea0003800000 */
.L_x_662:
        /* <DEDUP_REMOVED lines=57> */
.L_x_654:
        /* <DEDUP_REMOVED lines=29> */
.L_x_665:
[----:B------:R-:W-:Y:S05]  /*3200*/  BSYNC B0 ;  /* 0x0000000000007941 */ /* 0x000fea0003800000 */
.L_x_664:
[----:B------:R2:W3:Y:S04]  /*3210*/  SHFL.IDX PT, R123, R4, RZ, 0x181f ;  /* 0x00181fff047b7589 */ /* 0x0004e800000e0000 */
[----:B------:R2:W4:Y:S01]  /*3220*/  SHFL.IDX PT, R122, R0, RZ, 0x181f ;  /* 0x00181fff007a7589 */ /* 0x00052200000e0000 */
[----:B------:R-:W-:-:S05]  /*3230*/  @P2 BRA `(.L_x_657) ;  /* 0x0000126000002947 */ /* 0x000fca0003800000 */
[----:B------:R-:W-:Y:S01]  /*3240*/  ISETP.GE.AND P0, PT, R16, c[0x0][0x1d4], PT ;  /* 0x0000750010007a0c */ /* 0x000fe20003f06270 */
[----:B-----5:R-:W-:Y:S01]  /*3250*/  IMAD.MOV.U32 R8, RZ, RZ, R54 ;  /* 0x000000ffff087224 */ /* 0x020fe200078e0036 */
[----:B--2---:R-:W-:Y:S01]  /*3260*/  MOV R4, R26 ;  /* 0x0000001a00047202 */ /* 0x004fe20000000f00 */
        /* <DEDUP_REMOVED lines=39> */
[----:B---34-:R-:W-:Y:S01]  /*34e0*/  @!P1 IMAD.WIDE R132, R51, 0x2, R122 ;  /* 0x0000000233849825 */ /* 0x018fe200078e027a */
        /* <DEDUP_REMOVED lines=99> */
.L_x_667:
[----:B------:R-:W-:Y:S05]  /*3b20*/  BSYNC B0 ;  /* 0x0000000000007941 */ /* 0x000fea0003800000 */
.L_x_666:
[----:B------:R-:W-:Y:S11]  /*3b30*/  ISETP.GE.AND P0, PT, R11, c[0x0][0x1d4], PT ;  /* 0x000075000b007a0c */ /* 0x000ff60003f06270 */
[----:B------:R-:W-:Y:S02]  /*3b40*/  @!UPT UIADD3 URZ, URZ, URZ, URZ ;  /* 0x0000003f3f3ff290 */ /* 0x000fe4000fffe03f */
[----:B------:R-:W-:-:S05]  /*3b50*/  @P0 BRA `(.L_x_657) ;  /* 0x0000094000000947 */ /* 0x000fca0003800000 */
[----:B------:R-:W-:Y:S01]  /*3b60*/  SEL R125, R86, R125, !P4 ;  /* 0x0000007d567d7207 */ /* 0x000fe20006000000 */
[----:B-1----:R-:W1:Y:S01]  /*3b70*/  LDS.128 R20, [R84+0xc080] ;  /* 0x00c0800054147984 */ /* 0x002e620000000c00 */
        /* <DEDUP_REMOVED lines=119> */
.L_x_653:
[----:B------:R1:W2:Y:S01]  /*42f0*/  SHFL.IDX PT, R3, R4, RZ, 0x181f ;  /* 0x00181fff04037589 */ /* 0x0002a200000e0000 */
[----:B------:R-:W-:Y:S03]  /*4300*/  IADD3 R64, -R68, UR18, RZ ;  /* 0x0000001244407c10 */ /* 0x000fe6000fffe1ff */
[----:B------:R1:W3:Y:S01]  /*4310*/  SHFL.IDX PT, R13, R0, RZ, 0x181f ;  /* 0x00181fff000d7589 */ /* 0x0002e200000e0000 */
[----:B------:R-:W-:Y:S04]  /*4320*/  IMNMX R64, R64, 0x20, PT ;  /* 0x0000002040407817 */ /* 0x000fe80003800200 */
[----:B------:R-:W-:Y:S11]  /*4330*/  ISETP.GT.AND P0, PT, R64, R105, PT ;  /* 0x000000694000720c */ /* 0x000ff60003f04270 */
[----:B------:R-:W-:Y:S02]  /*4340*/  @!UPT UIADD3 URZ, URZ, URZ, URZ ;  /* 0x0000003f3f3ff290 */ /* 0x000fe4000fffe03f */
[----:B------:R-:W-:-:S05]  /*4350*/  @!P0 BRA `(.L_x_657) ;  /* 0x0000014000008947 */ /* 0x000fca0003800000 */
[C---:B------:R-:W-:Y:S02]  /*4360*/  ISETP.GE.AND P0, PT, R16.reuse, c[0x0][0x1d4], PT ;  /* 0x0000750010007a0c */ /* 0x040fe40003f06270 */
[----:B------:R-:W-:Y:S11]  /*4370*/  ISETP.GE.AND P2, PT, R11, c[0x0][0x1d4], PT ;  /* 0x000075000b007a0c */ /* 0x000ff60003f46270 */
[----:B-1----:R-:W1:Y:S01]  /*4380*/  @!P0 LDS.128 R4, [R99+0xc080] ;  /* 0x00c0800063048984 */ /* 0x002e620000000c00 */
[C---:B---3--:R-:W-:Y:S04]  /*4390*/  @!P0 LEA R30, P1, R16.reuse, R13, 0x1 ;  /* 0x0000000d101e8211 */ /* 0x048fe800078208ff */
[----:B--2---:R-:W-:Y:S02]  /*43a0*/  @!P0 LEA.HI.X R31, R16, R3, R17, 0x1, P1 ;  /* 0x00000003101f8211 */ /* 0x004fe400008f0c11 */
        /* <DEDUP_REMOVED lines=15> */
.L_x_657:
[----:B------:R-:W-:Y:S05]  /*44a0*/  BSYNC B1 ;  /* 0x0000000000017941 */ /* 0x000fea0003800000 */
.L_x_652:
[----:B------:R-:W-:Y:S01]  /*44b0*/  IMAD.IADD R68, R77, 0x1, -R68 ;  /* 0x000000014d447824 */ /* 0x000fe200078e0a44 */
[----:B------:R-:W-:Y:S04]  /*44c0*/  BSSY B0, `(.L_x_668) ;  /* 0x000003c000007945 */ /* 0x000fe80003800000 */
[----:B------:R-:W-:Y:S11]  /*44d0*/  ISETP.GE.AND P0, PT, R68, 0x1, PT ;  /* 0x000000014400780c */ /* 0x000ff60003f06270 */
[----:B------:R-:W-:Y:S02]  /*44e0*/  @!UPT UIADD3 URZ, URZ, URZ, URZ ;  /* 0x0000003f3f3ff290 */ /* 0x000fe4000fffe03f */
[----:B-12---:R-:W-:Y:S01]  /*44f0*/  @P0 IMAD.WIDE R4, R98, 0x20, R118 ;  /* 0x0000002062040825 */ /* 0x006fe200078e0276 */
        /* <DEDUP_REMOVED lines=29> */
[----:B---3--:R-:W-:Y:S02]  /*46d0*/  LEA.HI.X R13, R3, c[0x0][0x1fc], R0, 0x1, P0 ;  /* 0x00007f00030d7a11 */ /* 0x008fe400000f0c00 */
[----:B------:R1:W2:Y:S01]  /*46e0*/  SHFL.IDX PT, R3, R2, RZ, 0x181f ;  /* 0x00181fff02037589 */ /* 0x0002a200000e0000 */
[----:B------:R-:W-:Y:S03]  /*46f0*/  ISETP.GT.AND P0, PT, R64, R105, PT ;  /* 0x000000694000720c */ /* 0x000fe60003f04270 */
[----:B------:R-:W3:Y:S01]  /*4700*/  SHFL.IDX PT, R13, R13, RZ, 0x181f ;  /* 0x00181fff0d0d7589 */ /* 0x000ee200000e0000 */
[----:B------:R-:W-:Y:S04]  /*4710*/  DEPBAR.LE SB0, 0x0 ;  /* 0x000080000000791a */ /* 0x000fe80000000000 */
[----:B------:R-:W-:Y:S06]  /*4720*/  BAR.SYNC.DEFER_BLOCKING 0x0 ;  /* 0x0000000000007b1d */ /* 0x000fec0000010000 */
[----:B------:R-:W-:-:S05]  /*4730*/  @!P0 BRA `(.L_x_669) ;  /* 0x0000014000008947 */ /* 0x000fca0003800000 */
[C---:B-12---:R-:W-:Y:S02]  /*4740*/  ISETP.GE.AND P0, PT, R16.reuse, c[0x0][0x1d4], PT ;  /* 0x0000750010007a0c */ /* 0x046fe40003f06270 */
[----:B------:R-:W-:Y:S11]  /*4750*/  ISETP.GE.AND P2, PT, R11, c[0x0][0x1d4], PT ;  /* 0x000075000b007a0c */ /* 0x000ff60003f46270 */
[----:B------:R-:W1:Y:S01]  /*4760*/  @!P0 LDS.128 R4, [R99+0x8080] ;  /* 0x0080800063048984 */ /* 0x000e620000000c00 */
[C---:B-----5:R-:W-:Y:S04]  /*4770*/  @!P0 LEA R30, P1, R16.reuse, R3, 0x1 ;  /* 0x00000003101e8211 */ /* 0x060fe800078208ff */
        /* <DEDUP_REMOVED lines=16> */
.L_x_669:
[----:B-12---:R-:W-:Y:S05]  /*4880*/  BSYNC B0 ;  /* 0x0000000000007941 */ /* 0x006fea0003800000 */
.L_x_668:
        /* <DEDUP_REMOVED lines=25> */
.L_x_649:
[----:B-1----:R-:W-:Y:S01]  /*4a20*/  UIADD3 UR6, UR15, 0x7f, URZ ;  /* 0x0000007f0f067890 */ /* 0x002fe2000fffe03f */
[----:B------:R-:W-:Y:S01]  /*4a30*/  PLOP3.LUT P2, PT, PT, PT, PT, 0x80, 0x0 ;  /* 0x000000000000781c */ /* 0x000fe20003f4f070 */
[----:B------:R-:W-:Y:S01]  /*4a40*/  ULDC.64 UR4, c[0x0][0x2c8] ;  /* 0x0000b20000047ab9 */ /* 0x000fe20000000a00 */
[----:B------:R-:W-:Y:S01]  /*4a50*/  IMAD.MOV.U32 R3, RZ, RZ, RZ ;  /* 0x000000ffff037224 */ /* 0x000fe200078e00ff */
[----:B------:R-:W-:Y:S01]  /*4a60*/  UIMAD.WIDE.U32 UR18, UR6, UR4, URZ ;  /* 0x00000004061272a5 */ /* 0x000fe2000f8e003f */
[----:B------:R-:W-:Y:S01]  /*4a70*/  IMAD.MOV.U32 R130, RZ, RZ, RZ ;  /* 0x000000ffff827224 */ /* 0x000fe200078e00ff */
[----:B------:R-:W-:Y:S01]  /*4a80*/  CS2R R128, SRZ ;  /* 0x0000000000807805 */ /* 0x000fe2000001ff00 */
[----:B------:R-:W-:Y:S01]  /*4a90*/  CS2R R126, SRZ ;  /* 0x00000000007e7805 */ /* 0x000fe2000001ff00 */
[----:B------:R-:W-:Y:S01]  /*4aa0*/  @UP2 USHF.R.U32.HI UR6, URZ, UR5, UR19 ;  /* 0x000000053f062299 */ /* 0x000fe20008011613 */
[----:B------:R-:W-:Y:S01]  /*4ab0*/  CS2R R124, SRZ ;  /* 0x00000000007c7805 */ /* 0x000fe2000001ff00 */
[----:B----4-:R-:W-:Y:S01]  /*4ac0*/  CS2R R122, SRZ ;  /* 0x00000000007a7805 */ /* 0x010fe2000001ff00 */
[----:B------:R-:W-:Y:S01]  /*4ad0*/  CS2R R120, SRZ ;  /* 0x0000000000787805 */ /* 0x000fe2000001ff00 */
[----:B------:R-:W-:Y:S01]  /*4ae0*/  UIADD3 UR6, UR9, UR6, URZ ;  /* 0x0000000609067290 */ /* 0x000fe2000fffe03f */
[----:B------:R-:W-:Y:S01]  /*4af0*/  CS2R R118, SRZ ;  /* 0x0000000000767805 */ /* 0x000fe2000001ff00 */
[----:B------:R-:W-:Y:S01]  /*4b00*/  CS2R R116, SRZ ;  /* 0x0000000000747805 */ /* 0x000fe2000001ff00 */
[----:B------:R-:W-:Y:S01]  /*4b10*/  CS2R R114, SRZ ;  /* 0x0000000000727805 */ /* 0x000fe2000001ff00 */
[----:B------:R-:W-:Y:S01]  /*4b20*/  USHF.R.S32.HI UR4, URZ, 0x1f, UR6 ;  /* 0x0000001f3f047899 */ /* 0x000fe20008011406 */
[----:B------:R-:W-:Y:S01]  /*4b30*/  CS2R R112, SRZ ;  /* 0x0000000000707805 */ /* 0x000fe2000001ff00 */
[----:B------:R-:W-:Y:S01]  /*4b40*/  CS2R R110, SRZ ;  /* 0x00000000006e7805 */ /* 0x000fe2000001ff00 */
[----:B------:R-:W-:Y:S01]  /*4b50*/  CS2R R108, SRZ ;  /* 0x00000000006c7805 */ /* 0x000fe2000001ff00 */
[----:B------:R-:W-:Y:S01]  /*4b60*/  ULEA.HI UR4, UR4, UR6, URZ, 0x5 ;  /* 0x0000000604047291 */ /* 0x000fe2000f8f283f */
[----:B------:R-:W-:Y:S01]  /*4b70*/  CS2R R106, SRZ ;  /* 0x00000000006a7805 */ /* 0x000fe2000001ff00 */
[----:B------:R-:W-:Y:S01]  /*4b80*/  CS2R R104, SRZ ;  /* 0x0000000000687805 */ /* 0x000fe2000001ff00 */
[----:B------:R-:W-:Y:S01]  /*4b90*/  CS2R R102, SRZ ;  /* 0x0000000000667805 */ /* 0x000fe2000001ff00 */
[----:B------:R-:W-:Y:S01]  /*4ba0*/  USHF.R.S32.HI UR4, URZ, 0x5, UR4 ;  /* 0x000000053f047899 */ /* 0x000fe20008011404 */
[----:B------:R-:W-:Y:S01]  /*4bb0*/  CS2R R100, SRZ ;  /* 0x0000000000647805 */ /* 0x000fe2000001ff00 */
[----:B------:R-:W-:Y:S01]  /*4bc0*/  CS2R R98, SRZ ;  /* 0x0000000000627805 */ /* 0x000fe2000001ff00 */
[----:B------:R-:W-:Y:S01]  /*4bd0*/  CS2R R96, SRZ ;  /* 0x0000000000607805 */ /* 0x000fe2000001ff00 */
[----:B------:R-:W-:Y:S01]  /*4be0*/  UISETP.LT.AND UP0, UPT, UR10, UR4, UPT ;  /* 0x000000040a00728c */ /* 0x000fe2000bf01270 */
[----:B------:R-:W-:Y:S01]  /*4bf0*/  CS2R R94, SRZ ;  /* 0x00000000005e7805 */ /* 0x000fe2000001ff00 */
[----:B------:R-:W-:Y:S01]  /*4c00*/  CS2R R92, SRZ ;  /* 0x00000000005c7805 */ /* 0x000fe2000001ff00 */
[----:B------:R-:W-:Y:S01]  /*4c10*/  CS2R R90, SRZ ;  /* 0x00000000005a7805 */ /* 0x000fe2000001ff00 */
[----:B------:R-:W-:Y:S01]  /*4c20*/  USEL UR10, UR10, UR4, UP0 ;  /* 0x000000040a0a7287 */ /* 0x000fe20008000000 */
[----:B------:R-:W-:Y:S01]  /*4c30*/  CS2R R88, SRZ ;  /* 0x0000000000587805 */ /* 0x000fe2000001ff00 */
[----:B------:R-:W-:Y:S01]  /*4c40*/  CS2R R86, SRZ ;  /* 0x0000000000567805 */ /* 0x000fe2000001ff00 */
[----:B------:R-:W-:Y:S01]  /*4c50*/  CS2R R84, SRZ ;  /* 0x0000000000547805 */ /* 0x000fe2000001ff00 */
[----:B------:R-:W-:Y:S01]  /*4c60*/  UISETP.GE.AND UP0, UPT, UR10, 0x1, UPT ;  /* 0x000000010a00788c */ /* 0x000fe2000bf06270 */
[----:B------:R-:W-:Y:S01]  /*4c70*/  CS2R R82, SRZ ;  /* 0x0000000000527805 */ /* 0x000fe2000001ff00 */
[----:B------:R-:W-:Y:S01]  /*4c80*/  CS2R R80, SRZ ;  /* 0x0000000000507805 */ /* 0x000fe2000001ff00 */
[----:B------:R-:W-:Y:S01]  /*4c90*/  CS2R R78, SRZ ;  /* 0x00000000004e7805 */ /* 0x000fe2000001ff00 */
[----:B------:R-:W-:Y:S01]  /*4ca0*/  CS2R R76, SRZ ;  /* 0x00000000004c7805 */ /* 0x000fe2000001ff00 */
[----:B------:R-:W-:Y:S01]  /*4cb0*/  CS2R R74, SRZ ;  /* 0x00000000004a7805 */ /* 0x000fe2000001ff00 */
[----:B------:R-:W-:Y:S01]  /*4cc0*/  PLOP3.LUT P0, PT, PT, PT, UP0, 0x80, 0x0 ;  /* 0x000000000000781c */ /* 0x000fe20003f0f008 */
        /* <DEDUP_REMOVED lines=51> */
[-C--:B------:R-:W-:Y:S01]  /*5000*/  LEA.HI R64, R47, R62.reuse, RZ, 0x3 ;  /* 0x0000003e2f407211 */ /* 0x080fe200078f18ff */
[----:B------:R-:W-:Y:S01]  /*5010*/  UIMAD UR6, UR6, UR4, URZ ;  /* 0x00000004060672a4 */ /* 0x000fe2000f8e023f */
[----:B------:R-:W-:Y:S01]  /*5020*/  PLOP3.LUT P1, PT, PT, PT, UP2, 0x80, 0x0 ;  /* 0x000000000000781c */ /* 0x000fe20003f2f028 */
[----:B------:R-:W-:Y:S01]  /*5030*/  UIMAD.WIDE.U32 UR8, UR17, UR4, URZ ;  /* 0x00000004110872a5 */ /* 0x000fe2000f8e003f */
[----:B------:R-:W-:Y:S01]  /*5040*/  LOP3.LUT R65, R64, 0xfffffff8, RZ, 0xc0, !PT ;  /* 0xfffffff840417812 */ /* 0x000fe200078ec0ff */
[----:B------:R-:W-:Y:S01]  /*5050*/  UIMAD UR17, UR17, UR5, UR6 ;  /* 0x00000005111172a4 */ /* 0x000fe2000f8e0206 */
[----:B------:R-:W-:Y:S01]  /*5060*/  SHF.R.S32.HI R64, RZ, 0x3, R64 ;  /* 0x00000003ff407819 */ /* 0x000fe20000011440 */
[----:B------:R-:W-:Y:S01]  /*5070*/  BSSY B0, `(.L_x_672) ;  /* 0x0000064000007945 */ /* 0x000fe20003800000 */
[----:B------:R-:W-:Y:S01]  /*5080*/  ULDC.64 UR6, c[0x0][0x348] ;  /* 0x0000d20000067ab9 */ /* 0x000fe20000000a00 */
[----:B------:R-:W-:Y:S01]  /*5090*/  IMAD.IADD R65, R62, 0x1, -R65 ;  /* 0x000000013e417824 */ /* 0x000fe200078e0a41 */
[----:B------:R-:W-:Y:S01]  /*50a0*/  UISETP.NE.U32.AND UP0, UPT, URZ, UR6, UPT ;  /* 0x000000063f00728c */ /* 0x000fe2000bf05070 */
[----:B------:R-:W-:Y:S01]  /*50b0*/  PLOP3.LUT P0, PT, PT, PT, UP2, 0x80, 0x0 ;  /* 0x000000000000781c */ /* 0x000fe20003f0f028 */
[----:B------:R-:W-:Y:S01]  /*50c0*/  ULDC.64 UR4, c[0x0][0x1b8] ;  /* 0x00006e0000047ab9 */ /* 0x000fe20000000a00 */
[----:B------:R-:W-:Y:S01]  /*50d0*/  IMAD R220, R65, 0x20, R64 ;  /* 0x0000002041dc7824 */ /* 0x000fe200078e0240 */
[----:B------:R-:W-:Y:S01]  /*50e0*/  UISETP.NE.AND.EX UP0, UPT, URZ, UR7, UPT, UP0 ;  /* 0x000000073f00728c */ /* 0x000fe2000bf05300 */
[-C--:B------:R-:W-:Y:S01]  /*50f0*/  LEA.HI R67, R47, R62.reuse, RZ, 0x4 ;  /* 0x0000003e2f437211 */ /* 0x080fe200078f20ff */
[----:B------:R-:W-:Y:S01]  /*5100*/  USHF.R.S32.HI UR7, URZ, 0x1f, UR21 ;  /* 0x0000001f3f077899 */ /* 0x000fe20008011415 */
[----:B------:R-:W-:Y:S01]  /*5110*/  IMAD.SHL.U32 R121, R64, 0x40, RZ ;  /* 0x0000004040797824 */ /* 0x000fe200078e00ff */
[----:B------:R-:W-:Y:S01]  /*5120*/  UIADD3 UR9, UR9, UR17, URZ ;  /* 0x0000001109097290 */ /* 0x000fe2000fffe03f */
[----:B------:R-:W-:Y:S01]  /*5130*/  IADD3 R0, R220, UR15, RZ ;  /* 0x0000000fdc007c10 */ /* 0x000fe2000fffe0ff */
[----:B------:R-:W-:Y:S01]  /*5140*/  UIMAD UR6, UR12, UR4, URZ ;  /* 0x000000040c0672a4 */ /* 0x000fe2000f8e023f */
[----:B------:R-:W-:Y:S01]  /*5150*/  IMAD.SHL.U32 R46, R65, 0x8, RZ ;  /* 0x00000008412e7824 */ /* 0x000fe200078e00ff */
[----:B------:R-:W-:Y:S01]  /*5160*/  USEL UR7, UR7, URZ, !UP0 ;  /* 0x0000003f07077287 */ /* 0x000fe2000c000000 */
[----:B------:R-:W-:Y:S01]  /*5170*/  LEA.HI R119, R47, R62, RZ, 0x6 ;  /* 0x0000003e2f777211 */ /* 0x000fe200078f30ff */
[----:B------:R-:W-:Y:S01]  /*5180*/  UIMAD UR6, UR13, UR5, UR6 ;  /* 0x000000050d0672a4 */ /* 0x000fe2000f8e0206 */
[----:B-1----:R-:W-:Y:S01]  /*5190*/  @P1 IMAD.HI.U32 R3, R0, c[0x0][0x2c8], RZ ;  /* 0x0000b20000031a27 */ /* 0x002fe200078e00ff */
[----:B------:R-:W-:Y:S01]  /*51a0*/  UIMAD.WIDE.U32 UR18, UR13, UR4, UR8 ;  /* 0x000000040d1272a5 */ /* 0x000fe2000f8e0008 */
[----:B------:R-:W-:Y:S01]  /*51b0*/  LOP3.LUT R121, R121, 0x1c0, RZ, 0xc0, !PT ;  /* 0x000001c079797812 */ /* 0x000fe200078ec0ff */
[----:B------:R-:W-:Y:S01]  /*51c0*/  USEL UR8, UR21, URZ, !UP0 ;  /* 0x0000003f15087287 */ /* 0x000fe2000c000000 */
[----:B------:R-:W-:Y:S01]  /*51d0*/  IMAD.MOV.U32 R8, RZ, RZ, R0 ;  /* 0x000000ffff087224 */ /* 0x000fe200078e0000 */
[----:B------:R-:W-:Y:S01]  /*51e0*/  ULDC.64 UR4, c[0x0][0x1c0] ;  /* 0x0000700000047ab9 */ /* 0x000fe20000000a00 */
        /* <DEDUP_REMOVED lines=10> */
[----:B------:R-:W-:Y:S01]  /*5290*/  ULDC UR7, c[0x0][0x2c4] ;  /* 0x0000b10000077ab9 */ /* 0x000fe20000000800 */
[----:B------:R-:W-:Y:S01]  /*52a0*/  IMAD R4, R3, c[0x0][0x2c4], R0 ;  /* 0x0000b10003047a24 */ /* 0x000fe200078e0200 */
[----:B------:R-:W-:Y:S01]  /*52b0*/  UIADD3 UR5, UR9, UR5, URZ ;  /* 0x0000000509057290 */ /* 0x000fe2000fffe03f */
[----:B------:R-:W-:Y:S01]  /*52c0*/  IMAD.U32 R7, RZ, RZ, UR9 ;  /* 0x00000009ff077e24 */ /* 0x000fe2000f8e00ff */
[----:B------:R-:W-:Y:S01]  /*52d0*/  LOP3.LUT R3, R67, 0xfffffff0, RZ, 0xc0, !PT ;  /* 0xfffffff043037812 */ /* 0x000fe200078ec0ff */
[----:B------:R-:W-:Y:S01]  /*52e0*/  IMAD.U32 R6, RZ, RZ, UR8 ;  /* 0x00000008ff067e24 */ /* 0x000fe2000f8e00ff */
[----:B------:R-:W-:Y:S01]  /*52f0*/  UIMAD UR7, UR20, UR7, URZ ;  /* 0x00000007140772a4 */ /* 0x000fe2000f8e023f */
[----:B------:R-:W-:Y:S01]  /*5300*/  IMAD R5, R8, c[0x0][0x1b4], R5 ;  /* 0x00006d0008057a24 */ /* 0x000fe200078e0205 */
[----:B------:R-:W-:Y:S01]  /*5310*/  IADD3 R50, R46, 0xc0, RZ ;  /* 0x000000c02e327810 */ /* 0x000fe20007ffe0ff */
[----:B------:R-:W-:Y:S01]  /*5320*/  IMAD.U32 R7, RZ, RZ, UR5 ;  /* 0x00000005ff077e24 */ /* 0x000fe2000f8e00ff */
[----:B------:R-:W-:Y:S01]  /*5330*/  SHF.R.U32.HI R120, RZ, 0x3, R121 ;  /* 0x00000003ff787819 */ /* 0x000fe20000011679 */
[----:B------:R-:W-:Y:S01]  /*5340*/  IMAD.IADD R3, R62, 0x1, -R3 ;  /* 0x000000013e037824 */ /* 0x000fe200078e0a03 */
[----:B------:R-:W-:Y:S01]  /*5350*/  ISETP.GE.AND P4, PT, R46, c[0x0][0x198], PT ;  /* 0x000066002e007a0c */ /* 0x000fe20003f86270 */
[----:B------:R-:W-:Y:S01]  /*5360*/  IMAD.WIDE.U32 R8, R8, c[0x0][0x1b0], R6 ;  /* 0x00006c0008087a25 */ /* 0x000fe200078e0006 */
[----:B------:R-:W-:-:S02]  /*5370*/  SHF.R.S32.HI R7, RZ, 0x1f, R4 ;  /* 0x0000001fff077819 */ /* 0x000fc40000011404 */
[----:B------:R-:W-:Y:S01]  /*5380*/  SHF.R.S32.HI R44, RZ, 0x1f, R3 ;  /* 0x0000001fff2c7819 */ /* 0x000fe20000011403 */
[----:B------:R-:W-:Y:S01]  /*5390*/  IMAD.IADD R9, R9, 0x1, R5 ;  /* 0x0000000109097824 */ /* 0x000fe200078e0205 */
[----:B------:R-:W-:Y:S01]  /*53a0*/  IADD3 R6, R64, UR15, RZ ;  /* 0x0000000f40067c10 */ /* 0x000fe2000fffe0ff */
[----:B------:R-:W-:Y:S01]  /*53b0*/  IMAD R7, R7, c[0x0][0x1a8], RZ ;  /* 0x00006a0007077a24 */ /* 0x000fe200078e02ff */
[----:B------:R-:W-:Y:S01]  /*53c0*/  LEA.HI R44, R44, R3, RZ, 0x3 ;  /* 0x000000032c2c7211 */ /* 0x000fe200078f18ff */
[----:B------:R-:W-:Y:S01]  /*53d0*/  IMAD.SHL.U32 R119, R119, 0x8, RZ ;  /* 0x0000000877777824 */ /* 0x000fe200078e00ff */
[----:B------:R-:W-:Y:S01]  /*53e0*/  ISETP.GE.AND P6, PT, R6, UR7, PT ;  /* 0x0000000706007c0c */ /* 0x000fe2000bfc6270 */
[----:B------:R-:W-:Y:S01]  /*53f0*/  IMAD R7, R4, c[0x0][0x1ac], R7 ;  /* 0x00006b0004077a24 */ /* 0x000fe200078e0207 */
[----:B------:R-:W-:Y:S01]  /*5400*/  LOP3.LUT R0, R44, 0xfffffff8, RZ, 0xc0, !PT ;  /* 0xfffffff82c007812 */ /* 0x000fe200078ec0ff */
[----:B------:R-:W-:Y:S01]  /*5410*/  IMAD.WIDE.U32 R4, R4, c[0x0][0x1a8], R8 ;  /* 0x00006a0004047a25 */ /* 0x000fe200078e0008 */
[----:B------:R-:W-:-:S02]  /*5420*/  ISETP.GE.AND P3, PT, R60, c[0x0][0x198], PT ;  /* 0x000066003c007a0c */ /* 0x000fc40003f66270 */
[----:B------:R-:W-:Y:S01]  /*5430*/  ISETP.GE.AND P5, PT, R50, c[0x0][0x198], PT ;  /* 0x0000660032007a0c */ /* 0x000fe20003fa6270 */
[----:B------:R-:W-:Y:S01]  /*5440*/  IMAD.IADD R5, R5, 0x1, R7 ;  /* 0x0000000105057824 */ /* 0x000fe200078e0207 */
[C---:B------:R-:W-:Y:S01]  /*5450*/  LEA R14, P0, R4.reuse, c[0x0][0x160], 0x1 ;  /* 0x00005800040e7a11 */ /* 0x040fe200078008ff */
[----:B------:R-:W-:Y:S01]  /*5460*/  IMAD.IADD R0, R3, 0x1, -R0 ;  /* 0x0000000103007824 */ /* 0x000fe200078e0a00 */
[----:B------:R-:W-:Y:S02]  /*5470*/  LOP3.LUT R3, R121, 0x38, R46, 0xf8, !PT ;  /* 0x0000003879037812 */ /* 0x000fe400078ef82e */
[----:B------:R-:W-:Y:S01]  /*5480*/  LEA.HI.X R5, R4, c[0x0][0x164], R5, 0x1, P0 ;  /* 0x0000590004057a11 */ /* 0x000fe200000f0c05 */
[----:B------:R1:W4:Y:S01]  /*5490*/  SHFL.IDX PT, R12, R14, RZ, 0x181f ;  /* 0x00181fff0e0c7589 */ /* 0x00032200000e0000 */
[----:B------:R-:W-:Y:S02]  /*54a0*/  ISETP.GE.AND P0, PT, R51, c[0x0][0x198], PT ;  /* 0x0000660033007a0c */ /* 0x000fe40003f06270 */
[----:B------:R-:W-:Y:S01]  /*54b0*/  LOP3.LUT R4, R3, R120, RZ, 0x3c, !PT ;  /* 0x0000007803047212 */ /* 0x000fe200078e3cff */
[----:B------:R-:W-:Y:S01]  /*54c0*/  IMAD.MOV.U32 R3, RZ, RZ, 0x20 ;  /* 0x00000020ff037424 */ /* 0x000fe200078e00ff */
[----:B------:R-:W-:Y:S01]  /*54d0*/  LOP3.LUT R119, R119, 0xfffffe00, RZ, 0xc0, !PT ;  /* 0xfffffe0077777812 */ /* 0x000fe200078ec0ff */
[----:B---3--:R1:W3:Y:S01]  /*54e0*/  SHFL.IDX PT, R13, R5, RZ, 0x181f ;  /* 0x00181fff050d7589 */ /* 0x0082e200000e0000 */
[----:B------:R-:W-:-:S03]  /*54f0*/  P2R R11, PR, RZ, 0x40 ;  /* 0x00000040ff0b7803 */ /* 0x000fc60000000000 */
        /* <DEDUP_REMOVED lines=27> */
.L_x_673:
[----:B-1-34-:R-:W-:Y:S05]  /*56b0*/  BSYNC B0 ;  /* 0x0000000000007941 */ /* 0x01afea0003800000 */
.L_x_672:
        /* <DEDUP_REMOVED lines=26> */
.L_x_675:
[----:B------:R-:W-:Y:S05]  /*5860*/  BSYNC B0 ;  /* 0x0000000000007941 */ /* 0x000fea0003800000 */
.L_x_674:
[----:B------:R-:W-:Y:S01]  /*5870*/  IADD3 R4, R6, 0x40, RZ ;  /* 0x0000004006047810 */ /* 0x000fe20007ffe0ff */
[----:B--2---:R2:W4:Y:S01]  /*5880*/  SHFL.IDX PT, R17, R5, 0x2, 0x181f ;  /* 0x00581f0005117f89 */ /* 0x00452200000e0000 */
[----:B------:R-:W-:Y:S02]  /*5890*/  BSSY B0, `(.L_x_676) ;  /* 0x0000018000007945 */ /* 0x000fe40003800000 */
[----:B------:R-:W-:Y:S01]  /*58a0*/  ISETP.GE.AND P1, PT, R4, UR7, PT ;  /* 0x0000000704007c0c */ /* 0x000fe2000bf26270 */
[----:B------:R2:W1:Y:S03]  /*58b0*/  SHFL.IDX PT, R16, R14, 0x2, 0x181f ;  /* 0x00581f000e107f89 */ /* 0x00046600000e0000 */
[----:B------:R-:W-:-:S09]  /*58c0*/  P2R R4, PR, RZ, 0x2 ;  /* 0x00000002ff047803 */ /* 0x000fd20000000000 */
[----:B------:R-:W-:Y:S05]  /*58d0*/  @P1 BRA `(.L_x_677) ;  /* 0x0000013000001947 */ /* 0x000fea0003800000 */
[----:B------:R-:W-:Y:S01]  /*58e0*/  SHF.R.S32.HI R13, RZ, 0x1f, R60 ;  /* 0x0000001fff0d7819 */ /* 0x000fe2000001143c */
[----:B---3--:R-:W-:Y:S01]  /*58f0*/  IMAD.SHL.U32 R12, R61, 0x2, RZ ;  /* 0x000000023d0c7824 */ /* 0x008fe200078e00ff */
[----:B------:R-:W-:Y:S01]  /*5900*/  SHF.R.S32.HI R8, RZ, 0x1f, R51 ;  /* 0x0000001fff087819 */ /* 0x000fe20000011433 */
[----:B-1--4-:R-:W-:Y:S01]  /*5910*/  IMAD.WIDE R18, R46, 0x2, R16 ;  /* 0x000000022e127825 */ /* 0x012fe200078e0210 */
        /* <DEDUP_REMOVED lines=15> */
.L_x_677:
[----:B------:R-:W-:Y:S05]  /*5a10*/  BSYNC B0 ;  /* 0x0000000000007941 */ /* 0x000fea0003800000 */
.L_x_676:
[----:B------:R-:W-:Y:S01]  /*5a20*/  IADD3 R8, R6, 0x60, RZ ;  /* 0x0000006006087810 */ /* 0x000fe20007ffe0ff */
[----:B-1-3--:R-:W-:Y:S01]  /*5a30*/  SHFL.IDX PT, R12, R14, 0x3, 0x181f ;  /* 0x00781f000e0c7f89 */ /* 0x00afe200000e0000 */
[----:B------:R-:W-:Y:S01]  /*5a40*/  IMAD.MOV.U32 R219, RZ, RZ, c[0x0][0x2b8] ;  /* 0x0000ae00ffdb7624 */ /* 0x000fe200078e00ff */
[----:B------:R-:W-:Y:S01]  /*5a50*/  LOP3.LUT R7, R7, 0xfffffffe, RZ, 0xc0, !PT ;  /* 0xfffffffe07077812 */ /* 0x000fe200078ec0ff */
[----:B------:R-:W-:Y:S01]  /*5a60*/  USHF.R.S32.HI UR6, URZ, 0x1f, UR17 ;  /* 0x0000001f3f067899 */ /* 0x000fe20008011411 */
[----:B------:R-:W-:Y:S01]  /*5a70*/  ISETP.GE.AND P6, PT, R8, UR7, PT ;  /* 0x0000000708007c0c */ /* 0x000fe2000bfc6270 */
[----:B------:R1:W3:Y:S01]  /*5a80*/  SHFL.IDX PT, R13, R5, 0x3, 0x181f ;  /* 0x00781f00050d7f89 */ /* 0x0002e200000e0000 */
[----:B------:R-:W-:Y:S01]  /*5a90*/  ISETP.NE.AND P1, PT, R219, 0x1, PT ;  /* 0x00000001db00780c */ /* 0x000fe20003f25270 */
[----:B------:R-:W-:Y:S01]  /*5aa0*/  ULDC.64 UR4, c[0x0][0x2b0] ;  /* 0x0000ac0000047ab9 */ /* 0x000fe20000000a00 */
[----:B------:R-:W-:Y:S01]  /*5ab0*/  IMAD.MOV.U32 R221, RZ, RZ, RZ ;  /* 0x000000ffffdd7224 */ /* 0x000fe200078e00ff */
[----:B------:R-:W-:-:S02]  /*5ac0*/  UIMAD UR6, UR6, UR4, URZ ;  /* 0x00000004060672a4 */ /* 0x000fc4000f8e023f */
[----:B------:R-:W-:Y:S02]  /*5ad0*/  UIMAD.WIDE.U32 UR8, UR17, UR4, URZ ;  /* 0x00000004110872a5 */ /* 0x000fe4000f8e003f */
[----:B------:R-:W-:-:S03]  /*5ae0*/  UIMAD UR6, UR17, UR5, UR6 ;  /* 0x00000005110672a4 */ /* 0x000fc6000f8e0206 */
[----:B------:R-:W-:Y:S01]  /*5af0*/  ULDC.64 UR4, c[0x0][0x1e8] ;  /* 0x00007a0000047ab9 */ /* 0x000fe20000000a00 */
[----:B----4-:R-:W-:Y:S01]  /*5b00*/  @!P6 SHF.R.S32.HI R17, RZ, 0x1f, R60 ;  /* 0x0000001fff11e819 */ /* 0x010fe2000001143c */
[----:B------:R-:W-:Y:S01]  /*5b10*/  @!P6 IMAD.SHL.U32 R8, R61, 0x2, RZ ;  /* 0x000000023d08e824 */ /* 0x000fe200078e00ff */
[----:B------:R-:W-:Y:S01]  /*5b20*/  @!P6 SHF.R.S32.HI R10, RZ, 0x1f, R51 ;  /* 0x0000001fff0ae819 */ /* 0x000fe20000011433 */
[----:B------:R-:W-:Y:S01]  /*5b30*/  UIADD3 UR6, UR9, UR6, URZ ;  /* 0x0000000609067290 */ /* 0x000fe2000fffe03f */
[----:B------:R-:W-:Y:S02]  /*5b40*/  @!P6 LEA.HI R17, R17, R60, RZ, 0x3 ;  /* 0x0000003c1111e211 */ /* 0x000fe400078f18ff */
[----:B------:R-:W-:Y:S02]  /*5b50*/  @!P6 LEA.HI R15, R10, R51, RZ, 0x3 ;  /* 0x000000330a0fe211 */ /* 0x000fe400078f18ff */
[----:B------:R-:W-:Y:S02]  /*5b60*/  @!P6 LOP3.LUT R17, R17, 0xfffffff8, RZ, 0xc0, !PT ;  /* 0xfffffff81111e812 */ /* 0x000fe400078ec0ff */
[----:B------:R-:W-:Y:S01]  /*5b70*/  @!P6 LOP3.LUT R15, R15, 0xfffffff8, RZ, 0xc0, !PT ;  /* 0xfffffff80f0fe812 */ /* 0x000fe200078ec0ff */
[----:B-12---:R-:W-:Y:S01]  /*5b80*/  IMAD.U32 R5, RZ, RZ, UR10 ;  /* 0x0000000aff057e24 */ /* 0x006fe2000f8e00ff */
[----:B------:R-:W-:Y:S01]  /*5b90*/  @P1 LOP3.LUT R7, R7, 0x1, RZ, 0xfc, !PT ;  /* 0x0000000107071812 */ /* 0x000fe200078efcff */
[----:B---3--:R-:W-:-:S04]  /*5ba0*/  @!P6 IMAD.WIDE R18, R46, 0x2, R12 ;  /* 0x000000022e12e825 */ /* 0x008fc800078e020c */
[----:B------:R-:W-:Y:S01]  /*5bb0*/  IMAD R222, R5, 0x20, R220 ;  /* 0x0000002005de7824 */ /* 0x000fe200078e02dc */
[----:B------:R-:W-:Y:S01]  /*5bc0*/  @!P6 SHF.R.S32.HI R5, RZ, 0x1f, R50 ;  /* 0x0000001fff05e819 */ /* 0x000fe20000011432 */
[--C-:B------:R-:W-:Y:S01]  /*5bd0*/  @!P6 IMAD.WIDE R16, R17, 0x2, R12.reuse ;  /* 0x000000021110e825 */ /* 0x100fe200078e020c */
[----:B------:R-:W-:Y:S01]  /*5be0*/  @!PT LDS RZ, [RZ] ;  /* 0x00000000fffff984 */ /* 0x000fe20000000800 */
[----:B------:R1:W-:Y:S02]  /*5bf0*/  @!P6 LDGSTS.E.BYPASS.LTC128B.128 [R8+0x13080], [R18.64], !P4 ;  /* 0x130800001208efae */ /* 0x0003e4000e101d58 */
[----:B------:R-:W-:Y:S01]  /*5c00*/  @!P6 LEA.HI R5, R5, R50, RZ, 0x3 ;  /* 0x000000320505e211 */ /* 0x000fe200078f18ff */
[----:B------:R-:W-:Y:S01]  /*5c10*/  @!P6 IMAD.WIDE R14, R15, 0x2, R12 ;  /* 0x000000020f0ee825 */ /* 0x000fe200078e020c */
[----:B------:R-:W-:Y:S01]  /*5c20*/  IADD3 R222, R222, -0x20, RZ ;  /* 0xffffffe0dede7810 */ /* 0x000fe20007ffe0ff */
[----:B------:R1:W-:Y:S01]  /*5c30*/  @!P6 LDGSTS.E.BYPASS.LTC128B.128 [R8+0x17080], [R16.64], !P3 ;  /* 0x170800001008efae */ /* 0x0003e2000d901d58 */
[----:B------:R-:W-:-:S03]  /*5c40*/  @!P6 LOP3.LUT R7, R5, 0xfffffff8, RZ, 0xc0, !PT ;  /* 0xfffffff80507e812 */ /* 0x000fc600078ec0ff */
[----:B------:R2:W-:Y:S01]  /*5c50*/  @!P6 LDGSTS.E.BYPASS.LTC128B.128 [R8+0x1b080], [R14.64], !P0 ;  /* 0x1b0800000e08efae */ /* 0x0005e2000c101d58 */
[C---:B------:R-:W-:Y:S01]  /*5c60*/  ISETP.GE.AND P0, PT, R222.reuse, UR11, PT ;  /* 0x0000000bde007c0c */ /* 0x040fe2000bf06270 */
[----:B------:R-:W-:Y:S01]  /*5c70*/  @!P6 IMAD.WIDE R12, R7, 0x2, R12 ;  /* 0x00000002070ce825 */ /* 0x000fe200078e020c */
[----:B------:R-:W-:Y:S02]  /*5c80*/  IADD3 R222, R222, UR16, RZ ;  /* 0x00000010dede7c10 */ /* 0x000fe4000fffe0ff */
[----:B------:R-:W-:Y:S02]  /*5c90*/  ISETP.GT.OR P0, PT, R220, 0x1f, P0 ;  /* 0x0000001fdc00780c */ /* 0x000fe40000704670 */
[----:B------:R3:W-:Y:S01]  /*5ca0*/  @!P6 LDGSTS.E.BYPASS.LTC128B.128 [R8+0x1f080], [R12.64], !P5 ;  /* 0x1f0800000c08efae */ /* 0x0007e2000e901d58 */
[----:B------:R-:W-:-:S03]  /*5cb0*/  @P1 IMAD.HI.U32 R10, R222, c[0x0][0x2bc], RZ ;  /* 0x0000af00de0a1a27 */ /* 0x000fc600078e00ff */
[----:B------:R-:W0:Y:S01]  /*5cc0*/  LDGDEPBAR ;  /* 0x00000000000079af */ /* 0x000e220000000000 */
[----:B------:R-:W-:Y:S01]  /*5cd0*/  IMAD.MOV.U32 R5, RZ, RZ, R222 ;  /* 0x000000ffff057224 */ /* 0x000fe200078e00de */
[----:B------:R-:W-:-:S05]  /*5ce0*/  @P1 SHF.R.U32.HI R5, RZ, c[0x0][0x2c0], R10 ;  /* 0x0000b000ff051a19 */ /* 0x000fca000001160a */
[----:B------:R-:W-:-:S04]  /*5cf0*/  @!P0 IADD3 R10, P1, R5, UR8, RZ ;  /* 0x00000008050a8c10 */ /* 0x000fc8000ff3e0ff */
[----:B------:R-:W-:Y:S02]  /*5d00*/  @!P0 LEA.HI.X.SX32 R7, R5, UR6, 0x1, P1 ;  /* 0x0000000605078c11 */ /* 0x000fe400088f0eff */
[----:B--2---:R-:W-:-:S04]  /*5d10*/  @!P0 LEA R14, P1, R10, c[0x0][0x2a0], 0x2 ;  /* 0x0000a8000a0e8a11 */ /* 0x004fc800078210ff */
        /* <DEDUP_REMOVED lines=10> */
[----:B------:R-:W-:Y:S01]  /*5dc0*/  ULEA UR22, UR10, 0xffffffe0, 0x5 ;  /* 0xffffffe00a167891 */ /* 0x000fe2000f8e283f */
[----:B---3--:R-:W-:Y:S01]  /*5dd0*/  IMAD.WIDE.U32 R12, R222, c[0x0][0x1e0], RZ ;  /* 0x00007800de0c7a25 */ /* 0x008fe200078e00ff */
[----:B------:R-:W-:Y:S01]  /*5de0*/  SHF.R.S32.HI R66, RZ, 0x1f, R222 ;  /* 0x0000001fff427819 */ /* 0x000fe200000114de */
[----:B------:R-:W-:Y:S01]  /*5df0*/  UIADD3 UR17, UR19, UR17, URZ ;  /* 0x0000001113117290 */ /* 0x000fe2000fffe03f */
[----:B------:R-:W-:Y:S01]  /*5e00*/  ISETP.GE.AND P3, PT, R51, c[0x0][0x1d4], PT ;  /* 0x0000750033007a0c */ /* 0x000fe20003f66270 */
[----:B------:R-:W-:Y:S01]  /*5e10*/  UIADD3 UR22, UR11, -UR22, URZ ;  /* 0x800000160b167290 */ /* 0x000fe2000fffe03f */
[----:B------:R-:W-:Y:S01]  /*5e20*/  ISETP.GE.AND P2, PT, R50, c[0x0][0x1d4], PT ;  /* 0x0000750032007a0c */ /* 0x000fe20003f46270 */
[----:B------:R-:W-:Y:S01]  /*5e30*/  IMAD R5, R66, c[0x0][0x1e0], RZ ;  /* 0x0000780042057a24 */ /* 0x000fe200078e02ff */
[----:B------:R-:W-:Y:S01]  /*5e40*/  ULDC.64 UR4, c[0x0][0x210] ;  /* 0x0000840000047ab9 */ /* 0x000fe20000000a00 */
[----:B------:R-:W-:Y:S01]  /*5e50*/  LEA.HI R49, R47, R62, RZ, 0x5 ;  /* 0x0000003e2f317211 */ /* 0x000fe200078f28ff */
[----:B------:R-:W-:Y:S01]  /*5e60*/  UIMAD UR12, UR12, UR4, URZ ;  /* 0x000000040c0c72a4 */ /* 0x000fe2000f8e023f */
[----:B------:R-:W-:Y:S01]  /*5e70*/  IMAD R5, R222, c[0x0][0x1e4], R5 ;  /* 0x00007900de057a24 */ /* 0x000fe200078e0205 */
[----:B------:R-:W-:Y:S01]  /*5e80*/  IADD3 R10, -R64, UR22, RZ ;  /* 0x00000016400a7c10 */ /* 0x000fe2000fffe1ff */
[----:B------:R-:W-:Y:S01]  /*5e90*/  UIMAD.WIDE.U32 UR26, UR13, UR4, URZ ;  /* 0x000000040d1a72a5 */ /* 0x000fe2000f8e003f */
[----:B------:R-:W-:Y:S01]  /*5ea0*/  SHF.R.S32.HI R48, RZ, 0x5, R49 ;  /* 0x00000005ff307819 */ /* 0x000fe20000011431 */
[----:B------:R-:W-:Y:S01]  /*5eb0*/  IMAD.IADD R13, R13, 0x1, R5 ;  /* 0x000000010d0d7824 */ /* 0x000fe200078e0205 */
[----:B------:R-:W-:Y:S01]  /*5ec0*/  UIMAD UR12, UR13, UR5, UR12 ;  /* 0x000000050d0c72a4 */ /* 0x000fe2000f8e020c */
[----:B------:R-:W-:-:S03]  /*5ed0*/  IMAD.U32 R5, RZ, RZ, UR13 ;  /* 0x0000000dff057e24 */ /* 0x000fc6000f8e00ff */
[----:B------:R-:W-:Y:S01]  /*5ee0*/  UIADD3 UR12, UR27, UR12, URZ ;  /* 0x0000000c1b0c7290 */ /* 0x000fe2000fffe03f */
[----:B--2---:R-:W-:Y:S01]  /*5ef0*/  SHF.R.S32.HI R45, RZ, 0x1f, R221 ;  /* 0x0000001fff2d7819 */ /* 0x004fe200000114dd */
[----:B------:R-:W-:-:S04]  /*5f00*/  IMAD.WIDE.U32 R12, R221, c[0x0][0x1f0], R12 ;  /* 0x00007c00dd0c7a25 */ /* 0x000fc800078e000c */
[----:B-1----:R-:W-:Y:S02]  /*5f10*/  IMAD R8, R45, c[0x0][0x1f0], RZ ;  /* 0x00007c002d087a24 */ /* 0x002fe400078e02ff */
        /* <DEDUP_REMOVED lines=9> */
[----:B------:R-:W-:Y:S02]  /*5fb0*/  LEA.HI.X R13, R8, c[0x0][0x1cc], R7, 0x1, P1 ;  /* 0x00007300080d7a11 */ /* 0x000fe400008f0c07 */
[----:B------:R-:W-:-:S04]  /*5fc0*/  ISETP.GT.AND P1, PT, R220, 0x1f, PT ;  /* 0x0000001fdc00780c */ /* 0x000fc80003f24270 */
[----:B------:R-:W1:Y:S05]  /*5fd0*/  SHFL.IDX PT, R13, R13, RZ, 0x181f ;  /* 0x00181fff0d0d7589 */ /* 0x000e6a00000e0000 */
[----:B------:R-:W-:Y:S02]  /*5fe0*/  @P0 SHF.R.S32.HI R7, RZ, 0x1f, R60 ;  /* 0x0000001fff070819 */ /* 0x000fe4000001143c */
[----:B------:R-:W-:Y:S02]  /*5ff0*/  @P0 SHF.R.S32.HI R10, RZ, 0x1f, R51 ;  /* 0x0000001fff0a0819 */ /* 0x000fe40000011433 */
[----:B------:R-:W-:Y:S02]  /*6000*/  @P0 SHF.R.S32.HI R5, RZ, 0x1f, R50 ;  /* 0x0000001fff050819 */ /* 0x000fe40000011432 */
[----:B------:R-:W-:-:S02]  /*6010*/  @P0 LEA.HI R8, R7, R60, RZ, 0x3 ;  /* 0x0000003c07080211 */ /* 0x000fc400078f18ff */
[----:B------:R-:W-:Y:S01]  /*6020*/  @P0 LEA.HI R7, R10, R51, RZ, 0x3 ;  /* 0x000000330a070211 */ /* 0x000fe200078f18ff */
[----:B------:R-:W-:Y:S01]  /*6030*/  @P0 IMAD.SHL.U32 R10, R61, 0x2, RZ ;  /* 0x000000023d0a0824 */ /* 0x000fe200078e00ff */
        /* <DEDUP_REMOVED lines=18> */
.L_x_678:
        /* <DEDUP_REMOVED lines=30> */
[----:B------:R-:W-:Y:S01]  /*6340*/  @P0 SHF.R.U32.HI R5, RZ, c[0x0][0x2cc], R6 ;  /* 0x0000b300ff050a19 */ /* 0x000fe20000011606 */
[----:B------:R-:W-:-:S03]  /*6350*/  IMAD.MOV.U32 R6, RZ, RZ, R14 ;  /* 0x000000ffff067224 */ /* 0x000fc600078e000e */
[----:B------:R-:W-:Y:S01]  /*6360*/  SHF.R.S32.HI R8, RZ, 0x1f, R5 ;  /* 0x0000001fff087819 */ /* 0x000fe20000011405 */
[----:B------:R-:W-:-:S04]  /*6370*/  IMAD.WIDE.U32 R6, R5, c[0x0][0x280], R6 ;  /* 0x0000a00005067a25 */ /* 0x000fc800078e0006 */
[C---:B------:R-:W-:Y:S02]  /*6380*/  IMAD R10, R8.reuse, c[0x0][0x280], RZ ;  /* 0x0000a000080a7a24 */ /* 0x040fe400078e02ff */
[----:B------:R-:W-:Y:S02]  /*6390*/  IMAD R8, R8, c[0x0][0x290], RZ ;  /* 0x0000a40008087a24 */ /* 0x000fe400078e02ff */
[C---:B------:R-:W-:Y:S02]  /*63a0*/  IMAD R10, R5.reuse, c[0x0][0x284], R10 ;  /* 0x0000a100050a7a24 */ /* 0x040fe400078e020a */
[----:B------:R-:W-:-:S03]  /*63b0*/  IMAD.WIDE.U32 R16, R5, c[0x0][0x290], R16 ;  /* 0x0000a40005107a25 */ /* 0x000fc600078e0010 */
[----:B------:R-:W-:Y:S01]  /*63c0*/  IADD3 R14, R7, R10, RZ ;  /* 0x0000000a070e7210 */ /* 0x000fe20007ffe0ff */
[----:B------:R-:W-:Y:S01]  /*63d0*/  IMAD R13, R5, c[0x0][0x294], R8 ;  /* 0x0000a500050d7a24 */ /* 0x000fe200078e0208 */
[----:B------:R-:W-:-:S04]  /*63e0*/  LEA R10, P0, R6, c[0x0][0x270], 0x1 ;  /* 0x00009c00060a7a11 */ /* 0x000fc800078008ff */
[----:B------:R-:W-:Y:S01]  /*63f0*/  LEA.HI.X R14, R6, c[0x0][0x274], R14, 0x1, P0 ;  /* 0x00009d00060e7a11 */ /* 0x000fe200000f0c0e */
[----:B------:R1:W2:Y:S01]  /*6400*/  SHFL.IDX PT, R18, R10, RZ, 0x181f ;  /* 0x00181fff0a127589 */ /* 0x0002a200000e0000 */
[----:B------:R-:W-:Y:S02]  /*6410*/  IADD3 R13, R17, R13, RZ ;  /* 0x0000000d110d7210 */ /* 0x000fe40007ffe0ff */
[C---:B------:R-:W-:Y:S01]  /*6420*/  LEA R8, P0, R16.reuse, c[0x0][0x288], 0x1 ;  /* 0x0000a20010087a11 */ /* 0x040fe200078008ff */
[----:B------:R1:W3:Y:S03]  /*6430*/  SHFL.IDX PT, R19, R14, RZ, 0x181f ;  /* 0x00181fff0e137589 */ /* 0x0002e600000e0000 */
[----:B------:R-:W-:Y:S02]  /*6440*/  LEA.HI.X R13, R16, c[0x0][0x28c], R13, 0x1, P0 ;  /* 0x0000a300100d7a11 */ /* 0x000fe400000f0c0d */
[----:B------:R-:W-:Y:S01]  /*6450*/  ISETP.NE.AND P0, PT, R11, RZ, PT ;  /* 0x000000ff0b00720c */ /* 0x000fe20003f05270 */
[----:B------:R1:W4:Y:S04]  /*6460*/  SHFL.IDX PT, R16, R8, RZ, 0x181f ;  /* 0x00181fff08107589 */ /* 0x00032800000e0000 */
[----:B------:R1:W1:Y:S08]  /*6470*/  SHFL.IDX PT, R17, R13, RZ, 0x181f ;  /* 0x00181fff0d117589 */ /* 0x00027000000e0000 */
        /* <DEDUP_REMOVED lines=41> */
.L_x_682:
[----:B------:R-:W-:Y:S05]  /*6710*/  BSYNC B0 ;  /* 0x0000000000007941 */ /* 0x000fea0003800000 */
.L_x_681:
        /* <DEDUP_REMOVED lines=78> */
.L_x_684:
[----:B------:R-:W-:Y:S05]  /*6c00*/  BSYNC B0 ;  /* 0x0000000000007941 */ /* 0x000fea0003800000 */
.L_x_683:
        /* <DEDUP_REMOVED lines=80> */
.L_x_686:
[----:B------:R-:W-:Y:S05]  /*7110*/  BSYNC B0 ;  /* 0x0000000000007941 */ /* 0x000fea0003800000 */
.L_x_685:
        /* <DEDUP_REMOVED lines=77> */
.L_x_688:
[----:B------:R-:W-:Y:S05]  /*75f0*/  BSYNC B0 ;  /* 0x0000000000007941 */ /* 0x000fea0003800000 */
.L_x_687:
        /* <DEDUP_REMOVED lines=79> */
.L_x_692:
[----:B------:R-:W-:Y:S05]  /*7af0*/  BSYNC B0 ;  /* 0x0000000000007941 */ /* 0x000fea0003800000 */
.L_x_691:
        /* <DEDUP_REMOVED lines=46> */
.L_x_694:
[----:B------:R-:W-:Y:S05]  /*7de0*/  BSYNC B0 ;  /* 0x0000000000007941 */ /* 0x000fea0003800000 */
.L_x_693:
        /* <DEDUP_REMOVED lines=46> */
.L_x_696:
[----:B------:R-:W-:Y:S05]  /*80d0*/  BSYNC B0 ;  /* 0x0000000000007941 */ /* 0x000fea0003800000 */
.L_x_695:
        /* <DEDUP_REMOVED lines=45> */
.L_x_690:
[----:B------:R-:W-:Y:S05]  /*83b0*/  BSYNC B1 ;  /* 0x0000000000017941 */ /* 0x000fea0003800000 */
.L_x_689:
        /* <DEDUP_REMOVED lines=49> */
.L_x_700:
[----:B------:R-:W-:Y:S05]  /*86d0*/  BSYNC B0 ;  /* 0x0000000000007941 */ /* 0x000fea0003800000 */
.L_x_699:
        /* <DEDUP_REMOVED lines=46> */
.L_x_702:
[----:B------:R-:W-:Y:S05]  /*89c0*/  BSYNC B0 ;  /* 0x0000000000007941 */ /* 0x000fea0003800000 */
.L_x_701:
        /* <DEDUP_REMOVED lines=46> */
.L_x_704:
[----:B------:R-:W-:Y:S05]  /*8cb0*/  BSYNC B0 ;  /* 0x0000000000007941 */ /* 0x000fea0003800000 */
.L_x_703:
        /* <DEDUP_REMOVED lines=45> */
.L_x_698:
[----:B------:R-:W-:Y:S05]  /*8f90*/  BSYNC B1 ;  /* 0x0000000000017941 */ /* 0x000fea0003800000 */
.L_x_697:
        /* <DEDUP_REMOVED lines=49> */
.L_x_708:
[----:B------:R-:W-:Y:S05]  /*92b0*/  BSYNC B0 ;  /* 0x0000000000007941 */ /* 0x000fea0003800000 */
.L_x_707:
        /* <DEDUP_REMOVED lines=46> */
.L_x_710:
[----:B------:R-:W-:Y:S05]  /*95a0*/  BSYNC B0 ;  /* 0x0000000000007941 */ /* 0x000fea0003800000 */
.L_x_709:
        /* <DEDUP_REMOVED lines=46> */
.L_x_712:
[----:B------:R-:W-:Y:S05]  /*9890*/  BSYNC B0 ;  /* 0x0000000000007941 */ /* 0x000fea0003800000 */
.L_x_711:
        /* <DEDUP_REMOVED lines=45> */
.L_x_706:
[----:B------:R-:W-:Y:S05]  /*9b70*/  BSYNC B1 ;  /* 0x0000000000017941 */ /* 0x000fea0003800000 */
.L_x_705:
        /* <DEDUP_REMOVED lines=48> */
.L_x_715:
[----:B------:R-:W-:Y:S05]  /*9e80*/  BSYNC B0 ;  /* 0x0000000000007941 */ /* 0x000fea0003800000 */
.L_x_714:
        /* <DEDUP_REMOVED lines=46> */
.L_x_717:
[----:B------:R-:W-:Y:S05]  /*a170*/  BSYNC B0 ;  /* 0x0000000000007941 */ /* 0x000fea0003800000 */
.L_x_716:
        /* <DEDUP_REMOVED lines=46> */
.L_x_719:
[----:B------:R-:W-:Y:S05]  /*a460*/  BSYNC B0 ;  /* 0x0000000000007941 */ /* 0x000fea0003800000 */
.L_x_718:
        /* <DEDUP_REMOVED lines=46> */
.L_x_680:
[----:B------:R-:W-:Y:S01]  /*a750*/  PLOP3.LUT P0, PT, PT, PT, UP2, 0x80, 0x0 ;  /* 0x000000000000781c */ /* 0x000fe20003f0f028 */
[----:B------:R-:W-:Y:S01]  /*a760*/  IMAD.MOV.U32 R15, RZ, RZ, R7 ;  /* 0x000000ffff0f7224 */ /* 0x000fe200078e0007 */
[----:B------:R-:W-:Y:S01]  /*a770*/  MOV R13, R17 ;  /* 0x00000011000d7202 */ /* 0x000fe20000000f00 */
        /* <DEDUP_REMOVED lines=18> */
[C---:B------:R-:W-:Y:S02]  /*a8a0*/  IMAD R6, R5.reuse, c[0x0][0x284], R6 ;  /* 0x0000a10005067a24 */ /* 0x040fe400078e0206 */
[----:B------:R-:W-:-:S04]  /*a8b0*/  IMAD.WIDE.U32 R12, R5, c[0x0][0x290], R12 ;  /* 0x0000a400050c7a25 */ /* 0x000fc800078e000c */
[----:B------:R-:W-:Y:S02]  /*a8c0*/  IMAD.IADD R6, R15, 0x1, R6 ;  /* 0x000000010f067824 */ /* 0x000fe400078e0206 */
[----:B------:R-:W-:-:S03]  /*a8d0*/  IMAD R5, R5, c[0x0][0x294], R8 ;  /* 0x0000a50005057a24 */ /* 0x000fc600078e0208 */
[----:B------:R-:W-:Y:S01]  /*a8e0*/  LEA.HI.X R6, R14, c[0x0][0x274], R6, 0x1, P0 ;  /* 0x00009d000e067a11 */ /* 0x000fe200000f0c06 */
[----:B------:R-:W-:Y:S01]  /*a8f0*/  IMAD.IADD R5, R13, 0x1, R5 ;  /* 0x000000010d057824 */ /* 0x000fe200078e0205 */
[C---:B------:R-:W-:Y:S01]  /*a900*/  LEA R8, P0, R12.reuse, c[0x0][0x288], 0x1 ;  /* 0x0000a2000c087a11 */ /* 0x040fe200078008ff */
[----:B------:R1:W2:Y:S03]  /*a910*/  SHFL.IDX PT, R14, R7, RZ, 0x181f ;  /* 0x00181fff070e7589 */ /* 0x0002a600000e0000 */
[----:B------:R-:W-:Y:S01]  /*a920*/  LEA.HI.X R5, R12, c[0x0][0x28c], R5, 0x1, P0 ;  /* 0x0000a3000c057a11 */ /* 0x000fe200000f0c05 */
[----:B------:R1:W3:Y:S01]  /*a930*/  SHFL.IDX PT, R15, R6, RZ, 0x181f ;  /* 0x00181fff060f7589 */ /* 0x0002e200000e0000 */
[----:B------:R-:W-:-:S03]  /*a940*/  ISETP.NE.AND P0, PT, R11, RZ, PT ;  /* 0x000000ff0b00720c */ /* 0x000fc60003f05270 */
[----:B------:R1:W4:Y:S04]  /*a950*/  SHFL.IDX PT, R12, R8, RZ, 0x181f ;  /* 0x00181fff080c7589 */ /* 0x00032800000e0000 */
[----:B------:R1:W1:Y:S06]  /*a960*/  SHFL.IDX PT, R13, R5, RZ, 0x181f ;  /* 0x00181fff050d7589 */ /* 0x00026c00000e0000 */
[----:B------:R-:W-:Y:S05]  /*a970*/  @P0 BRA `(.L_x_721) ;  /* 0x0000015000000947 */ /* 0x000fea0003800000 */
[----:B------:R-:W-:Y:S01]  /*a980*/  ISETP.GE.AND P0, PT, R46, c[0x0][0x27c], PT ;  /* 0x00009f002e007a0c */ /* 0x000fe20003f06270 */
[----:B------:R-:W-:Y:S01]  /*a990*/  CS2R R106, SRZ ;  /* 0x00000000006a7805 */ /* 0x000fe2000001ff00 */
[----:B------:R-:W-:Y:S01]  /*a9a0*/  CS2R R104, SRZ ;  /* 0x0000000000687805 */ /* 0x000fe2000001ff00 */
[----:B------:R-:W-:Y:S01]  /*a9b0*/  CS2R R102, SRZ ;  /* 0x0000000000667805 */ /* 0x000fe2000001ff00 */
[----:B------:R-:W-:-:S09]  /*a9c0*/  CS2R R100, SRZ ;  /* 0x0000000000647805 */ /* 0x000fd2000001ff00 */
[----:B--23--:R-:W-:-:S04]  /*a9d0*/  @!P0 IMAD.WIDE R18, R46, 0x2, R14 ;  /* 0x000000022e128825 */ /* 0x00cfc800078e020e */
        /* <DEDUP_REMOVED lines=15> */
.L_x_721:
[----:B------:R-:W-:Y:S05]  /*aad0*/  BSYNC B0 ;  /* 0x0000000000007941 */ /* 0x000fea0003800000 */
.L_x_720:
[----:B------:R-:W-:Y:S01]  /*aae0*/  ISETP.NE.AND P0, PT, R9, RZ, PT ;  /* 0x000000ff0900720c */ /* 0x000fe20003f05270 */
[----:B-1---5:R-:W-:Y:S01]  /*aaf0*/  IMAD.MOV.U32 R10, RZ, RZ, R88 ;  /* 0x000000ffff0a7224 */ /* 0x022fe200078e0058 */
[----:B------:R-:W-:Y:S01]  /*ab00*/  MOV R9, R89 ;  /* 0x0000005900097202 */ /* 0x000fe20000000f00 */
[----:B----4-:R-:W-:Y:S01]  /*ab10*/  IMAD.MOV.U32 R12, RZ, RZ, R90 ;  /* 0x000000ffff0c7224 */ /* 0x010fe200078e005a */
[----:B---3--:R-:W-:Y:S01]  /*ab20*/  MOV R15, R87 ;  /* 0x00000057000f7202 */ /* 0x008fe20000000f00 */
[----:B------:R-:W-:Y:S01]  /*ab30*/  IMAD.MOV.U32 R11, RZ, RZ, R91 ;  /* 0x000000ffff0b7224 */ /* 0x000fe200078e005b */
[----:B------:R-:W-:Y:S01]  /*ab40*/  PRMT R117, R9, 0x5410, R10 ;  /* 0x0000541009757816 */ /* 0x000fe2000000000a */
[----:B------:R-:W-:Y:S01]  /*ab50*/  IMAD.MOV.U32 R9, RZ, RZ, R105 ;  /* 0x000000ffff097224 */ /* 0x000fe200078e0069 */
[----:B------:R-:W-:Y:S01]  /*ab60*/  MOV R10, R104 ;  /* 0x00000068000a7202 */ /* 0x000fe20000000f00 */
[----:B------:R-:W-:Y:S01]  /*ab70*/  IMAD.MOV.U32 R16, RZ, RZ, R86 ;  /* 0x000000ffff107224 */ /* 0x000fe200078e0056 */
[----:B------:R-:W-:Y:S01]  /*ab80*/  PRMT R118, R11, 0x5410, R12 ;  /* 0x000054100b767816 */ /* 0x000fe2000000000c */
[----:B--2---:R-:W-:Y:S01]  /*ab90*/  IMAD.MOV.U32 R14, RZ, RZ, R84 ;  /* 0x000000ffff0e7224 */ /* 0x004fe200078e0054 */
[----:B------:R-:W-:Y:S01]  /*aba0*/  PRMT R127, R9, 0x5410, R10 ;  /* 0x00005410097f7816 */ /* 0x000fe2000000000a */
[----:B------:R-:W-:Y:S01]  /*abb0*/  IMAD.MOV.U32 R9, RZ, RZ, R85 ;  /* 0x000000ffff097224 */ /* 0x000fe200078e0055 */
[----:B------:R-:W-:Y:S01]  /*abc0*/  PRMT R116, R15, 0x5410, R16 ;  /* 0x000054100f747816 */ /* 0x000fe20000000010 */
        /* <DEDUP_REMOVED lines=8> */
[----:B------:R1:W2:Y:S01]  /*ac50*/  SHFL.IDX PT, R13, R6, 0x1, 0x181f ;  /* 0x00381f00060d7f89 */ /* 0x0002a200000e0000 */
[----:B------:R-:W-:Y:S01]  /*ac60*/  BSSY B0, `(.L_x_722) ;  /* 0x0000023000007945 */ /* 0x000fe20003800000 */
[----:B------:R-:W-:Y:S01]  /*ac70*/  PRMT R126, R15, 0x5410, R16 ;  /* 0x000054100f7e7816 */ /* 0x000fe20000000010 */
[----:B------:R-:W-:Y:S01]  /*ac80*/  CS2R R56, SRZ ;  /* 0x0000000000387805 */ /* 0x000fe2000001ff00 */
[----:B------:R1:W3:Y:S01]  /*ac90*/  SHFL.IDX PT, R12, R7, 0x1, 0x181f ;  /* 0x00381f00070c7f89 */ /* 0x0002e200000e0000 */
[----:B------:R-:W-:Y:S01]  /*aca0*/  PRMT R125, R9, 0x5410, R14 ;  /* 0x00005410097d7816 */ /* 0x000fe2000000000e */
[----:B------:R-:W-:Y:S01]  /*acb0*/  CS2R R74, SRZ ;  /* 0x00000000004a7805 */ /* 0x000fe2000001ff00 */
[----:B------:R-:W-:Y:S01]  /*acc0*/  CS2R R72, SRZ ;  /* 0x0000000000487805 */ /* 0x000fe2000001ff00 */
[----:B------:R1:W4:Y:S01]  /*acd0*/  SHFL.IDX PT, R11, R5, 0x1, 0x181f ;  /* 0x00381f00050b7f89 */ /* 0x00032200000e0000 */
[----:B------:R-:W-:Y:S01]  /*ace0*/  CS2R R54, SRZ ;  /* 0x0000000000367805 */ /* 0x000fe2000001ff00 */
[----:B------:R-:W-:Y:S01]  /*acf0*/  CS2R R52, SRZ ;  /* 0x0000000000347805 */ /* 0x000fe2000001ff00 */
[----:B------:R-:W-:Y:S01]  /*ad00*/  CS2R R70, SRZ ;  /* 0x0000000000467805 */ /* 0x000fe2000001ff00 */
[----:B------:R1:W1:Y:S01]  /*ad10*/  SHFL.IDX PT, R10, R8, 0x1, 0x181f ;  /* 0x00381f00080a7f89 */ /* 0x00026200000e0000 */
[----:B------:R-:W-:Y:S01]  /*ad20*/  CS2R R68, SRZ ;  /* 0x0000000000447805 */ /* 0x000fe2000001ff00 */
        /* <DEDUP_REMOVED lines=22> */
.L_x_723:
[----:B------:R-:W-:Y:S05]  /*ae90*/  BSYNC B0 ;  /* 0x0000000000007941 */ /* 0x000fea0003800000 */
.L_x_722:
[----:B------:R-:W-:Y:S01]  /*aea0*/  ISETP.NE.AND P0, PT, R4, RZ, PT ;  /* 0x000000ff0400720c */ /* 0x000fe20003f05270 */
[----:B-1--45:R-:W-:Y:S01]  /*aeb0*/  IMAD.MOV.U32 R11, RZ, RZ, R58 ;  /* 0x000000ffff0b7224 */ /* 0x032fe200078e003a */
[----:B------:R-:W-:Y:S01]  /*aec0*/  MOV R4, R57 ;  /* 0x0000003900047202 */ /* 0x000fe20000000f00 */
[----:B------:R-:W-:Y:S01]  /*aed0*/  IMAD.MOV.U32 R10, RZ, RZ, R59 ;  /* 0x000000ffff0a7224 */ /* 0x000fe200078e003b */
[----:B------:R1:W4:Y:S01]  /*aee0*/  SHFL.IDX PT, R15, R6, 0x2, 0x181f ;  /* 0x00581f00060f7f89 */ /* 0x00032200000e0000 */
        /* <DEDUP_REMOVED lines=9> */
[----:B------:R1:W3:Y:S01]  /*af80*/  SHFL.IDX PT, R14, R7, 0x2, 0x181f ;  /* 0x00581f00070e7f89 */ /* 0x0002e200000e0000 */
        /* <DEDUP_REMOVED lines=14> */
[----:B---3--:R1:W3:Y:S01]  /*b070*/  SHFL.IDX PT, R12, R8, 0x2, 0x181f ;  /* 0x00581f00080c7f89 */ /* 0x0082e200000e0000 */
        /* <DEDUP_REMOVED lines=10> */
[----:B----4-:R-:W-:Y:S01]  /*b120*/  ISETP.GE.AND P0, PT, R46, c[0x0][0x27c], PT ;  /* 0x00009f002e007a0c */ /* 0x010fe20003f06270 */
[----:B------:R-:W-:Y:S01]  /*b130*/  CS2R R38, SRZ ;  /* 0x0000000000267805 */ /* 0x000fe2000001ff00 */
[----:B------:R-:W-:Y:S01]  /*b140*/  CS2R R36, SRZ ;  /* 0x0000000000247805 */ /* 0x000fe2000001ff00 */
[----:B------:R-:W-:Y:S01]  /*b150*/  CS2R R30, SRZ ;  /* 0x00000000001e7805 */ /* 0x000fe2000001ff00 */
[----:B------:R-:W-:-:S09]  /*b160*/  CS2R R28, SRZ ;  /* 0x00000000001c7805 */ /* 0x000fd2000001ff00 */
[----:B------:R-:W-:-:S04]  /*b170*/  @!P0 IMAD.WIDE R16, R46, 0x2, R14 ;  /* 0x000000022e108825 */ /* 0x000fc800078e020e */
[----:B--23--:R-:W-:Y:S01]  /*b180*/  @!P0 IMAD.WIDE R10, R46, 0x2, R12 ;  /* 0x000000022e0a8825 */ /* 0x00cfe200078e020c */
        /* <DEDUP_REMOVED lines=14> */
.L_x_725:
[----:B----4-:R-:W-:Y:S05]  /*b270*/  BSYNC B0 ;  /* 0x0000000000007941 */ /* 0x010fea0003800000 */
.L_x_724:
[----:B-----5:R-:W-:Y:S01]  /*b280*/  IMAD.MOV.U32 R9, RZ, RZ, R40 ;  /* 0x000000ffff097224 */ /* 0x020fe200078e0028 */
[----:B------:R-:W-:Y:S01]  /*b290*/  MOV R4, R41 ;  /* 0x0000002900047202 */ /* 0x000fe20000000f00 */
[----:B--2---:R-:W-:Y:S01]  /*b2a0*/  IMAD.MOV.U32 R11, RZ, RZ, R42 ;  /* 0x000000ffff0b7224 */ /* 0x004fe200078e002a */
[----:B------:R2:W4:Y:S01]  /*b2b0*/  SHFL.IDX PT, R77, R6, 0x3, 0x181f ;  /* 0x00781f00064d7f89 */ /* 0x00052200000e0000 */
[----:B------:R-:W-:Y:S01]  /*b2c0*/  IMAD.MOV.U32 R10, RZ, RZ, R43 ;  /* 0x000000ffff0a7224 */ /* 0x000fe200078e002b */
[----:B------:R-:W-:Y:S01]  /*b2d0*/  PRMT R93, R4, 0x5410, R9 ;  /* 0x00005410045d7816 */ /* 0x000fe20000000009 */
[----:B------:R-:W-:Y:S01]  /*b2e0*/  IMAD.MOV.U32 R4, RZ, RZ, R37 ;  /* 0x000000ffff047224 */ /* 0x000fe200078e0025 */
[----:B------:R-:W-:Y:S01]  /*b2f0*/  MOV R9, R36 ;  /* 0x0000002400097202 */ /* 0x000fe20000000f00 */
[----:B------:R1:W3:Y:S01]  /*b300*/  SHFL.IDX PT, R79, R5, 0x3, 0x181f ;  /* 0x00781f00054f7f89 */ /* 0x0002e200000e0000 */
        /* <DEDUP_REMOVED lines=17> */
[----:B-12---:R-:W-:Y:S01]  /*b420*/  IMAD.MOV.U32 R6, RZ, RZ, R31 ;  /* 0x000000ffff067224 */ /* 0x006fe200078e001f */
[----:B------:R-:W-:Y:S01]  /*b430*/  CS2R R20, SRZ ;  /* 0x0000000000147805 */ /* 0x000fe2000001ff00 */
[----:B------:R-:W-:Y:S01]  /*b440*/  CS2R R18, SRZ ;  /* 0x0000000000127805 */ /* 0x000fe2000001ff00 */
[----:B------:R-:W-:Y:S01]  /*b450*/  CS2R R16, SRZ ;  /* 0x0000000000107805 */ /* 0x000fe2000001ff00 */
[----:B------:R-:W-:Y:S01]  /*b460*/  CS2R R14, SRZ ;  /* 0x00000000000e7805 */ /* 0x000fe2000001ff00 */
[----:B------:R-:W-:Y:S01]  /*b470*/  IMAD.MOV.U32 R5, RZ, RZ, R28 ;  /* 0x000000ffff057224 */ /* 0x000fe200078e001c */
[----:B---3--:R-:W-:Y:S01]  /*b480*/  CS2R R12, SRZ ;  /* 0x00000000000c7805 */ /* 0x008fe2000001ff00 */
[----:B------:R-:W-:-:S03]  /*b490*/  MOV R7, R30 ;  /* 0x0000001e00077202 */ /* 0x000fc60000000f00 */
        /* <DEDUP_REMOVED lines=8> */
[----:B----4-:R-:W-:-:S04]  /*b520*/  @!P0 IMAD.WIDE R8, R46, 0x2, R76 ;  /* 0x000000022e088825 */ /* 0x010fc800078e024c */
        /* <DEDUP_REMOVED lines=15> */
.L_x_727:
[----:B------:R-:W-:Y:S05]  /*b620*/  BSYNC B0 ;  /* 0x0000000000007941 */ /* 0x000fea0003800000 */
.L_x_726:
        /* <DEDUP_REMOVED lines=21> */
[----:B----4-:R-:W-:Y:S01]  /*b780*/  PRMT R78, R78, 0x5410, R4 ;  /* 0x000054104e4e7816 */ /* 0x010fe20000000004 */
        /* <DEDUP_REMOVED lines=111> */
.L_x_731:
[----:B------:R-:W-:Y:S05]  /*be80*/  BSYNC B0 ;  /* 0x0000000000007941 */ /* 0x000fea0003800000 */
.L_x_730:
        /* <DEDUP_REMOVED lines=12> */
[----:B------:R-:W-:Y:S01]  /*bf50*/  SHF.L.U32 R7, R7, 0x7, RZ ;  /* 0x0000000707077819 */ /* 0x000fe200000006ff */
[--C-:B------:R-:W-:Y:S01]  /*bf60*/  HADD2.F32 R124, -RZ, R117.reuse.H0_H0 ;  /* 0x20000075ff7c7230 */ /* 0x100fe20000004100 */
[----:B------:R-:W-:Y:S01]  /*bf70*/  SHF.R.S32.HI R4, RZ, 0x1f, R5 ;  /* 0x0000001fff047819 */ /* 0x000fe20000011405 */
[----:B------:R-:W-:Y:S01]  /*bf80*/  HADD2.F32 R117, -RZ, R117.H1_H1 ;  /* 0x30000075ff757230 */ /* 0x000fe20000004100 */
[----:B------:R-:W-:-:S02]  /*bf90*/  SHF.L.U32 R6, R5, 0x3, RZ ;  /* 0x0000000305067819 */ /* 0x000fc400000006ff */
[----:B------:R-:W-:Y:S02]  /*bfa0*/  LEA.HI R4, R4, R5, RZ, 0x3 ;  /* 0x0000000504047211 */ /* 0x000fe400078f18ff */
[C---:B------:R-:W-:Y:S02]  /*bfb0*/  LOP3.LUT R9, R121.reuse, 0x38, R9, 0xf8, !PT ;  /* 0x0000003879097812 */ /* 0x040fe400078ef809 */
[----:B------:R-:W-:Y:S02]  /*bfc0*/  LOP3.LUT R121, R121, 0x38, R6, 0xf8, !PT ;  /* 0x0000003879797812 */ /* 0x000fe400078ef806 */
[----:B------:R-:W-:Y:S02]  /*bfd0*/  SHF.L.U32 R4, R4, 0xa, RZ ;  /* 0x0000000a04047819 */ /* 0x000fe400000006ff */
[----:B------:R-:W-:Y:S02]  /*bfe0*/  LOP3.LUT R7, R7, 0x7fffe000, RZ, 0xc0, !PT ;  /* 0x7fffe00007077812 */ /* 0x000fe400078ec0ff */
[----:B------:R-:W-:-:S02]  /*bff0*/  LOP3.LUT R8, R9, R120, RZ, 0x3c, !PT ;  /* 0x0000007809087212 */ /* 0x000fc400078e3cff */
        /* <DEDUP_REMOVED lines=82> */
.L_x_729:
[----:B------:R-:W-:Y:S05]  /*c520*/  BSYNC B1 ;  /* 0x0000000000017941 */ /* 0x000fea0003800000 */
.L_x_728:
        /* <DEDUP_REMOVED lines=25> */
[----:B------:R-:W-:Y:S01]  /*c6c0*/  HADD2.F32 R107, -RZ, R112.H0_H0 ;  /* 0x20000070ff6b7230 */ /* 0x000fe20000004100 */
[----:B------:R-:W-:Y:S01]  /*c6d0*/  LOP3.LUT R87, R87, R88, RZ, 0x3c, !PT ;  /* 0x0000005857577212 */ /* 0x000fe200078e3cff */
[--C-:B------:R-:W-:Y:S01]  /*c6e0*/  HADD2.F32 R113, -RZ, R114.reuse.H1_H1 ;  /* 0x30000072ff717230 */ /* 0x100fe20000004100 */
[----:B------:R-:W-:Y:S01]  /*c6f0*/  LOP3.LUT R7, R89, 0x38, R4, 0xf8, !PT ;  /* 0x0000003859077812 */ /* 0x000fe200078ef804 */
[----:B------:R-:W-:Y:S01]  /*c700*/  HADD2.F32 R115, -RZ, R114.H0_H0 ;  /* 0x20000072ff737230 */ /* 0x000fe20000004100 */
[----:B------:R-:W-:-:S02]  /*c710*/  SHF.L.U32 R5, R5, 0xa, RZ ;  /* 0x0000000a05057819 */ /* 0x000fc400000006ff */
[----:B------:R-:W-:Y:S02]  /*c720*/  IADD3 R87, R84, R87, RZ ;  /* 0x0000005754577210 */ /* 0x000fe40007ffe0ff */
[----:B------:R-:W-:Y:S02]  /*c730*/  LOP3.LUT R4, R7, R88, RZ, 0x3c, !PT ;  /* 0x0000005807047212 */ /* 0x000fe400078e3cff */
        /* <DEDUP_REMOVED lines=8> */
[--C-:B------:R-:W-:Y:S01]  /*c7c0*/  SHF.R.U64 R69, R74, 0x10, R75.reuse ;  /* 0x000000104a457819 */ /* 0x100fe2000000124b */
[----:B------:R-:W2:Y:S01]  /*c7d0*/  LDS.128 R4, [R85+0x10080] ;  /* 0x0100800055047984 */ /* 0x000ea20000000c00 */
[----:B------:R-:W-:Y:S01]  /*c7e0*/  SHF.R.U32.HI R74, RZ, 0x10, R75 ;  /* 0x00000010ff4a7819 */ /* 0x000fe2000001164b */
[----:B------:R-:W-:Y:S01]  /*c7f0*/  HADD2.F32 R90, -RZ, R90.H0_H0 ;  /* 0x2000005aff5a7230 */ /* 0x000fe20000004100 */
[--C-:B------:R-:W-:Y:S01]  /*c800*/  SHF.R.U64 R72, R72, 0x10, R73.reuse ;  /* 0x0000001048487819 */ /* 0x100fe20000001249 */
[----:B------:R-:W-:Y:S01]  /*c810*/  HADD2.F32 R69, -RZ, R69.H0_H0 ;  /* 0x20000045ff457230 */ /* 0x000fe20000004100 */
        /* <DEDUP_REMOVED lines=17> */
[----:B------:R-:W-:Y:S01]  /*c930*/  HADD2.F32 R104, -RZ, R4.H0_H0 ;  /* 0x20000004ff687230 */ /* 0x000fe20000004100 */
[-C--:B------:R-:W-:Y:S01]  /*c940*/  FFMA.FTZ R116, R103, R118.reuse, R116 ;  /* 0x0000007667747223 */ /* 0x080fe20000010074 */
[----:B------:R-:W-:Y:S01]  /*c950*/  HADD2.F32 R103, -RZ, R112.H1_H1 ;  /* 0x30000070ff677230 */ /* 0x000fe20000004100 */
[----:B------:R-:W-:Y:S01]  /*c960*/  FFMA.FTZ R102, R75, R118, -R102 ;  /* 0x000000764b667223 */ /* 0x000fe20000010866 */
[--C-:B------:R-:W-:Y:S01]  /*c970*/  HADD2.F32 R10, -RZ, R11.reuse.H0_H0 ;  /* 0x2000000bff0a7230 */ /* 0x100fe20000004100 */
[----:B------:R-:W-:Y:S01]  /*c980*/  FMUL.FTZ R111, R104, R111 ;  /* 0x0000006f686f7220 */ /* 0x000fe20000410000 */
[----:B------:R-:W-:Y:S01]  /*c990*/  HADD2.F32 R105, -RZ, R4.H1_H1 ;  /* 0x30000004ff697230 */ /* 0x000fe20000004100 */
        /* <DEDUP_REMOVED lines=43> */
.L_x_735:
[----:B------:R-:W-:Y:S05]  /*cc50*/  BSYNC B0 ;  /* 0x0000000000007941 */ /* 0x000fea0003800000 */
.L_x_734:
        /* <DEDUP_REMOVED lines=16> */
[----:B------:R-:W-:-:S02]  /*cd60*/  LOP3.LUT R9, R89, 0x38, R9, 0xf8, !PT ;  /* 0x0000003859097812 */ /* 0x000fc400078ef809 */
[----:B------:R-:W-:Y:S02]  /*cd70*/  SHF.L.U32 R6, R5, 0x3, RZ ;  /* 0x0000000305067819 */ /* 0x000fe400000006ff */
[----:B------:R-:W-:Y:S02]  /*cd80*/  LEA.HI R4, R4, R5, RZ, 0x3 ;  /* 0x0000000504047211 */ /* 0x000fe400078f18ff */
[----:B------:R-:W-:Y:S02]  /*cd90*/  LOP3.LUT R7, R7, 0x7fffe000, RZ, 0xc0, !PT ;  /* 0x7fffe00007077812 */ /* 0x000fe400078ec0ff */
[----:B------:R-:W-:Y:S02]  /*cda0*/  LOP3.LUT R8, R9, R88, RZ, 0x3c, !PT ;  /* 0x0000005809087212 */ /* 0x000fe400078e3cff */
[----:B------:R-:W-:Y:S02]  /*cdb0*/  LOP3.LUT R89, R89, 0x38, R6, 0xf8, !PT ;  /* 0x0000003859597812 */ /* 0x000fe400078ef806 */
[----:B------:R-:W-:-:S02]  /*cdc0*/  SHF.L.U32 R4, R4, 0xa, RZ ;  /* 0x0000000a04047819 */ /* 0x000fc400000006ff */
[--C-:B------:R-:W-:Y:S02]  /*cdd0*/  IADD3 R7, R8, R7, R84.reuse ;  /* 0x0000000708077210 */ /* 0x100fe40007ffe054 */
        /* <DEDUP_REMOVED lines=81> */
.L_x_733:
[----:B------:R-:W-:Y:S05]  /*d2f0*/  BSYNC B1 ;  /* 0x0000000000017941 */ /* 0x000fea0003800000 */
.L_x_732:
        /* <DEDUP_REMOVED lines=64> */
[----:B------:R-:W-:Y:S01]  /*d700*/  HADD2.F32 R8, -RZ, R10.H0_H0 ;  /* 0x2000000aff087230 */ /* 0x000fe20000004100 */
[----:B------:R-:W-:Y:S01]  /*d710*/  FFMA.FTZ R84, R71, R86, R84 ;  /* 0x0000005647547223 */ /* 0x000fe20000010054 */
[----:B------:R-:W-:Y:S01]  /*d720*/  HADD2.F32 R71, -RZ, R96.H1_H1 ;  /* 0x30000060ff477230 */ /* 0x000fe20000004100 */
[C---:B------:R-:W-:Y:S01]  /*d730*/  FMUL.FTZ R58, R5.reuse, R58 ;  /* 0x0000003a053a7220 */ /* 0x040fe20000410000 */
[----:B------:R-:W-:Y:S01]  /*d740*/  HADD2.F32 R69, -RZ, R10.H1_H1 ;  /* 0x3000000aff457230 */ /* 0x000fe20000004100 */
[----:B------:R-:W-:Y:S01]  /*d750*/  FFMA.FTZ R5, R5, R90, R88 ;  /* 0x0000005a05057223 */ /* 0x000fe20000010058 */
[--C-:B------:R-:W-:Y:S01]  /*d760*/  HADD2.F32 R72, -RZ, R4.reuse.H0_H0 ;  /* 0x20000004ff487230 */ /* 0x100fe20000004100 */
[----:B------:R-:W-:Y:S01]  /*d770*/  FMUL.FTZ R88, R8, R71 ;  /* 0x0000004708587220 */ /* 0x000fe20000410000 */
[--C-:B------:R-:W-:Y:S01]  /*d780*/  HADD2.F32 R10, -RZ, R11.reuse.H0_H0 ;  /* 0x2000000bff0a7230 */ /* 0x100fe20000004100 */
[----:B------:R-:W-:Y:S01]  /*d790*/  FFMA.FTZ R70, R39, R86, -R70 ;  /* 0x0000005627467223 */ /* 0x000fe20000010846 */
[----:B------:R-:W-:Y:S01]  /*d7a0*/  HADD2.F32 R73, -RZ, R4.H1_H1 ;  /* 0x30000004ff497230 */ /* 0x000fe20000004100 */
[C---:B------:R-:W-:Y:S01]  /*d7b0*/  FMUL.FTZ R95, R72.reuse, R95 ;  /* 0x0000005f485f7220 */ /* 0x040fe20000410000 */
[--C-:B------:R-:W-:Y:S01]  /*d7c0*/  HADD2.F32 R4, -RZ, R6.reuse.H0_H0 ;  /* 0x20000006ff047230 */ /* 0x100fe20000004100 */
[----:B------:R-:W-:Y:S01]  /*d7d0*/  FFMA.FTZ R37, R72, R100, R37 ;  /* 0x0000006448257223 */ /* 0x000fe20000010025 */
        /* <DEDUP_REMOVED lines=36> */
.L_x_739:
[----:B------:R-:W-:Y:S05]  /*da20*/  BSYNC B0 ;  /* 0x0000000000007941 */ /* 0x000fea0003800000 */
.L_x_738:
[----:B------:R-:W-:-:S13]  /*da30*/  ISETP.GE.AND P0, PT, R60, c[0x0][0x27c], PT ;  /* 0x00009f003c007a0c */ /* 0x000fda0003f06270 */
[----:B------:R-:W-:Y:S05]  /*da40*/  @P0 BRA `(.L_x_737) ;  /* 0x0000067000000947 */ /* 0x000fea0003800000 */
[----:B-1----:R-:W-:Y:S01]  /*da50*/  SHF.R.S32.HI R7, RZ, 0x1f, R60 ;  /* 0x0000001fff077819 */ /* 0x002fe2000001143c */
[----:B------:R-:W-:Y:S01]  /*da60*/  HADD2.F32 R58, -RZ, R92.H0_H0 ;  /* 0x2000005cff3a7230 */ /* 0x000fe20000004100 */
[----:B------:R-:W-:Y:S01]  /*da70*/  SHF.R.U64 R30, R40, 0x10, R41 ;  /* 0x00000010281e7819 */ /* 0x000fe20000001229 */
[----:B------:R-:W-:Y:S01]  /*da80*/  HADD2.F32 R70, -RZ, R94.H0_H0 ;  /* 0x2000005eff467230 */ /* 0x000fe20000004100 */
[CC--:B------:R-:W-:Y:S02]  /*da90*/  LEA.HI R9, R7.reuse, R60.reuse, RZ, 0x3 ;  /* 0x0000003c07097211 */ /* 0x0c0fe400078f18ff */
[----:B------:R-:W-:Y:S01]  /*daa0*/  LEA.HI R7, R7, R60, RZ, 0x6 ;  /* 0x0000003c07077211 */ /* 0x000fe200078f30ff */
[----:B------:R-:W-:Y:S01]  /*dab0*/  HADD2.F32 R30, -RZ, R30.H0_H0 ;  /* 0x2000001eff1e7230 */ /* 0x000fe20000004100 */
[----:B------:R-:W-:Y:S02]  /*dac0*/  LEA.HI.SX32 R5, R9, R54, 0x1d ;  /* 0x0000003609057211 */ /* 0x000fe400078feaff */
[----:B------:R-:W-:-:S02]  /*dad0*/  SHF.L.U32 R7, R7, 0x7, RZ ;  /* 0x0000000707077819 */ /* 0x000fc400000006ff */
[----:B------:R-:W-:Y:S02]  /*dae0*/  SHF.R.S32.HI R4, RZ, 0x1f, R5 ;  /* 0x0000001fff047819 */ /* 0x000fe40000011405 */
[----:B------:R-:W-:Y:S02]  /*daf0*/  LOP3.LUT R9, R57, 0x38, R9, 0xf8, !PT ;  /* 0x0000003839097812 */ /* 0x000fe400078ef809 */
[----:B------:R-:W-:Y:S02]  /*db00*/  SHF.L.U32 R6, R5, 0x3, RZ ;  /* 0x0000000305067819 */ /* 0x000fe400000006ff */
[----:B------:R-:W-:Y:S02]  /*db10*/  LEA.HI R4, R4, R5, RZ, 0x3 ;  /* 0x0000000504047211 */ /* 0x000fe400078f18ff */
[----:B------:R-:W-:Y:S02]  /*db20*/  LOP3.LUT R7, R7, 0x7fffe000, RZ, 0xc0, !PT ;  /* 0x7fffe00007077812 */ /* 0x000fe400078ec0ff */
[----:B------:R-:W-:-:S02]  /*db30*/  LOP3.LUT R8, R9, R56, RZ, 0x3c, !PT ;  /* 0x0000003809087212 */ /* 0x000fc400078e3cff */
[----:B------:R-:W-:Y:S02]  /*db40*/  LOP3.LUT R57, R57, 0x38, R6, 0xf8, !PT ;  /* 0x0000003839397812 */ /* 0x000fe400078ef806 */
[----:B------:R-:W-:Y:S02]  /*db50*/  SHF.L.U32 R4, R4, 0xa, RZ ;  /* 0x0000000a04047819 */ /* 0x000fe400000006ff */
[----:B------:R-:W-:Y:S02]  /*db60*/  IADD3 R7, R8, R7, R52 ;  /* 0x0000000708077210 */ /* 0x000fe40007ffe034 */
[----:B------:R-:W-:Y:S01]  /*db70*/  LOP3.LUT R56, R57, R56, RZ, 0x3c, !PT ;  /* 0x0000003839387212 */ /* 0x000fe200078e3cff */
[--C-:B------:R-:W-:Y:S01]  /*db80*/  HADD2.F32 R57, -RZ, R93.reuse.H0_H0 ;  /* 0x2000005dff397230 */ /* 0x100fe20000004100 */
[----:B------:R-:W-:Y:S01]  /*db90*/  LOP3.LUT R5, R4, 0x7fffe000, RZ, 0xc0, !PT ;  /* 0x7fffe00004057812 */ /* 0x000fe200078ec0ff */
[----:B------:R-:W-:Y:S01]  /*dba0*/  HADD2.F32 R93, -RZ, R93.H1_H1 ;  /* 0x3000005dff5d7230 */ /* 0x000fe20000004100 */
[----:B------:R-:W-:-:S02]  /*dbb0*/  SHF.L.U32 R28, R7, 0x1, RZ ;  /* 0x00000001071c7819 */ /* 0x000fc400000006ff */
[----:B------:R-:W-:Y:S02]  /*dbc0*/  IADD3 R5, R56, R5, R52 ;  /* 0x0000000538057210 */ /* 0x000fe40007ffe034 */
        /* <DEDUP_REMOVED lines=8> */
[----:B------:R-:W-:-:S02]  /*dc50*/  SHF.R.U32.HI R33, RZ, 0x10, R33 ;  /* 0x00000010ff217819 */ /* 0x000fc40000011621 */
[----:B------:R-:W-:Y:S02]  /*dc60*/  SHF.R.U32.HI R35, RZ, 0x10, R35 ;  /* 0x00000010ff237819 */ /* 0x000fe40000011623 */
[--C-:B------:R-:W-:Y:S01]  /*dc70*/  SHF.R.U64 R32, R42, 0x10, R43.reuse ;  /* 0x000000102a207819 */ /* 0x100fe2000000122b */
[----:B------:R-:W-:Y:S01]  /*dc80*/  HADD2.F32 R56, -RZ, R33.H0_H0 ;  /* 0x20000021ff387230 */ /* 0x000fe20000004100 */
[----:B------:R-:W-:Y:S01]  /*dc90*/  SHF.R.U32.HI R42, RZ, 0x10, R43 ;  /* 0x00000010ff2a7819 */ /* 0x000fe2000001162b */
[----:B------:R-:W-:Y:S02]  /*dca0*/  HADD2.F32 R72, -RZ, R35.H0_H0 ;  /* 0x20000023ff487230 */ /* 0x000fe40000004100 */
[----:B------:R-:W-:Y:S02]  /*dcb0*/  HADD2.F32 R33, -RZ, R94.H1_H1 ;  /* 0x3000005eff217230 */ /* 0x000fe40000004100 */
[----:B------:R-:W-:Y:S02]  /*dcc0*/  HADD2.F32 R74, -RZ, R42.H0_H0 ;  /* 0x2000002aff4a7230 */ /* 0x000fe40000004100 */
[----:B-1----:R-:W-:-:S02]  /*dcd0*/  HADD2.F32 R36, -RZ, R9.H0_H0 ;  /* 0x20000009ff247230 */ /* 0x002fc40000004100 */
[----:B------:R-:W-:Y:S02]  /*dce0*/  HADD2.F32 R37, -RZ, R9.H1_H1 ;  /* 0x30000009ff257230 */ /* 0x000fe40000004100 */
        /* <DEDUP_REMOVED lines=61> */
.L_x_737:
[----:B------:R-:W-:Y:S05]  /*e0c0*/  BSYNC B1 ;  /* 0x0000000000017941 */ /* 0x000fea0003800000 */
.L_x_736:
        /* <DEDUP_REMOVED lines=80> */
[----:B------:R-:W-:Y:S01]  /*e5d0*/  HADD2.F32 R42, -RZ, R6.H1_H1 ;  /* 0x30000006ff2a7230 */ /* 0x000fe20000004100 */
[C---:B------:R-:W-:Y:S01]  /*e5e0*/  FMUL.FTZ R39, R4.reuse, R39 ;  /* 0x0000002704277220 */ /* 0x040fe20000410000 */
[--C-:B------:R-:W-:Y:S01]  /*e5f0*/  HADD2.F32 R6, -RZ, R7.reuse.H0_H0 ;  /* 0x20000007ff067230 */ /* 0x100fe20000004100 */
[----:B------:R-:W-:Y:S01]  /*e600*/  FFMA.FTZ R15, R4, R53, R56 ;  /* 0x00000035040f7223 */ /* 0x000fe20000010038 */
        /* <DEDUP_REMOVED lines=11> */
[----:B------:R-:W-:-:S02]  /*e6c0*/  FMUL.FTZ R4, R36, R12 ;  /* 0x0000000c24047220 */ /* 0x000fc40000410000 */
        /* <DEDUP_REMOVED lines=17> */
.L_x_741:
[----:B------:R-:W-:Y:S05]  /*e7e0*/  BSYNC B0 ;  /* 0x0000000000007941 */ /* 0x000fea0003800000 */
.L_x_740:
        /* <DEDUP_REMOVED lines=105> */
.L_x_713:
[----:B------:R-:W-:Y:S05]  /*ee80*/  BSYNC B2 ;  /* 0x0000000000027941 */ /* 0x000fea0003800000 */
.L_x_679:
        /* <DEDUP_REMOVED lines=19> */
[----:B------:R-:W-:Y:S01]  /*efc0*/  SHF.R.S32.HI R9, RZ, 0x1f, R60 ;  /* 0x0000001fff097819 */ /* 0x000fe2000001143c */
[----:B------:R-:W-:Y:S01]  /*efd0*/  IMAD R4, R45, c[0x0][0x218], RZ ;  /* 0x000086002d047a24 */ /* 0x000fe200078e02ff */
[----:B------:R-:W-:Y:S01]  /*efe0*/  UISETP.GE.AND UP0, UPT, UR10, 0x2, UPT ;  /* 0x000000020a00788c */ /* 0x000fe2000bf06270 */
[----:B------:R-:W-:Y:S01]  /*eff0*/  IMAD R217, R11, 0x200, R8 ;  /* 0x000002000bd97824 */ /* 0x000fe200078e0208 */
[----:B------:R-:W-:Y:S01]  /*f000*/  LEA.HI R198, R9, R60, RZ, 0x3 ;  /* 0x0000003c09c67211 */ /* 0x000fe200078f18ff */
[----:B------:R-:W-:Y:S01]  /*f010*/  IMAD.WIDE.U32 R6, R221, c[0x0][0x218], R6 ;  /* 0x00008600dd067a25 */ /* 0x000fe200078e0006 */
[----:B------:R-:W-:-:S02]  /*f020*/  SHF.R.S32.HI R8, RZ, 0x1f, R51 ;  /* 0x0000001fff087819 */ /* 0x000fc40000011433 */
[----:B------:R-:W-:Y:S01]  /*f030*/  LOP3.LUT R198, R198, 0xfffffff8, RZ, 0xc0, !PT ;  /* 0xfffffff8c6c67812 */ /* 0x000fe200078ec0ff */
[----:B------:R-:W-:Y:S01]  /*f040*/  IMAD.SHL.U32 R217, R217, 0x2, RZ ;  /* 0x00000002d9d97824 */ /* 0x000fe200078e00ff */
[----:B------:R-:W-:Y:S01]  /*f050*/  BAR.SYNC.DEFER_BLOCKING 0x0 ;  /* 0x0000000000007b1d */ /* 0x000fe20000010000 */
[----:B------:R-:W-:Y:S01]  /*f060*/  IMAD R4, R221, c[0x0][0x21c], R4 ;  /* 0x00008700dd047a24 */ /* 0x000fe200078e0204 */
[----:B------:R-:W-:Y:S01]  /*f070*/  SHF.R.S32.HI R9, RZ, 0x1f, R50 ;  /* 0x0000001fff097819 */ /* 0x000fe20000011432 */
[----:B------:R-:W-:Y:S01]  /*f080*/  IMAD.SHL.U32 R11, R11, 0x8, RZ ;  /* 0x000000080b0b7824 */ /* 0x000fe200078e00ff */
[C---:B------:R-:W-:Y:S01]  /*f090*/  IADD3 R5, R217.reuse, 0xc080, RZ ;  /* 0x0000c080d9057810 */ /* 0x040fe20007ffe0ff */
[----:B------:R-:W-:Y:S01]  /*f0a0*/  IMAD.SHL.U32 R45, R44, 0x40, RZ ;  /* 0x000000402c2d7824 */ /* 0x000fe200078e00ff */
[----:B------:R-:W-:Y:S02]  /*f0b0*/  IADD3 R216, R217, 0xc0a0, RZ ;  /* 0x0000c0a0d9d87810 */ /* 0x000fe40007ffe0ff */
[----:B------:R-:W-:-:S02]  /*f0c0*/  @P0 IADD3 R216, R5, -0x20, RZ ;  /* 0xffffffe005d80810 */ /* 0x000fc40007ffe0ff */
[----:B------:R-:W-:Y:S02]  /*f0d0*/  IADD3 R5, P0, R6, UR26, RZ ;  /* 0x0000001a06057c10 */ /* 0x000fe4000ff1e0ff */
[----:B------:R-:W-:Y:S02]  /*f0e0*/  LOP3.LUT R11, R0, 0x8, R11, 0xf8, !PT ;  /* 0x00000008000b7812 */ /* 0x000fe400078ef80b */
[----:B------:R-:W-:Y:S02]  /*f0f0*/  IADD3.X R6, R7, UR12, R4, P0, !PT ;  /* 0x0000000c07067c10 */ /* 0x000fe400087fe404 */
[----:B------:R-:W-:Y:S02]  /*f100*/  LEA R4, P0, R5, c[0x0][0x1f8], 0x1 ;  /* 0x00007e0005047a11 */ /* 0x000fe400078008ff */
[----:B------:R-:W-:Y:S01]  /*f110*/  SHF.R.U32.HI R44, RZ, 0x3, R0 ;  /* 0x00000003ff2c7819 */ /* 0x000fe20000011600 */
[----:B------:R-:W-:Y:S01]  /*f120*/  IMAD.MOV.U32 R0, RZ, RZ, 0x40 ;  /* 0x00000040ff007424 */ /* 0x000fe200078e00ff */
[----:B------:R-:W-:Y:S01]  /*f130*/  LOP3.LUT R45, R45, 0xfffffe00, RZ, 0xc0, !PT ;  /* 0xfffffe002d2d7812 */ /* 0x000fe200078ec0ff */
[----:B------:R-:W-:Y:S01]  /*f140*/  SHFL.IDX PT, R24, R4, RZ, 0x181f ;  /* 0x00181fff04187589 */ /* 0x000fe200000e0000 */
[----:B------:R-:W-:-:S02]  /*f150*/  LEA.HI.X R5, R5, c[0x0][0x1fc], R6, 0x1, P0 ;  /* 0x00007f0005057a11 */ /* 0x000fc400000f0c06 */
[----:B------:R-:W-:Y:S01]  /*f160*/  LOP3.LUT R44, R11, R44, RZ, 0x3c, !PT ;  /* 0x0000002c0b2c7212 */ /* 0x000fe200078e3cff */
[----:B------:R-:W-:Y:S01]  /*f170*/  IMAD R7, R48, 0x400, R45 ;  /* 0x0000040030077824 */ /* 0x000fe200078e022d */
[----:B------:R-:W-:Y:S01]  /*f180*/  LOP3.LUT P0, RZ, R65, 0x4, RZ, 0xc0, !PT ;  /* 0x0000000441ff7812 */ /* 0x000fe2000780c0ff */
[----:B------:R-:W1:Y:S01]  /*f190*/  SHFL.IDX PT, R25, R5, RZ, 0x181f ;  /* 0x00181fff05197589 */ /* 0x000e6200000e0000 */
[----:B------:R-:W-:Y:S01]  /*f1a0*/  LEA.HI R197, R8, R51, RZ, 0x3 ;  /* 0x0000003308c57211 */ /* 0x000fe200078f18ff */
[----:B------:R-:W-:Y:S01]  /*f1b0*/  IMAD.IADD R218, R44, 0x1, R7 ;  /* 0x000000012cda7824 */ /* 0x000fe200078e0207 */
[----:B------:R-:W-:Y:S01]  /*f1c0*/  SEL R0, R0, 0xffffffc0, !P0 ;  /* 0xffffffc000007807 */ /* 0x000fe20004000000 */
[----:B------:R-:W-:Y:S01]  /*f1d0*/  LDSM.16.M88.4 R12, [R217+0xc080] ;  /* 0x00c08000d90c783b */ /* 0x000fe20000000200 */
[----:B------:R-:W-:Y:S01]  /*f1e0*/  ISETP.LT.AND P0, PT, R64, UR22, PT ;  /* 0x0000001640007c0c */ /* 0x000fe2000bf01270 */
[----:B------:R-:W-:Y:S01]  /*f1f0*/  IMAD.SHL.U32 R218, R218, 0x2, RZ ;  /* 0x00000002dada7824 */ /* 0x000fe200078e00ff */
[----:B------:R-:W-:Y:S01]  /*f200*/  LEA.HI R196, R9, R50, RZ, 0x3 ;  /* 0x0000003209c47211 */ /* 0x000fe200078f18ff */
[----:B------:R-:W-:Y:S01]  /*f210*/  LDSM.16.M88.4 R20, [R217+0xc880] ;  /* 0x00c88000d914783b */ /* 0x000fe20000000200 */
[----:B------:R-:W-:Y:S01]  /*f220*/  ISETP.GE.OR P6, PT, R46, c[0x0][0x1d4], !P0 ;  /* 0x000075002e007a0c */ /* 0x000fe200047c6670 */
[--C-:B------:R-:W-:Y:S01]  /*f230*/  IMAD R214, R2, 0x2, R218.reuse ;  /* 0x0000000202d67824 */ /* 0x100fe200078e02da */
[----:B------:R-:W-:Y:S01]  /*f240*/  LOP3.LUT R197, R197, 0xfffffff8, RZ, 0xc0, !PT ;  /* 0xfffffff8c5c57812 */ /* 0x000fe200078ec0ff */
[----:B------:R-:W2:Y:S01]  /*f250*/  LDSM.16.M88.4 R4, [R218+0x10080] ;  /* 0x01008000da04783b */ /* 0x000ea20000000200 */
[----:B------:R-:W-:Y:S01]  /*f260*/  LOP3.LUT R196, R196, 0xfffffff8, RZ, 0xc0, !PT ;  /* 0xfffffff8c4c47812 */ /* 0x000fe200078ec0ff */
[----:B------:R-:W-:Y:S01]  /*f270*/  IMAD R213, R3, 0x2, R218 ;  /* 0x0000000203d57824 */ /* 0x000fe200078e02da */
[----:B------:R-:W-:Y:S01]  /*f280*/  IADD3 R207, R216, 0x800, RZ ;  /* 0x00000800d8cf7810 */ /* 0x000fe20007ffe0ff */
[----:B------:R-:W-:Y:S01]  /*f290*/  LDSM.16.M88.4 R40, [R216] ;  /* 0x00000000d828783b */ /* 0x000fe20000000200 */
[----:B------:R-:W-:Y:S01]  /*f2a0*/  IMAD.IADD R212, R217, 0x1, R0 ;  /* 0x00000001d9d47824 */ /* 0x000fe200078e0200 */
[----:B------:R-:W-:Y:S01]  /*f2b0*/  SHF.R.S32.HI R199, RZ, 0x1f, R196 ;  /* 0x0000001fffc77819 */ /* 0x000fe200000114c4 */
[----:B------:R-:W-:Y:S01]  /*f2c0*/  IMAD R211, R3, 0x2, R214 ;  /* 0x0000000203d37824 */ /* 0x000fe200078e02d6 */
[----:B------:R-:W-:Y:S01]  /*f2d0*/  LDSM.16.M88.4 R36, [R216+0x800] ;  /* 0x00080000d824783b */ /* 0x000fe20000000200 */
[----:B------:R-:W-:Y:S01]  /*f2e0*/  IMAD.IADD R206, R0, 0x1, R216 ;  /* 0x0000000100ce7824 */ /* 0x000fe200078e02d8 */
[----:B------:R-:W-:Y:S01]  /*f2f0*/  SHF.R.S32.HI R0, RZ, 0x1f, R197 ;  /* 0x0000001fff007819 */ /* 0x000fe200000114c5 */
[----:B-1----:R-:W-:Y:S01]  /*f300*/  IMAD.WIDE R16, R46, 0x2, R24 ;  /* 0x000000022e107825 */ /* 0x002fe200078e0218 */
[----:B------:R-:W1:Y:S01]  /*f310*/  LDSM.16.M88.4 R32, [R214+0x10080] ;  /* 0x01008000d620783b */ /* 0x000e620000000200 */
[----:B------:R-:W-:-:S02]  /*f320*/  IADD3 R205, R216, 0x1000, RZ ;  /* 0x00001000d8cd7810 */ /* 0x000fc40007ffe0ff */
        /* <DEDUP_REMOVED lines=8> */
[C---:B------:R-:W-:Y:S02]  /*f3b0*/  IADD3 R203, R216.reuse, 0x2000, RZ ;  /* 0x00002000d8cb7810 */ /* 0x040fe40007ffe0ff */
[C---:B------:R-:W-:Y:S02]  /*f3c0*/  IADD3 R202, R216.reuse, 0x2800, RZ ;  /* 0x00002800d8ca7810 */ /* 0x040fe40007ffe0ff */
[----:B------:R-:W-:-:S02]  /*f3d0*/  IADD3 R201, R216, 0x3000, RZ ;  /* 0x00003000d8c97810 */ /* 0x000fc40007ffe0ff */
[----:B------:R-:W-:Y:S02]  /*f3e0*/  IADD3 R200, R216, 0x3800, RZ ;  /* 0x00003800d8c87810 */ /* 0x000fe40007ffe0ff */
[----:B------:R3:W-:Y:S01]  /*f3f0*/  LDGSTS.E.BYPASS.LTC128B.128 [R223+0x9080], [R10.64], !P6 ;  /* 0x090800000adf7fae */ /* 0x0007e2000f101d58 */
[----:B------:R-:W-:Y:S02]  /*f400*/  ISETP.GE.OR P6, PT, R51, c[0x0][0x1d4], !P0 ;  /* 0x0000750033007a0c */ /* 0x000fe400047c6670 */
[----:B------:R-:W-:Y:S01]  /*f410*/  ISETP.GE.OR P0, PT, R50, c[0x0][0x1d4], !P0 ;  /* 0x0000750032007a0c */ /* 0x000fe20004706670 */
[----:B------:R-:W-:Y:S01]  /*f420*/  IMAD.WIDE R50, R196, 0x2, R24 ;  /* 0x00000002c4327825 */ /* 0x000fe200078e0218 */
[C---:B--2---:R-:W-:Y:S09]  /*f430*/  HMMA.16816.F32 R16, R4.reuse, R12, RZ ;  /* 0x0000000c0410723c */ /* 0x044ff200000018ff */
[----:B------:R2:W-:Y:S04]  /*f440*/  LDGSTS.E.BYPASS.LTC128B.128 [R223+0xa080], [R26.64], !P6 ;  /* 0x0a0800001adf7fae */ /* 0x0005e8000f101d58 */
        /* <DEDUP_REMOVED lines=107> */
[C---:B---3--:R-:W-:Y:S07]  /*fb00*/  HMMA.16816.F32 R4, R36.reuse, R28, R8 ;  /* 0x0000001c2404723c */ /* 0x048fee0000001808 */
[----:B------:R-:W-:Y:S01]  /*fb10*/  SHF.R.S32.HI R9, RZ, 0x1f, R46 ;  /* 0x0000001fff097819 */ /* 0x000fe2000001142e */
[----:B------:R-:W-:Y:S01]  /*fb20*/  HMMA.16816.F32 R40, R36, R30, R40 ;  /* 0x0000001e2428723c */ /* 0x000fe20000001828 */
[----:B------:R-:W-:Y:S01]  /*fb30*/  SHF.R.S32.HI R11, RZ, 0x1f, R198 ;  /* 0x0000001fff0b7819 */ /* 0x000fe200000114c6 */
[----:B------:R-:W-:Y:S06]  /*fb40*/  BAR.SYNC.DEFER_BLOCKING 0x0 ;  /* 0x0000000000007b1d */ /* 0x000fec0000010000 */
[----:B------:R-:W-:Y:S05]  /*fb50*/  @P0 BRA `(.L_x_742) ;  /* 0x000002b000000947 */ /* 0x000fea0003800000 */
[----:B----4-:R-:W-:Y:S01]  /*fb60*/  ULEA UR4, UR10, UR16, 0x5 ;  /* 0x000000100a047291 */ /* 0x010fe2000f8e283f */
        /* <DEDUP_REMOVED lines=42> */
.L_x_742:
[----:B----4-:R-:W-:Y:S01]  /*fe10*/  LOP3.LUT R49, R49, 0xffffffe0, RZ, 0xc0, !PT ;  /* 0xffffffe031317812 */ /* 0x010fe200078ec0ff */
[----:B------:R-:W-:Y:S01]  /*fe20*/  UMOV UR4, 0xffffffe0 ;  /* 0xffffffe000047882 */ /* 0x000fe20000000000 */
[----:B------:R-:W-:Y:S01]  /*fe30*/  LEA.HI R21, R47, R62, RZ, 0x2 ;  /* 0x0000003e2f157211 */ /* 0x000fe200078f10ff */
[----:B------:R-:W-:Y:S01]  /*fe40*/  UIMAD UR4, UR10, UR4, 0x21 ;  /* 0x000000210a0474a4 */ /* 0x000fe2000f8e0204 */
[----:B-1----:R-:W-:Y:S01]  /*fe50*/  SHF.R.S32.HI R11, RZ, 0x1f, R48 ;  /* 0x0000001fff0b7819 */ /* 0x002fe20000011430 */
[C---:B------:R-:W-:Y:S01]  /*fe60*/  IMAD.IADD R0, R62.reuse, 0x1, -R49 ;  /* 0x000000013e007824 */ /* 0x040fe200078e0a31 */
[----:B------:R-:W-:Y:S01]  /*fe70*/  LOP3.LUT R21, R21, 0xfffffffc, RZ, 0xc0, !PT ;  /* 0xfffffffc15157812 */ /* 0x000fe200078ec0ff */
[----:B------:R-:W-:Y:S01]  /*fe80*/  IMAD.IADD R215, R45, 0x1, R44 ;  /* 0x000000012dd77824 */ /* 0x000fe200078e022c */
[----:B------:R-:W-:Y:S01]  /*fe90*/  LEA.HI R11, R11, R48, RZ, 0x3 ;  /* 0x000000300b0b7211 */ /* 0x000fe200078f18ff */
[----:B------:R-:W-:Y:S01]  /*fea0*/  @UP2 USHF.L.U32 UR14, UR14, 0x7, URZ ;  /* 0x000000070e0e2899 */ /* 0x000fe2000800063f */
[----:B------:R-:W-:Y:S01]  /*feb0*/  SHF.R.S32.HI R9, RZ, 0x1f, R0 ;  /* 0x0000001fff097819 */ /* 0x000fe20000011400 */
[----:B------:R-:W-:Y:S01]  /*fec0*/  IMAD.IADD R62, R62, 0x1, -R21 ;  /* 0x000000013e3e7824 */ /* 0x000fe200078e0a15 */
[----:B------:R-:W-:Y:S01]  /*fed0*/  LOP3.LUT R11, R11, 0xffffff8, RZ, 0xc0, !PT ;  /* 0x0ffffff80b0b7812 */ /* 0x000fe200078ec0ff */
[----:B------:R-:W-:Y:S01]  /*fee0*/  IMAD.SHL.U32 R215, R215, 0x2, RZ ;  /* 0x00000002d7d77824 */ /* 0x000fe200078e00ff */
[----:B------:R-:W-:Y:S01]  /*fef0*/  LEA.HI R8, R9, R0, RZ, 0x2 ;  /* 0x0000000009087211 */ /* 0x000fe200078f10ff */
[----:B------:R-:W0:Y:S01]  /*ff00*/  LDGDEPBAR ;  /* 0x00000000000079af */ /* 0x000e220000000000 */
[----:B------:R-:W-:Y:S01]  /*ff10*/  LEA.HI R9, R62, R62, RZ, 0x1 ;  /* 0x0000003e3e097211 */ /* 0x000fe200078f08ff */
[----:B------:R-:W-:Y:S01]  /*ff20*/  IMAD.IADD R11, R48, 0x1, -R11 ;  /* 0x00000001300b7824 */ /* 0x000fe200078e0a0b */
[----:B------:R-:W-:Y:S01]  /*ff30*/  PLOP3.LUT P0, PT, PT, PT, UP2, 0x80, 0x0 ;  /* 0x000000000000781c */ /* 0x000fe20003f0f028 */
[--C-:B------:R-:W-:Y:S01]  /*ff40*/  IMAD R210, R2, 0x2, R215.reuse ;  /* 0x0000000202d27824 */ /* 0x100fe200078e02d7 */
[C---:B------:R-:W-:Y:S01]  /*ff50*/  LEA.HI.SX32 R10, R8.reuse, UR15, 0x1e ;  /* 0x0000000f080a7c11 */ /* 0x040fe2000f8ff2ff */
[----:B------:R-:W-:Y:S01]  /*ff60*/  LDSM.16.MT88.4 R132, [R215+0x8080] ;  /* 0x00808000d784783b */ /* 0x000fe20000004200 */
[----:B------:R-:W-:Y:S01]  /*ff70*/  LOP3.LUT R9, R9, 0x1ffffffe, RZ, 0xc0, !PT ;  /* 0x1ffffffe09097812 */ /* 0x000fe200078ec0ff */
[----:B------:R-:W-:Y:S01]  /*ff80*/  IMAD R209, R3, 0x2, R215 ;  /* 0x0000000203d17824 */ /* 0x000fe200078e02d7 */
[----:B------:R-:W-:Y:S01]  /*ff90*/  LOP3.LUT R227, R8, 0x7ffffffc, RZ, 0xc0, !PT ;  /* 0x7ffffffc08e37812 */ /* 0x000fe200078ec0ff */
[----:B------:R-:W-:Y:S01]  /*ffa0*/  IMAD R10, R11, 0x10, R10 ;  /* 0x000000100b0a7824 */ /* 0x000fe200078e020a */
[----:B------:R-:W-:Y:S01]  /*ffb0*/  LDSM.16.MT88.4 R140, [R210+0x8080] ;  /* 0x00808000d28c783b */ /* 0x000fe20000004200 */
[----:B------:R-:W-:-:S02]  /*ffc0*/  IMAD.IADD R9, R62, 0x1, -R9 ;  /* 0x000000013e097824 */ /* 0x000fc400078e0a09 */
[----:B------:R-:W-:Y:S01]  /*ffd0*/  IMAD.IADD R227, R0, 0x1, -R227 ;  /* 0x0000000100e37824 */ /* 0x000fe200078e0ae3 */
[----:B------:R-:W-:Y:S01]  /*ffe0*/  LDSM.16.MT88.4 R48, [R210+0x9080] ;  /* 0x00908000d230783b */ /* 0x000fe20000004200 */
[----:B------:R-:W-:Y:S02]  /*fff0*/  IMAD R226, R9, 0x8, R10 ;  /* 0x0000000809e27824 */ /* 0x000fe400078e020a */
[----:B------:R-:W-:Y:S01]  /*10000*/  IMAD.U32 R0, RZ, RZ, UR4 ;  /* 0x00000004ff007e24 */ /* 0x000fe2000f8e00ff */
[----:B------:R-:W-:Y:S01]  /*10010*/  LDSM.16.MT88.4 R72, [R215+0xa080] ;  /* 0x00a08000d748783b */ /* 0x000fe20000004200 */
[----:B------:R-:W-:Y:S01]  /*10020*/  @P0 IMAD.HI.U32 R9, R226, c[0x0][0x2c8], RZ ;  /* 0x0000b200e2090a27 */ /* 0x000fe200078e00ff */
[----:B------:R-:W-:Y:S01]  /*10030*/  PLOP3.LUT P0, PT, PT, PT, UP2, 0x80, 0x0 ;  /* 0x000000000000781c */ /* 0x000fe20003f0f028 */
[----:B------:R-:W-:Y:S01]  /*10040*/  ULDC.64 UR4, c[0x0][0x2c8] ;  /* 0x0000b20000047ab9 */ /* 0x000fe20000000a00 */
[----:B------:R-:W-:Y:S01]  /*10050*/  LDSM.16.MT88.4 R56, [R209+0x9080] ;  /* 0x00908000d138783b */ /* 0x000fe20000004200 */
[----:B------:R-:W-:-:S02]  /*10060*/  IMAD.MOV.U32 R11, RZ, RZ, R226 ;  /* 0x000000ffff0b7224 */ /* 0x000fc400078e00e2 */
[----:B------:R-:W-:Y:S01]  /*10070*/  IMAD.SHL.U32 R227, R227, 0x2, RZ ;  /* 0x00000002e3e37824 */ /* 0x000fe200078e00ff */
[----:B------:R-:W-:Y:S01]  /*10080*/  LDSM.16.MT88.4 R80, [R210+0xa080] ;  /* 0x00a08000d250783b */ /* 0x000fe20000004200 */
[----:B------:R-:W-:-:S03]  /*10090*/  IMAD R208, R3, 0x2, R210 ;  /* 0x0000000203d07824 */ /* 0x000fc600078e02d2 */
[C---:B------:R-:W-:Y:S01]  /*100a0*/  IADD3 R0, -R227.reuse, UR11, R0 ;  /* 0x0000000be3007c10 */ /* 0x040fe2000fffe100 */
[----:B------:R-:W-:Y:S02]  /*100b0*/  LDSM.16.MT88.4 R88, [R209+0xa080] ;  /* 0x00a08000d158783b */ /* 0x000fe40000004200 */
[----:B------:R-:W-:Y:S02]  /*100c0*/  @P0 SHF.R.U32.HI R11, RZ, c[0x0][0x2cc], R9 ;  /* 0x0000b300ff0b0a19 */ /* 0x000fe40000011609 */
[----:B------:R-:W-:Y:S01]  /*100d0*/  IADD3 R10, R0, -UR20, RZ ;  /* 0x80000014000a7c10 */ /* 0x000fe2000fffe0ff */
[----:B------:R-:W-:Y:S01]  /*100e0*/  LDSM.16.MT88.4 R32, [R208+0x8080] ;  /* 0x00808000d020783b */ /* 0x000fe20000004200 */
[----:B------:R-:W-:Y:S01]  /*100f0*/  IADD3 R0, -R227, UR22, RZ ;  /* 0x00000016e3007c10 */ /* 0x000fe2000fffe1ff */
[----:B------:R-:W-:Y:S02]  /*10100*/  UIMAD.WIDE.U32 UR22, UR14, UR4, URZ ;  /* 0x000000040e1672a5 */ /* 0x000fe4000f8e003f */
[----:B------:R-:W1:Y:S04]  /*10110*/  SHFL.IDX PT, R9, R11, RZ, 0x1c1f ;  /* 0x001c1fff0b097589 */ /* 0x000e6800000e0000 */
[----:B------:R-:W2:Y:S01]  /*10120*/  SHFL.IDX PT, R11, R11, 0x1, 0x1c1f ;  /* 0x003c1f000b0b7f89 */ /* 0x000ea200000e0000 */
[----:B------:R-:W-:-:S02]  /*10130*/  @UP2 UMOV UR7, UR23 ;  /* 0x0000001700072c82 */ /* 0x000fc40008000000 */
[----:B------:R-:W-:Y:S01]  /*10140*/  @UP2 USHF.R.U32.HI UR15, URZ, UR5, UR7 ;  /* 0x000000053f0f2299 */ /* 0x000fe20008011607 */
[----:B------:R-:W-:Y:S01]  /*10150*/  LDSM.16.MT88.4 R64, [R208+0x9080] ;  /* 0x00908000d040783b */ /* 0x000fe20000004200 */
[----:B------:R-:W-:Y:S02]  /*10160*/  UIADD3 UR7, UR10, -0x2, URZ ;  /* 0xfffffffe0a077890 */ /* 0x000fe4000fffe03f */
[----:B------:R-:W-:Y:S01]  /*10170*/  UIADD3 UR15, UR15, UR11, -UR20 ;  /* 0x0000000b0f0f7290 */ /* 0x000fe2000fffe814 */
[----:B------:R-:W-:Y:S03]  /*10180*/  LDSM.16.MT88.4 R96, [R208+0xa080] ;  /* 0x00a08000d060783b */ /* 0x000fe60000004200 */
[----:B------:R-:W-:Y:S01]  /*10190*/  USHF.R.S32.HI UR4, URZ, 0x1f, UR15 ;  /* 0x0000001f3f047899 */ /* 0x000fe2000801140f */
[----:B------:R-:W-:Y:S03]  /*101a0*/  LDSM.16.MT88.4 R104, [R215+0xb080] ;  /* 0x00b08000d768783b */ /* 0x000fe60000004200 */
[----:B------:R-:W-:Y:S01]  /*101b0*/  ULEA.HI UR4, UR4, UR15, URZ, 0x5 ;  /* 0x0000000f04047291 */ /* 0x000fe2000f8f283f */
[----:B------:R-:W-:Y:S03]  /*101c0*/  LDSM.16.MT88.4 R112, [R210+0xb080] ;  /* 0x00b08000d270783b */ /* 0x000fe60000004200 */
[----:B------:R-:W-:Y:S01]  /*101d0*/  USHF.R.S32.HI UR4, URZ, 0x5, UR4 ;  /* 0x000000053f047899 */ /* 0x000fe20008011404 */
[C---:B-1----:R-:W-:Y:S01]  /*101e0*/  IMAD.IADD R9, R10.reuse, 0x1, R9 ;  /* 0x000000010a097824 */ /* 0x042fe200078e0209 */
[----:B------:R-:W-:Y:S01]  /*101f0*/  LDSM.16.MT88.4 R120, [R209+0xb080] ;  /* 0x00b08000d178783b */ /* 0x000fe20000004200 */
[----:B--2---:R-:W-:-:S03]  /*10200*/  IMAD.IADD R11, R10, 0x1, R11 ;  /* 0x000000010a0b7824 */ /* 0x004fc600078e020b */
[C---:B------:R-:W-:Y:S01]  /*10210*/  IMNMX R9, R0.reuse, R9, PT ;  /* 0x0000000900097217 */ /* 0x040fe20003800200 */
[----:B------:R-:W-:Y:S01]  /*10220*/  LDSM.16.MT88.4 R188, [R209+0x8880] ;  /* 0x00888000d1bc783b */ /* 0x000fe20000004200 */
[----:B------:R-:W-:Y:S02]  /*10230*/  IMNMX R235, RZ, UR4, !PT ;  /* 0x00000004ffeb7c17 */ /* 0x000fe4000f800200 */
[C---:B------:R-:W-:Y:S01]  /*10240*/  ISETP.GT.AND P0, PT, R9.reuse, RZ, PT ;  /* 0x000000ff0900720c */ /* 0x040fe20003f04270 */
[----:B------:R-:W-:Y:S01]  /*10250*/  LDSM.16.MT88.4 R184, [R208+0x8880] ;  /* 0x00888000d0b8783b */ /* 0x000fe20000004200 */
[----:B------:R-:W-:Y:S02]  /*10260*/  IMNMX R0, R0, R11, PT ;  /* 0x0000000b00007217 */ /* 0x000fe40003800200 */
[----:B------:R-:W-:Y:S01]  /*10270*/  FSEL R23, R16, -INF , P0 ;  /* 0xff80000010177808 */ /* 0x000fe20000000000 */
[----:B------:R-:W-:Y:S01]  /*10280*/  LDSM.16.MT88.4 R180, [R210+0x9880] ;  /* 0x00988000d2b4783b */ /* 0x000fe20000004200 */
[----:B------:R-:W-:-:S03]  /*10290*/  ISETP.GT.AND P0, PT, R9, 0x1, PT ;  /* 0x000000010900780c */ /* 0x000fc60003f04270 */
[----:B------:R-:W-:Y:S01]  /*102a0*/  LDSM.16.MT88.4 R176, [R209+0x9880] ;  /* 0x00988000d1b0783b */ /* 0x000fe20000004200 */
[----:B------:R-:W-:Y:S02]  /*102b0*/  FSEL R22, R17, -INF , P0 ;  /* 0xff80000011167808 */ /* 0x000fe40000000000 */
[C---:B------:R-:W-:Y:S01]  /*102c0*/  ISETP.GT.AND P0, PT, R9.reuse, 0x8, PT ;  /* 0x000000080900780c */ /* 0x040fe20003f04270 */
[----:B------:R-:W-:Y:S03]  /*102d0*/  LDSM.16.MT88.4 R172, [R208+0x9880] ;  /* 0x00988000d0ac783b */ /* 0x000fe60000004200 */
        /* <DEDUP_REMOVED lines=12> */
[----:B------:R-:W-:Y:S02]  /*103a0*/  ISETP.GT.AND P0, PT, R9, 0x18, PT ;  /* 0x000000180900780c */ /* 0x000fe40003f04270 */
[----:B------:R-:W-:Y:S02]  /*103b0*/  FMNMX.FTZ R5, R23, R22, !PT ;  /* 0x0000001617057209 */ /* 0x000fe40007810000 */
[----:B------:R-:W-:Y:S02]  /*103c0*/  FSEL R12, R40, -INF , P0 ;  /* 0xff800000280c7808 */ /* 0x000fe40000000000 */
[----:B------:R-:W-:Y:S02]  /*103d0*/  ISETP.GT.AND P0, PT, R9, 0x19, PT ;  /* 0x000000190900780c */ /* 0x000fe40003f04270 */
[----:B------:R-:W-:-:S02]  /*103e0*/  FMNMX.FTZ R5, R20, R5, !PT ;  /* 0x0000000514057209 */ /* 0x000fc40007810000 */
[----:B------:R-:W-:Y:S02]  /*103f0*/  FSEL R10, R41, -INF , P0 ;  /* 0xff800000290a7808 */ /* 0x000fe40000000000 */
[----:B------:R-:W-:Y:S02]  /*10400*/  ISETP.GT.AND P0, PT, R0, RZ, PT ;  /* 0x000000ff0000720c */ /* 0x000fe40003f04270 */
[----:B------:R-:W-:Y:S02]  /*10410*/  FMNMX.FTZ R5, R8, R5, !PT ;  /* 0x0000000508057209 */ /* 0x000fe40007810000 */
[----:B------:R-:W-:Y:S02]  /*10420*/  FSEL R18, R18, -INF , P0 ;  /* 0xff80000012127808 */ /* 0x000fe40000000000 */
[----:B------:R-:W-:Y:S02]  /*10430*/  ISETP.GT.AND P0, PT, R0, 0x1, PT ;  /* 0x000000010000780c */ /* 0x000fe40003f04270 */
[----:B------:R-:W-:-:S02]  /*10440*/  FMNMX.FTZ R5, R16, R5, !PT ;  /* 0x0000000510057209 */ /* 0x000fc40007810000 */
[----:B------:R-:W-:Y:S02]  /*10450*/  FSEL R21, R19, -INF , P0 ;  /* 0xff80000013157808 */ /* 0x000fe40000000000 */
[----:B------:R-:W-:Y:S02]  /*10460*/  ISETP.GT.AND P0, PT, R0, 0x8, PT ;  /* 0x000000080000780c */ /* 0x000fe40003f04270 */
        /* <DEDUP_REMOVED lines=8> */
[----:B------:R-:W-:Y:S02]  /*104f0*/  FMNMX.FTZ R6, R19, R24, !PT ;  /* 0x0000001813067209 */ /* 0x000fe40007810000 */
[----:B------:R-:W-:-:S02]  /*10500*/  ISETP.GT.AND P0, PT, R0, 0x11, PT ;  /* 0x000000110000780c */ /* 0x000fc40003f04270 */
[----:B------:R-:W-:Y:S02]  /*10510*/  FMNMX.FTZ R6, R5, R6, !PT ;  /* 0x0000000605067209 */ /* 0x000fe40007810000 */
[----:B------:R-:W-:Y:S02]  /*10520*/  FSEL R13, R7, -INF , P0 ;  /* 0xff800000070d7808 */ /* 0x000fe40000000000 */
[----:B------:R-:W-:Y:S02]  /*10530*/  ISETP.GT.AND P0, PT, R0, 0x18, PT ;  /* 0x000000180000780c */ /* 0x000fe40003f04270 */
[----:B------:R-:W-:Y:S02]  /*10540*/  FMNMX.FTZ R6, R15, R6, !PT ;  /* 0x000000060f067209 */ /* 0x000fe40007810000 */
[----:B------:R-:W-:Y:S02]  /*10550*/  FSEL R11, R42, -INF , P0 ;  /* 0xff8000002a0b7808 */ /* 0x000fe40000000000 */
        /* <DEDUP_REMOVED lines=13> */
[----:B-1----:R-:W-:-:S03]  /*10630*/  FMNMX.FTZ R0, R25, R0, !PT ;  /* 0x0000000019007209 */ /* 0x002fc60007810000 */
[----:B------:R-:W1:Y:S01]  /*10640*/  LDSM.16.MT88.4 R24, [R209+0x8080] ;  /* 0x00808000d118783b */ /* 0x000e620000004200 */
        /* <DEDUP_REMOVED lines=10> */
[----:B------:R-:W-:Y:S01]  /*106f0*/  ISETP.LE.AND P0, PT, R235, UR7, PT ;  /* 0x00000007eb007c0c */ /* 0x000fe2000bf03270 */
[----:B------:R-:W-:Y:S01]  /*10700*/  FFMA.FTZ R150, R20, c[0x0][0x2d0], -R17 ;  /* 0x0000b40014967a23 */ /* 0x000fe20000010811 */
[----:B------:R-:W-:Y:S01]  /*10710*/  MUFU.EX2 R149, R149 ;  /* 0x0000009500957308 */ /* 0x000fe20000000800 */
[----:B------:R-:W-:-:S02]  /*10720*/  FFMA.FTZ R193, R18, c[0x0][0x2d0], -R8 ;  /* 0x0000b40012c17a23 */ /* 0x000fc40000010808 */
[--C-:B------:R-:W-:Y:S02]  /*10730*/  FFMA.FTZ R194, R21, c[0x0][0x2d0], -R8.reuse ;  /* 0x0000b40015c27a23 */ /* 0x100fe40000010808 */
[--C-:B------:R-:W-:Y:S02]  /*10740*/  FFMA.FTZ R195, R19, c[0x0][0x2d0], -R8.reuse ;  /* 0x0000b40013c37a23 */ /* 0x100fe40000010808 */
[----:B------:R-:W-:Y:S01]  /*10750*/  FFMA.FTZ R2, R5, c[0x0][0x2d0], -R8 ;  /* 0x0000b40005027a23 */ /* 0x000fe20000010808 */
[----:B------:R-:W-:Y:S01]  /*10760*/  MUFU.EX2 R192, R192 ;  /* 0x000000c000c07308 */ /* 0x000fe20000000800 */
[--C-:B------:R-:W-:Y:S02]  /*10770*/  FFMA.FTZ R224, R4, c[0x0][0x2d0], -R17.reuse ;  /* 0x0000b40004e07a23 */ /* 0x100fe40000010811 */
[----:B------:R-:W2:Y:S01]  /*10780*/  LDSM.16.MT88.4 R4, [R208+0xb080] ;  /* 0x00b08000d004783b */ /* 0x000ea20000004200 */
[--C-:B------:R-:W-:Y:S02]  /*10790*/  FFMA.FTZ R3, R16, c[0x0][0x2d0], -R17.reuse ;  /* 0x0000b40010037a23 */ /* 0x100fe40000010811 */
[----:B------:R-:W-:-:S02]  /*107a0*/  FFMA.FTZ R225, R12, c[0x0][0x2d0], -R17 ;  /* 0x0000b4000ce17a23 */ /* 0x000fc40000010811 */
[----:B------:R-:W3:Y:S01]  /*107b0*/  MUFU.EX2 R151, R151 ;  /* 0x0000009700977308 */ /* 0x000ee20000000800 */
[----:B------:R-:W-:Y:S02]  /*107c0*/  FFMA.FTZ R228, R10, c[0x0][0x2d0], -R17 ;  /* 0x0000b4000ae47a23 */ /* 0x000fe40000010811 */
[--C-:B------:R-:W-:Y:S01]  /*107d0*/  FFMA.FTZ R229, R15, c[0x0][0x2d0], -R8.reuse ;  /* 0x0000b4000fe57a23 */ /* 0x100fe20000010808 */
[----:B------:R-:W4:Y:S01]  /*107e0*/  LDSM.16.MT88.4 R16, [R215+0x8880] ;  /* 0x00888000d710783b */ /* 0x000f220000004200 */
[--C-:B------:R-:W-:Y:S02]  /*107f0*/  FFMA.FTZ R230, R13, c[0x0][0x2d0], -R8.reuse ;  /* 0x0000b4000de67a23 */ /* 0x100fe40000010808 */
[--C-:B------:R-:W-:Y:S01]  /*10800*/  FFMA.FTZ R231, R11, c[0x0][0x2d0], -R8.reuse ;  /* 0x0000b4000be77a23 */ /* 0x100fe20000010808 */
[----:B------:R-:W5:Y:S01]  /*10810*/  MUFU.EX2 R150, R150 ;  /* 0x0000009600967308 */ /* 0x000f620000000800 */
[----:B------:R-:W-:Y:S01]  /*10820*/  FFMA.FTZ R232, R9, c[0x0][0x2d0], -R8 ;  /* 0x0000b40009e87a23 */ /* 0x000fe20000010808 */
[----:B------:R-:W1:Y:S04]  /*10830*/  LDSM.16.MT88.4 R12, [R210+0x8880] ;  /* 0x00888000d20c783b */ /* 0x000e680000004200 */
[----:B------:R-:W1:Y:S02]  /*10840*/  LDSM.16.MT88.4 R8, [R215+0x9880] ;  /* 0x00988000d708783b */ /* 0x000e640000004200 */
[----:B------:R-:W-:Y:S01]  /*10850*/  MUFU.EX2 R193, R193 ;  /* 0x000000c100c17308 */ /* 0x000fe20000000800 */
[----:B---3--:R-:W-:Y:S01]  /*10860*/  F2FP.PACK_AB R128, R151, R192 ;  /* 0x000000c09780723e */ /* 0x008fe200000000ff */
[----:B------:R-:W-:-:S06]  /*10870*/  FADD.FTZ R151, R192, R151 ;  /* 0x00000097c0977221 */ /* 0x000fcc0000010000 */
[----:B------:R-:W3:Y:S01]  /*10880*/  MUFU.EX2 R194, R194 ;  /* 0x000000c200c27308 */ /* 0x000ee20000000800 */
[----:B-----5:R-:W-:Y:S01]  /*10890*/  F2FP.PACK_AB R130, R149, R150 ;  /* 0x000000969582723e */ /* 0x020fe200000000ff */
[----:B------:R-:W-:-:S04]  /*108a0*/  FADD.FTZ R150, R150, R151 ;  /* 0x0000009796967221 */ /* 0x000fc80000010000 */
[----:B------:R-:W-:Y:S02]  /*108b0*/  FADD.FTZ R150, R149, R150 ;  /* 0x0000009695967221 */ /* 0x000fe40000010000 */
[----:B------:R-:W-:Y:S08]  /*108c0*/  MUFU.EX2 R195, R195 ;  /* 0x000000c300c37308 */ /* 0x000ff00000000800 */
[----:B------:R-:W5:Y:S01]  /*108d0*/  MUFU.EX2 R2, R2 ;  /* 0x0000000200027308 */ /* 0x000f620000000800 */
[----:B---3--:R-:W-:Y:S01]  /*108e0*/  F2FP.PACK_AB R129, R194, R193 ;  /* 0x000000c1c281723e */ /* 0x008fe200000000ff */
[----:B------:R-:W-:-:S06]  /*108f0*/  FADD.FTZ R194, R193, R194 ;  /* 0x000000c2c1c27221 */ /* 0x000fcc0000010000 */
[----:B------:R-:W-:Y:S01]  /*10900*/  MUFU.EX2 R3, R3 ;  /* 0x0000000300037308 */ /* 0x000fe20000000800 */
[----:B-----5:R-:W-:-:S07]  /*10910*/  F2FP.PACK_AB R131, R2, R195 ;  /* 0x000000c30283723e */ /* 0x020fce00000000ff */
[----:B------:R-:W3:Y:S01]  /*10920*/  MUFU.EX2 R224, R224 ;  /* 0x000000e000e07308 */ /* 0x000ee20000000800 */
        /* <DEDUP_REMOVED lines=13> */
[----:B------:R-:W2:Y:S06]  /*10a00*/  MUFU.EX2 R232, R232 ;  /* 0x000000e800e87308 */ /* 0x000eac0000000800 */
[C---:B-1----:R-:W-:Y:S08]  /*10a10*/  HMMA.16816.F32 R20, R128.reuse, R24, RZ ;  /* 0x000000188014723c */ /* 0x042ff000000018ff */
        /* <DEDUP_REMOVED lines=23> */
[C---:B--2---:R-:W-:Y:S07]  /*10b90*/  HMMA.16816.F32 R124, R128.reuse, R4, RZ ;  /* 0x00000004807c723c */ /* 0x044fee00000018ff */
[----:B---3--:R-:W-:Y:S01]  /*10ba0*/  F2FP.PACK_AB R4, R224, R3 ;  /* 0x00000003e004723e */ /* 0x008fe200000000ff */
[----:B------:R-:W-:Y:S01]  /*10bb0*/  HMMA.16816.F32 R128, R128, R6, RZ ;  /* 0x000000068080723c */ /* 0x000fe200000018ff */
[----:B-----5:R-:W-:Y:S01]  /*10bc0*/  F2FP.PACK_AB R5, R230, R229 ;  /* 0x000000e5e605723e */ /* 0x020fe200000000ff */
[----:B------:R-:W-:-:S02]  /*10bd0*/  FADD.FTZ R3, R3, R150 ;  /* 0x0000009603037221 */ /* 0x000fc40000010000 */
[----:B------:R-:W-:Y:S02]  /*10be0*/  FADD.FTZ R229, R229, R2 ;  /* 0x00000002e5e57221 */ /* 0x000fe40000010000 */
[----:B------:R-:W-:Y:S01]  /*10bf0*/  FADD.FTZ R224, R224, R3 ;  /* 0x00000003e0e07221 */ /* 0x000fe20000010000 */
[----:B------:R-:W-:Y:S01]  /*10c00*/  F2FP.PACK_AB R6, R228, R225 ;  /* 0x000000e1e406723e */ /* 0x000fe200000000ff */
[----:B------:R-:W-:Y:S01]  /*10c10*/  FADD.FTZ R230, R230, R229 ;  /* 0x000000e5e6e67221 */ /* 0x000fe20000010000 */
[----:B------:R-:W-:Y:S01]  /*10c20*/  F2FP.PACK_AB R7, R232, R231 ;  /* 0x000000e7e807723e */ /* 0x000fe200000000ff */
        /* <DEDUP_REMOVED lines=11> */
[C---:B------:R-:W-:Y:S01]  /*10ce0*/  HMMA.16816.F32 R40, R4.reuse, R10, R40 ;  /* 0x0000000a0428723c */ /* 0x040fe20000001828 */
[----:B------:R-:W3:Y:S07]  /*10cf0*/  LDSM.16.MT88.4 R8, [R208+0xb880] ;  /* 0x00b88000d008783b */ /* 0x000eee0000004200 */
        /* <DEDUP_REMOVED lines=23> */
[C---:B------:R-:W-:Y:S08]  /*10e70*/  HMMA.16816.F32 R120, R4.reuse, R14, R120 ;  /* 0x0000000e0478723c */ /* 0x040ff00000001878 */
[C---:B---3--:R-:W-:Y:S08]  /*10e80*/  HMMA.16816.F32 R124, R4.reuse, R8, R124 ;  /* 0x00000008047c723c */ /* 0x048ff0000000187c */
[----:B------:R-:W-:Y:S01]  /*10e90*/  HMMA.16816.F32 R128, R4, R10, R128 ;  /* 0x0000000a0480723c */ /* 0x000fe20000001880 */
[----:B------:R-:W-:Y:S07]  /*10ea0*/  @!P0 BRA `(.L_x_743) ;  /* 0x0000246000008947 */ /* 0x000fee0003800000 */
[----:B------:R-:W1:Y:S01]  /*10eb0*/  S2R R2, SR_TID.X ;  /* 0x0000000000027919 */ /* 0x000e620000002100 */
[----:B------:R-:W-:Y:S01]  /*10ec0*/  PLOP3.LUT P0, PT, PT, PT, UP2, 0x80, 0x0 ;  /* 0x000000000000781c */ /* 0x000fe20003f0f028 */
[----:B------:R-:W-:Y:S01]  /*10ed0*/  IMAD.MOV.U32 R3, RZ, RZ, R0 ;  /* 0x000000ffff037224 */ /* 0x000fe200078e0000 */
[----:B------:R-:W-:Y:S01]  /*10ee0*/  SHF.R.S32.HI R233, RZ, 0x1f, R198 ;  /* 0x0000001fffe97819 */ /* 0x000fe200000114c6 */
[C---:B------:R-:W-:Y:S01]  /*10ef0*/  IMAD.SHL.U32 R232, R198.reuse, 0x2, RZ ;  /* 0x00000002c6e87824 */ /* 0x040fe200078e00ff */
[----:B------:R-:W-:Y:S01]  /*10f00*/  SHF.R.S32.HI R228, RZ, 0x1f, R197 ;  /* 0x0000001fffe47819 */ /* 0x000fe200000114c5 */
[C---:B------:R-:W-:Y:S01]  /*10f10*/  IMAD.SHL.U32 R231, R197.reuse, 0x2, RZ ;  /* 0x00000002c5e77824 */ /* 0x040fe200078e00ff */
[----:B------:R-:W-:Y:S01]  /*10f20*/  SHF.L.U64.HI R233, R198, 0x1, R233 ;  /* 0x00000001c6e97819 */ /* 0x000fe200000102e9 */
[----:B------:R-:W-:Y:S01]  /*10f30*/  UMOV UR4, 0x1 ;  /* 0x0000000100047882 */ /* 0x000fe20000000000 */
[----:B------:R-:W-:-:S05]  /*10f40*/  SHF.L.U64.HI R228, R197, 0x1, R228 ;  /* 0x00000001c5e47819 */ /* 0x000fca00000102e4 */
[----:B------:R-:W-:Y:S01]  /*10f50*/  @P0 IMAD.HI.U32 R234, R226, c[0x0][0x2c8], RZ ;  /* 0x0000b200e2ea0a27 */ /* 0x000fe200078e00ff */
[----:B------:R-:W-:Y:S02]  /*10f60*/  PLOP3.LUT P0, PT, PT, PT, UP2, 0x80, 0x0 ;  /* 0x000000000000781c */ /* 0x000fe40003f0f028 */
[----:B-1----:R-:W-:-:S04]  /*10f70*/  SHF.R.S32.HI R229, RZ, 0x1f, R2 ;  /* 0x0000001fffe57819 */ /* 0x002fc80000011402 */
[----:B------:R-:W-:-:S07]  /*10f80*/  LEA.HI R229, R229, R2, RZ, 0x3 ;  /* 0x00000002e5e57211 */ /* 0x000fce00078f18ff */
[----:B------:R-:W-:Y:S02]  /*10f90*/  @P0 SHF.R.U32.HI R234, RZ, c[0x0][0x2cc], R234 ;  /* 0x0000b300ffea0a19 */ /* 0x000fe400000116ea */
[----:B------:R-:W-:-:S05]  /*10fa0*/  LOP3.LUT R229, R229, 0xfffffff8, RZ, 0xc0, !PT ;  /* 0xfffffff8e5e57812 */ /* 0x000fca00078ec0ff */
[----:B------:R-:W-:Y:S02]  /*10fb0*/  IMAD.IADD R229, R2, 0x1, -R229 ;  /* 0x0000000102e57824 */ /* 0x000fe400078e0ae5 */
[----:B------:R-:W-:Y:S02]  /*10fc0*/  IMAD.MOV.U32 R2, RZ, RZ, R148 ;  /* 0x000000ffff027224 */ /* 0x000fe400078e0094 */
[----:B------:R-:W-:-:S05]  /*10fd0*/  IMAD.SHL.U32 R229, R229, 0x8, RZ ;  /* 0x00000008e5e57824 */ /* 0x000fca00078e00ff */
[----:B------:R-:W-:-:S04]  /*10fe0*/  SHF.R.S32.HI R230, RZ, 0x1f, R229 ;  /* 0x0000001fffe67819 */ /* 0x000fc800000114e5 */
[C---:B------:R-:W-:Y:S01]  /*10ff0*/  SHF.L.U64.HI R230, R229.reuse, 0x1, R230 ;  /* 0x00000001e5e67819 */ /* 0x040fe200000102e6 */
[----:B------:R-:W-:Y:S02]  /*11000*/  IMAD.SHL.U32 R229, R229, 0x2, RZ ;  /* 0x00000002e5e57824 */ /* 0x000fe400078e00ff */
.L_x_746:
[----:B------:R-:W-:Y:S04]  /*11010*/  DEPBAR.LE SB0, 0x0 ;  /* 0x000080000000791a */ /* 0x000fe80000000000 */
[----:B------:R-:W-:Y:S01]  /*11020*/  BAR.SYNC.DEFER_BLOCKING 0x0 ;  /* 0x0000000000007b1d */ /* 0x000fe20000010000 */
[----:B------:R-:W-:Y:S05]  /*11030*/  ISETP.LE.AND P0, PT, RZ, UR7, PT ;  /* 0x00000007ff007c0c */ /* 0x000fea000bf03270 */
[----:B------:R1:W2:Y:S04]  /*11040*/  LDSM.16.M88.4 R148, [R218+0x10080] ;  /* 0x01008000da94783b */ /* 0x0002a80000000200 */
[----:B------:R1:W3:Y:S04]  /*11050*/  LDSM.16.M88.4 R152, [R217+0xc080] ;  /* 0x00c08000d998783b */ /* 0x0002e80000000200 */
[----:B------:R1:W4:Y:S04]  /*11060*/  LDSM.16.M88.4 R156, [R217+0xc880] ;  /* 0x00c88000d99c783b */ /* 0x0003280000000200 */
[----:B------:R1:W1:Y:S04]  /*11070*/  LDSM.16.M88.4 R160, [R214+0x10080] ;  /* 0x01008000d6a0783b */ /* 0x0002680000000200 */
[----:B------:R1:W1:Y:S04]  /*11080*/  LDSM.16.M88.4 R164, [R216] ;  /* 0x00000000d8a4783b */ /* 0x0002680000000200 */
[----:B------:R1:W1:Y:S01]  /*11090*/  LDSM.16.M88.4 R168, [R207] ;  /* 0x00000000cfa8783b */ /* 0x0002620000000200 */
[----:B------:R-:W-:-:S05]  /*110a0*/  @!P0 BRA `(.L_x_744) ;  /* 0x000001c000008947 */ /* 0x000fca0003800000 */
        /* <DEDUP_REMOVED lines=28> */
.L_x_744:
[C---:B--234-:R-:W-:Y:S01]  /*11270*/  HMMA.16816.F32 R4, R148.reuse, R152, RZ ;  /* 0x000000989404723c */ /* 0x05cfe200000018ff */
[----:B------:R-:W0:Y:S01]  /*11280*/  LDGDEPBAR ;  /* 0x00000000000079af */ /* 0x000e220000000000 */
[----:B------:R-:W-:Y:S06]  /*11290*/  UISETP.GE.AND UP0, UPT, UR7, 0x1, UPT ;  /* 0x000000010700788c */ /* 0x000fec000bf06270 */
        /* <DEDUP_REMOVED lines=152> */
.L_x_745:
[----:B------:R-:W-:Y:S01]  /*11c20*/  PLOP3.LUT P0, PT, PT, PT, UP2, 0x80, 0x0 ;  /* 0x000000000000781c */ /* 0x000fe20003f0f028 */
[----:B------:R-:W-:Y:S01]  /*11c30*/  UIMAD UR5, UR7, -0x20, UR4 ;  /* 0xffffffe0070578a4 */ /* 0x000fe2000f8e0204 */
[----:B-1----:R-:W-:Y:S01]  /*11c40*/  MOV R152, R226 ;  /* 0x000000e200987202 */ /* 0x002fe20000000f00 */
[----:B------:R-:W-:Y:S04]  /*11c50*/  LDSM.16.MT88.4 R156, [R210+0x8080] ;  /* 0x00808000d29c783b */ /* 0x000fe80000004200 */
[----:B------:R-:W-:Y:S04]  /*11c60*/  MOV R0, UR5 ;  /* 0x0000000500007c02 */ /* 0x000fe80008000f00 */
[----:B------:R-:W-:Y:S01]  /*11c70*/  IADD3 R0, R0, UR11, -R227 ;  /* 0x0000000b00007c10 */ /* 0x000fe2000fffe8e3 */
[----:B------:R-:W-:Y:S01]  /*11c80*/  LDSM.16.MT88.4 R172, [R215+0xa880] ;  /* 0x00a88000d7ac783b */ /* 0x000fe20000004200 */
[----:B------:R-:W-:Y:S02]  /*11c90*/  @P0 MOV R152, R234 ;  /* 0x000000ea00980202 */ /* 0x000fe40000000f00 */
[----:B------:R-:W-:Y:S05]  /*11ca0*/  IADD3 R0, R0, -UR20, RZ ;  /* 0x8000001400007c10 */ /* 0x000fea000fffe0ff */
[----:B------:R-:W1:Y:S08]  /*11cb0*/  SHFL.IDX PT, R151, R152, RZ, 0x1c1f ;  /* 0x001c1fff98977589 */ /* 0x000e7000000e0000 */
[----:B------:R-:W2:Y:S08]  /*11cc0*/  SHFL.IDX PT, R149, R152, 0x1, 0x1c1f ;  /* 0x003c1f0098957f89 */ /* 0x000eb000000e0000 */
[----:B------:R-:W-:Y:S08]  /*11cd0*/  LDSM.16.MT88.4 R176, [R210+0xa880] ;  /* 0x00a88000d2b0783b */ /* 0x000ff00000004200 */
[----:B------:R-:W-:Y:S08]  /*11ce0*/  LDSM.16.MT88.4 R180, [R208+0xa880] ;  /* 0x00a88000d0b4783b */ /* 0x000ff00000004200 */
[----:B------:R-:W-:Y:S08]  /*11cf0*/  LDSM.16.MT88.4 R184, [R215+0xb880] ;  /* 0x00b88000d7b8783b */ /* 0x000ff00000004200 */
[----:B------:R-:W-:Y:S08]  /*11d00*/  LDSM.16.MT88.4 R188, [R210+0xb880] ;  /* 0x00b88000d2bc783b */ /* 0x000ff00000004200 */
[----:B------:R-:W-:Y:S08]  /*11d10*/  LDSM.16.MT88.4 R192, [R208+0xb880] ;  /* 0x00b88000d0c0783b */ /* 0x000ff00000004200 */
[----:B------:R-:W0:Y:S01]  /*11d20*/  LDGDEPBAR ;  /* 0x00000000000079af */ /* 0x000e220000000000 */
[C---:B-1----:R-:W-:Y:S02]  /*11d30*/  IADD3 R148, R0.reuse, R151, RZ ;  /* 0x0000009700947210 */ /* 0x042fe40007ffe0ff */
[----:B--2---:R-:W-:Y:S02]  /*11d40*/  IADD3 R0, R0, R149, RZ ;  /* 0x0000009500007210 */ /* 0x004fe40007ffe0ff */
[----:B------:R-:W-:Y:S04]  /*11d50*/  ISETP.GT.AND P0, PT, R148, RZ, PT ;  /* 0x000000ff9400720c */ /* 0x000fe80003f04270 */
[----:B------:R-:W-:Y:S02]  /*11d60*/  FSEL R150, R4, -INF , P0 ;  /* 0xff80000004967808 */ /* 0x000fe40000000000 */
[----:B------:R-:W-:Y:S04]  /*11d70*/  ISETP.GT.AND P0, PT, R148, 0x1, PT ;  /* 0x000000019400780c */ /* 0x000fe80003f04270 */
[----:B------:R-:W-:Y:S02]  /*11d80*/  FSEL R4, R5, -INF , P0 ;  /* 0xff80000005047808 */ /* 0x000fe40000000000 */
[----:B------:R-:W-:Y:S02]  /*11d90*/  ISETP.GT.AND P0, PT, R0, RZ, PT ;  /* 0x000000ff0000720c */ /* 0x000fe40003f04270 */
[----:B------:R-:W-:Y:S02]  /*11da0*/  FMNMX.FTZ R5, R150, R3, !PT ;  /* 0x0000000396057209 */ /* 0x000fe40007810000 */
[----:B------:R-:W-:Y:S02]  /*11db0*/  FSEL R155, R6, -INF , P0 ;  /* 0xff800000069b7808 */ /* 0x000fe40000000000 */
[----:B------:R-:W-:Y:S02]  /*11dc0*/  ISETP.GT.AND P0, PT, R0, 0x1, PT ;  /* 0x000000010000780c */ /* 0x000fe40003f04270 */
[----:B------:R-:W-:Y:S02]  /*11dd0*/  FMNMX.FTZ R5, R4, R5, !PT ;  /* 0x0000000504057209 */ /* 0x000fe40007810000 */
[----:B------:R-:W-:Y:S02]  /*11de0*/  FSEL R153, R7, -INF , P0 ;  /* 0xff80000007997808 */ /* 0x000fe40000000000 */
[----:B------:R-:W-:Y:S04]  /*11df0*/  ISETP.GT.AND P0, PT, R148, 0x8, PT ;  /* 0x000000089400780c */ /* 0x000fe80003f04270 */
[----:B------:R-:W-:Y:S02]  /*11e00*/  FSEL R8, R8, -INF , P0 ;  /* 0xff80000008087808 */ /* 0x000fe40000000000 */
[----:B------:R-:W-:Y:S02]  /*11e10*/  ISETP.GT.AND P0, PT, R148, 0x9, PT ;  /* 0x000000099400780c */ /* 0x000fe40003f04270 */
[----:B------:R-:W-:Y:S02]  /*11e20*/  FMNMX.FTZ R5, R8, R5, !PT ;  /* 0x0000000508057209 */ /* 0x000fe40007810000 */
        /* <DEDUP_REMOVED lines=16> */
[----:B------:R-:W-:Y:S02]  /*11f30*/  FMNMX.FTZ R10, R155, R2, !PT ;  /* 0x000000029b0a7209 */ /* 0x000fe40007810000 */
[C---:B------:R-:W-:Y:S02]  /*11f40*/  ISETP.GT.AND P0, PT, R0.reuse, 0x9, PT ;  /* 0x000000090000780c */ /* 0x040fe40003f04270 */
[----:B------:R-:W-:Y:S02]  /*11f50*/  FMNMX.FTZ R10, R153, R10, !PT ;  /* 0x0000000a990a7209 */ /* 0x000fe40007810000 */
[----:B------:R-:W-:Y:S02]  /*11f60*/  FSEL R11, R11, -INF , P0 ;  /* 0xff8000000b0b7808 */ /* 0x000fe40000000000 */
[----:B------:R-:W-:Y:S02]  /*11f70*/  ISETP.GT.AND P0, PT, R0, 0x10, PT ;  /* 0x000000100000780c */ /* 0x000fe40003f04270 */
[----:B------:R-:W-:Y:S02]  /*11f80*/  FMNMX.FTZ R12, R9, R10, !PT ;  /* 0x0000000a090c7209 */ /* 0x000fe40007810000 */
[----:B------:R-:W-:Y:S01]  /*11f90*/  FSEL R167, R14, -INF , P0 ;  /* 0xff8000000ea77808 */ /* 0x000fe20000000000 */
[----:B------:R-:W1:Y:S01]  /*11fa0*/  SHFL.BFLY PT, R10, R5, 0x2, 0x1f ;  /* 0x0c401f00050a7f89 */ /* 0x000e6200000e0000 */
[C---:B------:R-:W-:Y:S02]  /*11fb0*/  ISETP.GT.AND P0, PT, R0.reuse, 0x11, PT ;  /* 0x000000110000780c */ /* 0x040fe40003f04270 */
[----:B------:R-:W-:Y:S02]  /*11fc0*/  FMNMX.FTZ R12, R11, R12, !PT ;  /* 0x0000000c0b0c7209 */ /* 0x000fe40007810000 */
[----:B------:R-:W-:Y:S02]  /*11fd0*/  FSEL R165, R15, -INF , P0 ;  /* 0xff8000000fa57808 */ /* 0x000fe40000000000 */
[----:B------:R-:W-:Y:S02]  /*11fe0*/  FMNMX.FTZ R12, R167, R12, !PT ;  /* 0x0000000ca70c7209 */ /* 0x000fe40007810000 */
[----:B------:R-:W-:Y:S04]  /*11ff0*/  ISETP.GT.AND P0, PT, R0, 0x18, PT ;  /* 0x000000180000780c */ /* 0x000fe80003f04270 */
[----:B------:R-:W-:Y:S02]  /*12000*/  FSEL R161, R18, -INF , P0 ;  /* 0xff80000012a17808 */ /* 0x000fe40000000000 */
[----:B------:R-:W-:Y:S02]  /*12010*/  ISETP.GT.AND P0, PT, R0, 0x19, PT ;  /* 0x000000190000780c */ /* 0x000fe40003f04270 */
[----:B------:R-:W-:Y:S02]  /*12020*/  FMNMX.FTZ R0, R165, R12, !PT ;  /* 0x0000000ca5007209 */ /* 0x000fe40007810000 */
[----:B------:R-:W-:Y:S02]  /*12030*/  FSEL R149, R19, -INF , P0 ;  /* 0xff80000013957808 */ /* 0x000fe40000000000 */
[----:B------:R-:W-:Y:S02]  /*12040*/  FMNMX.FTZ R0, R161, R0, !PT ;  /* 0x00000000a1007209 */ /* 0x000fe40007810000 */
[----:B-1----:R-:W-:Y:S02]  /*12050*/  FMNMX.FTZ R13, R10, R5, !PT ;  /* 0x000000050a0d7209 */ /* 0x002fe40007810000 */
[----:B------:R-:W-:Y:S03]  /*12060*/  FMNMX.FTZ R7, R149, R0, !PT ;  /* 0x0000000095077209 */ /* 0x000fe60007810000 */
[----:B------:R-:W-:Y:S08]  /*12070*/  SHFL.BFLY PT, R10, R13, 0x1, 0x1f ;  /* 0x0c201f000d0a7f89 */ /* 0x000ff000000e0000 */
[----:B------:R-:W1:Y:S02]  /*12080*/  SHFL.BFLY PT, R0, R7, 0x2, 0x1f ;  /* 0x0c401f0007007f89 */ /* 0x000e6400000e0000 */
[----:B-1----:R-:W-:Y:S02]  /*12090*/  FMNMX.FTZ R5, R7, R0, !PT ;  /* 0x0000000007057209 */ /* 0x002fe40007810000 */
[----:B------:R-:W-:Y:S04]  /*120a0*/  FMNMX.FTZ R0, R13, R10, !PT ;  /* 0x0000000a0d007209 */ /* 0x000fe80007810000 */
[----:B------:R-:W-:Y:S01]  /*120b0*/  LDSM.16.MT88.4 R12, [R215+0x8080] ;  /* 0x00808000d70c783b */ /* 0x000fe20000004200 */
[C---:B------:R-:W-:Y:S01]  /*120c0*/  FSETP.NEU.FTZ.AND P0, PT, R0.reuse, -INF , PT ;  /* 0xff8000000000780b */ /* 0x040fe20003f1d000 */
[----:B------:R-:W-:Y:S06]  /*120d0*/  FMUL.FTZ R163, R0, c[0x0][0x2d0] ;  /* 0x0000b40000a37a20 */ /* 0x000fec0000410000 */
[----:B------:R-:W1:Y:S01]  /*120e0*/  SHFL.BFLY PT, R148, R5, 0x1, 0x1f ;  /* 0x0c201f0005947f89 */ /* 0x000e6200000e0000 */
[----:B------:R-:W-:Y:S05]  /*120f0*/  FSEL R163, R163, RZ, P0 ;  /* 0x000000ffa3a37208 */ /* 0x000fea0000000000 */
[--C-:B------:R-:W-:Y:S02]  /*12100*/  FFMA.FTZ R151, R150, c[0x0][0x2d0], -R163.reuse ;  /* 0x0000b40096977a23 */ /* 0x100fe400000108a3 */
[--C-:B------:R-:W-:Y:S01]  /*12110*/  FFMA.FTZ R150, R4, c[0x0][0x2d0], -R163.reuse ;  /* 0x0000b40004967a23 */ /* 0x100fe200000108a3 */
[----:B------:R-:W-:Y:S01]  /*12120*/  FSEL R4, R0, RZ, P0 ;  /* 0x000000ff00047208 */ /* 0x000fe20000000000 */
[--C-:B------:R-:W-:Y:S02]  /*12130*/  FFMA.FTZ R241, R8, c[0x0][0x2d0], -R163.reuse ;  /* 0x0000b40008f17a23 */ /* 0x100fe400000108a3 */
[----:B------:R-:W-:Y:S01]  /*12140*/  FFMA.FTZ R240, R6, c[0x0][0x2d0], -R163 ;  /* 0x0000b40006f07a23 */ /* 0x000fe200000108a3 */
[----:B------:R-:W-:Y:S01]  /*12150*/  MUFU.EX2 R151, R151 ;  /* 0x0000009700977308 */ /* 0x000fe20000000800 */
[----:B------:R-:W-:Y:S02]  /*12160*/  FADD.FTZ R4, -R4, R3 ;  /* 0x0000000304047221 */ /* 0x000fe40000010100 */
[--C-:B------:R-:W-:Y:S02]  /*12170*/  FFMA.FTZ R242, R168, c[0x0][0x2d0], -R163.reuse ;  /* 0x0000b400a8f27a23 */ /* 0x100fe400000108a3 */
[----:B------:R-:W-:Y:S01]  /*12180*/  FMUL.FTZ R3, R4, c[0x0][0x2d0] ;  /* 0x0000b40004037a20 */ /* 0x000fe20000410000 */
[----:B------:R-:W-:Y:S01]  /*12190*/  LDSM.16.MT88.4 R168, [R208+0x9880] ;  /* 0x00988000d0a8783b */ /* 0x000fe20000004200 */
[--C-:B------:R-:W-:Y:S02]  /*121a0*/  FFMA.FTZ R243, R166, c[0x0][0x2d0], -R163.reuse ;  /* 0x0000b400a6f37a23 */ /* 0x100fe400000108a3 */
[--C-:B------:R-:W-:Y:S01]  /*121b0*/  FFMA.FTZ R246, R164, c[0x0][0x2d0], -R163.reuse ;  /* 0x0000b400a4f67a23 */ /* 0x100fe200000108a3 */
[----:B------:R-:W2:Y:S01]  /*121c0*/  MUFU.EX2 R150, R150 ;  /* 0x0000009600967308 */ /* 0x000ea20000000800 */
[----:B-1----:R-:W-:Y:S01]  /*121d0*/  FMNMX.FTZ R148, R148, R5, !PT ;  /* 0x0000000594947209 */ /* 0x002fe20007810000 */
[----:B------:R-:W-:Y:S03]  /*121e0*/  FFMA.FTZ R163, R162, c[0x0][0x2d0], -R163 ;  /* 0x0000b400a2a37a23 */ /* 0x000fe600000108a3 */
[C---:B------:R-:W-:Y:S01]  /*121f0*/  FSETP.NEU.FTZ.AND P0, PT, R148.reuse, -INF , PT ;  /* 0xff8000009400780b */ /* 0x040fe20003f1d000 */
[C---:B------:R-:W-:Y:S03]  /*12200*/  FMUL.FTZ R160, R148.reuse, c[0x0][0x2d0] ;  /* 0x0000b40094a07a20 */ /* 0x040fe60000410000 */
[----:B------:R-:W-:Y:S01]  /*12210*/  FSEL R5, R148, RZ, P0 ;  /* 0x000000ff94057208 */ /* 0x000fe20000000000 */
[----:B------:R-:W1:Y:S01]  /*12220*/  MUFU.EX2 R3, R3 ;  /* 0x0000000300037308 */ /* 0x000e620000000800 */
[----:B------:R-:W-:Y:S02]  /*12230*/  FSEL R160, R160, RZ, P0 ;  /* 0x000000ffa0a07208 */ /* 0x000fe40000000000 */
[----:B------:R-:W-:Y:S01]  /*12240*/  ISETP.LT.AND P0, PT, R235, UR7, PT ;  /* 0x00000007eb007c0c */ /* 0x000fe2000bf01270 */
[----:B------:R-:W-:Y:S01]  /*12250*/  FADD.FTZ R5, -R5, R2 ;  /* 0x0000000205057221 */ /* 0x000fe20000010100 */
[----:B------:R-:W-:Y:S01]  /*12260*/  UIADD3 UR7, UR7, -0x1, URZ ;  /* 0xffffffff07077890 */ /* 0x000fe2000fffe03f */
[--C-:B------:R-:W-:Y:S02]  /*12270*/  FFMA.FTZ R239, R155, c[0x0][0x2d0], -R160.reuse ;  /* 0x0000b4009bef7a23 */ /* 0x100fe400000108a0 */
[--C-:B------:R-:W-:Y:S02]  /*12280*/  FFMA.FTZ R238, R153, c[0x0][0x2d0], -R160.reuse ;  /* 0x0000b40099ee7a23 */ /* 0x100fe400000108a0 */
[--C-:B------:R-:W-:Y:S01]  /*12290*/  FFMA.FTZ R237, R9, c[0x0][0x2d0], -R160.reuse ;  /* 0x0000b40009ed7a23 */ /* 0x100fe200000108a0 */
[----:B------:R-:W-:Y:S01]  /*122a0*/  MUFU.EX2 R241, R241 ;  /* 0x000000f100f17308 */ /* 0x000fe20000000800 */
[--C-:B------:R-:W-:Y:S02]  /*122b0*/  FFMA.FTZ R236, R11, c[0x0][0x2d0], -R160.reuse ;  /* 0x0000b4000bec7a23 */ /* 0x100fe400000108a0 */
[----:B------:R-:W-:Y:S01]  /*122c0*/  FMUL.FTZ R2, R5, c[0x0][0x2d0] ;  /* 0x0000b40005027a20 */ /* 0x000fe20000410000 */
[----:B--2---:R-:W-:Y:S01]  /*122d0*/  F2FP.PACK_AB R152, R150, R151 ;  /* 0x000000979698723e */ /* 0x004fe200000000ff */
[--C-:B------:R-:W-:Y:S02]  /*122e0*/  FFMA.FTZ R244, R167, c[0x0][0x2d0], -R160.reuse ;  /* 0x0000b400a7f47a23 */ /* 0x100fe400000108a0 */
[--C-:B------:R-:W-:Y:S02]  /*122f0*/  FFMA.FTZ R245, R165, c[0x0][0x2d0], -R160.reuse ;  /* 0x0000b400a5f57a23 */ /* 0x100fe400000108a0 */
[----:B------:R-:W-:Y:S01]  /*12300*/  LDSM.16.MT88.4 R164, [R210+0x9880] ;  /* 0x00988000d2a4783b */ /* 0x000fe20000004200 */
[----:B------:R-:W2:Y:S01]  /*12310*/  MUFU.EX2 R2, R2 ;  /* 0x0000000200027308 */ /* 0x000ea20000000800 */
[--C-:B------:R-:W-:Y:S02]  /*12320*/  FFMA.FTZ R248, R161, c[0x0][0x2d0], -R160.reuse ;  /* 0x0000b400a1f87a23 */ /* 0x100fe400000108a0 */
[C---:B-1----:R-:W-:Y:S02]  /*12330*/  FMUL.FTZ R4, R3.reuse, R144 ;  /* 0x0000009003047220 */ /* 0x042fe40000410000 */
[C---:B------:R-:W-:Y:S02]  /*12340*/  FMUL.FTZ R5, R3.reuse, R145 ;  /* 0x0000009103057220 */ /* 0x040fe40000410000 */
[C---:B------:R-:W-:Y:S02]  /*12350*/  FMUL.FTZ R8, R3.reuse, R132 ;  /* 0x0000008403087220 */ /* 0x040fe40000410000 */
[C---:B------:R-:W-:Y:S01]  /*12360*/  FMUL.FTZ R9, R3.reuse, R133 ;  /* 0x0000008503097220 */ /* 0x040fe20000410000 */
[----:B------:R-:W1:Y:S01]  /*12370*/  MUFU.EX2 R240, R240 ;  /* 0x000000f000f07308 */ /* 0x000e620000000800 */
[C---:B------:R-:W-:Y:S02]  /*12380*/  FMUL.FTZ R16, R3.reuse, R140 ;  /* 0x0000008c03107220 */ /* 0x040fe40000410000 */
[----:B------:R-:W-:Y:S02]  /*12390*/  FMUL.FTZ R17, R3, R141 ;  /* 0x0000008d03117220 */ /* 0x000fe40000410000 */
[----:B------:R-:W-:Y:S02]  /*123a0*/  FFMA.FTZ R160, R149, c[0x0][0x2d0], -R160 ;  /* 0x0000b40095a07a23 */ /* 0x000fe400000108a0 */
[C---:B------:R-:W-:Y:S02]  /*123b0*/  FMUL.FTZ R28, R3.reuse, R28 ;  /* 0x0000001c031c7220 */ /* 0x040fe40000410000 */
[C---:B------:R-:W-:Y:S01]  /*123c0*/  FMUL.FTZ R29, R3.reuse, R29 ;  /* 0x0000001d031d7220 */ /* 0x040fe20000410000 */
[----:B------:R-:W-:Y:S01]  /*123d0*/  MUFU.EX2 R239, R239 ;  /* 0x000000ef00ef7308 */ /* 0x000fe20000000800 */
[C---:B------:R-:W-:Y:S02]  /*123e0*/  FMUL.FTZ R32, R3.reuse, R32 ;  /* 0x0000002003207220 */ /* 0x040fe40000410000 */
[C---:B------:R-:W-:Y:S02]  /*123f0*/  FMUL.FTZ R33, R3.reuse, R33 ;  /* 0x0000002103217220 */ /* 0x040fe40000410000 */
[C---:B--2---:R-:W-:Y:S02]  /*12400*/  FMUL.FTZ R6, R2.reuse, R146 ;  /* 0x0000009202067220 */ /* 0x044fe40000410000 */
[C---:B------:R-:W-:Y:S02]  /*12410*/  FMUL.FTZ R7, R2.reuse, R147 ;  /* 0x0000009302077220 */ /* 0x040fe40000410000 */
[----:B------:R-:W2:Y:S01]  /*12420*/  LDSM.16.MT88.4 R144, [R209+0x8080] ;  /* 0x00808000d190783b */ /* 0x000ea20000004200 */
[----:B------:R-:W3:Y:S01]  /*12430*/  MUFU.EX2 R238, R238 ;  /* 0x000000ee00ee7308 */ /* 0x000ee20000000800 */
[C---:B------:R-:W-:Y:S02]  /*12440*/  FMUL.FTZ R10, R2.reuse, R134 ;  /* 0x00000086020a7220 */ /* 0x040fe40000410000 */
[----:B------:R-:W-:Y:S01]  /*12450*/  FMUL.FTZ R11, R2, R135 ;  /* 0x00000087020b7220 */ /* 0x000fe20000410000 */
[----:B-1----:R-:W-:Y:S01]  /*12460*/  F2FP.PACK_AB R154, R240, R241 ;  /* 0x000000f1f09a723e */ /* 0x002fe200000000ff */
[C---:B------:R-:W-:Y:S02]  /*12470*/  FMUL.FTZ R18, R2.reuse, R142 ;  /* 0x0000008e02127220 */ /* 0x040fe40000410000 */
[----:B------:R-:W1:Y:S01]  /*12480*/  LDSM.16.MT88.4 R132, [R208+0x8080] ;  /* 0x00808000d084783b */ /* 0x000e620000004200 */
[C---:B------:R-:W-:Y:S02]  /*12490*/  FMUL.FTZ R19, R2.reuse, R143 ;  /* 0x0000008f02137220 */ /* 0x040fe40000410000 */
[----:B------:R-:W-:Y:S01]  /*124a0*/  MUFU.EX2 R237, R237 ;  /* 0x000000ed00ed7308 */ /* 0x000fe20000000800 */
[C---:B------:R-:W-:Y:S02]  /*124b0*/  FMUL.FTZ R30, R2.reuse, R30 ;  /* 0x0000001e021e7220 */ /* 0x040fe40000410000 */
[C---:B------:R-:W-:Y:S02]  /*124c0*/  FMUL.FTZ R31, R2.reuse, R31 ;  /* 0x0000001f021f7220 */ /* 0x040fe40000410000 */
[----:B------:R-:W-:Y:S01]  /*124d0*/  LDSM.16.MT88.4 R140, [R210+0x9080] ;  /* 0x00908000d28c783b */ /* 0x000fe20000004200 */
[C---:B------:R-:W-:Y:S02]  /*124e0*/  FMUL.FTZ R34, R2.reuse, R34 ;  /* 0x0000002202227220 */ /* 0x040fe40000410000 */
[----:B------:R-:W-:Y:S02]  /*124f0*/  FMUL.FTZ R35, R2, R35 ;  /* 0x0000002302237220 */ /* 0x000fe40000410000 */
[----:B------:R-:W4:Y:S01]  /*12500*/  MUFU.EX2 R236, R236 ;  /* 0x000000ec00ec7308 */ /* 0x000f220000000800 */
[C---:B------:R-:W-:Y:S02]  /*12510*/  FMUL.FTZ R36, R3.reuse, R36 ;  /* 0x0000002403247220 */ /* 0x040fe40000410000 */
[C---:B------:R-:W-:Y:S01]  /*12520*/  FMUL.FTZ R37, R3.reuse, R37 ;  /* 0x0000002503257220 */ /* 0x040fe20000410000 */
        /* <DEDUP_REMOVED lines=13> */
[----:B----4-:R-:W-:Y:S01]  /*12600*/  F2FP.PACK_AB R155, R236, R237 ;  /* 0x000000edec9b723e */ /* 0x010fe200000000ff */
[C---:B------:R-:W-:Y:S02]  /*12610*/  FMUL.FTZ R48, R3.reuse, R48 ;  /* 0x0000003003307220 */ /* 0x040fe40000410000 */
[C---:B------:R-:W-:Y:S02]  /*12620*/  FMUL.FTZ R49, R3.reuse, R49 ;  /* 0x0000003103317220 */ /* 0x040fe40000410000 */
[C---:B------:R-:W-:Y:S01]  /*12630*/  FMUL.FTZ R50, R2.reuse, R50 ;  /* 0x0000003202327220 */ /* 0x040fe20000410000 */
[----:B------:R-:W-:Y:S01]  /*12640*/  MUFU.EX2 R242, R242 ;  /* 0x000000f200f27308 */ /* 0x000fe20000000800 */
[C---:B------:R-:W-:Y:S05]  /*12650*/  HMMA.16816.F32 R4, R152.reuse, R12, R4 ;  /* 0x0000000c9804723c */ /* 0x040fea0000001804 */
[C---:B------:R-:W-:Y:S02]  /*12660*/  FMUL.FTZ R51, R2.reuse, R51 ;  /* 0x0000003302337220 */ /* 0x040fe40000410000 */
[C---:B------:R-:W-:Y:S01]  /*12670*/  FMUL.FTZ R12, R3.reuse, R136 ;  /* 0x00000088030c7220 */ /* 0x040fe20000410000 */
[C---:B------:R-:W-:Y:S01]  /*12680*/  HMMA.16816.F32 R8, R152.reuse, R14, R8 ;  /* 0x0000000e9808723c */ /* 0x040fe20000001808 */
[----:B------:R-:W4:Y:S03]  /*12690*/  MUFU.EX2 R243, R243 ;  /* 0x000000f300f37308 */ /* 0x000f260000000800 */
[C---:B------:R-:W-:Y:S01]  /*126a0*/  FMUL.FTZ R13, R3.reuse, R137 ;  /* 0x00000089030d7220 */ /* 0x040fe20000410000 */
[----:B---3--:R-:W-:Y:S01]  /*126b0*/  LDSM.16.MT88.4 R160, [R215+0x9880] ;  /* 0x00988000d7a0783b */ /* 0x008fe20000004200 */
[C---:B------:R-:W-:Y:S02]  /*126c0*/  FMUL.FTZ R20, R3.reuse, R20 ;  /* 0x0000001403147220 */ /* 0x040fe40000410000 */
[C---:B------:R-:W-:Y:S03]  /*126d0*/  FMUL.FTZ R14, R2.reuse, R138 ;  /* 0x0000008a020e7220 */ /* 0x040fe60000410000 */
[----:B------:R-:W-:Y:S01]  /*126e0*/  MUFU.EX2 R244, R244 ;  /* 0x000000f400f47308 */ /* 0x000fe20000000800 */
[C---:B------:R-:W-:Y:S02]  /*126f0*/  FMUL.FTZ R15, R2.reuse, R139 ;  /* 0x0000008b020f7220 */ /* 0x040fe40000410000 */
[----:B------:R-:W3:Y:S01]  /*12700*/  LDSM.16.MT88.4 R136, [R215+0x9080] ;  /* 0x00908000d788783b */ /* 0x000ee20000004200 */
[C---:B------:R-:W-:Y:S02]  /*12710*/  FMUL.FTZ R52, R3.reuse, R52 ;  /* 0x0000003403347220 */ /* 0x040fe40000410000 */
[C---:B------:R-:W-:Y:S02]  /*12720*/  FMUL.FTZ R53, R3.reuse, R53 ;  /* 0x0000003503357220 */ /* 0x040fe40000410000 */
[C---:B------:R-:W-:Y:S02]  /*12730*/  HMMA.16816.F32 R12, R152.reuse, R156, R12 ;  /* 0x0000009c980c723c */ /* 0x040fe4000000180c */
[----:B------:R-:W5:Y:S01]  /*12740*/  MUFU.EX2 R245, R245 ;  /* 0x000000f500f57308 */ /* 0x000f620000000800 */
[C---:B------:R-:W-:Y:S02]  /*12750*/  FMUL.FTZ R54, R2.reuse, R54 ;  /* 0x0000003602367220 */ /* 0x040fe40000410000 */
[C---:B------:R-:W-:Y:S02]  /*12760*/  FMUL.FTZ R55, R2.reuse, R55 ;  /* 0x0000003702377220 */ /* 0x040fe40000410000 */
[C---:B------:R-:W-:Y:S01]  /*12770*/  FMUL.FTZ R56, R3.reuse, R56 ;  /* 0x0000003803387220 */ /* 0x040fe20000410000 */
[C---:B------:R-:W-:Y:S01]  /*12780*/  HMMA.16816.F32 R16, R152.reuse, R158, R16 ;  /* 0x0000009e9810723c */ /* 0x040fe20000001810 */
[----:B------:R-:W-:Y:S03]  /*12790*/  LDSM.16.MT88.4 R156, [R209+0x8880] ;  /* 0x00888000d19c783b */ /* 0x000fe60000004200 */
[C---:B------:R-:W-:Y:S01]  /*127a0*/  FMUL.FTZ R21, R3.reuse, R21 ;  /* 0x0000001503157220 */ /* 0x040fe20000410000 */
[----:B------:R-:W1:Y:S01]  /*127b0*/  MUFU.EX2 R246, R246 ;  /* 0x000000f600f67308 */ /* 0x000e620000000800 */
[C---:B------:R-:W-:Y:S02]  /*127c0*/  FMUL.FTZ R22, R2.reuse, R22 ;  /* 0x0000001602167220 */ /* 0x040fe40000410000 */
[C---:B------:R-:W-:Y:S04]  /*127d0*/  FMUL.FTZ R23, R2.reuse, R23 ;  /* 0x0000001702177220 */ /* 0x040fe80000410000 */
[C---:B------:R-:W-:Y:S02]  /*127e0*/  FMUL.FTZ R57, R3.reuse, R57 ;  /* 0x0000003903397220 */ /* 0x040fe40000410000 */
[C---:B------:R-:W-:Y:S01]  /*127f0*/  FMUL.FTZ R58, R2.reuse, R58 ;  /* 0x0000003a023a7220 */ /* 0x040fe20000410000 */
[C---:B--2---:R-:W-:Y:S01]  /*12800*/  HMMA.16816.F32 R20, R152.reuse, R144, R20 ;  /* 0x000000909814723c */ /* 0x044fe20000001814 */
[----:B------:R-:W2:Y:S02]  /*12810*/  MUFU.EX2 R248, R248 ;  /* 0x000000f800f87308 */ /* 0x000ea40000000800 */
        /* <DEDUP_REMOVED lines=10> */
[C---:B-1----:R-:W-:Y:S04]  /*128c0*/  HMMA.16816.F32 R28, R152.reuse, R132, R28 ;  /* 0x00000084981c723c */ /* 0x042fe8000000181c */
[C---:B------:R-:W-:Y:S02]  /*128d0*/  FMUL.FTZ R64, R3.reuse, R64 ;  /* 0x0000004003407220 */ /* 0x040fe40000410000 */
[C---:B------:R-:W-:Y:S02]  /*128e0*/  FMUL.FTZ R65, R3.reuse, R65 ;  /* 0x0000004103417220 */ /* 0x040fe40000410000 */
[C---:B------:R-:W-:Y:S01]  /*128f0*/  HMMA.16816.F32 R32, R152.reuse, R134, R32 ;  /* 0x000000869820723c */ /* 0x040fe20000001820 */
[----:B------:R-:W1:Y:S03]  /*12900*/  LDSM.16.MT88.4 R132, [R209+0x9080] ;  /* 0x00908000d184783b */ /* 0x000e660000004200 */
[C---:B------:R-:W-:Y:S02]  /*12910*/  FMUL.FTZ R66, R2.reuse, R66 ;  /* 0x0000004202427220 */ /* 0x040fe40000410000 */
[C---:B------:R-:W-:Y:S02]  /*12920*/  FMUL.FTZ R67, R2.reuse, R67 ;  /* 0x0000004302437220 */ /* 0x040fe40000410000 */
[C---:B---3--:R-:W-:Y:S04]  /*12930*/  HMMA.16816.F32 R36, R152.reuse, R136, R36 ;  /* 0x000000889824723c */ /* 0x048fe80000001824 */
[C---:B------:R-:W-:Y:S02]  /*12940*/  FMUL.FTZ R68, R3.reuse, R68 ;  /* 0x0000004403447220 */ /* 0x040fe40000410000 */
[C---:B------:R-:W-:Y:S02]  /*12950*/  FMUL.FTZ R69, R3.reuse, R69 ;  /* 0x0000004503457220 */ /* 0x040fe40000410000 */
[C---:B------:R-:W-:Y:S01]  /*12960*/  HMMA.16816.F32 R40, R152.reuse, R138, R40 ;  /* 0x0000008a9828723c */ /* 0x040fe20000001828 */
[----:B------:R-:W3:Y:S03]  /*12970*/  LDSM.16.MT88.4 R136, [R208+0x9080] ;  /* 0x00908000d088783b */ /* 0x000ee60000004200 */
[C---:B------:R-:W-:Y:S02]  /*12980*/  FMUL.FTZ R70, R2.reuse, R70 ;  /* 0x0000004602467220 */ /* 0x040fe40000410000 */
[C---:B------:R-:W-:Y:S02]  /*12990*/  FMUL.FTZ R71, R2.reuse, R71 ;  /* 0x0000004702477220 */ /* 0x040fe40000410000 */
[C---:B------:R-:W-:Y:S04]  /*129a0*/  HMMA.16816.F32 R44, R152.reuse, R140, R44 ;  /* 0x0000008c982c723c */ /* 0x040fe8000000182c */
[C---:B------:R-:W-:Y:S02]  /*129b0*/  FMUL.FTZ R72, R3.reuse, R72 ;  /* 0x0000004803487220 */ /* 0x040fe40000410000 */
[C---:B------:R-:W-:Y:S02]  /*129c0*/  FMUL.FTZ R73, R3.reuse, R73 ;  /* 0x0000004903497220 */ /* 0x040fe40000410000 */
[C---:B------:R-:W-:Y:S01]  /*129d0*/  HMMA.16816.F32 R48, R152.reuse, R142, R48 ;  /* 0x0000008e9830723c */ /* 0x040fe20000001830 */
[----:B------:R-:W2:Y:S03]  /*129e0*/  LDSM.16.MT88.4 R140, [R215+0xa080] ;  /* 0x00a08000d78c783b */ /* 0x000ea60000004200 */
        /* <DEDUP_REMOVED lines=61> */
[C---:B---3--:R-:W-:Y:S03]  /*12dc0*/  HMMA.16816.F32 R108, R152.reuse, R136, R108 ;  /* 0x00000088986c723c */ /* 0x048fe6000000186c */
[C---:B------:R-:W-:Y:S02]  /*12dd0*/  FMUL.FTZ R114, R2.reuse, R114 ;  /* 0x0000007202727220 */ /* 0x040fe40000410000 */
[C---:B------:R-:W-:Y:S02]  /*12de0*/  FMUL.FTZ R115, R2.reuse, R115 ;  /* 0x0000007302737220 */ /* 0x040fe40000410000 */
[C---:B------:R-:W-:Y:S02]  /*12df0*/  FMUL.FTZ R116, R3.reuse, R116 ;  /* 0x0000007403747220 */ /* 0x040fe40000410000 */
[C---:B------:R-:W-:Y:S03]  /*12e00*/  FMUL.FTZ R117, R3.reuse, R117 ;  /* 0x0000007503757220 */ /* 0x040fe60000410000 */
[C---:B------:R-:W-:Y:S01]  /*12e10*/  HMMA.16816.F32 R112, R152.reuse, R138, R112 ;  /* 0x0000008a9870723c */ /* 0x040fe20000001870 */
[----:B------:R-:W3:Y:S02]  /*12e20*/  LDSM.16.MT88.4 R136, [R215+0x8880] ;  /* 0x00888000d788783b */ /* 0x000ee40000004200 */
        /* <DEDUP_REMOVED lines=24> */
[----:B----4-:R-:W-:Y:S01]  /*12fb0*/  F2FP.PACK_AB R152, R243, R242 ;  /* 0x000000f2f398723e */ /* 0x010fe200000000ff */
[----:B------:R-:W-:Y:S01]  /*12fc0*/  FADD.FTZ R3, R241, R150 ;  /* 0x00000096f1037221 */ /* 0x000fe20000010000 */
[----:B-----5:R-:W-:Y:S03]  /*12fd0*/  F2FP.PACK_AB R153, R245, R244 ;  /* 0x000000f4f599723e */ /* 0x020fe600000000ff */
[----:B------:R-:W-:Y:S01]  /*12fe0*/  F2FP.PACK_AB R154, R247, R246 ;  /* 0x000000f6f79a723e */ /* 0x000fe200000000ff */
[----:B------:R-:W-:Y:S01]  /*12ff0*/  FADD.FTZ R3, R240, R3 ;  /* 0x00000003f0037221 */ /* 0x000fe20000010000 */
[----:B------:R-:W-:Y:S03]  /*13000*/  F2FP.PACK_AB R155, R149, R248 ;  /* 0x000000f8959b723e */ /* 0x000fe600000000ff */
[----:B------:R-:W-:Y:S01]  /*13010*/  FADD.FTZ R242, R242, R3 ;  /* 0x00000003f2f27221 */ /* 0x000fe20000010000 */
[----:B------:R-:W-:Y:S03]  /*13020*/  MOV R3, R0 ;  /* 0x0000000000037202 */ /* 0x000fe60000000f00 */
[C---:B---3--:R-:W-:Y:S01]  /*13030*/  HMMA.16816.F32 R144, R152.reuse, R136, R4 ;  /* 0x000000889890723c */ /* 0x048fe20000001804 */
[----:B------:R-:W1:Y:S02]  /*13040*/  LDSM.16.MT88.4 R4, [R208+0x8880] ;  /* 0x00888000d004783b */ /* 0x000e640000004200 */
[----:B------:R-:W-:Y:S04]  /*13050*/  FADD.FTZ R243, R243, R242 ;  /* 0x000000f2f3f37221 */ /* 0x000fe80000010000 */
[----:B------:R-:W-:Y:S01]  /*13060*/  FADD.FTZ R224, R246, R243 ;  /* 0x000000f3f6e07221 */ /* 0x000fe20000010000 */
[C---:B------:R-:W-:Y:S01]  /*13070*/  HMMA.16816.F32 R132, R152.reuse, R138, R8 ;  /* 0x0000008a9884723c */ /* 0x040fe20000001808 */
[----:B------:R-:W3:Y:S03]  /*13080*/  LDSM.16.MT88.4 R8, [R209+0x9880] ;  /* 0x00988000d108783b */ /* 0x000ee60000004200 */
[----:B------:R-:W-:Y:S04]  /*13090*/  FADD.FTZ R224, R247, R224 ;  /* 0x000000e0f7e07221 */ /* 0x000fe80000010000 */
[C---:B--2---:R-:W-:Y:S01]  /*130a0*/  HMMA.16816.F32 R136, R152.reuse, R140, R12 ;  /* 0x0000008c9888723c */ /* 0x044fe2000000180c */
[----:B------:R-:W2:Y:S07]  /*130b0*/  LDSM.16.MT88.4 R12, [R209+0xa880] ;  /* 0x00a88000d10c783b */ /* 0x000eae0000004200 */
[C---:B------:R-:W-:Y:S01]  /*130c0*/  HMMA.16816.F32 R140, R152.reuse, R142, R16 ;  /* 0x0000008e988c723c */ /* 0x040fe20000001810 */
[----:B------:R-:W4:Y:S07]  /*130d0*/  LDSM.16.MT88.4 R16, [R209+0xb880] ;  /* 0x00b88000d110783b */ /* 0x000f2e0000004200 */
[C---:B------:R-:W-:Y:S08]  /*130e0*/  HMMA.16816.F32 R20, R152.reuse, R156, R20 ;  /* 0x0000009c9814723c */ /* 0x040ff00000001814 */
[C---:B------:R-:W-:Y:S08]  /*130f0*/  HMMA.16816.F32 R24, R152.reuse, R158, R24 ;  /* 0x0000009e9818723c */ /* 0x040ff00000001818 */
[C---:B-1----:R-:W-:Y:S07]  /*13100*/  HMMA.16816.F32 R28, R152.reuse, R4, R28 ;  /* 0x00000004981c723c */ /* 0x042fee000000181c */
[----:B------:R-:W-:Y:S01]  /*13110*/  FADD.FTZ R5, R237, R238 ;  /* 0x000000eeed057221 */ /* 0x000fe20000010000 */
[C---:B------:R-:W-:Y:S04]  /*13120*/  HMMA.16816.F32 R32, R152.reuse, R6, R32 ;  /* 0x000000069820723c */ /* 0x040fe80000001820 */
[----:B------:R-:W-:Y:S04]  /*13130*/  FADD.FTZ R5, R236, R5 ;  /* 0x00000005ec057221 */ /* 0x000fe80000010000 */
        /* <DEDUP_REMOVED lines=29> */
.L_x_743:
[----:B------:R-:W-:-:S13]  /*13310*/  ISETP.LE.AND P0, PT, RZ, UR7, PT ;  /* 0x00000007ff007c0c */ /* 0x000fda000bf03270 */
[----:B------:R-:W-:Y:S05]  /*13320*/  @!P0 BRA `(.L_x_747) ;  /* 0x0000214000008947 */ /* 0x000fea0003800000 */
[----:B------:R-:W1:Y:S01]  /*13330*/  S2R R3, SR_TID.X ;  /* 0x0000000000037919 */ /* 0x000e620000002100 */
[----:B------:R-:W-:Y:S01]  /*13340*/  SHF.R.S32.HI R229, RZ, 0x1f, R198 ;  /* 0x0000001fffe57819 */ /* 0x000fe200000114c6 */
[----:B------:R-:W-:Y:S01]  /*13350*/  IMAD.MOV.U32 R149, RZ, RZ, R148 ;  /* 0x000000ffff957224 */ /* 0x000fe200078e0094 */
[C---:B------:R-:W-:Y:S01]  /*13360*/  SHF.L.U64.HI R228, R196.reuse, 0x1, R199 ;  /* 0x00000001c4e47819 */ /* 0x040fe200000102c7 */
[----:B------:R-:W-:Y:S01]  /*13370*/  IMAD.SHL.U32 R230, R196, 0x2, RZ ;  /* 0x00000002c4e67824 */ /* 0x000fe200078e00ff */
[C---:B------:R-:W-:Y:S01]  /*13380*/  SHF.L.U64.HI R229, R198.reuse, 0x1, R229 ;  /* 0x00000001c6e57819 */ /* 0x040fe200000102e5 */
[----:B------:R-:W-:Y:S02]  /*13390*/  IMAD.SHL.U32 R232, R198, 0x2, RZ ;  /* 0x00000002c6e87824 */ /* 0x000fe400078e00ff */
[----:B------:R-:W-:Y:S01]  /*133a0*/  IMAD.SHL.U32 R233, R197, 0x2, RZ ;  /* 0x00000002c5e97824 */ /* 0x000fe200078e00ff */
[----:B-1----:R-:W-:-:S04]  /*133b0*/  SHF.R.S32.HI R2, RZ, 0x1f, R3 ;  /* 0x0000001fff027819 */ /* 0x002fc80000011403 */
[----:B------:R-:W-:-:S04]  /*133c0*/  LEA.HI R2, R2, R3, RZ, 0x3 ;  /* 0x0000000302027211 */ /* 0x000fc800078f18ff */
[----:B------:R-:W-:-:S05]  /*133d0*/  LOP3.LUT R2, R2, 0xfffffff8, RZ, 0xc0, !PT ;  /* 0xfffffff802027812 */ /* 0x000fca00078ec0ff */
[----:B------:R-:W-:Y:S02]  /*133e0*/  IMAD.IADD R2, R3, 0x1, -R2 ;  /* 0x0000000103027824 */ /* 0x000fe400078e0a02 */
[----:B------:R-:W-:Y:S01]  /*133f0*/  IMAD.MOV.U32 R3, RZ, RZ, R0 ;  /* 0x000000ffff037224 */ /* 0x000fe200078e0000 */
[----:B------:R-:W-:Y:S01]  /*13400*/  SHF.R.S32.HI R0, RZ, 0x1f, R197 ;  /* 0x0000001fff007819 */ /* 0x000fe200000114c5 */
[----:B------:R-:W-:-:S03]  /*13410*/  IMAD.SHL.U32 R226, R2, 0x8, RZ ;  /* 0x0000000802e27824 */ /* 0x000fc600078e00ff */
[----:B------:R-:W-:Y:S02]  /*13420*/  SHF.L.U64.HI R231, R197, 0x1, R0 ;  /* 0x00000001c5e77819 */ /* 0x000fe40000010200 */
[----:B------:R-:W-:-:S04]  /*13430*/  SHF.R.S32.HI R227, RZ, 0x1f, R226 ;  /* 0x0000001fffe37819 */ /* 0x000fc800000114e2 */
[C---:B------:R-:W-:Y:S01]  /*13440*/  SHF.L.U64.HI R227, R226.reuse, 0x1, R227 ;  /* 0x00000001e2e37819 */ /* 0x040fe200000102e3 */
[----:B------:R-:W-:Y:S01]  /*13450*/  IMAD.SHL.U32 R226, R226, 0x2, RZ ;  /* 0x00000002e2e27824 */ /* 0x000fe200078e00ff */
[----:B------:R-:W-:Y:S05]  /*13460*/  BRA `(.L_x_748) ;  /* 0x000002c000007947 */ /* 0x000fea0003800000 */
.L_x_750:
[----:B------:R-:W-:Y:S01]  /*13470*/  IMAD.MOV.U32 R221, RZ, RZ, RZ ;  /* 0x000000ffffdd7224 */ /* 0x000fe200078e00ff */
        /* <DEDUP_REMOVED lines=35> */
[C---:B------:R-:W-:Y:S04]  /*136b0*/  IADD3 R152, P0, R151.reuse, R233, RZ ;  /* 0x000000e997987210 */ /* 0x040fe80007f1e0ff */
[----:B------:R1:W-:Y:S01]  /*136c0*/  LDGSTS.E.BYPASS.LTC128B.128 [R223+0xd080], [R154.64], !P5 ;  /* 0x0d0800009adf7fae */ /* 0x0003e2000e901d58 */
[C---:B------:R-:W-:Y:S01]  /*136d0*/  IMAD.X R153, R0.reuse, 0x1, R231, P0 ;  /* 0x0000000100997824 */ /* 0x040fe200000e06e7 */
[----:B------:R-:W-:Y:S04]  /*136e0*/  IADD3 R150, P0, R151, R230, RZ ;  /* 0x000000e697967210 */ /* 0x000fe80007f1e0ff */
[----:B------:R1:W-:Y:S01]  /*136f0*/  LDGSTS.E.BYPASS.LTC128B.128 [R223+0xe080], [R152.64], !P3 ;  /* 0x0e08000098df7fae */ /* 0x0003e2000d901d58 */
[----:B------:R-:W-:Y:S05]  /*13700*/  IMAD.X R151, R0, 0x1, R228, P0 ;  /* 0x0000000100977824 */ /* 0x000fea00000e06e4 */
[----:B------:R1:W-:Y:S01]  /*13710*/  LDGSTS.E.BYPASS.LTC128B.128 [R223+0xf080], [R150.64], !P2 ;  /* 0x0f08000096df7fae */ /* 0x0003e2000d101d58 */
[----:B------:R-:W-:-:S05]  /*13720*/  BRA `(.L_x_749) ;  /* 0x0000096000007947 */ /* 0x000fca0003800000 */
.L_x_748:
        /* <DEDUP_REMOVED lines=25> */
[C---:B--2---:R-:W-:Y:S05]  /*138c0*/  IADD3 R178, P0, R151.reuse, R226, RZ ;  /* 0x000000e297b27210 */ /* 0x044fea0007f1e0ff */
[C---:B------:R-:W-:Y:S01]  /*138d0*/  HMMA.16816.F32 R8, R16.reuse, R10, RZ ;  /* 0x0000000a1008723c */ /* 0x040fe200000018ff */
[C---:B---3--:R-:W-:Y:S03]  /*138e0*/  IMAD.X R179, R0.reuse, 0x1, R227, P0 ;  /* 0x0000000100b37824 */ /* 0x048fe600000e06e3 */
[C---:B------:R-:W-:Y:S02]  /*138f0*/  IADD3 R176, P0, R151.reuse, R232, RZ ;  /* 0x000000e897b07210 */ /* 0x040fe40007f1e0ff */
[----:B------:R-:W-:Y:S01]  /*13900*/  @!PT LDS RZ, [RZ] ;  /* 0x00000000fffff984 */ /* 0x000fe20000000800 */
[----:B------:R-:W-:Y:S01]  /*13910*/  @!PT LDS RZ, [RZ] ;  /* 0x00000000fffff984 */ /* 0x000fe20000000800 */
[----:B------:R-:W-:Y:S01]  /*13920*/  @!PT LDS RZ, [RZ] ;  /* 0x00000000fffff984 */ /* 0x000fe20000000800 */
[----:B------:R1:W-:Y:S02]  /*13930*/  LDGSTS.E.BYPASS.LTC128B.128 [R223+0x8080], [R178.64], !P4 ;  /* 0x08080000b2df7fae */ /* 0x0003e4000e101d58 */
[C---:B------:R-:W-:Y:S01]  /*13940*/  HMMA.16816.F32 R12, R16.reuse, R152, RZ ;  /* 0x00000098100c723c */ /* 0x040fe200000018ff */
[C---:B------:R-:W-:Y:S03]  /*13950*/  IMAD.X R177, R0.reuse, 0x1, R229, P0 ;  /* 0x0000000100b17824 */ /* 0x040fe600000e06e5 */
[C---:B------:R-:W-:Y:S02]  /*13960*/  IADD3 R180, P0, R151.reuse, R233, RZ ;  /* 0x000000e997b47210 */ /* 0x040fe40007f1e0ff */
[----:B------:R1:W-:Y:S02]  /*13970*/  LDGSTS.E.BYPASS.LTC128B.128 [R223+0x9080], [R176.64], !P5 ;  /* 0x09080000b0df7fae */ /* 0x0003e4000e901d58 */
[----:B------:R-:W-:Y:S01]  /*13980*/  HMMA.16816.F32 R16, R16, R154, RZ ;  /* 0x0000009a1010723c */ /* 0x000fe200000018ff */
[C---:B------:R-:W-:Y:S03]  /*13990*/  IMAD.X R181, R0.reuse, 0x1, R231, P0 ;  /* 0x0000000100b57824 */ /* 0x040fe600000e06e7 */
        /* <DEDUP_REMOVED lines=110> */
[----:B-1----:R-:W-:-:S07]  /*14080*/  @P0 BRA `(.L_x_750) ;  /* 0xfffff3e000000947 */ /* 0x002fce000383ffff */
.L_x_749:
[----:B------:R-:W-:Y:S01]  /*14090*/  FMNMX.FTZ R0, R4, R3, !PT ;  /* 0x0000000304007209 */ /* 0x000fe20007810000 */
[----:B------:R-:W-:Y:S01]  /*140a0*/  LDSM.16.MT88.4 R160, [R209+0x8080] ;  /* 0x00808000d1a0783b */ /* 0x000fe20000004200 */
[----:B------:R-:W-:Y:S02]  /*140b0*/  FMNMX.FTZ R2, R6, R149, !PT ;  /* 0x0000009506027209 */ /* 0x000fe40007810000 */
[----:B-1----:R-:W-:Y:S02]  /*140c0*/  FMNMX.FTZ R151, R5, R0, !PT ;  /* 0x0000000005977209 */ /* 0x002fe40007810000 */
        /* <DEDUP_REMOVED lines=13> */
[----:B------:R-:W-:Y:S01]  /*141a0*/  ISETP.LT.AND P0, PT, RZ, UR7, PT ;  /* 0x00000007ff007c0c */ /* 0x000fe2000bf01270 */
[----:B------:R-:W-:Y:S01]  /*141b0*/  UIADD3 UR7, UR7, -0x1, URZ ;  /* 0xffffffff07077890 */ /* 0x000fe2000fffe03f */
        /* <DEDUP_REMOVED lines=14> */
[----:B------:R-:W2:Y:S08]  /*142a0*/  SHFL.BFLY PT, R148, R151, 0x1, 0x1f ;  /* 0x0c201f0097947f89 */ /* 0x000eb000000e0000 */
[----:B------:R-:W-:Y:S01]  /*142b0*/  LDSM.16.MT88.4 R156, [R210+0x8080] ;  /* 0x00808000d29c783b */ /* 0x000fe20000004200 */
        /* <DEDUP_REMOVED lines=216> */
[----:B------:R-:W-:Y:S02]  /*15040*/  LDSM.16.MT88.4 R160, [R215+0x9880] ;  /* 0x00988000d7a0783b */ /* 0x000fe40000004200 */
        /* <DEDUP_REMOVED lines=25> */
[----:B------:R-:W-:Y:S01]  /*151e0*/  MOV R149, R148 ;  /* 0x0000009400957202 */ /* 0x000fe20000000f00 */
        /* <DEDUP_REMOVED lines=40> */
.L_x_747:
        /* <DEDUP_REMOVED lines=155> */
.L_x_671:
        /* <DEDUP_REMOVED lines=39> */
[----:B---3--:R-:W-:Y:S02]  /*16090*/  LOP3.LUT R13, R10, 0x1, RZ, 0xc0, !PT ;  /* 0x000000010a0d7812 */ /* 0x008fe400078ec0ff */
        /* <DEDUP_REMOVED lines=13> */
[C---:B------:R-:W-:Y:S01]  /*16170*/  IMAD.IADD R15, R11.reuse, 0x1, R10 ;  /* 0x000000010b0f7824 */ /* 0x040fe200078e020a */
        /* <DEDUP_REMOVED lines=143> */
.L_x_752:
        /* <DEDUP_REMOVED lines=101> */
[----:B------:R-:W-:-:S03]  /*170c0*/  IADD3 R21, R21, R22, RZ ;  /* 0x0000001615157210 */ /* 0x000fc60007ffe0ff */
        /* <DEDUP_REMOVED lines=55> */
.L_x_754:
[----:B--234-:R-:W-:Y:S05]  /*17440*/  BSYNC B0 ;  /* 0x0000000000007941 */ /* 0x01cfea0003800000 */
.L_x_753:
        /* <DEDUP_REMOVED lines=30> */
.L_x_756:
[----:B------:R-:W-:Y:S05]  /*17630*/  BSYNC B0 ;  /* 0x0000000000007941 */ /* 0x000fea0003800000 */
.L_x_755:
        /* <DEDUP_REMOVED lines=30> */
.L_x_758:
[----:B------:R-:W-:Y:S05]  /*17820*/  BSYNC B0 ;  /* 0x0000000000007941 */ /* 0x000fea0003800000 */
.L_x_757:
        /* <DEDUP_REMOVED lines=31> */
.L_x_751:
        /* <DEDUP_REMOVED lines=31> */
.L_x_759:
        /* <DEDUP_REMOVED lines=43> */
.L_x_761:
[----:B------:R-:W-:Y:S05]  /*17ec0*/  BSYNC B0 ;  /* 0x0000000000007941 */ /* 0x000fea0003800000 */
.L_x_760:
        /* <DEDUP_REMOVED lines=54> */
[----:B---3--:R1:W3:Y:S10]  /*18230*/  SHFL.IDX PT, R13, R10, RZ, 0x181f ;  /* 0x00181fff0a0d7589 */ /* 0x0082f400000e0000 */
        /* <DEDUP_REMOVED lines=22> */
.L_x_763:
[----:B------:R-:W-:Y:S05]  /*183a0*/  BSYNC B0 ;  /* 0x0000000000007941 */ /* 0x000fea0003800000 */
.L_x_762:
        /* <DEDUP_REMOVED lines=27> */
.L_x_765:
[----:B------:R-:W-:Y:S05]  /*18560*/  BSYNC B0 ;  /* 0x0000000000007941 */ /* 0x000fea0003800000 */
.L_x_764:
        /* <DEDUP_REMOVED lines=27> */
.L_x_767:
[----:B------:R-:W-:Y:S05]  /*18720*/  BSYNC B0 ;  /* 0x0000000000007941 */ /* 0x000fea0003800000 */
.L_x_766:
        /* <DEDUP_REMOVED lines=28> */
.L_x_768:
        /* <DEDUP_REMOVED lines=9> */
.L_x_1778:


//--------------------- .text._ZN7cutlass13device_kernelIN5flash19enable_sm80_to_sm89INS1_16FlashAttnFwdSm80INS1_25CollectiveMainloopFwdSm80ILi8ELi1ELb0EN4cute5tupleIJNS5_1CILi128EEENS7_ILi96EEENS7_ILi256EEEEEELi256ENS_6half_tEfNS_4arch4Sm80ELb0ELb0ELb0ELb0ELb1ELb0ELb1ELb0EEENS1_21CollectiveEpilogueFwdINS6_IJS8_SA_S9_EEENS6_IJNS7_ILi1EEESI_SI_EEESC_SE_Li256ELb0ELb1ELb0ELb0EEENS1_19SingleTileSchedulerILb0ELb0ELb1ELi128EEEEEEEEEvNT_6ParamsE --------------------------
	.section	.text._ZN7cutlass13device_kernelIN5flash19enable_sm80_to_sm89INS1_16FlashAttnFwdSm80INS1_25CollectiveMainloopFwdSm80ILi8ELi1ELb0EN4cute5tupleIJNS5_1CILi128EEENS7_ILi96EEENS7_ILi256EEEEEELi256ENS_6half_tEfNS_4arch4Sm80ELb0ELb0ELb0ELb0ELb1ELb0ELb1ELb0EEENS1_21CollectiveEpilogueFwdINS6_IJS8_SA_S9_EEENS6_IJNS7_ILi1EEESI_SI_EEESC_SE_Li256ELb0ELb1ELb0ELb0EEENS1_19SingleTileSchedulerILb0ELb0ELb1ELi128EEEEEEEEEvNT_6ParamsE,"ax",@progbits
	.sectioninfo	@"SHI_REGISTERS=255"
	.align	128
.text._ZN7cutlass13device_kernelIN5flash19enable_sm80_to_sm89INS1_16FlashAttnFwdSm80INS1_25CollectiveMainloopFwdSm80ILi8ELi1ELb0EN4cute5tupleIJNS5_1CILi128EEENS7_ILi96EEENS7_ILi256EEEEEELi256ENS_6half_tEfNS_4arch4Sm80ELb0ELb0ELb0ELb0ELb1ELb0ELb1ELb0EEENS1_21CollectiveEpilogueFwdINS6_IJS8_SA_S9_EEENS6_IJNS7_ILi1EEESI_SI_EEESC_SE_Li256ELb0ELb1ELb0ELb0EEENS1_19SingleTileSchedulerILb0ELb0ELb1ELi128EEEEEEEEEvNT_6ParamsE:
        .type           _ZN7cutlass13device_kernelIN5flash19enable_sm80_to_sm89INS1_16FlashAttnFwdSm80INS1_25CollectiveMainloopFwdSm80ILi8ELi1ELb0EN4cute5tupleIJNS5_1CILi128EEENS7_ILi96EEENS7_ILi256EEEEEELi256ENS_6half_tEfNS_4arch4Sm80ELb0ELb0ELb0ELb0ELb1ELb0ELb1ELb0EEENS1_21CollectiveEpilogueFwdINS6_IJS8_SA_S9_EEENS6_IJNS7_ILi1EEESI_SI_EEESC_SE_Li256ELb0ELb1ELb0ELb0EEENS1_19SingleTileSchedulerILb0ELb0ELb1ELi128EEEEEEEEEvNT_6ParamsE,@function
        .size           _ZN7cutlass13device_kernelIN5flash19enable_sm80_to_sm89INS1_16FlashAttnFwdSm80INS1_25CollectiveMainloopFwdSm80ILi8ELi1ELb0EN4cute5tupleIJNS5_1CILi128EEENS7_ILi96EEENS7_ILi256EEEEEELi256ENS_6half_tEfNS_4arch4Sm80ELb0ELb0ELb0ELb0ELb1ELb0ELb1ELb0EEENS1_21CollectiveEpilogueFwdINS6_IJS8_SA_S9_EEENS6_IJNS7_ILi1EEESI_SI_EEESC_SE_Li256ELb0ELb1ELb0ELb0EEENS1_19SingleTileSchedulerILb0ELb0ELb1ELi128EEEEEEEEEvNT_6ParamsE,(.L_x_1779 - _ZN7cutlass13device_kernelIN5flash19enable_sm80_to_sm89INS1_16FlashAttnFwdSm80INS1_25CollectiveMainloopFwdSm80ILi8ELi1ELb0EN4cute5tupleIJNS5_1CILi128EEENS7_ILi96EEENS7_ILi256EEEEEELi256ENS_6half_tEfNS_4arch4Sm80ELb0ELb0ELb0ELb0ELb1ELb0ELb1ELb0EEENS1_21CollectiveEpilogueFwdINS6_IJS8_SA_S9_EEENS6_IJNS7_ILi1EEESI_SI_EEESC_SE_Li256ELb0ELb1ELb0ELb0EEENS1_19SingleTileSchedulerILb0ELb0ELb1ELi128EEEEEEEEEvNT_6ParamsE)
        .other          _ZN7cutlass13device_kernelIN5flash19enable_sm80_to_sm89INS1_16FlashAttnFwdSm80INS1_25CollectiveMainloopFwdSm80ILi8ELi1ELb0EN4cute5tupleIJNS5_1CILi128EEENS7_ILi96EEENS7_ILi256EEEEEELi256ENS_6half_tEfNS_4arch4Sm80ELb0ELb0ELb0ELb0ELb1ELb0ELb1ELb0EEENS1_21CollectiveEpilogueFwdINS6_IJS8_SA_S9_EEENS6_IJNS7_ILi1EEESI_SI_EEESC_SE_Li256ELb0ELb1ELb0ELb0EEENS1_19SingleTileSchedulerILb0ELb0ELb1ELi128EEEEEEEEEvNT_6ParamsE,@"STO_CUDA_ENTRY STV_DEFAULT"
_ZN7cutlass13device_kernelIN5flash19enable_sm80_to_sm89INS1_16FlashAttnFwdSm80INS1_25CollectiveMainloopFwdSm80ILi8ELi1ELb0EN4cute5tupleIJNS5_1CILi128EEENS7_ILi96EEENS7_ILi256EEEEEELi256ENS_6half_tEfNS_4arch4Sm80ELb0ELb0ELb0ELb0ELb1ELb0ELb1ELb0EEENS1_21CollectiveEpilogueFwdINS6_IJS8_SA_S9_EEENS6_IJNS7_ILi1EEESI_SI_EEESC_SE_Li256ELb0ELb1ELb0ELb0EEENS1_19SingleTileSchedulerILb0ELb0ELb1ELi128EEEEEEEEEvNT_6ParamsE:
        /* <DEDUP_REMOVED lines=15> */
[----:B------:R-:W-:Y:S02]  /*00f0*/  ULDC.64 UR4, c[0x0][0x340] ;  /* 0x0000d00000047ab9 */ /* 0x000fe40000000a00 */
[----:B------:R-:W-:Y:S02]  /*0100*/  UISETP.NE.U32.AND UP1, UPT, URZ, UR4, UPT ;  /* 0x000000043f00728c */ /* 0x000fe4000bf25070 */
[----:B------:R1:W2:Y:S01]  /*0110*/  @P2 LDG.E R4, [R4.64] ;  /* 0x0000000c04042981 */ /* 0x0002a2000c1e1900 */
[----:B------:R-:W-:Y:S02]  /*0120*/  ULDC.64 UR6, c[0x0][0x340] ;  /* 0x0000d00000067ab9 */ /* 0x000fe40000000a00 */
[----:B------:R-:W-:-:S06]  /*0130*/  UISETP.NE.AND.EX UP1, UPT, URZ, UR5, UPT, UP1 ;  /* 0x000000053f00728c */ /* 0x000fcc000bf25310 */
[----:B------:R-:W-:-:S05]  /*0140*/  PLOP3.LUT P6, PT, PT, PT, UP1, 0x80, 0x0 ;  /* 0x000000000000781c */ /* 0x000fca0003fcf018 */
[----:B------:R-:W-:Y:S02]  /*0150*/  @UP1 UMOV UR4, 0x4 ;  /* 0x0000000400041882 */ /* 0x000fe40000000000 */
[----:B------:R-:W-:-:S06]  /*0160*/  @UP1 UIMAD.WIDE UR4, UR14, UR4, UR6 ;  /* 0x000000040e0412a5 */ /* 0x000fcc000f8e0206 */
[----:B------:R-:W-:Y:S02]  /*0170*/  IMAD.U32 R3, RZ, RZ, UR5 ;  /* 0x00000005ff037e24 */ /* 0x000fe4000f8e00ff */
[----:B------:R-:W-:Y:S01]  /*0180*/  IMAD.U32 R2, RZ, RZ, UR4 ;  /* 0x00000004ff027e24 */ /* 0x000fe2000f8e00ff */
[----:B------:R-:W3:Y:S01]  /*0190*/  S2UR UR7, SR_CTAID.Y ;  /* 0x00000000000779c3 */ /* 0x000ee20000002600 */
[----:B------:R-:W4:Y:S01]  /*01a0*/  S2R R251, SR_CTAID.X ;  /* 0x0000000000fb7919 */ /* 0x000f220000002500 */
[----:B------:R-:W-:Y:S01]  /*01b0*/  IMAD.MOV.U32 R11, RZ, RZ, c[0x0][0x2c4] ;  /* 0x0000b100ff0b7624 */ /* 0x000fe200078e00ff */
[----:B------:R-:W-:Y:S02]  /*01c0*/  ULDC.64 UR4, c[0x0][0x1b8] ;  /* 0x00006e0000047ab9 */ /* 0x000fe40000000a00 */
[----:B------:R5:W2:Y:S01]  /*01d0*/  @P6 LDG.E R3, [R2.64] ;  /* 0x0000000c02036981 */ /* 0x000aa2000c1e1900 */
[----:B------:R-:W-:Y:S01]  /*01e0*/  USHF.R.S32.HI UR9, URZ, 0x1f, UR14 ;  /* 0x0000001f3f097899 */ /* 0x000fe2000801140e */
[----:B------:R-:W-:Y:S01]  /*01f0*/  ISETP.NE.AND P0, PT, R11, 0x1, PT ;  /* 0x000000010b00780c */ /* 0x000fe20003f05270 */
[----:B---3--:R-:W-:-:S02]  /*0200*/  USHF.R.S32.HI UR6, URZ, 0x1f, UR7 ;  /* 0x0000001f3f067899 */ /* 0x008fc40008011407 */
[----:B------:R-:W-:Y:S02]  /*0210*/  UIMAD.WIDE.U32 UR10, UR7, UR4, URZ ;  /* 0x00000004070a72a5 */ /* 0x000fe4000f8e003f */
[----:B------:R-:W-:Y:S01]  /*0220*/  UIMAD UR8, UR6, UR4, URZ ;  /* 0x00000004060872a4 */ /* 0x000fe2000f8e023f */
[----:B-----5:R-:W3:Y:S03]  /*0230*/  S2R R2, SR_TID.X ;  /* 0x0000000000027919 */ /* 0x020ee60000002100 */
[----:B------:R-:W-:-:S03]  /*0240*/  UIMAD UR8, UR7, UR5, UR8 ;  /* 0x00000005070872a4 */ /* 0x000fc6000f8e0208 */
[----:B------:R-:W-:Y:S02]  /*0250*/  ULDC.64 UR4, c[0x0][0x1c0] ;  /* 0x0000700000047ab9 */ /* 0x000fe40000000a00 */
[----:B------:R-:W-:Y:S02]  /*0260*/  UIADD3 UR11, UR11, UR8, URZ ;  /* 0x000000080b0b7290 */ /* 0x000fe4000fffe03f */
[----:B------:R-:W-:Y:S02]  /*0270*/  UIMAD UR9, UR9, UR4, URZ ;  /* 0x00000004090972a4 */ /* 0x000fe4000f8e023f */
[----:B------:R-:W-:Y:S02]  /*0280*/  UIMAD.WIDE.U32 UR10, UR14, UR4, UR10 ;  /* 0x000000040e0a72a5 */ /* 0x000fe4000f8e000a */
[----:B------:R-:W-:-:S04]  /*0290*/  UIMAD UR5, UR14, UR5, UR9 ;  /* 0x000000050e0572a4 */ /* 0x000fc8000f8e0209 */
[----:B------:R-:W-:Y:S01]  /*02a0*/  UIADD3 UR5, UR11, UR5, URZ ;  /* 0x000000050b057290 */ /* 0x000fe2000fffe03f */
[----:B------:R-:W-:Y:S02]  /*02b0*/  IMAD.U32 R13, RZ, RZ, UR11 ;  /* 0x0000000bff0d7e24 */ /* 0x000fe4000f8e00ff */
[----:B------:R-:W-:-:S03]  /*02c0*/  IMAD.U32 R12, RZ, RZ, UR10 ;  /* 0x0000000aff0c7e24 */ /* 0x000fc6000f8e00ff */
[----:B------:R-:W-:Y:S01]  /*02d0*/  IMAD.U32 R13, RZ, RZ, UR5 ;  /* 0x00000005ff0d7e24 */ /* 0x000fe2000f8e00ff */
[----:B---3--:R-:W-:-:S04]  /*02e0*/  SHF.R.S32.HI R17, RZ, 0x1f, R2 ;  /* 0x0000001fff117819 */ /* 0x008fc80000011402 */
[----:B------:R-:W-:-:S04]  /*02f0*/  LEA.HI R7, R17, R2, RZ, 0x3 ;  /* 0x0000000211077211 */ /* 0x000fc800078f18ff */
[----:B------:R-:W-:Y:S02]  /*0300*/  LOP3.LUT R0, R7, 0xfffffff8, RZ, 0xc0, !PT ;  /* 0xfffffff807007812 */ /* 0x000fe400078ec0ff */
[----:B------:R-:W-:-:S03]  /*0310*/  SHF.R.S32.HI R7, RZ, 0x3, R7 ;  /* 0x00000003ff077819 */ /* 0x000fc60000011407 */
[----:B------:R-:W-:-:S04]  /*0320*/  IMAD.IADD R0, R2, 0x1, -R0 ;  /* 0x0000000102007824 */ /* 0x000fc800078e0a00 */
[----:B------:R-:W-:-:S04]  /*0330*/  IMAD R113, R0, 0x20, R7 ;  /* 0x0000002000717824 */ /* 0x000fc800078e0207 */
[----:B----4-:R-:W-:Y:S01]  /*0340*/  IMAD R9, R251, 0x80, R113 ;  /* 0x00000080fb097824 */ /* 0x010fe200078e0271 */
[----:B------:R-:W-:Y:S03]  /*0350*/  STL [R1+0x4], R113 ;  /* 0x0000047101007387 */ /* 0x000fe60000100800 */
[----:B-1----:R-:W-:Y:S01]  /*0360*/  @P0 IMAD.HI.U32 R5, R9, c[0x0][0x2c8], RZ ;  /* 0x0000b20009050a27 */ /* 0x002fe200078e00ff */
[----:B------:R1:W-:Y:S03]  /*0370*/  STL [R1], R9 ;  /* 0x0000000901007387 */ /* 0x0003e60000100800 */
[----:B------:R-:W-:Y:S01]  /*0380*/  IMAD.MOV.U32 R6, RZ, RZ, R9 ;  /* 0x000000ffff067224 */ /* 0x000fe200078e0009 */
[----:B------:R-:W-:Y:S01]  /*0390*/  @P0 SHF.R.U32.HI R6, RZ, c[0x0][0x2cc], R5 ;  /* 0x0000b300ff060a19 */ /* 0x000fe20000011605 */
[----:B------:R-:W-:-:S02]  /*03a0*/  IMAD.SHL.U32 R252, R7, 0x40, RZ ;  /* 0x0000004007fc7824 */ /* 0x000fc400078e00ff */
[----:B------:R-:W-:Y:S01]  /*03b0*/  IMAD R11, R11, c[0x0][0x168], RZ ;  /* 0x00005a000b0b7a24 */ /* 0x000fe200078e02ff */
[--C-:B------:R-:W-:Y:S01]  /*03c0*/  SHF.R.S32.HI R5, RZ, 0x1f, R6.reuse ;  /* 0x0000001fff057819 */ /* 0x100fe20000011406 */
[----:B------:R-:W-:Y:S01]  /*03d0*/  IMAD.MOV R8, RZ, RZ, -R6 ;  /* 0x000000ffff087224 */ /* 0x000fe200078e0a06 */
[----:B------:R-:W-:Y:S01]  /*03e0*/  UMOV UR11, URZ ;  /* 0x0000003f000b7c82 */ /* 0x000fe20008000000 */
[----:B------:R-:W-:Y:S01]  /*03f0*/  IMAD R251, R251, 0x80, R7 ;  /* 0x00000080fbfb7824 */ /* 0x000fe200078e0207 */
[----:B------:R-:W-:Y:S01]  /*0400*/  ULDC UR4, c[0x0][0x2ac] ;  /* 0x0000ab0000047ab9 */ /* 0x000fe20000000800 */
[----:B------:R-:W-:Y:S01]  /*0410*/  IMAD R5, R5, c[0x0][0x1b0], RZ ;  /* 0x00006c0005057a24 */ /* 0x000fe200078e02ff */
[----:B------:R-:W-:Y:S01]  /*0420*/  ULDC UR10, c[0x0][0x1d0] ;  /* 0x00007400000a7ab9 */ /* 0x000fe20000000800 */
[----:B------:R-:W-:Y:S01]  /*0430*/  IMAD R8, R8, c[0x0][0x2c4], R9 ;  /* 0x0000b10008087a24 */ /* 0x000fe200078e0209 */
[----:B------:R-:W-:Y:S01]  /*0440*/  UMOV UR8, 0x60 ;  /* 0x0000006000087882 */ /* 0x000fe20000000000 */
[----:B------:R-:W-:Y:S01]  /*0450*/  IMAD.WIDE.U32 R12, R6, c[0x0][0x1b0], R12 ;  /* 0x00006c00060c7a25 */ /* 0x000fe200078e000c */
[----:B------:R-:W3:Y:S01]  /*0460*/  LDL.LU R214, [R1+0x10] ;  /* 0x0000100001d67983 */ /* 0x000ee20000300800 */
[----:B------:R-:W-:Y:S01]  /*0470*/  LOP3.LUT R252, R252, 0x1c0, RZ, 0xc0, !PT ;  /* 0x000001c0fcfc7812 */ /* 0x000fe200078ec0ff */
[----:B------:R-:W-:Y:S01]  /*0480*/  UIMAD UR10, UR4, UR10, URZ ;  /* 0x0000000a040a72a4 */ /* 0x000fe2000f8e023f */
[----:B------:R-:W-:Y:S01]  /*0490*/  IMAD R6, R6, c[0x0][0x1b4], R5 ;  /* 0x00006d0006067a24 */ /* 0x000fe200078e0205 */
[----:B------:R-:W-:Y:S01]  /*04a0*/  SHF.R.S32.HI R5, RZ, 0x1f, R8 ;  /* 0x0000001fff057819 */ /* 0x000fe20000011408 */
[----:B------:R-:W-:Y:S01]  /*04b0*/  IMAD.SHL.U32 R215, R0, 0x8, RZ ;  /* 0x0000000800d77824 */ /* 0x000fe200078e00ff */
[----:B------:R-:W-:Y:S01]  /*04c0*/  UIADD3 UR16, UR10, 0x5f, URZ ;  /* 0x0000005f0a107890 */ /* 0x000fe2000fffe03f */
[----:B------:R-:W-:Y:S01]  /*04d0*/  IMAD.IADD R13, R13, 0x1, R6 ;  /* 0x000000010d0d7824 */ /* 0x000fe200078e0206 */
[----:B------:R-:W-:Y:S01]  /*04e0*/  SHF.R.U32.HI R6, RZ, 0x3, R252 ;  /* 0x00000003ff067819 */ /* 0x000fe200000116fc */
[----:B------:R-:W-:Y:S01]  /*04f0*/  IMAD R5, R5, c[0x0][0x1a8], RZ ;  /* 0x00006a0005057a24 */ /* 0x000fe200078e02ff */
[----:B------:R-:W-:Y:S01]  /*0500*/  LOP3.LUT R252, R252, 0x38, R215, 0xf8, !PT ;  /* 0x00000038fcfc7812 */ /* 0x000fe200078ef8d7 */
[----:B------:R-:W-:Y:S01]  /*0510*/  UIMAD.WIDE UR16, UR16, 0x2aaaaaab, URZ ;  /* 0x2aaaaaab101078a5 */ /* 0x000fe2000f8e023f */
[C---:B------:R-:W-:Y:S01]  /*0520*/  IADD3 R29, R215.reuse, 0x40, RZ ;  /* 0x00000040d71d7810 */ /* 0x040fe20007ffe0ff */
[----:B------:R-:W-:Y:S01]  /*0530*/  IMAD R5, R8, c[0x0][0x1ac], R5 ;  /* 0x00006b0008057a24 */ /* 0x000fe200078e0205 */
[----:B------:R-:W-:Y:S01]  /*0540*/  LOP3.LUT R252, R252, R6, RZ, 0x3c, !PT ;  /* 0x00000006fcfc7212 */ /* 0x000fe200078e3cff */
[----:B-1----:R-:W-:Y:S01]  /*0550*/  IMAD.WIDE.U32 R8, R8, c[0x0][0x1a8], R12 ;  /* 0x00006a0008087a25 */ /* 0x002fe200078e000c */
[C---:B------:R-:W-:Y:S01]  /*0560*/  IADD3 R28, R215.reuse, 0x80, RZ ;  /* 0x00000080d71c7810 */ /* 0x040fe20007ffe0ff */
[----:B------:R-:W-:Y:S01]  /*0570*/  ULDC UR4, c[0x0][0x2b8] ;  /* 0x0000ae0000047ab9 */ /* 0x000fe20000000800 */
[----:B------:R-:W-:Y:S01]  /*0580*/  IADD3 R112, R215, 0xc0, RZ ;  /* 0x000000c0d7707810 */ /* 0x000fe20007ffe0ff */
[----:B------:R-:W-:Y:S01]  /*0590*/  IMAD.IADD R9, R9, 0x1, R5 ;  /* 0x0000000109097824 */ /* 0x000fe200078e0205 */
[C---:B------:R-:W-:Y:S01]  /*05a0*/  LEA R10, P0, R8.reuse, c[0x0][0x160], 0x1 ;  /* 0x00005800080a7a11 */ /* 0x040fe200078008ff */
[----:B------:R-:W-:Y:S01]  /*05b0*/  UMOV UR5, UR17 ;  /* 0x0000001100057c82 */ /* 0x000fe20008000000 */
[----:B------:R-:W-:Y:S01]  /*05c0*/  LEA.HI R5, R17, R2, RZ, 0x6 ;  /* 0x0000000211057211 */ /* 0x000fe200078f30ff */
[----:B------:R-:W-:Y:S01]  /*05d0*/  USHF.R.U32.HI UR9, URZ, 0x1f, UR5 ;  /* 0x0000001f3f097899 */ /* 0x000fe20008011605 */
[----:B------:R-:W-:Y:S01]  /*05e0*/  LEA.HI.X R9, R8, c[0x0][0x164], R9, 0x1, P0 ;  /* 0x0000590008097a11 */ /* 0x000fe200000f0c09 */
[----:B------:R-:W-:Y:S01]  /*05f0*/  SHFL.IDX PT, R12, R10, RZ, 0x181f ;  /* 0x00181fff0a0c7589 */ /* 0x000fe200000e0000 */
[-C--:B------:R-:W-:Y:S01]  /*0600*/  ISETP.GE.AND P0, PT, R251, R11.reuse, PT ;  /* 0x0000000bfb00720c */ /* 0x080fe20003f06270 */
[----:B------:R-:W-:Y:S01]  /*0610*/  IMAD.SHL.U32 R6, R5, 0x8, RZ ;  /* 0x0000000805067824 */ /* 0x000fe200078e00ff */
[----:B------:R-:W-:Y:S01]  /*0620*/  IADD3 R5, R251, 0x20, RZ ;  /* 0x00000020fb057810 */ /* 0x000fe20007ffe0ff */
[----:B------:R-:W1:Y:S01]  /*0630*/  SHFL.IDX PT, R13, R9, RZ, 0x181f ;  /* 0x00181fff090d7589 */ /* 0x000e6200000e0000 */
[----:B------:R-:W-:Y:S01]  /*0640*/  ISETP.GE.AND P5, PT, R29, c[0x0][0x198], PT ;  /* 0x000066001d007a0c */ /* 0x000fe20003fa6270 */
[----:B------:R-:W-:Y:S01]  /*0650*/  UISETP.NE.AND UP0, UPT, UR4, 0x1, UPT ;  /* 0x000000010400788c */ /* 0x000fe2000bf05270 */
[----:B------:R-:W-:Y:S01]  /*0660*/  LOP3.LUT R252, R252, 0xfffffe00, R6, 0xf8, !PT ;  /* 0xfffffe00fcfc7812 */ /* 0x000fe200078ef806 */
[----:B------:R-:W-:Y:S01]  /*0670*/  SHFL.IDX PT, R22, R10, 0x1, 0x181f ;  /* 0x00381f000a167f89 */ /* 0x000fe200000e0000 */
[----:B------:R-:W-:Y:S01]  /*0680*/  ISETP.GE.AND P1, PT, R5, R11, PT ;  /* 0x0000000b0500720c */ /* 0x000fe20003f26270 */
[----:B------:R-:W-:Y:S01]  /*0690*/  ULEA.HI.SX32 UR9, UR5, UR9, 0x1c ;  /* 0x0000000905097291 */ /* 0x000fe2000f8fe23f */
[----:B------:R-:W-:Y:S01]  /*06a0*/  ISETP.GE.AND P4, PT, R28, c[0x0][0x198], PT ;  /* 0x000066001c007a0c */ /* 0x000fe20003f86270 */
[----:B------:R-:W4:Y:S01]  /*06b0*/  SHFL.IDX PT, R23, R9, 0x1, 0x181f ;  /* 0x00381f0009177f89 */ /* 0x000f2200000e0000 */
[----:B------:R-:W-:Y:S01]  /*06c0*/  ISETP.GE.AND P3, PT, R112, c[0x0][0x198], PT ;  /* 0x0000660070007a0c */ /* 0x000fe20003f66270 */
[----:B------:R-:W-:Y:S01]  /*06d0*/  @!P0 IMAD.SHL.U32 R8, R252, 0x2, RZ ;  /* 0x00000002fc088824 */ /* 0x000fe200078e00ff */
[----:B------:R-:W-:Y:S01]  /*06e0*/  @!P0 SHF.R.S32.HI R6, RZ, 0x1f, R29 ;  /* 0x0000001fff068819 */ /* 0x000fe2000001141d */
[----:B------:R-:W-:Y:S01]  /*06f0*/  UIMAD UR8, UR9, UR8, -0x60 ;  /* 0xffffffa0090874a4 */ /* 0x000fe2000f8e0208 */
[----:B------:R-:W-:Y:S01]  /*0700*/  @!P0 SHF.R.S32.HI R5, RZ, 0x1f, R28 ;  /* 0x0000001fff058819 */ /* 0x000fe2000001141c */
[----:B------:R-:W-:Y:S01]  /*0710*/  ULDC.64 UR4, c[0x0][0x2b0] ;  /* 0x0000ac0000047ab9 */ /* 0x000fe20000000a00 */
[----:B------:R-:W-:Y:S01]  /*0720*/  @!P0 LEA.HI R6, R6, R29, RZ, 0x3 ;  /* 0x0000001d06068211 */ /* 0x000fe200078f18ff */
[----:B------:R-:W-:Y:S01]  /*0730*/  IMAD.MOV.U32 R249, RZ, RZ, RZ ;  /* 0x000000fffff97224 */ /* 0x000fe200078e00ff */
[----:B------:R-:W-:Y:S01]  /*0740*/  @!P0 LEA.HI R5, R5, R28, RZ, 0x3 ;  /* 0x0000001c05058211 */ /* 0x000fe200078f18ff */
[----:B--2---:R2:W5:Y:S01]  /*0750*/  @P6 R2UR UR15, R3 ;  /* 0x00000000030f63c2 */ /* 0x00456200000e0000 */
[----:B------:R-:W-:Y:S01]  /*0760*/  @!P0 LOP3.LUT R6, R6, 0xfffffff8, RZ, 0xc0, !PT ;  /* 0xfffffff806068812 */ /* 0x000fe200078ec0ff */
[--C-:B-1----:R-:W-:Y:S01]  /*0770*/  @!P0 IMAD.WIDE R14, R215, 0x2, R12.reuse ;  /* 0x00000002d70e8825 */ /* 0x102fe200078e020c */
[----:B------:R-:W-:Y:S01]  /*0780*/  @!P0 LOP3.LUT R5, R5, 0xfffffff8, RZ, 0xc0, !PT ;  /* 0xfffffff805058812 */ /* 0x000fe200078ec0ff */
[----:B-----5:R-:W-:Y:S01]  /*0790*/  @!UP1 UMOV UR15, UR14 ;  /* 0x0000000e000f9c82 */ /* 0x020fe20008000000 */
[----:B------:R-:W-:Y:S01]  /*07a0*/  PLOP3.LUT P6, PT, PT, PT, UP0, 0x80, 0x0 ;  /* 0x000000000000781c */ /* 0x000fe20003fcf008 */
[--C-:B------:R-:W-:Y:S01]  /*07b0*/  @!P0 IMAD.WIDE R18, R6, 0x2, R12.reuse ;  /* 0x0000000206128825 */ /* 0x100fe200078e020c */
[----:B------:R-:W-:Y:S01]  /*07c0*/  USHF.R.S32.HI UR14, URZ, 0x1f, UR15 ;  /* 0x0000001f3f0e7899 */ /* 0x000fe2000801140f */
[----:B------:R1:W5:Y:S01]  /*07d0*/  @P2 R2UR UR11, R4 ;  /* 0x00000000040b23c2 */ /* 0x00036200000e0000 */
[----:B------:R-:W-:Y:S01]  /*07e0*/  ISETP.GE.AND P2, PT, R215, c[0x0][0x198], PT ;  /* 0x00006600d7007a0c */ /* 0x000fe20003f46270 */
[----:B------:R-:W-:Y:S01]  /*07f0*/  @!P0 IMAD.WIDE R20, R5, 0x2, R12 ;  /* 0x0000000205148825 */ /* 0x000fe200078e020c */
[----:B------:R-:W-:Y:S01]  /*0800*/  UIMAD UR14, UR14, UR4, URZ ;  /* 0x000000040e0e72a4 */ /* 0x000fe2000f8e023f */
[----:B------:R-:W-:Y:S01]  /*0810*/  STL [R1+0xc], R215 ;  /* 0x00000cd701007387 */ /* 0x000fe20000100800 */
[----:B------:R-:W-:-:S02]  /*0820*/  UIMAD.WIDE.U32 UR16, UR15, UR4, URZ ;  /* 0x000000040f1072a5 */ /* 0x000fc4000f8e003f */
[----:B------:R-:W-:Y:S01]  /*0830*/  UIMAD UR14, UR15, UR5, UR14 ;  /* 0x000000050f0e72a4 */ /* 0x000fe2000f8e020e */
[----:B------:R-:W-:Y:S01]  /*0840*/  IMAD.SHL.U32 R247, R0, 0x40, RZ ;  /* 0x0000004000f77824 */ /* 0x000fe200078e00ff */
[----:B------:R-:W-:Y:S01]  /*0850*/  UIADD3 UR18, UR9, -0x1, URZ ;  /* 0xffffffff09127890 */ /* 0x000fe2000fffe03f */
[----:B------:R-:W-:Y:S01]  /*0860*/  STL [R1+0x8], R112 ;  /* 0x0000087001007387 */ /* 0x000fe20000100800 */
[----:B------:R-:W-:Y:S02]  /*0870*/  UIADD3 UR14, UR17, UR14, URZ ;  /* 0x0000000e110e7290 */ /* 0x000fe4000fffe03f */
[----:B------:R-:W-:Y:S01]  /*0880*/  ULDC.64 UR4, c[0x0][0x1e8] ;  /* 0x00007a0000047ab9 */ /* 0x000fe20000000a00 */
[----:B------:R2:W-:Y:S04]  /*0890*/  @!P0 LDGSTS.E.BYPASS.LTC128B.128 [R8+0x18100], [R14.64], !P2 ;  /* 0x181000000e088fae */ /* 0x0005e8000d101d4c */
[----:B------:R2:W-:Y:S04]  /*08a0*/  @!P0 LDGSTS.E.BYPASS.LTC128B.128 [R8+0x1c100], [R18.64], !P5 ;  /* 0x1c10000012088fae */ /* 0x0005e8000e901d4c */
[----:B------:R4:W-:Y:S01]  /*08b0*/  @!P0 LDGSTS.E.BYPASS.LTC128B.128 [R8+0x20100], [R20.64], !P4 ;  /* 0x2010000014088fae */ /* 0x0009e2000e101d4c */
[----:B-1----:R-:W-:-:S04]  /*08c0*/  @!P0 SHF.R.S32.HI R4, RZ, 0x1f, R112 ;  /* 0x0000001fff048819 */ /* 0x002fc80000011470 */
[----:B------:R-:W-:-:S04]  /*08d0*/  @!P0 LEA.HI R4, R4, R112, RZ, 0x3 ;  /* 0x0000007004048211 */ /* 0x000fc800078f18ff */
[----:B------:R-:W-:-:S05]  /*08e0*/  @!P0 LOP3.LUT R4, R4, 0xfffffff8, RZ, 0xc0, !PT ;  /* 0xfffffff804048812 */ /* 0x000fca00078ec0ff */
[----:B------:R-:W-:Y:S01]  /*08f0*/  @!P0 IMAD.WIDE R12, R4, 0x2, R12 ;  /* 0x00000002040c8825 */ /* 0x000fe200078e020c */
[----:B------:R-:W-:-:S04]  /*0900*/  IADD3 R4, R251, 0x40, RZ ;  /* 0x00000040fb047810 */ /* 0x000fc80007ffe0ff */
[----:B------:R1:W-:Y:S01]  /*0910*/  @!P0 LDGSTS.E.BYPASS.LTC128B.128 [R8+0x24100], [R12.64], !P3 ;  /* 0x241000000c088fae */ /* 0x0003e2000d901d4c */
[----:B------:R-:W-:Y:S02]  /*0920*/  ISETP.GE.AND P0, PT, R4, R11, PT ;  /* 0x0000000b0400720c */ /* 0x000fe40003f06270 */
[----:B------:R-:W-:Y:S02]  /*0930*/  @!P1 SHF.R.S32.HI R4, RZ, 0x1f, R29 ;  /* 0x0000001fff049819 */ /* 0x000fe4000001141d */
[----:B--2---:R-:W-:Y:S02]  /*0940*/  @!P1 SHF.R.S32.HI R18, RZ, 0x1f, R28 ;  /* 0x0000001fff129819 */ /* 0x004fe4000001141c */
[----:B------:R-:W-:Y:S01]  /*0950*/  @!P1 LEA.HI R4, R4, R29, RZ, 0x3 ;  /* 0x0000001d04049211 */ /* 0x000fe200078f18ff */
[----:B----4-:R-:W-:Y:S01]  /*0960*/  @!P1 IMAD.WIDE R20, R215, 0x2, R22 ;  /* 0x00000002d7149825 */ /* 0x010fe200078e0216 */
[----:B------:R-:W-:Y:S02]  /*0970*/  @!P1 SHF.R.S32.HI R14, RZ, 0x1f, R112 ;  /* 0x0000001fff0e9819 */ /* 0x000fe40000011470 */
[----:B------:R-:W-:-:S02]  /*0980*/  @!P1 LOP3.LUT R4, R4, 0xfffffff8, RZ, 0xc0, !PT ;  /* 0xfffffff804049812 */ /* 0x000fc400078ec0ff */
[----:B------:R-:W-:Y:S01]  /*0990*/  @!P1 LEA.HI R18, R18, R28, RZ, 0x3 ;  /* 0x0000001c12129211 */ /* 0x000fe200078f18ff */
[----:B------:R-:W-:Y:S01]  /*09a0*/  @!P0 IMAD.SHL.U32 R6, R252, 0x2, RZ ;  /* 0x00000002fc068824 */ /* 0x000fe200078e00ff */
[----:B------:R-:W-:Y:S01]  /*09b0*/  @!P0 SHF.R.S32.HI R3, RZ, 0x1f, R112 ;  /* 0x0000001fff038819 */ /* 0x000fe20000011470 */
[----:B------:R-:W-:Y:S01]  /*09c0*/  @!P1 IMAD.WIDE R4, R4, 0x2, R22 ;  /* 0x0000000204049825 */ /* 0x000fe200078e0216 */
[-C--:B------:R-:W-:Y:S02]  /*09d0*/  @!P1 LEA.HI R14, R14, R112.reuse, RZ, 0x3 ;  /* 0x000000700e0e9211 */ /* 0x080fe400078f18ff */
[----:B------:R-:W-:Y:S02]  /*09e0*/  @!P0 LEA.HI R3, R3, R112, RZ, 0x3 ;  /* 0x0000007003038211 */ /* 0x000fe400078f18ff */
[----:B------:R-:W-:Y:S02]  /*09f0*/  @!P1 LOP3.LUT R18, R18, 0xfffffff8, RZ, 0xc0, !PT ;  /* 0xfffffff812129812 */ /* 0x000fe400078ec0ff */
[----:B------:R-:W-:-:S02]  /*0a00*/  @!P1 LOP3.LUT R14, R14, 0xfffffff8, RZ, 0xc0, !PT ;  /* 0xfffffff80e0e9812 */ /* 0x000fc400078ec0ff */
[----:B------:R-:W-:Y:S01]  /*0a10*/  @!P0 LOP3.LUT R3, R3, 0xfffffff8, RZ, 0xc0, !PT ;  /* 0xfffffff803038812 */ /* 0x000fe200078ec0ff */
[--C-:B------:R-:W-:Y:S01]  /*0a20*/  @!P1 IMAD.WIDE R18, R18, 0x2, R22.reuse ;  /* 0x0000000212129825 */ /* 0x100fe200078e0216 */
[----:B-1----:R-:W-:Y:S03]  /*0a30*/  SHFL.IDX PT, R12, R10, 0x2, 0x181f ;  /* 0x00581f000a0c7f89 */ /* 0x002fe600000e0000 */
[----:B------:R-:W-:Y:S01]  /*0a40*/  @!P1 IMAD.SHL.U32 R8, R252, 0x2, RZ ;  /* 0x00000002fc089824 */ /* 0x000fe200078e00ff */
[----:B------:R-:W1:Y:S01]  /*0a50*/  SHFL.IDX PT, R13, R9, 0x2, 0x181f ;  /* 0x00581f00090d7f89 */ /* 0x000e6200000e0000 */
[----:B------:R-:W-:-:S03]  /*0a60*/  @!P1 IMAD.WIDE R14, R14, 0x2, R22 ;  /* 0x000000020e0e9825 */ /* 0x000fc600078e0216 */
[----:B------:R2:W-:Y:S04]  /*0a70*/  @!P1 LDGSTS.E.BYPASS.LTC128B.128 [R8+0x19100], [R20.64], !P2 ;  /* 0x1910000014089fae */ /* 0x0005e8000d101d4c */
[----:B------:R4:W-:Y:S04]  /*0a80*/  @!P1 LDGSTS.E.BYPASS.LTC128B.128 [R8+0x1d100], [R4.64], !P5 ;  /* 0x1d10000004089fae */ /* 0x0009e8000e901d4c */
[----:B------:R2:W-:Y:S04]  /*0a90*/  @!P1 LDGSTS.E.BYPASS.LTC128B.128 [R8+0x21100], [R18.64], !P4 ;  /* 0x2110000012089fae */ /* 0x0005e8000e101d4c */
[----:B------:R2:W-:Y:S01]  /*0aa0*/  @!P1 LDGSTS.E.BYPASS.LTC128B.128 [R8+0x25100], [R14.64], !P3 ;  /* 0x251000000e089fae */ /* 0x0005e2000d901d4c */
[----:B------:R-:W-:-:S03]  /*0ab0*/  PLOP3.LUT P1, PT, PT, PT, UP0, 0x80, 0x0 ;  /* 0x000000000000781c */ /* 0x000fc60003f2f008 */
[----:B------:R-:W-:Y:S01]  /*0ac0*/  SHFL.IDX PT, R10, R10, 0x3, 0x181f ;  /* 0x00781f000a0a7f89 */ /* 0x000fe200000e0000 */
[----:B-1----:R-:W-:Y:S01]  /*0ad0*/  @!P0 IMAD.WIDE R22, R3, 0x2, R12 ;  /* 0x0000000203168825 */ /* 0x002fe200078e020c */
[----:B------:R-:W-:-:S04]  /*0ae0*/  IADD3 R3, R113, UR8, RZ ;  /* 0x0000000871037c10 */ /* 0x000fc8000fffe0ff */
[----:B-----5:R-:W-:Y:S02]  /*0af0*/  IADD3 R250, R3, UR11, RZ ;  /* 0x0000000b03fa7c10 */ /* 0x020fe4000fffe0ff */
[----:B----4-:R-:W-:Y:S02]  /*0b00*/  @!P0 SHF.R.S32.HI R5, RZ, 0x1f, R29 ;  /* 0x0000001fff058819 */ /* 0x010fe4000001141d */
[----:B------:R-:W-:Y:S02]  /*0b10*/  @!P0 SHF.R.S32.HI R4, RZ, 0x1f, R28 ;  /* 0x0000001fff048819 */ /* 0x000fe4000001141c */
[----:B------:R-:W-:Y:S02]  /*0b20*/  @!P0 LEA.HI R5, R5, R29, RZ, 0x3 ;  /* 0x0000001d05058211 */ /* 0x000fe400078f18ff */
[----:B------:R-:W-:Y:S02]  /*0b30*/  @!P0 LEA.HI R4, R4, R28, RZ, 0x3 ;  /* 0x0000001c04048211 */ /* 0x000fe400078f18ff */
[----:B------:R-:W-:-:S02]  /*0b40*/  @!P0 LOP3.LUT R5, R5, 0xfffffff8, RZ, 0xc0, !PT ;  /* 0xfffffff805058812 */ /* 0x000fc400078ec0ff */
[----:B------:R-:W-:Y:S02]  /*0b50*/  @!P0 LOP3.LUT R4, R4, 0xfffffff8, RZ, 0xc0, !PT ;  /* 0xfffffff804048812 */ /* 0x000fe400078ec0ff */
[----:B--2---:R-:W-:Y:S01]  /*0b60*/  IADD3 R8, R251, 0x60, RZ ;  /* 0x00000060fb087810 */ /* 0x004fe20007ffe0ff */
[----:B------:R-:W-:-:S04]  /*0b70*/  @!P0 IMAD.WIDE R20, R5, 0x2, R12 ;  /* 0x0000000205148825 */ /* 0x000fc800078e020c */
[----:B------:R-:W-:-:S04]  /*0b80*/  @!P0 IMAD.WIDE R4, R4, 0x2, R12 ;  /* 0x0000000204048825 */ /* 0x000fc800078e020c */
[----:B------:R-:W-:-:S05]  /*0b90*/  @!P0 IMAD.WIDE R12, R215, 0x2, R12 ;  /* 0x00000002d70c8825 */ /* 0x000fca00078e020c */
[----:B------:R1:W-:Y:S04]  /*0ba0*/  @!P0 LDGSTS.E.BYPASS.LTC128B.128 [R6+0x1a100], [R12.64], !P2 ;  /* 0x1a1000000c068fae */ /* 0x0003e8000d101d4c */
[----:B------:R1:W-:Y:S04]  /*0bb0*/  @!P0 LDGSTS.E.BYPASS.LTC128B.128 [R6+0x1e100], [R20.64], !P5 ;  /* 0x1e10000014068fae */ /* 0x0003e8000e901d4c */
[----:B------:R2:W-:Y:S04]  /*0bc0*/  @!P0 LDGSTS.E.BYPASS.LTC128B.128 [R6+0x22100], [R4.64], !P4 ;  /* 0x2210000004068fae */ /* 0x0005e8000e101d4c */
[----:B------:R1:W-:Y:S01]  /*0bd0*/  @!P0 LDGSTS.E.BYPASS.LTC128B.128 [R6+0x26100], [R22.64], !P3 ;  /* 0x2610000016068fae */ /* 0x0003e2000d901d4c */
[----:B------:R-:W-:-:S03]  /*0be0*/  ISETP.GE.AND P0, PT, R8, R11, PT ;  /* 0x0000000b0800720c */ /* 0x000fc60003f06270 */
[----:B------:R-:W4:Y:S10]  /*0bf0*/  SHFL.IDX PT, R11, R9, 0x3, 0x181f ;  /* 0x00781f00090b7f89 */ /* 0x000f3400000e0000 */
[----:B------:R-:W-:-:S04]  /*0c00*/  @!P0 SHF.R.S32.HI R8, RZ, 0x1f, R29 ;  /* 0x0000001fff088819 */ /* 0x000fc8000001141d */
[----:B------:R-:W-:-:S04]  /*0c10*/  @!P0 LEA.HI R8, R8, R29, RZ, 0x3 ;  /* 0x0000001d08088211 */ /* 0x000fc800078f18ff */
[----:B------:R-:W-:Y:S01]  /*0c20*/  @!P0 LOP3.LUT R8, R8, 0xfffffff8, RZ, 0xc0, !PT ;  /* 0xfffffff808088812 */ /* 0x000fe200078ec0ff */
[----:B--2---:R-:W-:Y:S01]  /*0c30*/  @P1 IMAD.HI.U32 R5, R250, c[0x0][0x2bc], RZ ;  /* 0x0000af00fa051a27 */ /* 0x004fe200078e00ff */
[----:B------:R-:W-:-:S03]  /*0c40*/  ISETP.GE.AND P1, PT, R3, UR10, PT ;  /* 0x0000000a03007c0c */ /* 0x000fc6000bf26270 */
[----:B------:R-:W-:Y:S01]  /*0c50*/  IMAD.MOV.U32 R4, RZ, RZ, R250 ;  /* 0x000000ffff047224 */ /* 0x000fe200078e00fa */
[----:B------:R-:W-:Y:S01]  /*0c60*/  @P6 SHF.R.U32.HI R4, RZ, c[0x0][0x2c0], R5 ;  /* 0x0000b000ff046a19 */ /* 0x000fe20000011605 */
[----:B------:R-:W-:Y:S01]  /*0c70*/  @!P0 IMAD.SHL.U32 R3, R252, 0x2, RZ ;  /* 0x00000002fc038824 */ /* 0x000fe200078e00ff */
[----:B-1----:R-:W-:Y:S01]  /*0c80*/  @!P0 SHF.R.S32.HI R6, RZ, 0x1f, R28 ;  /* 0x0000001fff068819 */ /* 0x002fe2000001141c */
[----:B----4-:R-:W-:Y:S01]  /*0c90*/  @!P0 IMAD.WIDE R18, R215, 0x2, R10 ;  /* 0x00000002d7128825 */ /* 0x010fe200078e020a */
[----:B------:R-:W-:Y:S02]  /*0ca0*/  @!P0 SHF.R.S32.HI R5, RZ, 0x1f, R112 ;  /* 0x0000001fff058819 */ /* 0x000fe40000011470 */
[----:B------:R-:W-:Y:S01]  /*0cb0*/  @!P0 LEA.HI R6, R6, R28, RZ, 0x3 ;  /* 0x0000001c06068211 */ /* 0x000fe200078f18ff */
[----:B------:R-:W-:Y:S01]  /*0cc0*/  @!P0 IMAD.WIDE R20, R8, 0x2, R10 ;  /* 0x0000000208148825 */ /* 0x000fe200078e020a */
[----:B------:R-:W-:Y:S01]  /*0cd0*/  @!P0 LEA.HI R5, R5, R112, RZ, 0x3 ;  /* 0x0000007005058211 */ /* 0x000fe200078f18ff */
[----:B------:R1:W-:Y:S01]  /*0ce0*/  @!P0 LDGSTS.E.BYPASS.LTC128B.128 [R3+0x1b100], [R18.64], !P2 ;  /* 0x1b10000012038fae */ /* 0x0003e2000d101d4c */
[----:B------:R-:W-:-:S02]  /*0cf0*/  @!P0 LOP3.LUT R6, R6, 0xfffffff8, RZ, 0xc0, !PT ;  /* 0xfffffff806068812 */ /* 0x000fc400078ec0ff */
[----:B------:R-:W-:Y:S01]  /*0d00*/  @!P0 LOP3.LUT R5, R5, 0xfffffff8, RZ, 0xc0, !PT ;  /* 0xfffffff805058812 */ /* 0x000fe200078ec0ff */
[----:B------:R1:W-:Y:S01]  /*0d10*/  @!P0 LDGSTS.E.BYPASS.LTC128B.128 [R3+0x1f100], [R20.64], !P5 ;  /* 0x1f10000014038fae */ /* 0x0003e2000e901d4c */
[----:B------:R-:W-:Y:S01]  /*0d20*/  ISETP.GT.OR P1, PT, R113, 0x5f, P1 ;  /* 0x0000005f7100780c */ /* 0x000fe20000f24670 */
[----:B------:R-:W-:-:S04]  /*0d30*/  @!P0 IMAD.WIDE R22, R6, 0x2, R10 ;  /* 0x0000000206168825 */ /* 0x000fc800078e020a */
[----:B------:R-:W-:Y:S01]  /*0d40*/  @!P0 IMAD.WIDE R10, R5, 0x2, R10 ;  /* 0x00000002050a8825 */ /* 0x000fe200078e020a */
[----:B------:R1:W-:Y:S04]  /*0d50*/  @!P0 LDGSTS.E.BYPASS.LTC128B.128 [R3+0x23100], [R22.64], !P4 ;  /* 0x2310000016038fae */ /* 0x0003e8000e101d4c */
[----:B------:R1:W-:Y:S03]  /*0d60*/  @!P0 LDGSTS.E.BYPASS.LTC128B.128 [R3+0x27100], [R10.64], !P3 ;  /* 0x271000000a038fae */ /* 0x0003e6000d901d4c */
[C---:B------:R-:W-:Y:S01]  /*0d70*/  @!P1 IADD3 R12, P6, R4.reuse, UR16, RZ ;  /* 0x00000010040c9c10 */ /* 0x040fe2000ffde0ff */
[----:B------:R-:W0:Y:S03]  /*0d80*/  LDGDEPBAR ;  /* 0x00000000000079af */ /* 0x000e260000000000 */
[----:B------:R-:W-:-:S02]  /*0d90*/  @!P1 LEA.HI.X.SX32 R9, R4, UR14, 0x1, P6 ;  /* 0x0000000e04099c11 */ /* 0x000fc4000b0f0eff */
[----:B------:R-:W-:-:S04]  /*0da0*/  @!P1 LEA R14, P6, R12, c[0x0][0x2a0], 0x2 ;  /* 0x0000a8000c0e9a11 */ /* 0x000fc800078c10ff */
[----:B------:R-:W-:Y:S01]  /*0db0*/  @!P1 LEA.HI.X R15, R12, c[0x0][0x2a4], R9, 0x2, P6 ;  /* 0x0000a9000c0f9a11 */ /* 0x000fe200030f1409 */
[----:B------:R-:W-:Y:S06]  /*0dc0*/  BAR.SYNC.DEFER_BLOCKING 0x0 ;  /* 0x0000000000007b1d */ /* 0x000fec0000010000 */
[----:B------:R-:W2:Y:S01]  /*0dd0*/  @!P1 LDG.E R249, [R14.64] ;  /* 0x0000000c0ef99981 */ /* 0x000ea2000c1e1900 */
[----:B-1----:R-:W-:Y:S01]  /*0de0*/  IMAD.MOV R3, RZ, RZ, -R4 ;  /* 0x000000ffff037224 */ /* 0x002fe200078e0a04 */
[----:B------:R-:W-:Y:S01]  /*0df0*/  UIMAD UR15, UR6, UR4, URZ ;  /* 0x00000004060f72a4 */ /* 0x000fe2000f8e023f */
[----:B------:R-:W-:Y:S01]  /*0e00*/  LOP3.LUT R247, R247, 0x1c0, RZ, 0xc0, !PT ;  /* 0x000001c0f7f77812 */ /* 0x000fe200078ec0ff */
[----:B------:R-:W-:Y:S01]  /*0e10*/  UIMAD.WIDE.U32 UR20, UR7, UR4, URZ ;  /* 0x00000004071472a5 */ /* 0x000fe2000f8e003f */
[----:B------:R-:W-:Y:S01]  /*0e20*/  IMAD R250, R3, c[0x0][0x2b8], R250 ;  /* 0x0000ae0003fa7a24 */ /* 0x000fe200078e02fa */
[----:B------:R-:W-:Y:S01]  /*0e30*/  UIMAD UR15, UR7, UR5, UR15 ;  /* 0x00000005070f72a4 */ /* 0x000fe2000f8e020f */
[----:B------:R-:W-:Y:S01]  /*0e40*/  ISETP.GE.AND P6, PT, R215, c[0x0][0x1d4], PT ;  /* 0x00007500d7007a0c */ /* 0x000fe20003fc6270 */
[----:B------:R-:W-:Y:S01]  /*0e50*/  UIMAD UR18, UR18, -0x60, UR10 ;  /* 0xffffffa0121278a4 */ /* 0x000fe2000f8e020a */
[C---:B------:R-:W-:Y:S01]  /*0e60*/  IMAD.WIDE.U32 R4, R250.reuse, c[0x0][0x1e0], RZ ;  /* 0x00007800fa047a25 */ /* 0x040fe200078e00ff */
[----:B------:R-:W-:Y:S01]  /*0e70*/  SHF.R.S32.HI R13, RZ, 0x1f, R250 ;  /* 0x0000001fff0d7819 */ /* 0x000fe200000114fa */
[----:B------:R-:W-:Y:S01]  /*0e80*/  UIADD3 UR15, UR21, UR15, URZ ;  /* 0x0000000f150f7290 */ /* 0x000fe2000fffe03f */
[----:B------:R-:W-:Y:S01]  /*0e90*/  ISETP.GE.AND P5, PT, R29, c[0x0][0x1d4], PT ;  /* 0x000075001d007a0c */ /* 0x000fe20003fa6270 */
[----:B------:R-:W-:Y:S01]  /*0ea0*/  IMAD R18, R250, c[0x0][0x1e0], RZ ;  /* 0x00007800fa127a24 */ /* 0x000fe200078e02ff */
[----:B------:R-:W-:Y:S01]  /*0eb0*/  ISETP.GE.AND P4, PT, R28, c[0x0][0x1d4], PT ;  /* 0x000075001c007a0c */ /* 0x000fe20003f86270 */
[----:B------:R-:W-:Y:S01]  /*0ec0*/  IMAD R3, R13, c[0x0][0x1e0], RZ ;  /* 0x000078000d037a24 */ /* 0x000fe200078e02ff */
[----:B------:R-:W-:Y:S01]  /*0ed0*/  ISETP.GE.AND P3, PT, R112, c[0x0][0x1d4], PT ;  /* 0x0000750070007a0c */ /* 0x000fe20003f66270 */
[----:B------:R-:W-:Y:S01]  /*0ee0*/  UISETP.GE.AND UP1, UPT, UR10, 0x1, UPT ;  /* 0x000000010a00788c */ /* 0x000fe2000bf26270 */
[----:B---3--:R-:W-:Y:S01]  /*0ef0*/  LOP3.LUT R214, R214, 0xfffffffe, RZ, 0xc0, !PT ;  /* 0xfffffffed6d67812 */ /* 0x008fe200078ec0ff */
[----:B------:R-:W-:Y:S01]  /*0f00*/  IMAD R3, R250, c[0x0][0x1e4], R3 ;  /* 0x00007900fa037a24 */ /* 0x000fe200078e0203 */
[----:B------:R-:W-:-:S02]  /*0f10*/  ULDC.64 UR4, c[0x0][0x210] ;  /* 0x0000840000047ab9 */ /* 0x000fc40000000a00 */
[----:B------:R-:W-:Y:S01]  /*0f20*/  UIMAD UR6, UR6, UR4, URZ ;  /* 0x00000004060672a4 */ /* 0x000fe2000f8e023f */
[----:B------:R-:W-:Y:S01]  /*0f30*/  IMAD.IADD R5, R5, 0x1, R3 ;  /* 0x0000000105057824 */ /* 0x000fe200078e0203 */
[----:B------:R-:W-:Y:S01]  /*0f40*/  LEA.HI R3, R17, R2, RZ, 0x4 ;  /* 0x0000000211037211 */ /* 0x000fe200078f20ff */
[----:B------:R-:W-:Y:S02]  /*0f50*/  UIMAD.WIDE.U32 UR22, UR7, UR4, URZ ;  /* 0x00000004071672a5 */ /* 0x000fe4000f8e003f */
[----:B------:R-:W-:Y:S01]  /*0f60*/  UIMAD UR5, UR7, UR5, UR6 ;  /* 0x00000005070572a4 */ /* 0x000fe2000f8e0206 */
[----:B------:R-:W-:Y:S02]  /*0f70*/  SHF.R.S32.HI R10, RZ, 0x4, R3 ;  /* 0x00000004ff0a7819 */ /* 0x000fe40000011403 */
[C---:B------:R-:W-:Y:S01]  /*0f80*/  LOP3.LUT R9, R3.reuse, 0xfffffff0, RZ, 0xc0, !PT ;  /* 0xfffffff003097812 */ /* 0x040fe200078ec0ff */
[----:B------:R-:W-:Y:S01]  /*0f90*/  UIADD3 UR5, UR23, UR5, URZ ;  /* 0x0000000517057290 */ /* 0x000fe2000fffe03f */
[----:B------:R-:W-:-:S02]  /*0fa0*/  LEA.HI R3, R3, R10, RZ, 0x1 ;  /* 0x0000000a03037211 */ /* 0x000fc400078f08ff */
[----:B------:R-:W-:Y:S01]  /*0fb0*/  @P3 LOP3.LUT R214, R214, 0x1, RZ, 0xfc, !PT ;  /* 0x00000001d6d63812 */ /* 0x000fe200078efcff */
[----:B------:R-:W-:Y:S01]  /*0fc0*/  IMAD.IADD R9, R2, 0x1, -R9 ;  /* 0x0000000102097824 */ /* 0x000fe200078e0a09 */
[----:B------:R-:W-:-:S03]  /*0fd0*/  LOP3.LUT R3, R3, 0xfffffffe, RZ, 0xc0, !PT ;  /* 0xfffffffe03037812 */ /* 0x000fc600078ec0ff */
[----:B------:R-:W-:Y:S02]  /*0fe0*/  STL [R1+0x10], R214 ;  /* 0x000010d601007387 */ /* 0x000fe40000100800 */
[----:B------:R-:W-:Y:S01]  /*0ff0*/  IMAD.IADD R3, R10, 0x1, -R3 ;  /* 0x000000010a037824 */ /* 0x000fe200078e0a03 */
[----:B--2---:R-:W-:Y:S01]  /*1000*/  SHF.R.S32.HI R12, RZ, 0x1f, R249 ;  /* 0x0000001fff0c7819 */ /* 0x004fe200000114f9 */
[----:B------:R-:W-:-:S04]  /*1010*/  IMAD.WIDE.U32 R4, R249, c[0x0][0x1f0], R4 ;  /* 0x00007c00f9047a25 */ /* 0x000fc800078e0004 */
[----:B------:R-:W-:Y:S01]  /*1020*/  IMAD R6, R12, c[0x0][0x1f0], RZ ;  /* 0x00007c000c067a24 */ /* 0x000fe200078e02ff */
[----:B------:R-:W-:Y:S01]  /*1030*/  IADD3 R8, P1, R4, UR20, RZ ;  /* 0x0000001404087c10 */ /* 0x000fe2000ff3e0ff */
[C---:B------:R-:W-:Y:S02]  /*1040*/  IMAD R18, R249.reuse, c[0x0][0x1f0], R18 ;  /* 0x00007c00f9127a24 */ /* 0x040fe400078e0212 */
[----:B------:R-:W-:Y:S01]  /*1050*/  IMAD R4, R249, c[0x0][0x1f4], R6 ;  /* 0x00007d00f9047a24 */ /* 0x000fe200078e0206 */
[----:B------:R-:W-:Y:S01]  /*1060*/  LEA R20, P0, R8, c[0x0][0x1c8], 0x1 ;  /* 0x0000720008147a11 */ /* 0x000fe200078008ff */
[C---:B------:R-:W-:Y:S01]  /*1070*/  IMAD.SHL.U32 R6, R7.reuse, 0x8, RZ ;  /* 0x0000000807067824 */ /* 0x040fe200078e00ff */
[----:B------:R-:W-:Y:S02]  /*1080*/  IADD3 R7, -R7, UR18, RZ ;  /* 0x0000001207077c10 */ /* 0x000fe4000fffe1ff */
[----:B------:R-:W-:Y:S01]  /*1090*/  IADD3.X R4, R5, UR15, R4, P1, !PT ;  /* 0x0000000f05047c10 */ /* 0x000fe20008ffe404 */
[----:B------:R-:W-:Y:S01]  /*10a0*/  SHFL.IDX PT, R26, R20, RZ, 0x181f ;  /* 0x00181fff141a7589 */ /* 0x000fe200000e0000 */
[----:B------:R-:W-:-:S02]  /*10b0*/  ISETP.GE.AND P2, PT, R7, 0x1, PT ;  /* 0x000000010700780c */ /* 0x000fc40003f46270 */
[----:B------:R-:W-:Y:S01]  /*10c0*/  LEA.HI.X R8, R8, c[0x0][0x1cc], R4, 0x1, P0 ;  /* 0x0000730008087a11 */ /* 0x000fe200000f0c04 */
[----:B------:R-:W-:Y:S01]  /*10d0*/  SHFL.IDX PT, R20, R20, 0x1, 0x181f ;  /* 0x00381f0014147f89 */ /* 0x000fe200000e0000 */
[----:B------:R-:W-:Y:S02]  /*10e0*/  IADD3 R18, R18, UR20, RZ ;  /* 0x0000001412127c10 */ /* 0x000fe4000fffe0ff */
[----:B------:R-:W-:Y:S01]  /*10f0*/  LOP3.LUT R6, R247, 0x8, R6, 0xf8, !PT ;  /* 0x00000008f7067812 */ /* 0x000fe200078ef806 */
[----:B------:R-:W1:Y:S01]  /*1100*/  SHFL.IDX PT, R27, R8, RZ, 0x181f ;  /* 0x00181fff081b7589 */ /* 0x000e6200000e0000 */
[----:B------:R-:W-:Y:S02]  /*1110*/  SHF.R.U32.HI R247, RZ, 0x3, R247 ;  /* 0x00000003fff77819 */ /* 0x000fe400000116f7 */
[----:B------:R-:W-:Y:S01]  /*1120*/  ISETP.GE.AND P1, PT, R7, 0x21, PT ;  /* 0x000000210700780c */ /* 0x000fe20003f26270 */
[----:B------:R-:W-:Y:S01]  /*1130*/  SHFL.IDX PT, R21, R8, 0x1, 0x181f ;  /* 0x00381f0008157f89 */ /* 0x000fe200000e0000 */
[----:B------:R-:W-:-:S02]  /*1140*/  LEA R18, R18, c[0x0][0x1c8], 0x1 ;  /* 0x0000720012127a11 */ /* 0x000fc400078e08ff */
[----:B------:R-:W-:Y:S01]  /*1150*/  @P2 SHF.R.S32.HI R22, RZ, 0x1f, R29 ;  /* 0x0000001fff162819 */ /* 0x000fe2000001141d */
[----:B------:R2:W-:Y:S01]  /*1160*/  SHFL.IDX PT, R19, R8, 0x2, 0x181f ;  /* 0x00581f0008137f89 */ /* 0x0005e200000e0000 */
[----:B------:R-:W-:Y:S02]  /*1170*/  @P2 SHF.R.S32.HI R14, RZ, 0x1f, R28 ;  /* 0x0000001fff0e2819 */ /* 0x000fe4000001141c */
[----:B------:R-:W-:Y:S01]  /*1180*/  @P2 SHF.R.S32.HI R10, RZ, 0x1f, R112 ;  /* 0x0000001fff0a2819 */ /* 0x000fe20000011470 */
[----:B------:R-:W3:Y:S01]  /*1190*/  SHFL.IDX PT, R18, R18, 0x2, 0x181f ;  /* 0x00581f0012127f89 */ /* 0x000ee200000e0000 */
[----:B------:R-:W-:Y:S02]  /*11a0*/  @P2 LEA.HI R22, R22, R29, RZ, 0x3 ;  /* 0x0000001d16162211 */ /* 0x000fe400078f18ff */
[----:B------:R-:W-:Y:S01]  /*11b0*/  @P2 LEA.HI R14, R14, R28, RZ, 0x3 ;  /* 0x0000001c0e0e2211 */ /* 0x000fe200078f18ff */
[----:B------:R-:W-:Y:S01]  /*11c0*/  @P1 IMAD.SHL.U32 R16, R252, 0x2, RZ ;  /* 0x00000002fc101824 */ /* 0x000fe200078e00ff */
[----:B------:R-:W-:-:S02]  /*11d0*/  @P2 LEA.HI R10, R10, R112, RZ, 0x3 ;  /* 0x000000700a0a2211 */ /* 0x000fc400078f18ff */
[----:B------:R-:W-:Y:S02]  /*11e0*/  @P2 LOP3.LUT R22, R22, 0xfffffff8, RZ, 0xc0, !PT ;  /* 0xfffffff816162812 */ /* 0x000fe400078ec0ff */
[----:B------:R-:W-:Y:S02]  /*11f0*/  @P2 LOP3.LUT R14, R14, 0xfffffff8, RZ, 0xc0, !PT ;  /* 0xfffffff80e0e2812 */ /* 0x000fe400078ec0ff */
[----:B------:R-:W-:Y:S01]  /*1200*/  SHF.R.S32.HI R5, RZ, 0x1f, R9 ;  /* 0x0000001fff057819 */ /* 0x000fe20000011409 */
[--C-:B-1----:R-:W-:Y:S01]  /*1210*/  @P2 IMAD.WIDE R24, R215, 0x2, R26.reuse ;  /* 0x00000002d7182825 */ /* 0x102fe200078e021a */
[----:B------:R-:W-:Y:S02]  /*1220*/  @P2 LOP3.LUT R10, R10, 0xfffffff8, RZ, 0xc0, !PT ;  /* 0xfffffff80a0a2812 */ /* 0x000fe400078ec0ff */
[----:B------:R-:W-:Y:S01]  /*1230*/  LOP3.LUT R247, R6, R247, RZ, 0x3c, !PT ;  /* 0x000000f706f77212 */ /* 0x000fe200078e3cff */
[----:B------:R-:W-:Y:S01]  /*1240*/  @P2 IMAD.SHL.U32 R6, R252, 0x2, RZ ;  /* 0x00000002fc062824 */ /* 0x000fe200078e00ff */
[----:B------:R-:W-:Y:S01]  /*1250*/  ISETP.GE.AND P0, PT, R7, 0x41, PT ;  /* 0x000000410700780c */ /* 0x000fe20003f06270 */
[----:B------:R-:W-:Y:S01]  /*1260*/  @P2 IMAD.WIDE R22, R22, 0x2, R26 ;  /* 0x0000000216162825 */ /* 0x000fe200078e021a */
[----:B------:R-:W-:-:S02]  /*1270*/  LEA.HI R5, R5, R9, RZ, 0x3 ;  /* 0x0000000905057211 */ /* 0x000fc400078f18ff */
[----:B------:R1:W-:Y:S01]  /*1280*/  @P2 LDGSTS.E.BYPASS.LTC128B.128 [R6+0xc100], [R24.64], !P6 ;  /* 0x0c10000018062fae */ /* 0x0003e2000f101d4c */
[--C-:B------:R-:W-:Y:S01]  /*1290*/  @P2 IMAD.WIDE R14, R14, 0x2, R26.reuse ;  /* 0x000000020e0e2825 */ /* 0x100fe200078e021a */
[----:B------:R-:W-:Y:S02]  /*12a0*/  LOP3.LUT R4, R5, 0xfffffff8, RZ, 0xc0, !PT ;  /* 0xfffffff805047812 */ /* 0x000fe400078ec0ff */
[----:B------:R1:W-:Y:S01]  /*12b0*/  @P2 LDGSTS.E.BYPASS.LTC128B.128 [R6+0xf100], [R22.64], !P5 ;  /* 0x0f10000016062fae */ /* 0x0003e2000e901d4c */
[----:B------:R-:W-:-:S03]  /*12c0*/  @P2 IMAD.WIDE R10, R10, 0x2, R26 ;  /* 0x000000020a0a2825 */ /* 0x000fc600078e021a */
[----:B------:R4:W-:Y:S01]  /*12d0*/  @P2 LDGSTS.E.BYPASS.LTC128B.128 [R6+0x12100], [R14.64], !P4 ;  /* 0x121000000e062fae */ /* 0x0009e2000e101d4c */
[----:B------:R-:W-:Y:S01]  /*12e0*/  IMAD.IADD R4, R9, 0x1, -R4 ;  /* 0x0000000109047824 */ /* 0x000fe200078e0a04 */
[----:B------:R-:W-:Y:S01]  /*12f0*/  @P0 SHF.R.S32.HI R9, RZ, 0x1f, R28 ;  /* 0x0000001fff090819 */ /* 0x000fe2000001141c */
[C---:B------:R-:W-:Y:S01]  /*1300*/  IMAD R247, R3.reuse, 0x200, R247 ;  /* 0x0000020003f77824 */ /* 0x040fe200078e02f7 */
[----:B------:R5:W-:Y:S01]  /*1310*/  @P2 LDGSTS.E.BYPASS.LTC128B.128 [R6+0x15100], [R10.64], !P3 ;  /* 0x151000000a062fae */ /* 0x000be2000d901d4c */
[----:B--2---:R-:W-:Y:S01]  /*1320*/  @P0 SHF.R.S32.HI R8, RZ, 0x1f, R112 ;  /* 0x0000001fff080819 */ /* 0x004fe20000011470 */
[----:B------:R-:W-:Y:S01]  /*1330*/  IMAD.SHL.U32 R3, R3, 0x8, RZ ;  /* 0x0000000803037824 */ /* 0x000fe200078e00ff */
[----:B------:R-:W-:Y:S01]  /*1340*/  @P0 LEA.HI R9, R9, R28, RZ, 0x3 ;  /* 0x0000001c09090211 */ /* 0x000fe200078f18ff */
[----:B------:R-:W-:Y:S01]  /*1350*/  IMAD.SHL.U32 R247, R247, 0x2, RZ ;  /* 0x00000002f7f77824 */ /* 0x000fe200078e00ff */
[----:B------:R-:W-:Y:S02]  /*1360*/  @P0 LEA.HI R8, R8, R112, RZ, 0x3 ;  /* 0x0000007008080211 */ /* 0x000fe400078f18ff */
[----:B------:R-:W-:-:S02]  /*1370*/  @P0 LOP3.LUT R9, R9, 0xfffffff8, RZ, 0xc0, !PT ;  /* 0xfffffff809090812 */ /* 0x000fc400078ec0ff */
[----:B------:R-:W-:Y:S02]  /*1380*/  @P0 LOP3.LUT R8, R8, 0xfffffff8, RZ, 0xc0, !PT ;  /* 0xfffffff808080812 */ /* 0x000fe400078ec0ff */
[----:B------:R-:W-:Y:S01]  /*1390*/  IADD3 R245, R247, 0xc120, RZ ;  /* 0x0000c120f7f57810 */ /* 0x000fe20007ffe0ff */
[----:B---3--:R-:W-:-:S04]  /*13a0*/  @P0 IMAD.WIDE R26, R9, 0x2, R18 ;  /* 0x00000002091a0825 */ /* 0x008fc800078e0212 */
[----:B------:R-:W-:Y:S01]  /*13b0*/  @P0 IMAD.WIDE R8, R8, 0x2, R18 ;  /* 0x0000000208080825 */ /* 0x000fe200078e0212 */
[--C-:B----4-:R-:W-:Y:S02]  /*13c0*/  @P1 SHF.R.S32.HI R15, RZ, 0x1f, R29.reuse ;  /* 0x0000001fff0f1819 */ /* 0x110fe4000001141d */
[----:B------:R-:W-:Y:S02]  /*13d0*/  @P1 SHF.R.S32.HI R14, RZ, 0x1f, R28 ;  /* 0x0000001fff0e1819 */ /* 0x000fe4000001141c */
[----:B-----5:R-:W-:Y:S01]  /*13e0*/  @P1 SHF.R.S32.HI R11, RZ, 0x1f, R112 ;  /* 0x0000001fff0b1819 */ /* 0x020fe20000011470 */
[----:B-1----:R-:W-:Y:S01]  /*13f0*/  @P0 IMAD.SHL.U32 R6, R252, 0x2, RZ ;  /* 0x00000002fc060824 */ /* 0x002fe200078e00ff */
[----:B------:R-:W-:Y:S02]  /*1400*/  @P1 LEA.HI R15, R15, R29, RZ, 0x3 ;  /* 0x0000001d0f0f1211 */ /* 0x000fe400078f18ff */
[----:B------:R-:W-:Y:S02]  /*1410*/  @P0 SHF.R.S32.HI R10, RZ, 0x1f, R29 ;  /* 0x0000001fff0a0819 */ /* 0x000fe4000001141d */
[----:B------:R-:W-:-:S02]  /*1420*/  @P1 LEA.HI R14, R14, R28, RZ, 0x3 ;  /* 0x0000001c0e0e1211 */ /* 0x000fc400078f18ff */
[----:B------:R-:W-:Y:S02]  /*1430*/  @P1 LEA.HI R11, R11, R112, RZ, 0x3 ;  /* 0x000000700b0b1211 */ /* 0x000fe400078f18ff */
[----:B------:R-:W-:Y:S02]  /*1440*/  @P1 LOP3.LUT R15, R15, 0xfffffff8, RZ, 0xc0, !PT ;  /* 0xfffffff80f0f1812 */ /* 0x000fe400078ec0ff */
[----:B------:R-:W-:Y:S02]  /*1450*/  @P0 LEA.HI R10, R10, R29, RZ, 0x3 ;  /* 0x0000001d0a0a0211 */ /* 0x000fe400078f18ff */
[----:B------:R-:W-:Y:S01]  /*1460*/  @P1 LOP3.LUT R14, R14, 0xfffffff8, RZ, 0xc0, !PT ;  /* 0xfffffff80e0e1812 */ /* 0x000fe200078ec0ff */
[--C-:B------:R-:W-:Y:S01]  /*1470*/  @P1 IMAD.WIDE R22, R15, 0x2, R20.reuse ;  /* 0x000000020f161825 */ /* 0x100fe200078e0214 */
[----:B------:R-:W-:Y:S02]  /*1480*/  @P1 LOP3.LUT R11, R11, 0xfffffff8, RZ, 0xc0, !PT ;  /* 0xfffffff80b0b1812 */ /* 0x000fe400078ec0ff */
[----:B------:R-:W-:Y:S01]  /*1490*/  @P0 LOP3.LUT R10, R10, 0xfffffff8, RZ, 0xc0, !PT ;  /* 0xfffffff80a0a0812 */ /* 0x000fe200078ec0ff */
[----:B------:R-:W-:-:S04]  /*14a0*/  @P1 IMAD.WIDE R14, R14, 0x2, R20 ;  /* 0x000000020e0e1825 */ /* 0x000fc800078e0214 */
[----:B------:R-:W-:-:S04]  /*14b0*/  @P1 IMAD.WIDE R24, R11, 0x2, R20 ;  /* 0x000000020b181825 */ /* 0x000fc800078e0214 */
[----:B------:R-:W-:-:S04]  /*14c0*/  @P1 IMAD.WIDE R20, R215, 0x2, R20 ;  /* 0x00000002d7141825 */ /* 0x000fc800078e0214 */
[--C-:B------:R-:W-:Y:S01]  /*14d0*/  @P0 IMAD.WIDE R10, R10, 0x2, R18.reuse ;  /* 0x000000020a0a0825 */ /* 0x100fe200078e0212 */
[----:B------:R1:W-:Y:S03]  /*14e0*/  @P1 LDGSTS.E.BYPASS.LTC128B.128 [R16+0xd100], [R20.64], !P6 ;  /* 0x0d10000014101fae */ /* 0x0003e6000f101d4c */
[----:B------:R-:W-:Y:S01]  /*14f0*/  @P0 IMAD.WIDE R18, R215, 0x2, R18 ;  /* 0x00000002d7120825 */ /* 0x000fe200078e0212 */
[----:B------:R1:W-:Y:S04]  /*1500*/  @P1 LDGSTS.E.BYPASS.LTC128B.128 [R16+0x10100], [R22.64], !P5 ;  /* 0x1010000016101fae */ /* 0x0003e8000e901d4c */
[----:B------:R2:W-:Y:S04]  /*1510*/  @P1 LDGSTS.E.BYPASS.LTC128B.128 [R16+0x13100], [R14.64], !P4 ;  /* 0x131000000e101fae */ /* 0x0005e8000e101d4c */
[----:B------:R3:W-:Y:S01]  /*1520*/  @P1 LDGSTS.E.BYPASS.LTC128B.128 [R16+0x16100], [R24.64], !P3 ;  /* 0x1610000018101fae */ /* 0x0007e2000d901d4c */
[C---:B------:R-:W-:Y:S01]  /*1530*/  R2P PR, R4.reuse, 0x6 ;  /* 0x0000000604007804 */ /* 0x040fe20000000000 */
[----:B------:R-:W-:-:S02]  /*1540*/  IMAD.SHL.U32 R4, R4, 0x40, RZ ;  /* 0x0000004004047824 */ /* 0x000fc400078e00ff */
[----:B------:R4:W-:Y:S04]  /*1550*/  @P0 LDGSTS.E.BYPASS.LTC128B.128 [R6+0xe100], [R18.64], !P6 ;  /* 0x0e10000012060fae */ /* 0x0009e8000f101d4c */
[----:B------:R4:W-:Y:S04]  /*1560*/  @P0 LDGSTS.E.BYPASS.LTC128B.128 [R6+0x11100], [R10.64], !P5 ;  /* 0x111000000a060fae */ /* 0x0009e8000e901d4c */
[----:B------:R4:W-:Y:S04]  /*1570*/  @P0 LDGSTS.E.BYPASS.LTC128B.128 [R6+0x14100], [R26.64], !P4 ;  /* 0x141000001a060fae */ /* 0x0009e8000e101d4c */
[----:B------:R5:W-:Y:S04]  /*1580*/  @P0 LDGSTS.E.BYPASS.LTC128B.128 [R6+0x17100], [R8.64], !P3 ;  /* 0x1710000008060fae */ /* 0x000be8000d901d4c */
[----:B------:R-:W0:Y:S01]  /*1590*/  LDGDEPBAR ;  /* 0x00000000000079af */ /* 0x000e220000000000 */
[----:B--2---:R-:W-:Y:S01]  /*15a0*/  LEA.HI R15, R17, R2, RZ, 0x5 ;  /* 0x00000002110f7211 */ /* 0x004fe200078f28ff */
[----:B------:R-:W-:-:S02]  /*15b0*/  IMAD.MOV.U32 R14, RZ, RZ, 0x20 ;  /* 0x00000020ff0e7424 */ /* 0x000fc400078e00ff */
[----:B-----5:R-:W-:Y:S01]  /*15c0*/  IMAD.MOV.U32 R9, RZ, RZ, 0x10 ;  /* 0x00000010ff097424 */ /* 0x020fe200078e00ff */
[----:B------:R-:W-:-:S04]  /*15d0*/  DEPBAR.LE SB0, 0x1 ;  /* 0x000080400000791a */ /* 0x000fc80000000000 */
[----:B----4-:R-:W-:Y:S01]  /*15e0*/  IMAD.SHL.U32 R6, R5, 0x40, RZ ;  /* 0x0000004005067824 */ /* 0x010fe200078e00ff */
[----:B------:R-:W-:Y:S01]  /*15f0*/  LOP3.LUT R5, R4, 0x1c0, RZ, 0xc0, !PT ;  /* 0x000001c004057812 */ /* 0x000fe200078ec0ff */
[----:B------:R-:W-:-:S04]  /*1600*/  DEPBAR.LE SB0, 0x0 ;  /* 0x000080000000791a */ /* 0x000fc80000000000 */
[----:B------:R-:W-:Y:S01]  /*1610*/  SEL R4, R9, 0xfffffff0, !P1 ;  /* 0xfffffff009047807 */ /* 0x000fe20004800000 */
[----:B------:R-:W-:Y:S01]  /*1620*/  BAR.SYNC.DEFER_BLOCKING 0x0 ;  /* 0x0000000000007b1d */ /* 0x000fe20000010000 */
[----:B------:R-:W-:Y:S02]  /*1630*/  LOP3.LUT R9, R5, 0x8, R3, 0xf8, !PT ;  /* 0x0000000805097812 */ /* 0x000fe400078ef803 */
[----:B------:R-:W-:Y:S02]  /*1640*/  SHF.R.S32.HI R8, RZ, 0x5, R15 ;  /* 0x00000005ff087819 */ /* 0x000fe4000001140f */
[----:B------:R-:W-:Y:S02]  /*1650*/  LOP3.LUT R6, R6, 0xfffffe00, RZ, 0xc0, !PT ;  /* 0xfffffe0006067812 */ /* 0x000fe400078ec0ff */
[----:B------:R-:W-:Y:S02]  /*1660*/  SHF.R.U32.HI R5, RZ, 0x3, R5 ;  /* 0x00000003ff057819 */ /* 0x000fe40000011605 */
[----:B------:R-:W-:-:S02]  /*1670*/  SEL R3, R14, 0xffffffe0, !P2 ;  /* 0xffffffe00e037807 */ /* 0x000fc40005000000 */
[----:B------:R-:W-:Y:S01]  /*1680*/  R2P PR, R0, 0x6 ;  /* 0x0000000600007804 */ /* 0x000fe20000000000 */
[----:B------:R-:W-:Y:S01]  /*1690*/  IMAD R0, R8, 0x400, R6 ;  /* 0x0000040008007824 */ /* 0x000fe200078e0206 */
[----:B------:R-:W-:Y:S02]  /*16a0*/  LOP3.LUT R5, R9, R5, RZ, 0x3c, !PT ;  /* 0x0000000509057212 */ /* 0x000fe400078e3cff */
[----:B------:R-:W-:Y:S02]  /*16b0*/  PLOP3.LUT P0, PT, PT, PT, UP1, 0x80, 0x0 ;  /* 0x000000000000781c */ /* 0x000fe40003f0f018 */
[----:B------:R-:W-:Y:S01]  /*16c0*/  IADD3 R8, R247, 0xc100, RZ ;  /* 0x0000c100f7087810 */ /* 0x000fe20007ffe0ff */
[----:B------:R-:W-:Y:S01]  /*16d0*/  IMAD.IADD R0, R5, 0x1, R0 ;  /* 0x0000000105007824 */ /* 0x000fe200078e0200 */
[----:B------:R-:W-:Y:S02]  /*16e0*/  LOP3.LUT R15, R15, 0xffffffe0, RZ, 0xc0, !PT ;  /* 0xffffffe00f0f7812 */ /* 0x000fe400078ec0ff */
[----:B------:R-:W-:Y:S01]  /*16f0*/  LOP3.LUT R5, R5, R6, RZ, 0xfc, !PT ;  /* 0x0000000605057212 */ /* 0x000fe200078efcff */
[C---:B------:R-:W-:Y:S01]  /*1700*/  IMAD.SHL.U32 R48, R0.reuse, 0x2, RZ ;  /* 0x0000000200307824 */ /* 0x040fe200078e00ff */
[----:B------:R-:W-:Y:S01]  /*1710*/  LEA R248, R0, 0x18100, 0x1 ;  /* 0x0001810000f87811 */ /* 0x000fe200078e08ff */
[----:B------:R2:W4:Y:S01]  /*1720*/  LDSM.16.M88.4 R80, [R247+0xc900] ;  /* 0x00c90000f750783b */ /* 0x0005220000000200 */
[----:B------:R-:W-:Y:S01]  /*1730*/  @P1 IADD3 R245, R8, -0x20, RZ ;  /* 0xffffffe008f51810 */ /* 0x000fe20007ffe0ff */
[----:B------:R-:W-:Y:S01]  /*1740*/  IMAD.IADD R2, R2, 0x1, -R15 ;  /* 0x0000000102027824 */ /* 0x000fe200078e0a0f */
[----:B------:R-:W-:Y:S01]  /*1750*/  ISETP.GE.AND P1, PT, R112, c[0x0][0x1d4], PT ;  /* 0x0000750070007a0c */ /* 0x000fe20003f26270 */
[----:B------:R-:W-:Y:S01]  /*1760*/  IMAD R246, R4, 0x2, R248 ;  /* 0x0000000204f67824 */ /* 0x000fe200078e02f8 */
[----:B------:R-:W2:Y:S01]  /*1770*/  LDSM.16.M88.4 R48, [R48+0x18100] ;  /* 0x018100003030783b */ /* 0x000ea20000000200 */
[----:B------:R-:W-:-:S02]  /*1780*/  ISETP.GT.AND P3, PT, R113, 0x5f, PT ;  /* 0x0000005f7100780c */ /* 0x000fc40003f64270 */
[----:B------:R-:W-:Y:S01]  /*1790*/  SEL R6, RZ, 0x10, P1 ;  /* 0x00000010ff067807 */ /* 0x000fe20000800000 */
[----:B------:R2:W2:Y:S01]  /*17a0*/  LDSM.16.M88.4 R8, [R247+0xc100] ;  /* 0x00c10000f708783b */ /* 0x0004a20000000200 */
[----:B------:R-:W-:Y:S02]  /*17b0*/  SEL R0, R14, 0xffffffe0, !P2 ;  /* 0xffffffe00e007807 */ /* 0x000fe40005000000 */
[C---:B------:R-:W-:Y:S01]  /*17c0*/  IADD3 R237, R245.reuse, 0x800, RZ ;  /* 0x00000800f5ed7810 */ /* 0x040fe20007ffe0ff */
[----:B------:R2:W2:Y:S01]  /*17d0*/  LDSM.16.M88.4 R72, [R247+0xd100] ;  /* 0x00d10000f748783b */ /* 0x0004a20000000200 */
[C---:B------:R-:W-:Y:S02]  /*17e0*/  IADD3 R236, R245.reuse, 0x1000, RZ ;  /* 0x00001000f5ec7810 */ /* 0x040fe40007ffe0ff */
[C---:B------:R-:W-:Y:S01]  /*17f0*/  IADD3 R235, R245.reuse, 0x1800, RZ ;  /* 0x00001800f5eb7810 */ /* 0x040fe20007ffe0ff */
[----:B------:R2:W2:Y:S01]  /*1800*/  LDSM.16.M88.4 R64, [R247+0xd900] ;  /* 0x00d90000f740783b */ /* 0x0004a20000000200 */
[----:B------:R-:W-:-:S02]  /*1810*/  IADD3 R234, R245, 0x2000, RZ ;  /* 0x00002000f5ea7810 */ /* 0x000fc40007ffe0ff */
[----:B------:R-:W-:Y:S01]  /*1820*/  IADD3 R233, R245, 0x2800, RZ ;  /* 0x00002800f5e97810 */ /* 0x000fe20007ffe0ff */
[----:B------:R2:W2:Y:S04]  /*1830*/  LDSM.16.M88.4 R56, [R247+0xe100] ;  /* 0x00e10000f738783b */ /* 0x0004a80000000200 */
[----:B------:R2:W2:Y:S04]  /*1840*/  LDSM.16.M88.4 R92, [R247+0xe900] ;  /* 0x00e90000f75c783b */ /* 0x0004a80000000200 */
[----:B-1----:R1:W1:Y:S04]  /*1850*/  LDSM.16.M88.4 R20, [R246] ;  /* 0x00000000f614783b */ /* 0x0022680000000200 */
[----:B------:R1:W1:Y:S04]  /*1860*/  LDSM.16.M88.4 R88, [R245] ;  /* 0x00000000f558783b */ /* 0x0002680000000200 */
[----:B------:R1:W1:Y:S04]  /*1870*/  LDSM.16.M88.4 R44, [R245+0x800] ;  /* 0x00080000f52c783b */ /* 0x0002680000000200 */
[----:B---3--:R3:W1:Y:S04]  /*1880*/  LDSM.16.M88.4 R24, [R245+0x1000] ;  /* 0x00100000f518783b */ /* 0x0086680000000200 */
[----:B------:R3:W1:Y:S04]  /*1890*/  LDSM.16.M88.4 R40, [R245+0x1800] ;  /* 0x00180000f528783b */ /* 0x0006680000000200 */
[----:B------:R3:W1:Y:S04]  /*18a0*/  LDSM.16.M88.4 R16, [R245+0x2000] ;  /* 0x00200000f510783b */ /* 0x0006680000000200 */
[----:B------:R3:W1:Y:S01]  /*18b0*/  LDSM.16.M88.4 R32, [R245+0x2800] ;  /* 0x00280000f520783b */ /* 0x0006620000000200 */
[----:B------:R-:W-:Y:S05]  /*18c0*/  @!P0 BRA `(.L_x_769) ;  /* 0x0000059000008947 */ /* 0x000fea0003800000 */
[----:B----4-:R-:W-:Y:S01]  /*18d0*/  IMAD R13, R13, c[0x0][0x208], RZ ;  /* 0x000082000d0d7a24 */ /* 0x010fe200078e02ff */
[----:B------:R-:W-:Y:S01]  /*18e0*/  P2R R38, PR, RZ, 0x8 ;  /* 0x00000008ff267803 */ /* 0x000fe20000000000 */
[----:B------:R-:W-:Y:S01]  /*18f0*/  IMAD.WIDE.U32 R14, R250, c[0x0][0x208], RZ ;  /* 0x00008200fa0e7a25 */ /* 0x000fe200078e00ff */
[----:B------:R-:W-:-:S02]  /*1900*/  ISETP.GE.AND P3, PT, R215, c[0x0][0x1d4], PT ;  /* 0x00007500d7007a0c */ /* 0x000fc40003f66270 */
[----:B------:R-:W-:Y:S01]  /*1910*/  SHF.R.S32.HI R60, RZ, 0x1f, R29 ;  /* 0x0000001fff3c7819 */ /* 0x000fe2000001141d */
[----:B------:R-:W-:Y:S01]  /*1920*/  IMAD R13, R250, c[0x0][0x20c], R13 ;  /* 0x00008300fa0d7a24 */ /* 0x000fe200078e020d */
[----:B------:R-:W-:Y:S01]  /*1930*/  SHF.R.S32.HI R54, RZ, 0x1f, R28 ;  /* 0x0000001fff367819 */ /* 0x000fe2000001141c */
[----:B------:R-:W-:Y:S01]  /*1940*/  IMAD R12, R12, c[0x0][0x218], RZ ;  /* 0x000086000c0c7a24 */ /* 0x000fe200078e02ff */
[----:B------:R-:W-:Y:S01]  /*1950*/  LEA.HI R60, R60, R29, RZ, 0x3 ;  /* 0x0000001d3c3c7211 */ /* 0x000fe200078f18ff */
[----:B------:R-:W-:Y:S01]  /*1960*/  IMAD.IADD R15, R15, 0x1, R13 ;  /* 0x000000010f0f7824 */ /* 0x000fe200078e020d */
[----:B------:R-:W-:Y:S01]  /*1970*/  LEA.HI R54, R54, R28, RZ, 0x3 ;  /* 0x0000001c36367211 */ /* 0x000fe200078f18ff */
[C---:B------:R-:W-:Y:S01]  /*1980*/  IMAD R12, R249.reuse, c[0x0][0x21c], R12 ;  /* 0x00008700f90c7a24 */ /* 0x040fe200078e020c */
[----:B------:R-:W-:Y:S01]  /*1990*/  LOP3.LUT R60, R60, 0xfffffff8, RZ, 0xc0, !PT ;  /* 0xfffffff83c3c7812 */ /* 0x000fe200078ec0ff */
[----:B------:R-:W-:Y:S01]  /*19a0*/  IMAD.WIDE.U32 R14, R249, c[0x0][0x218], R14 ;  /* 0x00008600f90e7a25 */ /* 0x000fe200078e000e */
[----:B------:R-:W-:-:S02]  /*19b0*/  LOP3.LUT R54, R54, 0xfffffff8, RZ, 0xc0, !PT ;  /* 0xfffffff836367812 */ /* 0x000fc400078ec0ff */
[----:B------:R-:W-:Y:S01]  /*19c0*/  ISETP.GE.AND P2, PT, R29, c[0x0][0x1d4], PT ;  /* 0x000075001d007a0c */ /* 0x000fe20003f46270 */
[----:B------:R-:W-:Y:S01]  /*19d0*/  IMAD.WIDE R62, R215, 0x2, RZ ;  /* 0x00000002d73e7825 */ /* 0x000fe200078e02ff */
[----:B------:R-:W-:Y:S02]  /*19e0*/  IADD3 R14, P0, R14, UR22, RZ ;  /* 0x000000160e0e7c10 */ /* 0x000fe4000ff1e0ff */
[----:B------:R-:W-:Y:S01]  /*19f0*/  ISETP.GE.AND P1, PT, R28, c[0x0][0x1d4], PT ;  /* 0x000075001c007a0c */ /* 0x000fe20003f26270 */
[----:B------:R-:W-:Y:S01]  /*1a00*/  IMAD.SHL.U32 R13, R252, 0x2, RZ ;  /* 0x00000002fc0d7824 */ /* 0x000fe200078e00ff */
[----:B------:R-:W-:Y:S01]  /*1a10*/  IADD3.X R12, R15, UR5, R12, P0, !PT ;  /* 0x000000050f0c7c10 */ /* 0x000fe200087fe40c */
[----:B------:R-:W-:Y:S01]  /*1a20*/  IMAD.WIDE R60, R60, 0x2, RZ ;  /* 0x000000023c3c7825 */ /* 0x000fe200078e02ff */
[----:B------:R-:W-:Y:S02]  /*1a30*/  LEA R15, P0, R14, c[0x0][0x1f8], 0x1 ;  /* 0x00007e000e0f7a11 */ /* 0x000fe400078008ff */
[----:B------:R-:W-:Y:S01]  /*1a40*/  P2R R39, PR, RZ, 0x20 ;  /* 0x00000020ff277803 */ /* 0x000fe20000000000 */
[----:B------:R-:W-:Y:S01]  /*1a50*/  IMAD.WIDE R54, R54, 0x2, RZ ;  /* 0x0000000236367825 */ /* 0x000fe200078e02ff */
[----:B------:R-:W-:Y:S01]  /*1a60*/  LEA.HI.X R14, R14, c[0x0][0x1fc], R12, 0x1, P0 ;  /* 0x00007f000e0e7a11 */ /* 0x000fe200000f0c0c */
[----:B------:R-:W4:Y:S01]  /*1a70*/  SHFL.IDX PT, R36, R15, RZ, 0x181f ;  /* 0x00181fff0f247589 */ /* 0x000f2200000e0000 */
[----:B------:R-:W-:-:S03]  /*1a80*/  SHF.R.S32.HI R12, RZ, 0x1f, R112 ;  /* 0x0000001fff0c7819 */ /* 0x000fc60000011470 */
[----:B------:R-:W5:Y:S01]  /*1a90*/  SHFL.IDX PT, R37, R14, RZ, 0x181f ;  /* 0x00181fff0e257589 */ /* 0x000f6200000e0000 */
[----:B------:R-:W-:-:S03]  /*1aa0*/  LEA.HI R12, R12, R112, RZ, 0x3 ;  /* 0x000000700c0c7211 */ /* 0x000fc600078f18ff */
[----:B------:R-:W3:Y:S01]  /*1ab0*/  SHFL.IDX PT, R30, R15, 0x1, 0x181f ;  /* 0x00381f000f1e7f89 */ /* 0x000ee200000e0000 */
[----:B------:R-:W-:-:S03]  /*1ac0*/  LOP3.LUT R12, R12, 0xfffffff8, RZ, 0xc0, !PT ;  /* 0xfffffff80c0c7812 */ /* 0x000fc600078ec0ff */
[----:B------:R-:W2:Y:S02]  /*1ad0*/  SHFL.IDX PT, R31, R14, 0x1, 0x181f ;  /* 0x00381f000e1f7f89 */ /* 0x000ea400000e0000 */
[----:B------:R-:W-:Y:S01]  /*1ae0*/  IMAD.WIDE R70, R12, 0x2, RZ ;  /* 0x000000020c467825 */ /* 0x000fe200078e02ff */
[----:B------:R-:W-:Y:S01]  /*1af0*/  P2R R12, PR, RZ, 0x10 ;  /* 0x00000010ff0c7803 */ /* 0x000fe20000000000 */
[----:B------:R-:W1:Y:S01]  /*1b00*/  SHFL.IDX PT, R15, R15, 0x2, 0x181f ;  /* 0x00581f000f0f7f89 */ /* 0x000e6200000e0000 */
[----:B------:R-:W-:-:S03]  /*1b10*/  ISETP.LT.OR P4, PT, R7, 0x21, P2 ;  /* 0x000000210700780c */ /* 0x000fc60001781670 */
[----:B------:R-:W1:Y:S01]  /*1b20*/  SHFL.IDX PT, R14, R14, 0x2, 0x181f ;  /* 0x00581f000e0e7f89 */ /* 0x000e6200000e0000 */
[----:B----4-:R-:W-:-:S05]  /*1b30*/  IADD3 R52, P0, R36, R62, RZ ;  /* 0x0000003e24347210 */ /* 0x010fca0007f1e0ff */
[----:B-----5:R-:W-:Y:S01]  /*1b40*/  IMAD.X R53, R37, 0x1, R63, P0 ;  /* 0x0000000125357824 */ /* 0x020fe200000e063f */
[----:B------:R-:W-:-:S13]  /*1b50*/  ISETP.LT.OR P0, PT, R7, 0x1, P3 ;  /* 0x000000010700780c */ /* 0x000fda0001f01670 */
[----:B------:R4:W-:Y:S02]  /*1b60*/  LDGSTS.E.BYPASS.LTC128B.128 [R13+0x100], [R52.64], !P0 ;  /* 0x00100000340d7fae */ /* 0x0009e4000c101d4c */
[----:B----4-:R-:W-:-:S05]  /*1b70*/  IADD3 R52, P0, R36, R60, RZ ;  /* 0x0000003c24347210 */ /* 0x010fca0007f1e0ff */
[----:B------:R-:W-:Y:S01]  /*1b80*/  IMAD.X R53, R37, 0x1, R61, P0 ;  /* 0x0000000125357824 */ /* 0x000fe200000e063d */
[----:B------:R-:W-:-:S05]  /*1b90*/  IADD3 R68, P0, R36, R54, RZ ;  /* 0x0000003624447210 */ /* 0x000fca0007f1e0ff */
[----:B------:R-:W-:Y:S01]  /*1ba0*/  IMAD.X R69, R37, 0x1, R55, P0 ;  /* 0x0000000125457824 */ /* 0x000fe200000e0637 */
[----:B------:R-:W-:-:S05]  /*1bb0*/  IADD3 R36, P0, R36, R70, RZ ;  /* 0x0000004624247210 */ /* 0x000fca0007f1e0ff */
[----:B------:R-:W-:Y:S01]  /*1bc0*/  IMAD.X R37, R37, 0x1, R71, P0 ;  /* 0x0000000125257824 */ /* 0x000fe200000e0647 */
[----:B---3--:R-:W-:-:S05]  /*1bd0*/  IADD3 R84, P0, R62, R30, RZ ;  /* 0x0000001e3e547210 */ /* 0x008fca0007f1e0ff */
[----:B--2---:R-:W-:Y:S01]  /*1be0*/  IMAD.X R85, R63, 0x1, R31, P0 ;  /* 0x000000013f557824 */ /* 0x004fe200000e061f */
[----:B------:R-:W-:-:S05]  /*1bf0*/  IADD3 R78, P0, R60, R30, RZ ;  /* 0x0000001e3c4e7210 */ /* 0x000fca0007f1e0ff */
[----:B------:R-:W-:Y:S01]  /*1c00*/  IMAD.X R79, R61, 0x1, R31, P0 ;  /* 0x000000013d4f7824 */ /* 0x000fe200000e061f */
[----:B------:R-:W-:-:S05]  /*1c10*/  IADD3 R76, P0, R54, R30, RZ ;  /* 0x0000001e364c7210 */ /* 0x000fca0007f1e0ff */
[----:B------:R-:W-:Y:S01]  /*1c20*/  IMAD.X R77, R55, 0x1, R31, P0 ;  /* 0x00000001374d7824 */ /* 0x000fe200000e061f */
[----:B------:R-:W-:-:S05]  /*1c30*/  IADD3 R30, P0, R70, R30, RZ ;  /* 0x0000001e461e7210 */ /* 0x000fca0007f1e0ff */
[----:B------:R-:W-:Y:S01]  /*1c40*/  IMAD.X R31, R71, 0x1, R31, P0 ;  /* 0x00000001471f7824 */ /* 0x000fe200000e061f */
[----:B-1----:R-:W-:-:S05]  /*1c50*/  IADD3 R62, P0, R62, R15, RZ ;  /* 0x0000000f3e3e7210 */ /* 0x002fca0007f1e0ff */
[----:B------:R-:W-:Y:S01]  /*1c60*/  IMAD.X R63, R63, 0x1, R14, P0 ;  /* 0x000000013f3f7824 */ /* 0x000fe200000e060e */
[----:B------:R-:W-:-:S05]  /*1c70*/  IADD3 R60, P0, R60, R15, RZ ;  /* 0x0000000f3c3c7210 */ /* 0x000fca0007f1e0ff */
[----:B------:R-:W-:Y:S01]  /*1c80*/  IMAD.X R61, R61, 0x1, R14, P0 ;  /* 0x000000013d3d7824 */ /* 0x000fe200000e060e */
[----:B------:R-:W-:-:S05]  /*1c90*/  IADD3 R54, P0, R54, R15, RZ ;  /* 0x0000000f36367210 */ /* 0x000fca0007f1e0ff */
[----:B------:R-:W-:Y:S01]  /*1ca0*/  IMAD.X R55, R55, 0x1, R14, P0 ;  /* 0x0000000137377824 */ /* 0x000fe200000e060e */
[----:B------:R-:W-:-:S05]  /*1cb0*/  IADD3 R70, P0, R70, R15, RZ ;  /* 0x0000000f46467210 */ /* 0x000fca0007f1e0ff */
[----:B------:R-:W-:Y:S01]  /*1cc0*/  IMAD.X R71, R71, 0x1, R14, P0 ;  /* 0x0000000147477824 */ /* 0x000fe200000e060e */
[C---:B------:R-:W-:Y:S02]  /*1cd0*/  ISETP.LT.OR P0, PT, R7.reuse, 0x1, P2 ;  /* 0x000000010700780c */ /* 0x040fe40001701670 */
[----:B------:R-:W-:-:S11]  /*1ce0*/  ISETP.LT.OR P2, PT, R7, 0x41, P2 ;  /* 0x000000410700780c */ /* 0x000fd60001741670 */
[----:B------:R1:W-:Y:S01]  /*1cf0*/  LDGSTS.E.BYPASS.LTC128B.128 [R13+0x3100], [R52.64], !P0 ;  /* 0x03100000340d7fae */ /* 0x0003e2000c101d4c */
[----:B------:R-:W-:-:S13]  /*1d00*/  ISETP.LT.OR P0, PT, R7, 0x1, P1 ;  /* 0x000000010700780c */ /* 0x000fda0000f01670 */
[----:B------:R1:W-:Y:S01]  /*1d10*/  LDGSTS.E.BYPASS.LTC128B.128 [R13+0x6100], [R68.64], !P0 ;  /* 0x06100000440d7fae */ /* 0x0003e2000c101d4c */
[----:B------:R-:W-:-:S04]  /*1d20*/  ISETP.GE.AND P0, PT, R112, c[0x0][0x1d4], PT ;  /* 0x0000750070007a0c */ /* 0x000fc80003f06270 */
[----:B------:R-:W-:-:S13]  /*1d30*/  ISETP.LT.OR P5, PT, R7, 0x1, P0 ;  /* 0x000000010700780c */ /* 0x000fda00007a1670 */
[----:B------:R1:W-:Y:S01]  /*1d40*/  LDGSTS.E.BYPASS.LTC128B.128 [R13+0x9100], [R36.64], !P5 ;  /* 0x09100000240d7fae */ /* 0x0003e2000e901d4c */
[C---:B------:R-:W-:Y:S02]  /*1d50*/  ISETP.LT.OR P5, PT, R7.reuse, 0x21, P3 ;  /* 0x000000210700780c */ /* 0x040fe40001fa1670 */
[----:B------:R-:W-:-:S11]  /*1d60*/  ISETP.LT.OR P3, PT, R7, 0x41, P3 ;  /* 0x000000410700780c */ /* 0x000fd60001f61670 */
[----:B------:R1:W-:Y:S01]  /*1d70*/  LDGSTS.E.BYPASS.LTC128B.128 [R13+0x1100], [R84.64], !P5 ;  /* 0x01100000540d7fae */ /* 0x0003e2000e901d4c */
[----:B------:R-:W-:-:S03]  /*1d80*/  ISETP.NE.AND P5, PT, R39, RZ, PT ;  /* 0x000000ff2700720c */ /* 0x000fc60003fa5270 */
[----:B------:R1:W-:Y:S01]  /*1d90*/  LDGSTS.E.BYPASS.LTC128B.128 [R13+0x4100], [R78.64], !P4 ;  /* 0x041000004e0d7fae */ /* 0x0003e2000e101d4c */
[C---:B------:R-:W-:Y:S02]  /*1da0*/  ISETP.LT.OR P4, PT, R7.reuse, 0x21, P1 ;  /* 0x000000210700780c */ /* 0x040fe40000f81670 */
[----:B------:R-:W-:-:S11]  /*1db0*/  ISETP.LT.OR P1, PT, R7, 0x41, P1 ;  /* 0x000000410700780c */ /* 0x000fd60000f21670 */
[----:B------:R1:W-:Y:S01]  /*1dc0*/  LDGSTS.E.BYPASS.LTC128B.128 [R13+0x7100], [R76.64], !P4 ;  /* 0x071000004c0d7fae */ /* 0x0003e2000e101d4c */
[C---:B------:R-:W-:Y:S02]  /*1dd0*/  ISETP.LT.OR P4, PT, R7.reuse, 0x21, P0 ;  /* 0x000000210700780c */ /* 0x040fe40000781670 */
[----:B------:R-:W-:-:S11]  /*1de0*/  ISETP.LT.OR P0, PT, R7, 0x41, P0 ;  /* 0x000000410700780c */ /* 0x000fd60000701670 */
[----:B------:R1:W-:Y:S01]  /*1df0*/  LDGSTS.E.BYPASS.LTC128B.128 [R13+0xa100], [R30.64], !P4 ;  /* 0x0a1000001e0d7fae */ /* 0x0003e2000e101d4c */
[----:B------:R-:W-:-:S03]  /*1e00*/  ISETP.NE.AND P4, PT, R12, RZ, PT ;  /* 0x000000ff0c00720c */ /* 0x000fc60003f85270 */
[----:B------:R1:W-:Y:S01]  /*1e10*/  LDGSTS.E.BYPASS.LTC128B.128 [R13+0x2100], [R62.64], !P3 ;  /* 0x021000003e0d7fae */ /* 0x0003e2000d901d4c */
[----:B------:R-:W-:-:S03]  /*1e20*/  ISETP.NE.AND P3, PT, R38, RZ, PT ;  /* 0x000000ff2600720c */ /* 0x000fc60003f65270 */
[----:B------:R1:W-:Y:S04]  /*1e30*/  LDGSTS.E.BYPASS.LTC128B.128 [R13+0x5100], [R60.64], !P2 ;  /* 0x051000003c0d7fae */ /* 0x0003e8000d101d4c */
[----:B------:R1:W-:Y:S04]  /*1e40*/  LDGSTS.E.BYPASS.LTC128B.128 [R13+0x8100], [R54.64], !P1 ;  /* 0x08100000360d7fae */ /* 0x0003e8000c901d4c */
[----:B------:R1:W-:Y:S02]  /*1e50*/  LDGSTS.E.BYPASS.LTC128B.128 [R13+0xb100], [R70.64], !P0 ;  /* 0x0b100000460d7fae */ /* 0x0003e4000c101d4c */
.L_x_769:
[C---:B-12-4-:R-:W-:Y:S01]  /*1e60*/  HMMA.16816.F32 R12, R48.reuse, R8, RZ ;  /* 0x00000008300c723c */ /* 0x056fe200000018ff */
[C---:B------:R-:W-:Y:S01]  /*1e70*/  IMAD R244, R3.reuse, 0x2, R248 ;  /* 0x0000000203f47824 */ /* 0x040fe200078e02f8 */
[----:B------:R-:W0:Y:S01]  /*1e80*/  LDGDEPBAR ;  /* 0x00000000000079af */ /* 0x000e220000000000 */
[C---:B------:R-:W-:Y:S01]  /*1e90*/  IMAD R241, R0.reuse, 0x2, R247 ;  /* 0x0000000200f17824 */ /* 0x040fe200078e02f7 */
[----:B------:R-:W-:Y:S01]  /*1ea0*/  UISETP.GE.AND UP1, UPT, UR10, 0x61, UPT ;  /* 0x000000610a00788c */ /* 0x000fe2000bf26270 */
[----:B------:R-:W-:Y:S01]  /*1eb0*/  IMAD R243, R3, 0x2, R246 ;  /* 0x0000000203f37824 */ /* 0x000fe200078e02f6 */
[----:B------:R-:W-:Y:S01]  /*1ec0*/  LDSM.16.M88.4 R96, [R244] ;  /* 0x00000000f460783b */ /* 0x000fe20000000200 */
[----:B------:R-:W-:Y:S01]  /*1ed0*/  IMAD R232, R0, 0x2, R245 ;  /* 0x0000000200e87824 */ /* 0x000fe200078e02f5 */
[----:B------:R-:W-:Y:S01]  /*1ee0*/  HMMA.16816.F32 R76, R48, R72, RZ ;  /* 0x00000048304c723c */ /* 0x000fe200000018ff */
[----:B------:R-:W-:Y:S01]  /*1ef0*/  IADD3 R231, R245, 0x3000, RZ ;  /* 0x00003000f5e77810 */ /* 0x000fe20007ffe0ff */
[----:B------:R-:W1:Y:S01]  /*1f00*/  LDSM.16.M88.4 R36, [R241+0xc100] ;  /* 0x00c10000f124783b */ /* 0x000e620000000200 */
[----:B------:R-:W-:-:S02]  /*1f10*/  PLOP3.LUT P0, PT, PT, PT, UP1, 0x40, 0x0 ;  /* 0x000000000000781c */ /* 0x000fc40003f0e818 */
[C---:B------:R-:W-:Y:S01]  /*1f20*/  IADD3 R230, R245.reuse, 0x3800, RZ ;  /* 0x00003800f5e67810 */ /* 0x040fe20007ffe0ff */
[----:B------:R-:W-:Y:S01]  /*1f30*/  LDSM.16.M88.4 R104, [R241+0xe100] ;  /* 0x00e10000f168783b */ /* 0x000fe20000000200 */
[C---:B------:R-:W-:Y:S01]  /*1f40*/  IADD3 R229, R245.reuse, 0x4000, RZ ;  /* 0x00004000f5e57810 */ /* 0x040fe20007ffe0ff */
[C---:B------:R-:W-:Y:S01]  /*1f50*/  HMMA.16816.F32 R8, R48.reuse, R10, RZ ;  /* 0x0000000a3008723c */ /* 0x040fe200000018ff */
[C---:B------:R-:W-:Y:S01]  /*1f60*/  IADD3 R228, R245.reuse, 0x4800, RZ ;  /* 0x00004800f5e47810 */ /* 0x040fe20007ffe0ff */
[----:B------:R-:W-:Y:S01]  /*1f70*/  LDSM.16.M88.4 R100, [R241+0xe900] ;  /* 0x00e90000f164783b */ /* 0x000fe20000000200 */
[C---:B------:R-:W-:Y:S02]  /*1f80*/  IADD3 R227, R245.reuse, 0x5000, RZ ;  /* 0x00005000f5e37810 */ /* 0x040fe40007ffe0ff */
[C---:B------:R-:W-:Y:S01]  /*1f90*/  IADD3 R226, R245.reuse, 0x5800, RZ ;  /* 0x00005800f5e27810 */ /* 0x040fe20007ffe0ff */
[----:B------:R-:W-:Y:S01]  /*1fa0*/  LDSM.16.M88.4 R108, [R244+0xc000] ;  /* 0x00c00000f46c783b */ /* 0x000fe20000000200 */
[C---:B------:R-:W-:Y:S01]  /*1fb0*/  IADD3 R225, R245.reuse, 0x6000, RZ ;  /* 0x00006000f5e17810 */ /* 0x040fe20007ffe0ff */
[----:B------:R-:W-:Y:S01]  /*1fc0*/  HMMA.16816.F32 R72, R48, R74, RZ ;  /* 0x0000004a3048723c */ /* 0x000fe200000018ff */
[----:B------:R-:W-:-:S02]  /*1fd0*/  IADD3 R224, R245, 0x6800, RZ ;  /* 0x00006800f5e07810 */ /* 0x000fc40007ffe0ff */
[C---:B------:R-:W-:Y:S02]  /*1fe0*/  IADD3 R223, R245.reuse, 0x7000, RZ ;  /* 0x00007000f5df7810 */ /* 0x040fe40007ffe0ff */
[C---:B------:R-:W-:Y:S02]  /*1ff0*/  IADD3 R222, R245.reuse, 0x7800, RZ ;  /* 0x00007800f5de7810 */ /* 0x040fe40007ffe0ff */
[C---:B------:R-:W-:Y:S01]  /*2000*/  IADD3 R221, R245.reuse, 0x8000, RZ ;  /* 0x00008000f5dd7810 */ /* 0x040fe20007ffe0ff */
[----:B------:R-:W-:Y:S01]  /*2010*/  HMMA.16816.F32 R84, R48, R80, RZ ;  /* 0x000000503054723c */ /* 0x000fe200000018ff */
[C---:B------:R-:W-:Y:S02]  /*2020*/  IADD3 R220, R245.reuse, 0x8800, RZ ;  /* 0x00008800f5dc7810 */ /* 0x040fe40007ffe0ff */
[C---:B------:R-:W-:Y:S02]  /*2030*/  IADD3 R219, R245.reuse, 0x9000, RZ ;  /* 0x00009000f5db7810 */ /* 0x040fe40007ffe0ff */
[----:B------:R-:W-:-:S02]  /*2040*/  IADD3 R218, R245, 0x9800, RZ ;  /* 0x00009800f5da7810 */ /* 0x000fc40007ffe0ff */
[C---:B------:R-:W-:Y:S01]  /*2050*/  IADD3 R217, R245.reuse, 0xa000, RZ ;  /* 0x0000a000f5d97810 */ /* 0x040fe20007ffe0ff */
[----:B------:R-:W-:Y:S01]  /*2060*/  HMMA.16816.F32 R68, R48, R64, RZ ;  /* 0x000000403044723c */ /* 0x000fe200000018ff */
[C---:B------:R-:W-:Y:S02]  /*2070*/  IADD3 R216, R245.reuse, 0xa800, RZ ;  /* 0x0000a800f5d87810 */ /* 0x040fe40007ffe0ff */
[C---:B------:R-:W-:Y:S02]  /*2080*/  IADD3 R183, R245.reuse, 0xb000, RZ ;  /* 0x0000b000f5b77810 */ /* 0x040fe40007ffe0ff */
[----:B------:R-:W-:-:S03]  /*2090*/  IADD3 R182, R245, 0xb800, RZ ;  /* 0x0000b800f5b67810 */ /* 0x000fc60007ffe0ff */
[C---:B------:R-:W-:Y:S08]  /*20a0*/  HMMA.16816.F32 R80, R48.reuse, R82, RZ ;  /* 0x000000523050723c */ /* 0x040ff000000018ff */
[C---:B------:R-:W-:Y:S08]  /*20b0*/  HMMA.16816.F32 R64, R48.reuse, R66, RZ ;  /* 0x000000423040723c */ /* 0x040ff000000018ff */
[C---:B------:R-:W-:Y:S08]  /*20c0*/  HMMA.16816.F32 R60, R48.reuse, R56, RZ ;  /* 0x00000038303c723c */ /* 0x040ff000000018ff */
[C---:B------:R-:W-:Y:S08]  /*20d0*/  HMMA.16816.F32 R56, R48.reuse, R58, RZ ;  /* 0x0000003a3038723c */ /* 0x040ff000000018ff */
[C---:B------:R-:W-:Y:S08]  /*20e0*/  HMMA.16816.F32 R52, R48.reuse, R92, RZ ;  /* 0x0000005c3034723c */ /* 0x040ff000000018ff */
[----:B------:R-:W-:Y:S01]  /*20f0*/  HMMA.16816.F32 R48, R48, R94, RZ ;  /* 0x0000005e3030723c */ /* 0x000fe200000018ff */
[----:B------:R-:W-:Y:S07]  /*2100*/  LDSM.16.M88.4 R92, [R232+0x1800] ;  /* 0x00180000e85c783b */ /* 0x000fee0000000200 */
[C---:B------:R-:W-:Y:S08]  /*2110*/  HMMA.16816.F32 R12, R20.reuse, R88, R12 ;  /* 0x00000058140c723c */ /* 0x040ff0000000180c */
[C---:B------:R-:W-:Y:S01]  /*2120*/  HMMA.16816.F32 R8, R20.reuse, R90, R8 ;  /* 0x0000005a1408723c */ /* 0x040fe20000001808 */
[----:B------:R-:W-:Y:S07]  /*2130*/  LDSM.16.M88.4 R88, [R232+0x2000] ;  /* 0x00200000e858783b */ /* 0x000fee0000000200 */
[C---:B------:R-:W-:Y:S08]  /*2140*/  HMMA.16816.F32 R76, R20.reuse, R24, R76 ;  /* 0x00000018144c723c */ /* 0x040ff0000000184c */
[C---:B------:R-:W-:Y:S01]  /*2150*/  HMMA.16816.F32 R72, R20.reuse, R26, R72 ;  /* 0x0000001a1448723c */ /* 0x040fe20000001848 */
[----:B------:R-:W2:Y:S07]  /*2160*/  LDSM.16.M88.4 R24, [R241+0xc900] ;  /* 0x00c90000f118783b */ /* 0x000eae0000000200 */
[C---:B------:R-:W-:Y:S08]  /*2170*/  HMMA.16816.F32 R84, R20.reuse, R44, R84 ;  /* 0x0000002c1454723c */ /* 0x040ff00000001854 */
[C---:B------:R-:W-:Y:S01]  /*2180*/  HMMA.16816.F32 R80, R20.reuse, R46, R80 ;  /* 0x0000002e1450723c */ /* 0x040fe20000001850 */
[----:B------:R-:W-:Y:S07]  /*2190*/  LDSM.16.M88.4 R44, [R232+0x2800] ;  /* 0x00280000e82c783b */ /* 0x000fee0000000200 */
[C---:B------:R-:W-:Y:S08]  /*21a0*/  HMMA.16816.F32 R68, R20.reuse, R40, R68 ;  /* 0x000000281444723c */ /* 0x040ff00000001844 */
[C---:B------:R-:W-:Y:S01]  /*21b0*/  HMMA.16816.F32 R64, R20.reuse, R42, R64 ;  /* 0x0000002a1440723c */ /* 0x040fe20000001840 */
[----:B------:R-:W4:Y:S07]  /*21c0*/  LDSM.16.M88.4 R40, [R241+0xd100] ;  /* 0x00d10000f128783b */ /* 0x000f2e0000000200 */
[C---:B------:R-:W-:Y:S08]  /*21d0*/  HMMA.16816.F32 R60, R20.reuse, R16, R60 ;  /* 0x00000010143c723c */ /* 0x040ff0000000183c */
[C---:B------:R-:W-:Y:S01]  /*21e0*/  HMMA.16816.F32 R56, R20.reuse, R18, R56 ;  /* 0x000000121438723c */ /* 0x040fe20000001838 */
[----:B------:R-:W5:Y:S07]  /*21f0*/  LDSM.16.M88.4 R16, [R241+0xd900] ;  /* 0x00d90000f110783b */ /* 0x000f6e0000000200 */
[C---:B------:R-:W-:Y:S08]  /*2200*/  HMMA.16816.F32 R52, R20.reuse, R32, R52 ;  /* 0x000000201434723c */ /* 0x040ff00000001834 */
[----:B------:R-:W-:Y:S01]  /*2210*/  HMMA.16816.F32 R48, R20, R34, R48 ;  /* 0x000000221430723c */ /* 0x000fe20000001830 */
[----:B------:R-:W-:Y:S04]  /*2220*/  LDSM.16.M88.4 R20, [R243] ;  /* 0x00000000f314783b */ /* 0x000fe80000000200 */
[----:B------:R-:W3:Y:S03]  /*2230*/  LDSM.16.M88.4 R32, [R232] ;  /* 0x00000000e820783b */ /* 0x000ee60000000200 */
[C---:B-1----:R-:W-:Y:S08]  /*2240*/  HMMA.16816.F32 R12, R96.reuse, R36, R12 ;  /* 0x00000024600c723c */ /* 0x042ff0000000180c */
[C---:B------:R-:W-:Y:S01]  /*2250*/  HMMA.16816.F32 R8, R96.reuse, R38, R8 ;  /* 0x000000266008723c */ /* 0x040fe20000001808 */
[----:B------:R-:W1:Y:S07]  /*2260*/  LDSM.16.M88.4 R36, [R232+0x800] ;  /* 0x00080000e824783b */ /* 0x000e6e0000000200 */
[C---:B--2---:R-:W-:Y:S08]  /*2270*/  HMMA.16816.F32 R84, R96.reuse, R24, R84 ;  /* 0x000000186054723c */ /* 0x044ff00000001854 */
[C---:B------:R-:W-:Y:S01]  /*2280*/  HMMA.16816.F32 R80, R96.reuse, R26, R80 ;  /* 0x0000001a6050723c */ /* 0x040fe20000001850 */
[----:B------:R-:W2:Y:S07]  /*2290*/  LDSM.16.M88.4 R24, [R232+0x1000] ;  /* 0x00100000e818783b */ /* 0x000eae0000000200 */
[C---:B----4-:R-:W-:Y:S08]  /*22a0*/  HMMA.16816.F32 R76, R96.reuse, R40, R76 ;  /* 0x00000028604c723c */ /* 0x050ff0000000184c */
[C---:B------:R-:W-:Y:S01]  /*22b0*/  HMMA.16816.F32 R72, R96.reuse, R42, R72 ;  /* 0x0000002a6048723c */ /* 0x040fe20000001848 */
[----:B------:R-:W-:Y:S07]  /*22c0*/  LDSM.16.M88.4 R40, [R247+0xf100] ;  /* 0x00f10000f728783b */ /* 0x000fee0000000200 */
[C---:B-----5:R-:W-:Y:S08]  /*22d0*/  HMMA.16816.F32 R68, R96.reuse, R16, R68 ;  /* 0x000000106044723c */ /* 0x060ff00000001844 */
[C---:B------:R-:W-:Y:S01]  /*22e0*/  HMMA.16816.F32 R64, R96.reuse, R18, R64 ;  /* 0x000000126040723c */ /* 0x040fe20000001840 */
[----:B------:R-:W4:Y:S07]  /*22f0*/  LDSM.16.M88.4 R16, [R248+0x4000] ;  /* 0x00400000f810783b */ /* 0x000f2e0000000200 */
[C---:B------:R-:W-:Y:S08]  /*2300*/  HMMA.16816.F32 R60, R96.reuse, R104, R60 ;  /* 0x00000068603c723c */ /* 0x040ff0000000183c */
[C---:B------:R-:W-:Y:S01]  /*2310*/  HMMA.16816.F32 R56, R96.reuse, R106, R56 ;  /* 0x0000006a6038723c */ /* 0x040fe20000001838 */
[----:B------:R-:W-:Y:S07]  /*2320*/  LDSM.16.M88.4 R104, [R247+0x14900] ;  /* 0x01490000f768783b */ /* 0x000fee0000000200 */
[C---:B------:R-:W-:Y:S08]  /*2330*/  HMMA.16816.F32 R52, R96.reuse, R100, R52 ;  /* 0x000000646034723c */ /* 0x040ff00000001834 */
[----:B------:R-:W-:Y:S01]  /*2340*/  HMMA.16816.F32 R48, R96, R102, R48 ;  /* 0x000000666030723c */ /* 0x000fe20000001830 */
[----:B------:R-:W-:Y:S04]  /*2350*/  LDSM.16.M88.4 R100, [R245+0x4000] ;  /* 0x00400000f564783b */ /* 0x000fe80000000200 */
[----:B------:R-:W-:Y:S03]  /*2360*/  LDSM.16.M88.4 R96, [R245+0x4800] ;  /* 0x00480000f560783b */ /* 0x000fe60000000200 */
[C---:B---3--:R-:W-:Y:S08]  /*2370*/  HMMA.16816.F32 R12, R20.reuse, R32, R12 ;  /* 0x00000020140c723c */ /* 0x048ff0000000180c */
[C---:B------:R-:W-:Y:S01]  /*2380*/  HMMA.16816.F32 R8, R20.reuse, R34, R8 ;  /* 0x000000221408723c */ /* 0x040fe20000001808 */
[----:B------:R-:W3:Y:S07]  /*2390*/  LDSM.16.M88.4 R32, [R247+0xf900] ;  /* 0x00f90000f720783b */ /* 0x000eee0000000200 */
[C---:B-1----:R-:W-:Y:S08]  /*23a0*/  HMMA.16816.F32 R84, R20.reuse, R36, R84 ;  /* 0x000000241454723c */ /* 0x042ff00000001854 */
[C---:B------:R-:W-:Y:S01]  /*23b0*/  HMMA.16816.F32 R80, R20.reuse, R38, R80 ;  /* 0x000000261450723c */ /* 0x040fe20000001850 */
[----:B------:R-:W1:Y:S07]  /*23c0*/  LDSM.16.M88.4 R36, [R247+0x10100] ;  /* 0x01010000f724783b */ /* 0x000e6e0000000200 */
[C---:B--2---:R-:W-:Y:S08]  /*23d0*/  HMMA.16816.F32 R76, R20.reuse, R24, R76 ;  /* 0x00000018144c723c */ /* 0x044ff0000000184c */
[C---:B------:R-:W-:Y:S01]  /*23e0*/  HMMA.16816.F32 R72, R20.reuse, R26, R72 ;  /* 0x0000001a1448723c */ /* 0x040fe20000001848 */
[----:B------:R-:W2:Y:S07]  /*23f0*/  LDSM.16.M88.4 R24, [R247+0x10900] ;  /* 0x01090000f718783b */ /* 0x000eae0000000200 */
[C---:B------:R-:W-:Y:S08]  /*2400*/  HMMA.16816.F32 R68, R20.reuse, R92, R68 ;  /* 0x0000005c1444723c */ /* 0x040ff00000001844 */
[C---:B------:R-:W-:Y:S01]  /*2410*/  HMMA.16816.F32 R64, R20.reuse, R94, R64 ;  /* 0x0000005e1440723c */ /* 0x040fe20000001840 */
[----:B------:R-:W-:Y:S07]  /*2420*/  LDSM.16.M88.4 R92, [R245+0x5000] ;  /* 0x00500000f55c783b */ /* 0x000fee0000000200 */
[C---:B------:R-:W-:Y:S08]  /*2430*/  HMMA.16816.F32 R60, R20.reuse, R88, R60 ;  /* 0x00000058143c723c */ /* 0x040ff0000000183c */
[C---:B------:R-:W-:Y:S01]  /*2440*/  HMMA.16816.F32 R56, R20.reuse, R90, R56 ;  /* 0x0000005a1438723c */ /* 0x040fe20000001838 */
[----:B------:R-:W-:Y:S07]  /*2450*/  LDSM.16.M88.4 R88, [R245+0x5800] ;  /* 0x00580000f558783b */ /* 0x000fee0000000200 */
[C---:B------:R-:W-:Y:S08]  /*2460*/  HMMA.16816.F32 R52, R20.reuse, R44, R52 ;  /* 0x0000002c1434723c */ /* 0x040ff00000001834 */
[----:B------:R-:W-:Y:S01]  /*2470*/  HMMA.16816.F32 R48, R20, R46, R48 ;  /* 0x0000002e1430723c */ /* 0x000fe20000001830 */
[----:B------:R-:W5:Y:S04]  /*2480*/  LDSM.16.M88.4 R20, [R247+0x11100] ;  /* 0x01110000f714783b */ /* 0x000f680000000200 */
[----:B------:R-:W2:Y:S03]  /*2490*/  LDSM.16.M88.4 R44, [R247+0x11900] ;  /* 0x01190000f72c783b */ /* 0x000ea60000000200 */
[C---:B----4-:R-:W-:Y:S08]  /*24a0*/  HMMA.16816.F32 R12, R16.reuse, R40, R12 ;  /* 0x00000028100c723c */ /* 0x050ff0000000180c */
[C---:B------:R-:W-:Y:S01]  /*24b0*/  HMMA.16816.F32 R8, R16.reuse, R42, R8 ;  /* 0x0000002a1008723c */ /* 0x040fe20000001808 */
[----:B------:R-:W-:Y:S07]  /*24c0*/  LDSM.16.M88.4 R40, [R245+0x3000] ;  /* 0x00300000f528783b */ /* 0x000fee0000000200 */
        /* <DEDUP_REMOVED lines=8> */
[----:B------:R-:W-:Y:S07]  /*2550*/  LDSM.16.M88.4 R24, [R241+0xf100] ;  /* 0x00f10000f118783b */ /* 0x000fee0000000200 */
[C---:B-----5:R-:W-:Y:S08]  /*2560*/  HMMA.16816.F32 R60, R16.reuse, R20, R60 ;  /* 0x00000014103c723c */ /* 0x060ff0000000183c */
[C---:B------:R-:W-:Y:S01]  /*2570*/  HMMA.16816.F32 R56, R16.reuse, R22, R56 ;  /* 0x000000161038723c */ /* 0x040fe20000001838 */
[----:B------:R-:W2:Y:S07]  /*2580*/  LDSM.16.M88.4 R20, [R244+0x4000] ;  /* 0x00400000f414783b */ /* 0x000eae0000000200 */
[C---:B------:R-:W-:Y:S08]  /*2590*/  HMMA.16816.F32 R52, R16.reuse, R44, R52 ;  /* 0x0000002c1034723c */ /* 0x040ff00000001834 */
[----:B------:R-:W-:Y:S01]  /*25a0*/  HMMA.16816.F32 R48, R16, R46, R48 ;  /* 0x0000002e1030723c */ /* 0x000fe20000001830 */
[----:B------:R-:W4:Y:S04]  /*25b0*/  LDSM.16.M88.4 R16, [R241+0xf900] ;  /* 0x00f90000f110783b */ /* 0x000f280000000200 */
[----:B------:R-:W5:Y:S03]  /*25c0*/  LDSM.16.M88.4 R44, [R241+0x10100] ;  /* 0x01010000f12c783b */ /* 0x000f660000000200 */
        /* <DEDUP_REMOVED lines=8> */
[----:B------:R-:W-:Y:S07]  /*2650*/  LDSM.16.M88.4 R100, [R248+0x8000] ;  /* 0x00800000f864783b */ /* 0x000fee0000000200 */
        /* <DEDUP_REMOVED lines=8> */
[----:B------:R-:W1:Y:S04]  /*26e0*/  LDSM.16.M88.4 R32, [R241+0x11900] ;  /* 0x01190000f120783b */ /* 0x000e680000000200 */
[----:B------:R-:W-:Y:S03]  /*26f0*/  LDSM.16.M88.4 R88, [R232+0x4800] ;  /* 0x00480000e858783b */ /* 0x000fe60000000200 */
[C---:B--2---:R-:W-:Y:S08]  /*2700*/  HMMA.16816.F32 R12, R20.reuse, R24, R12 ;  /* 0x00000018140c723c */ /* 0x044ff0000000180c */
[C---:B------:R-:W-:Y:S01]  /*2710*/  HMMA.16816.F32 R8, R20.reuse, R26, R8 ;  /* 0x0000001a1408723c */ /* 0x040fe20000001808 */
[----:B------:R-:W-:Y:S07]  /*2720*/  LDSM.16.M88.4 R24, [R243+0x4000] ;  /* 0x00400000f318783b */ /* 0x000fee0000000200 */
[C---:B----4-:R-:W-:Y:S08]  /*2730*/  HMMA.16816.F32 R84, R20.reuse, R16, R84 ;  /* 0x000000101454723c */ /* 0x050ff00000001854 */
[C---:B------:R-:W-:Y:S01]  /*2740*/  HMMA.16816.F32 R80, R20.reuse, R18, R80 ;  /* 0x000000121450723c */ /* 0x040fe20000001850 */
[----:B------:R-:W2:Y:S07]  /*2750*/  LDSM.16.M88.4 R16, [R232+0x3000] ;  /* 0x00300000e810783b */ /* 0x000eae0000000200 */
[C---:B-----5:R-:W-:Y:S08]  /*2760*/  HMMA.16816.F32 R76, R20.reuse, R44, R76 ;  /* 0x0000002c144c723c */ /* 0x060ff0000000184c */
[C---:B------:R-:W-:Y:S01]  /*2770*/  HMMA.16816.F32 R72, R20.reuse, R46, R72 ;  /* 0x0000002e1448723c */ /* 0x040fe20000001848 */
[----:B------:R-:W4:Y:S07]  /*2780*/  LDSM.16.M88.4 R44, [R232+0x5000] ;  /* 0x00500000e82c783b */ /* 0x000f2e0000000200 */
[C---:B---3--:R-:W-:Y:S08]  /*2790*/  HMMA.16816.F32 R68, R20.reuse, R40, R68 ;  /* 0x000000281444723c */ /* 0x048ff00000001844 */
[C---:B------:R-:W-:Y:S01]  /*27a0*/  HMMA.16816.F32 R64, R20.reuse, R42, R64 ;  /* 0x0000002a1440723c */ /* 0x040fe20000001840 */
[----:B------:R-:W3:Y:S07]  /*27b0*/  LDSM.16.M88.4 R40, [R232+0x5800] ;  /* 0x00580000e828783b */ /* 0x000eee0000000200 */
[C---:B-1----:R-:W-:Y:S08]  /*27c0*/  HMMA.16816.F32 R60, R20.reuse, R36, R60 ;  /* 0x00000024143c723c */ /* 0x042ff0000000183c */
        /* <DEDUP_REMOVED lines=18> */
[C---:B----4-:R-:W-:Y:S08]  /*28f0*/  HMMA.16816.F32 R60, R24.reuse, R44, R60 ;  /* 0x0000002c183c723c */ /* 0x050ff0000000183c */
[C---:B------:R-:W-:Y:S01]  /*2900*/  HMMA.16816.F32 R56, R24.reuse, R46, R56 ;  /* 0x0000002e1838723c */ /* 0x040fe20000001838 */
[----:B------:R-:W-:Y:S07]  /*2910*/  LDSM.16.M88.4 R44, [R245+0x7800] ;  /* 0x00780000f52c783b */ /* 0x000fee0000000200 */
[C---:B---3--:R-:W-:Y:S08]  /*2920*/  HMMA.16816.F32 R52, R24.reuse, R40, R52 ;  /* 0x000000281834723c */ /* 0x048ff00000001834 */
[----:B------:R-:W-:Y:S01]  /*2930*/  HMMA.16816.F32 R48, R24, R42, R48 ;  /* 0x0000002a1830723c */ /* 0x000fe20000001830 */
[----:B------:R-:W3:Y:S04]  /*2940*/  LDSM.16.M88.4 R24, [R247+0x14100] ;  /* 0x01410000f718783b */ /* 0x000ee80000000200 */
[----:B------:R-:W-:Y:S03]  /*2950*/  LDSM.16.M88.4 R40, [R245+0x8800] ;  /* 0x00880000f528783b */ /* 0x000fe60000000200 */
        /* <DEDUP_REMOVED lines=12> */
[C---:B---3--:R-:W-:Y:S08]  /*2a20*/  HMMA.16816.F32 R60, R100.reuse, R24, R60 ;  /* 0x00000018643c723c */ /* 0x048ff0000000183c */
[C---:B------:R-:W-:Y:S01]  /*2a30*/  HMMA.16816.F32 R56, R100.reuse, R26, R56 ;  /* 0x0000001a6438723c */ /* 0x040fe20000001838 */
[----:B------:R-:W3:Y:S07]  /*2a40*/  LDSM.16.M88.4 R24, [R241+0x12900] ;  /* 0x01290000f118783b */ /* 0x000eee0000000200 */
[C---:B------:R-:W-:Y:S08]  /*2a50*/  HMMA.16816.F32 R52, R100.reuse, R104, R52 ;  /* 0x000000686434723c */ /* 0x040ff00000001834 */
[----:B------:R-:W-:Y:S01]  /*2a60*/  HMMA.16816.F32 R48, R100, R106, R48 ;  /* 0x0000006a6430723c */ /* 0x000fe20000001830 */
[----:B------:R-:W-:Y:S04]  /*2a70*/  LDSM.16.M88.4 R100, [R247+0x16100] ;  /* 0x01610000f764783b */ /* 0x000fe80000000200 */
[----:B------:R-:W-:Y:S03]  /*2a80*/  LDSM.16.M88.4 R104, [R241+0x15900] ;  /* 0x01590000f168783b */ /* 0x000fe60000000200 */
[C---:B-1----:R-:W-:Y:S08]  /*2a90*/  HMMA.16816.F32 R12, R20.reuse, R96, R12 ;  /* 0x00000060140c723c */ /* 0x042ff0000000180c */
        /* <DEDUP_REMOVED lines=11> */
[C---:B--2---:R-:W-:Y:S08]  /*2b50*/  HMMA.16816.F32 R60, R20.reuse, R16, R60 ;  /* 0x00000010143c723c */ /* 0x044ff0000000183c */
[C---:B------:R-:W-:Y:S01]  /*2b60*/  HMMA.16816.F32 R56, R20.reuse, R18, R56 ;  /* 0x000000121438723c */ /* 0x040fe20000001838 */
[----:B------:R-:W1:Y:S07]  /*2b70*/  LDSM.16.M88.4 R16, [R241+0x13100] ;  /* 0x01310000f110783b */ /* 0x000e6e0000000200 */
[C---:B------:R-:W-:Y:S08]  /*2b80*/  HMMA.16816.F32 R52, R20.reuse, R40, R52 ;  /* 0x000000281434723c */ /* 0x040ff00000001834 */
[----:B------:R-:W-:Y:S01]  /*2b90*/  HMMA.16816.F32 R48, R20, R42, R48 ;  /* 0x0000002a1430723c */ /* 0x000fe20000001830 */
[----:B------:R-:W2:Y:S04]  /*2ba0*/  LDSM.16.M88.4 R20, [R241+0x13900] ;  /* 0x01390000f114783b */ /* 0x000ea80000000200 */
[----:B------:R-:W4:Y:S03]  /*2bb0*/  LDSM.16.M88.4 R40, [R241+0x14900] ;  /* 0x01490000f128783b */ /* 0x000f260000000200 */
[C---:B---3--:R-:W-:Y:S08]  /*2bc0*/  HMMA.16816.F32 R84, R36.reuse, R24, R84 ;  /* 0x000000182454723c */ /* 0x048ff00000001854 */
[C---:B------:R-:W-:Y:S01]  /*2bd0*/  HMMA.16816.F32 R80, R36.reuse, R26, R80 ;  /* 0x0000001a2450723c */ /* 0x040fe20000001850 */
[----:B------:R-:W-:Y:S07]  /*2be0*/  LDSM.16.M88.4 R24, [R243+0x8000] ;  /* 0x00800000f318783b */ /* 0x000fee0000000200 */
[C---:B------:R-:W-:Y:S08]  /*2bf0*/  HMMA.16816.F32 R12, R36.reuse, R32, R12 ;  /* 0x00000020240c723c */ /* 0x040ff0000000180c */
[C---:B-1----:R-:W-:Y:S08]  /*2c00*/  HMMA.16816.F32 R76, R36.reuse, R16, R76 ;  /* 0x00000010244c723c */ /* 0x042ff0000000184c */
[C---:B------:R-:W-:Y:S01]  /*2c10*/  HMMA.16816.F32 R72, R36.reuse, R18, R72 ;  /* 0x000000122448723c */ /* 0x040fe20000001848 */
[----:B------:R-:W1:Y:S07]  /*2c20*/  LDSM.16.M88.4 R16, [R232+0x6800] ;  /* 0x00680000e810783b */ /* 0x000e6e0000000200 */
[C---:B--2---:R-:W-:Y:S08]  /*2c30*/  HMMA.16816.F32 R68, R36.reuse, R20, R68 ;  /* 0x000000142444723c */ /* 0x044ff00000001844 */
[C---:B------:R-:W-:Y:S01]  /*2c40*/  HMMA.16816.F32 R64, R36.reuse, R22, R64 ;  /* 0x000000162440723c */ /* 0x040fe20000001840 */
[----:B------:R-:W2:Y:S07]  /*2c50*/  LDSM.16.M88.4 R20, [R232+0x7000] ;  /* 0x00700000e814783b */ /* 0x000eae0000000200 */
[C---:B------:R-:W-:Y:S01]  /*2c60*/  HMMA.16816.F32 R8, R36.reuse, R34, R8 ;  /* 0x000000222408723c */ /* 0x040fe20000001808 */
[----:B------:R-:W3:Y:S07]  /*2c70*/  LDSM.16.M88.4 R32, [R232+0x6000] ;  /* 0x00600000e820783b */ /* 0x000eee0000000200 */
[C---:B------:R-:W-:Y:S08]  /*2c80*/  HMMA.16816.F32 R60, R36.reuse, R44, R60 ;  /* 0x0000002c243c723c */ /* 0x040ff0000000183c */
[C---:B------:R-:W-:Y:S01]  /*2c90*/  HMMA.16816.F32 R56, R36.reuse, R46, R56 ;  /* 0x0000002e2438723c */ /* 0x040fe20000001838 */
[----:B------:R-:W5:Y:S07]  /*2ca0*/  LDSM.16.M88.4 R44, [R232+0x7800] ;  /* 0x00780000e82c783b */ /* 0x000f6e0000000200 */
[C---:B----4-:R-:W-:Y:S08]  /*2cb0*/  HMMA.16816.F32 R52, R36.reuse, R40, R52 ;  /* 0x000000282434723c */ /* 0x050ff00000001834 */
[----:B------:R-:W-:Y:S01]  /*2cc0*/  HMMA.16816.F32 R48, R36, R42, R48 ;  /* 0x0000002a2430723c */ /* 0x000fe20000001830 */
[----:B------:R-:W4:Y:S04]  /*2cd0*/  LDSM.16.M88.4 R40, [R232+0x8000] ;  /* 0x00800000e828783b */ /* 0x000f280000000200 */
[----:B------:R-:W4:Y:S03]  /*2ce0*/  LDSM.16.M88.4 R36, [R232+0x8800] ;  /* 0x00880000e824783b */ /* 0x000f260000000200 */
[C---:B-1----:R-:W-:Y:S08]  /*2cf0*/  HMMA.16816.F32 R84, R24.reuse, R16, R84 ;  /* 0x000000101854723c */ /* 0x042ff00000001854 */
[C---:B------:R-:W-:Y:S01]  /*2d00*/  HMMA.16816.F32 R80, R24.reuse, R18, R80 ;  /* 0x000000121850723c */ /* 0x040fe20000001850 */
[----:B------:R-:W-:Y:S07]  /*2d10*/  LDSM.16.M88.4 R16, [R248+0xc000] ;  /* 0x00c00000f810783b */ /* 0x000fee0000000200 */
[C---:B--2---:R-:W-:Y:S08]  /*2d20*/  HMMA.16816.F32 R76, R24.reuse, R20, R76 ;  /* 0x00000014184c723c */ /* 0x044ff0000000184c */
[C---:B------:R-:W-:Y:S01]  /*2d30*/  HMMA.16816.F32 R72, R24.reuse, R22, R72 ;  /* 0x000000161848723c */ /* 0x040fe20000001848 */
[----:B------:R-:W1:Y:S07]  /*2d40*/  LDSM.16.M88.4 R20, [R247+0x15900] ;  /* 0x01590000f714783b */ /* 0x000e6e0000000200 */
[C---:B---3--:R-:W-:Y:S08]  /*2d50*/  HMMA.16816.F32 R12, R24.reuse, R32, R12 ;  /* 0x00000020180c723c */ /* 0x048ff0000000180c */
[C---:B------:R-:W-:Y:S01]  /*2d60*/  HMMA.16816.F32 R8, R24.reuse, R34, R8 ;  /* 0x000000221808723c */ /* 0x040fe20000001808 */
[----:B------:R-:W2:Y:S07]  /*2d70*/  LDSM.16.M88.4 R32, [R247+0x15100] ;  /* 0x01510000f720783b */ /* 0x000eae0000000200 */
[C---:B-----5:R-:W-:Y:S08]  /*2d80*/  HMMA.16816.F32 R68, R24.reuse, R44, R68 ;  /* 0x0000002c1844723c */ /* 0x060ff00000001844 */
[C---:B------:R-:W-:Y:S01]  /*2d90*/  HMMA.16816.F32 R64, R24.reuse, R46, R64 ;  /* 0x0000002e1840723c */ /* 0x040fe20000001840 */
[----:B------:R-:W-:Y:S07]  /*2da0*/  LDSM.16.M88.4 R44, [R245+0x9800] ;  /* 0x00980000f52c783b */ /* 0x000fee0000000200 */
[C---:B----4-:R-:W-:Y:S08]  /*2db0*/  HMMA.16816.F32 R60, R24.reuse, R40, R60 ;  /* 0x00000028183c723c */ /* 0x050ff0000000183c */
[C---:B------:R-:W-:Y:S01]  /*2dc0*/  HMMA.16816.F32 R56, R24.reuse, R42, R56 ;  /* 0x0000002a1838723c */ /* 0x040fe20000001838 */
[----:B------:R-:W-:Y:S07]  /*2dd0*/  LDSM.16.M88.4 R40, [R245+0xa000] ;  /* 0x00a00000f528783b */ /* 0x000fee0000000200 */
[C---:B------:R-:W-:Y:S08]  /*2de0*/  HMMA.16816.F32 R52, R24.reuse, R36, R52 ;  /* 0x000000241834723c */ /* 0x040ff00000001834 */
        /* <DEDUP_REMOVED lines=10> */
[C---:B---3--:R-:W-:Y:S08]  /*2e90*/  HMMA.16816.F32 R60, R16.reuse, R24, R60 ;  /* 0x00000018103c723c */ /* 0x048ff0000000183c */
[C---:B------:R-:W-:Y:S01]  /*2ea0*/  HMMA.16816.F32 R56, R16.reuse, R26, R56 ;  /* 0x0000001a1038723c */ /* 0x040fe20000001838 */
[----:B------:R-:W3:Y:S07]  /*2eb0*/  LDSM.16.M88.4 R24, [R245+0xb800] ;  /* 0x00b80000f518783b */ /* 0x000eee0000000200 */
[C---:B------:R-:W-:Y:S01]  /*2ec0*/  HMMA.16816.F32 R72, R16.reuse, R102, R72 ;  /* 0x000000661048723c */ /* 0x040fe20000001848 */
[----:B------:R-:W-:Y:S07]  /*2ed0*/  LDSM.16.M88.4 R100, [R241+0x16100] ;  /* 0x01610000f164783b */ /* 0x000fee0000000200 */
[C---:B------:R-:W-:Y:S08]  /*2ee0*/  HMMA.16816.F32 R68, R16.reuse, R96, R68 ;  /* 0x000000601044723c */ /* 0x040ff00000001844 */
[C---:B------:R-:W-:Y:S01]  /*2ef0*/  HMMA.16816.F32 R64, R16.reuse, R98, R64 ;  /* 0x000000621040723c */ /* 0x040fe20000001840 */
[----:B------:R-:W-:Y:S07]  /*2f00*/  LDSM.16.M88.4 R96, [R241+0x16900] ;  /* 0x01690000f160783b */ /* 0x000fee0000000200 */
[C---:B------:R-:W-:Y:S08]  /*2f10*/  HMMA.16816.F32 R52, R16.reuse, R92, R52 ;  /* 0x0000005c1034723c */ /* 0x040ff00000001834 */
[----:B------:R-:W-:Y:S01]  /*2f20*/  HMMA.16816.F32 R48, R16, R94, R48 ;  /* 0x0000005e1030723c */ /* 0x000fe20000001830 */
[----:B------:R-:W4:Y:S04]  /*2f30*/  LDSM.16.M88.4 R16, [R241+0x15100] ;  /* 0x01510000f110783b */ /* 0x000f280000000200 */
[----:B------:R-:W5:Y:S03]  /*2f40*/  LDSM.16.M88.4 R92, [R241+0x17100] ;  /* 0x01710000f15c783b */ /* 0x000f660000000200 */
        /* <DEDUP_REMOVED lines=16> */
[----:B------:R-:W-:Y:S01]  /*3050*/  HMMA.16816.F32 R48, R20, R26, R48 ;  /* 0x0000001a1430723c */ /* 0x000fe20000001830 */
[----:B------:R-:W3:Y:S04]  /*3060*/  LDSM.16.M88.4 R24, [R232+0xa800] ;  /* 0x00a80000e818783b */ /* 0x000ee80000000200 */
[----:B------:R-:W1:Y:S03]  /*3070*/  LDSM.16.M88.4 R20, [R232+0xb000] ;  /* 0x00b00000e814783b */ /* 0x000e660000000200 */
[C---:B----4-:R-:W-:Y:S08]  /*3080*/  HMMA.16816.F32 R12, R108.reuse, R16, R12 ;  /* 0x000000106c0c723c */ /* 0x050ff0000000180c */
[----:B------:R-:W-:Y:S01]  /*3090*/  HMMA.16816.F32 R8, R108, R18, R8 ;  /* 0x000000126c08723c */ /* 0x000fe20000001808 */
[----:B------:R-:W4:Y:S01]  /*30a0*/  LDSM.16.M88.4 R16, [R232+0xb800] ;  /* 0x00b80000e810783b */ /* 0x000f220000000200 */
[----:B------:R-:W-:-:S06]  /*30b0*/  DEPBAR.LE SB0, 0x0 ;  /* 0x000080000000791a */ /* 0x000fcc0000000000 */
[C---:B------:R-:W-:Y:S08]  /*30c0*/  HMMA.16816.F32 R84, R108.reuse, R104, R84 ;  /* 0x000000686c54723c */ /* 0x040ff00000001854 */
[C---:B------:R-:W-:Y:S08]  /*30d0*/  HMMA.16816.F32 R80, R108.reuse, R106, R80 ;  /* 0x0000006a6c50723c */ /* 0x040ff00000001850 */
[C---:B------:R-:W-:Y:S08]  /*30e0*/  HMMA.16816.F32 R76, R108.reuse, R100, R76 ;  /* 0x000000646c4c723c */ /* 0x040ff0000000184c */
[C---:B------:R-:W-:Y:S08]  /*30f0*/  HMMA.16816.F32 R72, R108.reuse, R102, R72 ;  /* 0x000000666c48723c */ /* 0x040ff00000001848 */
[C---:B------:R-:W-:Y:S08]  /*3100*/  HMMA.16816.F32 R68, R108.reuse, R96, R68 ;  /* 0x000000606c44723c */ /* 0x040ff00000001844 */
[C---:B------:R-:W-:Y:S08]  /*3110*/  HMMA.16816.F32 R64, R108.reuse, R98, R64 ;  /* 0x000000626c40723c */ /* 0x040ff00000001840 */
[C---:B-----5:R-:W-:Y:S08]  /*3120*/  HMMA.16816.F32 R60, R108.reuse, R92, R60 ;  /* 0x0000005c6c3c723c */ /* 0x060ff0000000183c */
[C---:B------:R-:W-:Y:S08]  /*3130*/  HMMA.16816.F32 R56, R108.reuse, R94, R56 ;  /* 0x0000005e6c38723c */ /* 0x040ff00000001838 */
[C---:B-1----:R-:W-:Y:S08]  /*3140*/  HMMA.16816.F32 R52, R108.reuse, R88, R52 ;  /* 0x000000586c34723c */ /* 0x042ff00000001834 */
[----:B------:R-:W-:Y:S08]  /*3150*/  HMMA.16816.F32 R48, R108, R90, R48 ;  /* 0x0000005a6c30723c */ /* 0x000ff00000001830 */
[C---:B------:R-:W-:Y:S08]  /*3160*/  HMMA.16816.F32 R12, R44.reuse, R40, R12 ;  /* 0x000000282c0c723c */ /* 0x040ff0000000180c */
[C---:B------:R-:W-:Y:S08]  /*3170*/  HMMA.16816.F32 R8, R44.reuse, R42, R8 ;  /* 0x0000002a2c08723c */ /* 0x040ff00000001808 */
[C---:B------:R-:W-:Y:S08]  /*3180*/  HMMA.16816.F32 R84, R44.reuse, R36, R84 ;  /* 0x000000242c54723c */ /* 0x040ff00000001854 */
[C---:B------:R-:W-:Y:S08]  /*3190*/  HMMA.16816.F32 R80, R44.reuse, R38, R80 ;  /* 0x000000262c50723c */ /* 0x040ff00000001850 */
[C---:B--2---:R-:W-:Y:S08]  /*31a0*/  HMMA.16816.F32 R76, R44.reuse, R32, R76 ;  /* 0x000000202c4c723c */ /* 0x044ff0000000184c */
[C---:B------:R-:W-:Y:S08]  /*31b0*/  HMMA.16816.F32 R72, R44.reuse, R34, R72 ;  /* 0x000000222c48723c */ /* 0x040ff00000001848 */
[C---:B---3--:R-:W-:Y:S08]  /*31c0*/  HMMA.16816.F32 R68, R44.reuse, R24, R68 ;  /* 0x000000182c44723c */ /* 0x048ff00000001844 */
[C---:B------:R-:W-:Y:S08]  /*31d0*/  HMMA.16816.F32 R64, R44.reuse, R26, R64 ;  /* 0x0000001a2c40723c */ /* 0x040ff00000001840 */
[C---:B------:R-:W-:Y:S08]  /*31e0*/  HMMA.16816.F32 R60, R44.reuse, R20, R60 ;  /* 0x000000142c3c723c */ /* 0x040ff0000000183c */
[C---:B------:R-:W-:Y:S08]  /*31f0*/  HMMA.16816.F32 R56, R44.reuse, R22, R56 ;  /* 0x000000162c38723c */ /* 0x040ff00000001838 */
[C---:B----4-:R-:W-:Y:S08]  /*3200*/  HMMA.16816.F32 R52, R44.reuse, R16, R52 ;  /* 0x000000102c34723c */ /* 0x050ff00000001834 */
[----:B------:R-:W-:Y:S01]  /*3210*/  HMMA.16816.F32 R48, R44, R18, R48 ;  /* 0x000000122c30723c */ /* 0x000fe20000001830 */
[----:B------:R-:W-:Y:S06]  /*3220*/  BAR.SYNC.DEFER_BLOCKING 0x0 ;  /* 0x0000000000007b1d */ /* 0x000fec0000010000 */
[----:B------:R-:W-:Y:S05]  /*3230*/  @P0 BRA `(.L_x_770) ;  /* 0x0000065000000947 */ /* 0x000fea0003800000 */
[----:B------:R-:W-:Y:S01]  /*3240*/  IMAD.U32 R0, RZ, RZ, UR8 ;  /* 0x00000008ff007e24 */ /* 0x000fe2000f8e00ff */
[----:B------:R-:W-:Y:S01]  /*3250*/  PLOP3.LUT P1, PT, PT, PT, UP0, 0x80, 0x0 ;  /* 0x000000000000781c */ /* 0x000fe20003f2f008 */
[----:B------:R-:W-:Y:S01]  /*3260*/  IMAD.MOV.U32 R249, RZ, RZ, RZ ;  /* 0x000000fffff97224 */ /* 0x000fe200078e00ff */
[----:B------:R-:W-:-:S02]  /*3270*/  PLOP3.LUT P0, PT, PT, PT, UP0, 0x80, 0x0 ;  /* 0x000000000000781c */ /* 0x000fc40003f0f008 */
        /* <DEDUP_REMOVED lines=11> */
[----:B------:R-:W-:Y:S01]  /*3330*/  SHF.R.S32.HI R30, RZ, 0x1f, R29 ;  /* 0x0000001fff1e7819 */ /* 0x000fe2000001141d */
[----:B------:R-:W-:Y:S01]  /*3340*/  IMAD.WIDE R32, R215, 0x2, RZ ;  /* 0x00000002d7207825 */ /* 0x000fe200078e02ff */
[----:B------:R-:W-:Y:S02]  /*3350*/  SEL R25, RZ, 0x10, P6 ;  /* 0x00000010ff197807 */ /* 0x000fe40003000000 */
[----:B------:R-:W-:Y:S01]  /*3360*/  LEA.HI R30, R30, R29, RZ, 0x3 ;  /* 0x0000001d1e1e7211 */ /* 0x000fe200078f18ff */
[----:B------:R-:W-:Y:S01]  /*3370*/  IMAD R250, R0, c[0x0][0x2b8], R250 ;  /* 0x0000ae0000fa7a24 */ /* 0x000fe200078e02fa */
[----:B------:R-:W-:Y:S02]  /*3380*/  SHF.R.S32.HI R7, RZ, 0x1f, R28 ;  /* 0x0000001fff077819 */ /* 0x000fe4000001141c */
[----:B------:R-:W-:-:S02]  /*3390*/  IADD3 R34, -R25, 0x10, RZ ;  /* 0x0000001019227810 */ /* 0x000fc40007ffe1ff */
[----:B------:R-:W-:Y:S02]  /*33a0*/  SHF.R.S32.HI R0, RZ, 0x1f, R250 ;  /* 0x0000001fff007819 */ /* 0x000fe400000114fa */
[----:B------:R-:W-:Y:S02]  /*33b0*/  SEL R24, RZ, 0x10, P5 ;  /* 0x00000010ff187807 */ /* 0x000fe40002800000 */
[----:B------:R-:W-:Y:S01]  /*33c0*/  LOP3.LUT R30, R30, 0xfffffff8, RZ, 0xc0, !PT ;  /* 0xfffffff81e1e7812 */ /* 0x000fe200078ec0ff */
[----:B------:R-:W-:Y:S01]  /*33d0*/  IMAD R0, R0, c[0x0][0x1e0], RZ ;  /* 0x0000780000007a24 */ /* 0x000fe200078e02ff */
[----:B------:R-:W-:Y:S02]  /*33e0*/  LEA.HI R7, R7, R28, RZ, 0x3 ;  /* 0x0000001c07077211 */ /* 0x000fe400078f18ff */
[----:B------:R-:W-:Y:S01]  /*33f0*/  LOP3.LUT R34, R34, 0xf, RZ, 0xc0, !PT ;  /* 0x0000000f22227812 */ /* 0x000fe200078ec0ff */
[----:B------:R-:W-:Y:S01]  /*3400*/  IMAD R0, R250, c[0x0][0x1e4], R0 ;  /* 0x00007900fa007a24 */ /* 0x000fe200078e0200 */
[----:B------:R-:W-:Y:S01]  /*3410*/  IADD3 R20, -R24, 0x10, RZ ;  /* 0x0000001018147810 */ /* 0x000fe20007ffe1ff */
[----:B------:R-:W-:Y:S01]  /*3420*/  IMAD.WIDE R30, R30, 0x2, RZ ;  /* 0x000000021e1e7825 */ /* 0x000fe200078e02ff */
[----:B------:R-:W-:-:S02]  /*3430*/  SEL R23, RZ, 0x10, P4 ;  /* 0x00000010ff177807 */ /* 0x000fc40002000000 */
[----:B------:R-:W-:Y:S01]  /*3440*/  LOP3.LUT R7, R7, 0xfffffff8, RZ, 0xc0, !PT ;  /* 0xfffffff807077812 */ /* 0x000fe200078ec0ff */
[----:B-1----:R-:W-:Y:S01]  /*3450*/  IMAD.WIDE.U32 R16, R250, c[0x0][0x1e0], RZ ;  /* 0x00007800fa107a25 */ /* 0x002fe200078e00ff */
[----:B------:R-:W-:Y:S02]  /*3460*/  LOP3.LUT R20, R20, 0xf, RZ, 0xc0, !PT ;  /* 0x0000000f14147812 */ /* 0x000fe400078ec0ff */
[----:B------:R-:W-:Y:S01]  /*3470*/  IADD3 R19, -R23, 0x10, RZ ;  /* 0x0000001017137810 */ /* 0x000fe20007ffe1ff */
[----:B------:R-:W-:Y:S01]  /*3480*/  IMAD.IADD R17, R17, 0x1, R0 ;  /* 0x0000000111117824 */ /* 0x000fe200078e0200 */
[----:B------:R-:W-:Y:S01]  /*3490*/  IADD3 R18, -R6, 0x10, RZ ;  /* 0x0000001006127810 */ /* 0x000fe20007ffe1ff */
[----:B------:R-:W-:Y:S01]  /*34a0*/  IMAD.WIDE R36, R7, 0x2, RZ ;  /* 0x0000000207247825 */ /* 0x000fe200078e02ff */
[----:B------:R-:W-:Y:S02]  /*34b0*/  LOP3.LUT R19, R19, 0xf, RZ, 0xc0, !PT ;  /* 0x0000000f13137812 */ /* 0x000fe400078ec0ff */
[----:B------:R-:W-:-:S02]  /*34c0*/  LOP3.LUT R18, R18, 0xf, RZ, 0xc0, !PT ;  /* 0x0000000f12127812 */ /* 0x000fc400078ec0ff */
[----:B--2---:R-:W-:Y:S01]  /*34d0*/  SHF.R.S32.HI R0, RZ, 0x1f, R249 ;  /* 0x0000001fff007819 */ /* 0x004fe200000114f9 */
[----:B------:R-:W-:-:S04]  /*34e0*/  IMAD.WIDE.U32 R16, R249, c[0x0][0x1f0], R16 ;  /* 0x00007c00f9107a25 */ /* 0x000fc800078e0010 */
[----:B------:R-:W-:Y:S01]  /*34f0*/  IMAD R0, R0, c[0x0][0x1f0], RZ ;  /* 0x00007c0000007a24 */ /* 0x000fe200078e02ff */
[----:B------:R-:W-:-:S03]  /*3500*/  IADD3 R16, P0, R16, UR20, RZ ;  /* 0x0000001410107c10 */ /* 0x000fc6000ff1e0ff */
[----:B------:R-:W-:-:S05]  /*3510*/  IMAD R0, R249, c[0x0][0x1f4], R0 ;  /* 0x00007d00f9007a24 */ /* 0x000fca00078e0200 */
[----:B------:R-:W-:Y:S02]  /*3520*/  IADD3.X R0, R17, UR15, R0, P0, !PT ;  /* 0x0000000f11007c10 */ /* 0x000fe400087fe400 */
[----:B------:R-:W-:-:S04]  /*3530*/  LEA R17, P0, R16, c[0x0][0x1c8], 0x1 ;  /* 0x0000720010117a11 */ /* 0x000fc800078008ff */
[----:B------:R-:W-:Y:S01]  /*3540*/  LEA.HI.X R16, R16, c[0x0][0x1cc], R0, 0x1, P0 ;  /* 0x0000730010107a11 */ /* 0x000fe200000f0c00 */
[----:B------:R-:W1:Y:S01]  /*3550*/  SHFL.IDX PT, R21, R17, 0x2, 0x181f ;  /* 0x00581f0011157f89 */ /* 0x000e6200000e0000 */
[----:B------:R-:W-:-:S03]  /*3560*/  SHF.R.S32.HI R0, RZ, 0x1f, R112 ;  /* 0x0000001fff007819 */ /* 0x000fc60000011470 */
[----:B------:R-:W2:Y:S01]  /*3570*/  SHFL.IDX PT, R22, R16, 0x2, 0x181f ;  /* 0x00581f0010167f89 */ /* 0x000ea200000e0000 */
[----:B------:R-:W-:-:S03]  /*3580*/  LEA.HI R0, R0, R112, RZ, 0x3 ;  /* 0x0000007000007211 */ /* 0x000fc600078f18ff */
[----:B------:R-:W3:Y:S01]  /*3590*/  SHFL.IDX PT, R26, R17, RZ, 0x181f ;  /* 0x00181fff111a7589 */ /* 0x000ee200000e0000 */
[----:B------:R-:W-:-:S03]  /*35a0*/  LOP3.LUT R0, R0, 0xfffffff8, RZ, 0xc0, !PT ;  /* 0xfffffff800007812 */ /* 0x000fc600078ec0ff */
[----:B------:R-:W-:Y:S02]  /*35b0*/  SHFL.IDX PT, R27, R16, RZ, 0x181f ;  /* 0x00181fff101b7589 */ /* 0x000fe400000e0000 */
[----:B------:R-:W-:Y:S02]  /*35c0*/  IMAD.WIDE R40, R0, 0x2, RZ ;  /* 0x0000000200287825 */ /* 0x000fe400078e02ff */
[----:B------:R-:W4:Y:S02]  /*35d0*/  SHFL.IDX PT, R17, R17, 0x1, 0x181f ;  /* 0x00381f0011117f89 */ /* 0x000f2400000e0000 */
[----:B------:R-:W-:Y:S02]  /*35e0*/  IMAD.SHL.U32 R0, R252, 0x2, RZ ;  /* 0x00000002fc007824 */ /* 0x000fe400078e00ff */
[----:B------:R-:W5:Y:S01]  /*35f0*/  SHFL.IDX PT, R16, R16, 0x1, 0x181f ;  /* 0x00381f0010107f89 */ /* 0x000f6200000e0000 */
[----:B-1----:R-:W-:-:S04]  /*3600*/  IADD3 R34, P1, P0, R34, R21, R32 ;  /* 0x0000001522227210 */ /* 0x002fc8000783e020 */
[----:B--2---:R-:W-:Y:S02]  /*3610*/  IADD3.X R35, RZ, R22, R33, P1, P0 ;  /* 0x00000016ff237210 */ /* 0x004fe40000fe0421 */
[----:B------:R-:W-:-:S04]  /*3620*/  IADD3 R38, P1, P0, R20, R21, R30 ;  /* 0x0000001514267210 */ /* 0x000fc8000783e01e */
[----:B------:R-:W-:Y:S02]  /*3630*/  IADD3.X R39, RZ, R22, R31, P1, P0 ;  /* 0x00000016ff277210 */ /* 0x000fe40000fe041f */
[----:B------:R-:W-:-:S04]  /*3640*/  IADD3 R42, P1, P0, R19, R21, R36 ;  /* 0x00000015132a7210 */ /* 0x000fc8000783e024 */
[----:B------:R-:W-:Y:S02]  /*3650*/  IADD3.X R43, RZ, R22, R37, P1, P0 ;  /* 0x00000016ff2b7210 */ /* 0x000fe40000fe0425 */
[----:B------:R-:W-:-:S04]  /*3660*/  IADD3 R18, P1, P0, R18, R21, R40 ;  /* 0x0000001512127210 */ /* 0x000fc8000783e028 */
[----:B------:R-:W-:Y:S02]  /*3670*/  IADD3.X R19, RZ, R22, R41, P1, P0 ;  /* 0x00000016ff137210 */ /* 0x000fe40000fe0429 */
[-C--:B---3--:R-:W-:Y:S02]  /*3680*/  IADD3 R46, P0, R32, R26.reuse, RZ ;  /* 0x0000001a202e7210 */ /* 0x088fe40007f1e0ff */
[CC--:B------:R-:W-:Y:S02]  /*3690*/  IADD3 R44, P1, R30.reuse, R26.reuse, RZ ;  /* 0x0000001a1e2c7210 */ /* 0x0c0fe40007f3e0ff */
[-C--:B----4-:R-:W-:Y:S01]  /*36a0*/  IADD3 R30, P2, R30, R17.reuse, RZ ;  /* 0x000000111e1e7210 */ /* 0x090fe20007f5e0ff */
[--C-:B------:R-:W-:Y:S01]  /*36b0*/  IMAD.X R47, R33, 0x1, R27.reuse, P0 ;  /* 0x00000001212f7824 */ /* 0x100fe200000e061b */
[-C--:B------:R-:W-:Y:S01]  /*36c0*/  IADD3 R20, P0, R36, R26.reuse, RZ ;  /* 0x0000001a24147210 */ /* 0x080fe20007f1e0ff */
[C-C-:B------:R-:W-:Y:S01]  /*36d0*/  IMAD.X R45, R31.reuse, 0x1, R27.reuse, P1 ;  /* 0x000000011f2d7824 */ /* 0x140fe200008e061b */
[----:B------:R-:W-:Y:S01]  /*36e0*/  IADD3 R26, P1, R40, R26, RZ ;  /* 0x0000001a281a7210 */ /* 0x000fe20007f3e0ff */
[--C-:B-----5:R-:W-:Y:S01]  /*36f0*/  IMAD.X R31, R31, 0x1, R16.reuse, P2 ;  /* 0x000000011f1f7824 */ /* 0x120fe200010e0610 */
[----:B------:R-:W-:Y:S01]  /*3700*/  ISETP.GE.AND P2, PT, R112, c[0x0][0x1d4], PT ;  /* 0x0000750070007a0c */ /* 0x000fe20003f46270 */
[--C-:B------:R-:W-:Y:S01]  /*3710*/  IMAD.X R21, R37, 0x1, R27.reuse, P0 ;  /* 0x0000000125157824 */ /* 0x100fe200000e061b */
[-C--:B------:R-:W-:Y:S01]  /*3720*/  IADD3 R32, P0, R32, R17.reuse, RZ ;  /* 0x0000001120207210 */ /* 0x080fe20007f1e0ff */
[----:B------:R-:W-:Y:S01]  /*3730*/  IMAD.X R27, R41, 0x1, R27, P1 ;  /* 0x00000001291b7824 */ /* 0x000fe200008e061b */
[-C--:B------:R-:W-:Y:S01]  /*3740*/  IADD3 R36, P1, R36, R17.reuse, RZ ;  /* 0x0000001124247210 */ /* 0x080fe20007f3e0ff */
[----:B------:R1:W-:Y:S02]  /*3750*/  LDGSTS.E.BYPASS.LTC128B.128 [R0+0xc100], [R46.64], !P6 ;  /* 0x0c1000002e007fae */ /* 0x0003e4000f101d4c */
[--C-:B------:R-:W-:Y:S01]  /*3760*/  IMAD.X R33, R33, 0x1, R16.reuse, P0 ;  /* 0x0000000121217824 */ /* 0x100fe200000e0610 */
[----:B------:R-:W-:Y:S01]  /*3770*/  IADD3 R40, P0, R40, R17, RZ ;  /* 0x0000001128287210 */ /* 0x000fe20007f1e0ff */
[--C-:B------:R-:W-:Y:S01]  /*3780*/  IMAD.X R37, R37, 0x1, R16.reuse, P1 ;  /* 0x0000000125257824 */ /* 0x100fe200008e0610 */
[----:B------:R-:W-:Y:S01]  /*3790*/  ISETP.NE.U32.AND P1, PT, R25, RZ, PT ;  /* 0x000000ff1900720c */ /* 0x000fe20003f25070 */
[----:B------:R1:W-:Y:S02]  /*37a0*/  LDGSTS.E.BYPASS.LTC128B.128 [R0+0xf100], [R44.64], !P5 ;  /* 0x0f1000002c007fae */ /* 0x0003e4000e901d4c */
[----:B------:R-:W-:Y:S01]  /*37b0*/  IMAD.X R41, R41, 0x1, R16, P0 ;  /* 0x0000000129297824 */ /* 0x000fe200000e0610 */
[----:B------:R-:W-:Y:S01]  /*37c0*/  ISETP.NE.U32.AND P0, PT, R24, RZ, PT ;  /* 0x000000ff1800720c */ /* 0x000fe20003f05070 */
[----:B------:R1:W-:Y:S04]  /*37d0*/  LDGSTS.E.BYPASS.LTC128B.128 [R0+0x12100], [R20.64], !P4 ;  /* 0x1210000014007fae */ /* 0x0003e8000e101d4c */
[----:B------:R1:W-:Y:S04]  /*37e0*/  LDGSTS.E.BYPASS.LTC128B.128 [R0+0x15100], [R26.64], !P2 ;  /* 0x151000001a007fae */ /* 0x0003e8000d101d4c */
[----:B------:R1:W-:Y:S04]  /*37f0*/  LDGSTS.E.BYPASS.LTC128B.128 [R0+0xd100], [R32.64], !P6 ;  /* 0x0d10000020007fae */ /* 0x0003e8000f101d4c */
[----:B------:R1:W-:Y:S04]  /*3800*/  LDGSTS.E.BYPASS.LTC128B.128 [R0+0x10100], [R30.64], !P5 ;  /* 0x101000001e007fae */ /* 0x0003e8000e901d4c */
[----:B------:R1:W-:Y:S04]  /*3810*/  LDGSTS.E.BYPASS.LTC128B.128 [R0+0x13100], [R36.64], !P4 ;  /* 0x1310000024007fae */ /* 0x0003e8000e101d4c */
[----:B------:R1:W-:Y:S04]  /*3820*/  LDGSTS.E.BYPASS.LTC128B.128 [R0+0x16100], [R40.64], !P2 ;  /* 0x1610000028007fae */ /* 0x0003e8000d101d4c */
[----:B------:R1:W-:Y:S01]  /*3830*/  LDGSTS.E.BYPASS.LTC128B.128.ZFILL [R0+0xe100], [R34.64], P1 ;  /* 0x0e10000022007fae */ /* 0x0003e20008941d4c */
[----:B------:R-:W-:-:S03]  /*3840*/  ISETP.NE.U32.AND P1, PT, R23, RZ, PT ;  /* 0x000000ff1700720c */ /* 0x000fc60003f25070 */
[----:B------:R1:W-:Y:S01]  /*3850*/  LDGSTS.E.BYPASS.LTC128B.128.ZFILL [R0+0x11100], [R38.64], P0 ;  /* 0x1110000026007fae */ /* 0x0003e20008141d4c */
[----:B------:R-:W-:-:S09]  /*3860*/  ISETP.NE.U32.AND P0, PT, R6, RZ, PT ;  /* 0x000000ff0600720c */ /* 0x000fd20003f05070 */
[----:B------:R1:W-:Y:S04]  /*3870*/  LDGSTS.E.BYPASS.LTC128B.128.ZFILL [R0+0x14100], [R42.64], P1 ;  /* 0x141000002a007fae */ /* 0x0003e80008941d4c */
[----:B------:R1:W-:Y:S02]  /*3880*/  LDGSTS.E.BYPASS.LTC128B.128.ZFILL [R0+0x17100], [R18.64], P0 ;  /* 0x1710000012007fae */ /* 0x0003e40008141d4c */
.L_x_770:
[----:B-1----:R-:W-:Y:S01]  /*3890*/  SHF.R.S32.HI R0, RZ, 0x1f, R2 ;  /* 0x0000001fff007819 */ /* 0x002fe20000011402 */
[----:B------:R-:W-:Y:S01]  /*38a0*/  IMAD.SHL.U32 R242, R5, 0x2, RZ ;  /* 0x0000000205f27824 */ /* 0x000fe200078e00ff */
[----:B------:R-:W0:Y:S02]  /*38b0*/  LDGDEPBAR ;  /* 0x00000000000079af */ /* 0x000e240000000000 */
[----:B------:R-:W-:Y:S01]  /*38c0*/  LEA.HI R6, R0, R2, RZ, 0x2 ;  /* 0x0000000200067211 */ /* 0x000fe200078f10ff */
[----:B------:R-:W-:Y:S01]  /*38d0*/  IMAD.U32 R0, RZ, RZ, UR18 ;  /* 0x00000012ff007e24 */ /* 0x000fe2000f8e00ff */
[----:B------:R-:W-:Y:S01]  /*38e0*/  LDSM.16.MT88.4 R112, [R242+0x6100] ;  /* 0x00610000f270783b */ /* 0x000fe20000004200 */
[----:B------:R-:W-:-:S02]  /*38f0*/  IMAD R239, R3, 0x2, R242 ;  /* 0x0000000203ef7824 */ /* 0x000fc400078e02f2 */
[----:B------:R-:W-:Y:S01]  /*3900*/  IMAD R240, R4, 0x2, R242 ;  /* 0x0000000204f07824 */ /* 0x000fe200078e02f2 */
[----:B------:R1:W-:Y:S03]  /*3910*/  STL [R1+0x14], R6 ;  /* 0x0000140601007387 */ /* 0x0003e60000100800 */
[----:B------:R-:W-:Y:S01]  /*3920*/  IMAD R238, R3, 0x2, R240 ;  /* 0x0000000203ee7824 */ /* 0x000fe200078e02f0 */
[----:B------:R-:W-:Y:S04]  /*3930*/  LDSM.16.MT88.4 R88, [R240+0x3100] ;  /* 0x00310000f058783b */ /* 0x000fe80000004200 */
[----:B------:R-:W-:Y:S04]  /*3940*/  LDSM.16.MT88.4 R172, [R242+0x100] ;  /* 0x00010000f2ac783b */ /* 0x000fe80000004200 */
[----:B------:R-:W-:Y:S04]  /*3950*/  LDSM.16.MT88.4 R24, [R240+0x3900] ;  /* 0x00390000f018783b */ /* 0x000fe80000004200 */
[----:B------:R-:W-:Y:S04]  /*3960*/  LDSM.16.MT88.4 R152, [R240+0x9100] ;  /* 0x00910000f098783b */ /* 0x000fe80000004200 */
[----:B------:R-:W-:Y:S04]  /*3970*/  LDSM.16.MT88.4 R116, [R242+0x3900] ;  /* 0x00390000f274783b */ /* 0x000fe80000004200 */
[----:B------:R-:W-:Y:S01]  /*3980*/  LDSM.16.MT88.4 R120, [R240+0x6100] ;  /* 0x00610000f078783b */ /* 0x000fe20000004200 */
[----:B-1----:R-:W-:-:S03]  /*3990*/  LOP3.LUT R6, R6, 0x7ffffffc, RZ, 0xc0, !PT ;  /* 0x7ffffffc06067812 */ /* 0x002fc600078ec0ff */
[----:B------:R-:W-:Y:S02]  /*39a0*/  LDSM.16.MT88.4 R16, [R242+0x900] ;  /* 0x00090000f210783b */ /* 0x000fe40000004200 */
[----:B------:R-:W-:Y:S02]  /*39b0*/  IMAD.IADD R6, R2, 0x1, -R6 ;  /* 0x0000000102067824 */ /* 0x000fe400078e0a06 */
[----:B------:R-:W-:Y:S02]  /*39c0*/  LDSM.16.MT88.4 R96, [R239+0x3100] ;  /* 0x00310000ef60783b */ /* 0x000fe40000004200 */
[----:B------:R-:W-:Y:S02]  /*39d0*/  IMAD R0, R6, -0x2, R0 ;  /* 0xfffffffe06007824 */ /* 0x000fe400078e0200 */
[----:B------:R-:W-:Y:S03]  /*39e0*/  LDSM.16.MT88.4 R104, [R238+0x3100] ;  /* 0x00310000ee68783b */ /* 0x000fe60000004200 */
[C---:B------:R-:W-:Y:S01]  /*39f0*/  ISETP.GT.AND P0, PT, R0.reuse, RZ, PT ;  /* 0x000000ff0000720c */ /* 0x040fe20003f04270 */
[----:B------:R-:W-:Y:S01]  /*3a00*/  LDSM.16.MT88.4 R128, [R239+0x6100] ;  /* 0x00610000ef80783b */ /* 0x000fe20000004200 */
[----:B------:R-:W-:-:S02]  /*3a10*/  ISETP.GT.AND P1, PT, R0, 0x1, PT ;  /* 0x000000010000780c */ /* 0x000fc40003f24270 */
[----:B------:R-:W-:Y:S01]  /*3a20*/  FSEL R14, R14, -INF , P0 ;  /* 0xff8000000e0e7808 */ /* 0x000fe20000000000 */
[----:B------:R-:W-:Y:S01]  /*3a30*/  LDSM.16.MT88.4 R136, [R238+0x6100] ;  /* 0x00610000ee88783b */ /* 0x000fe20000004200 */
[----:B------:R-:W-:Y:S02]  /*3a40*/  FSEL R12, R12, -INF , P0 ;  /* 0xff8000000c0c7808 */ /* 0x000fe40000000000 */
[C---:B------:R-:W-:Y:S01]  /*3a50*/  ISETP.GT.AND P0, PT, R0.reuse, 0x8, PT ;  /* 0x000000080000780c */ /* 0x040fe20003f04270 */
[----:B------:R-:W-:Y:S01]  /*3a60*/  LDSM.16.MT88.4 R144, [R242+0x9100] ;  /* 0x00910000f290783b */ /* 0x000fe20000004200 */
[----:B------:R-:W-:Y:S02]  /*3a70*/  FSEL R13, R13, -INF , P1 ;  /* 0xff8000000d0d7808 */ /* 0x000fe40000800000 */
[----:B------:R-:W-:Y:S01]  /*3a80*/  FSEL R15, R15, -INF , P1 ;  /* 0xff8000000f0f7808 */ /* 0x000fe20000800000 */
[----:B------:R-:W-:Y:S01]  /*3a90*/  LDSM.16.MT88.4 R160, [R239+0x9100] ;  /* 0x00910000efa0783b */ /* 0x000fe20000004200 */
[----:B------:R-:W-:-:S02]  /*3aa0*/  ISETP.GT.AND P1, PT, R0, 0x9, PT ;  /* 0x000000090000780c */ /* 0x000fc40003f24270 */
[----:B------:R-:W-:Y:S01]  /*3ab0*/  FSEL R8, R8, -INF , P0 ;  /* 0xff80000008087808 */ /* 0x000fe20000000000 */
[----:B------:R-:W-:Y:S01]  /*3ac0*/  LDSM.16.MT88.4 R20, [R239+0x3900] ;  /* 0x00390000ef14783b */ /* 0x000fe20000004200 */
[----:B------:R-:W-:Y:S02]  /*3ad0*/  FMNMX.FTZ R2, R12, R13, !PT ;  /* 0x0000000d0c027209 */ /* 0x000fe40007810000 */
[----:B------:R-:W-:Y:S01]  /*3ae0*/  FSEL R10, R10, -INF , P0 ;  /* 0xff8000000a0a7808 */ /* 0x000fe20000000000 */
[----:B------:R-:W-:Y:S01]  /*3af0*/  LDSM.16.MT88.4 R192, [R239+0x6900] ;  /* 0x00690000efc0783b */ /* 0x000fe20000004200 */
[----:B------:R-:W-:Y:S02]  /*3b00*/  ISETP.GT.AND P0, PT, R0, 0x10, PT ;  /* 0x000000100000780c */ /* 0x000fe40003f04270 */
[----:B------:R-:W-:Y:S02]  /*3b10*/  FSEL R9, R9, -INF , P1 ;  /* 0xff80000009097808 */ /* 0x000fe40000800000 */
[----:B------:R-:W-:-:S02]  /*3b20*/  FMNMX.FTZ R2, R8, R2, !PT ;  /* 0x0000000208027209 */ /* 0x000fc40007810000 */
[----:B------:R-:W-:Y:S02]  /*3b30*/  FSEL R11, R11, -INF , P1 ;  /* 0xff8000000b0b7808 */ /* 0x000fe40000800000 */
[----:B------:R-:W-:Y:S02]  /*3b40*/  ISETP.GT.AND P1, PT, R0, 0x11, PT ;  /* 0x000000110000780c */ /* 0x000fe40003f24270 */
[----:B------:R-:W-:Y:S02]  /*3b50*/  FSEL R84, R84, -INF , P0 ;  /* 0xff80000054547808 */ /* 0x000fe40000000000 */
[----:B------:R-:W-:Y:S02]  /*3b60*/  FMNMX.FTZ R2, R9, R2, !PT ;  /* 0x0000000209027209 */ /* 0x000fe40007810000 */
[----:B------:R-:W-:Y:S02]  /*3b70*/  FSEL R86, R86, -INF , P0 ;  /* 0xff80000056567808 */ /* 0x000fe40000000000 */
[----:B------:R-:W-:-:S02]  /*3b80*/  ISETP.GT.AND P0, PT, R0, 0x18, PT ;  /* 0x000000180000780c */ /* 0x000fc40003f04270 */
[----:B------:R-:W-:Y:S02]  /*3b90*/  FSEL R85, R85, -INF , P1 ;  /* 0xff80000055557808 */ /* 0x000fe40000800000 */
[----:B------:R-:W-:Y:S02]  /*3ba0*/  FMNMX.FTZ R2, R84, R2, !PT ;  /* 0x0000000254027209 */ /* 0x000fe40007810000 */
[----:B------:R-:W-:Y:S02]  /*3bb0*/  FSEL R87, R87, -INF , P1 ;  /* 0xff80000057577808 */ /* 0x000fe40000800000 */
        /* <DEDUP_REMOVED lines=15> */
[----:B------:R-:W-:Y:S02]  /*3cb0*/  FMNMX.FTZ R6, R14, R15, !PT ;  /* 0x0000000f0e067209 */ /* 0x000fe40007810000 */
[----:B------:R-:W-:Y:S02]  /*3cc0*/  FSEL R32, R79, -INF , P1 ;  /* 0xff8000004f207808 */ /* 0x000fe40000800000 */
[----:B------:R-:W-:Y:S02]  /*3cd0*/  ISETP.GT.AND P1, PT, R0, 0x29, PT ;  /* 0x000000290000780c */ /* 0x000fe40003f24270 */
[----:B------:R-:W-:Y:S02]  /*3ce0*/  FSEL R33, R72, -INF , P0 ;  /* 0xff80000048217808 */ /* 0x000fe40000000000 */
[----:B------:R-:W-:Y:S02]  /*3cf0*/  FMNMX.FTZ R2, R34, R2, !PT ;  /* 0x0000000222027209 */ /* 0x000fe40007810000 */
[----:B------:R-:W-:-:S02]  /*3d00*/  FMNMX.FTZ R6, R10, R6, !PT ;  /* 0x000000060a067209 */ /* 0x000fc40007810000 */
[----:B------:R-:W-:Y:S02]  /*3d10*/  FSEL R31, R74, -INF , P0 ;  /* 0xff8000004a1f7808 */ /* 0x000fe40000000000 */
[C---:B------:R-:W-:Y:S02]  /*3d20*/  ISETP.GT.AND P0, PT, R0.reuse, 0x30, PT ;  /* 0x000000300000780c */ /* 0x040fe40003f04270 */
[----:B------:R-:W-:Y:S02]  /*3d30*/  FSEL R30, R73, -INF , P1 ;  /* 0xff800000491e7808 */ /* 0x000fe40000800000 */
[----:B------:R-:W-:Y:S02]  /*3d40*/  FMNMX.FTZ R2, R33, R2, !PT ;  /* 0x0000000221027209 */ /* 0x000fe40007810000 */
[----:B------:R-:W-:Y:S02]  /*3d50*/  FMNMX.FTZ R6, R11, R6, !PT ;  /* 0x000000060b067209 */ /* 0x000fe40007810000 */
[----:B------:R-:W-:-:S02]  /*3d60*/  ISETP.GT.AND P2, PT, R0, 0x31, PT ;  /* 0x000000310000780c */ /* 0x000fc40003f44270 */
[----:B------:R-:W-:Y:S02]  /*3d70*/  FSEL R197, R68, -INF , P0 ;  /* 0xff80000044c57808 */ /* 0x000fe40000000000 */
[----:B------:R-:W-:Y:S02]  /*3d80*/  FMNMX.FTZ R2, R30, R2, !PT ;  /* 0x000000021e027209 */ /* 0x000fe40007810000 */
[----:B------:R-:W-:Y:S02]  /*3d90*/  FMNMX.FTZ R6, R86, R6, !PT ;  /* 0x0000000656067209 */ /* 0x000fe40007810000 */
[----:B------:R-:W-:Y:S02]  /*3da0*/  FSEL R213, R75, -INF , P1 ;  /* 0xff8000004bd57808 */ /* 0x000fe40000800000 */
[----:B------:R-:W-:Y:S01]  /*3db0*/  ISETP.GT.AND P1, PT, R0, 0x38, PT ;  /* 0x000000380000780c */ /* 0x000fe20003f24270 */
[----:B------:R-:W-:Y:S01]  /*3dc0*/  LDSM.16.MT88.4 R72, [R238+0x100] ;  /* 0x00010000ee48783b */ /* 0x000fe20000004200 */
[----:B------:R-:W-:-:S02]  /*3dd0*/  FSEL R212, R69, -INF , P2 ;  /* 0xff80000045d47808 */ /* 0x000fc40001000000 */
[----:B------:R-:W-:Y:S02]  /*3de0*/  FMNMX.FTZ R2, R197, R2, !PT ;  /* 0x00000002c5027209 */ /* 0x000fe40007810000 */
[----:B------:R-:W-:Y:S02]  /*3df0*/  FMNMX.FTZ R6, R87, R6, !PT ;  /* 0x0000000657067209 */ /* 0x000fe40007810000 */
[----:B------:R-:W-:Y:S02]  /*3e00*/  FSEL R209, R70, -INF , P0 ;  /* 0xff80000046d17808 */ /* 0x000fe40000000000 */
[----:B------:R-:W-:Y:S02]  /*3e10*/  ISETP.GT.AND P0, PT, R0, 0x39, PT ;  /* 0x000000390000780c */ /* 0x000fe40003f04270 */
[----:B------:R-:W-:Y:S02]  /*3e20*/  FSEL R211, R64, -INF , P1 ;  /* 0xff80000040d37808 */ /* 0x000fe40000800000 */
[----:B------:R-:W-:-:S02]  /*3e30*/  FMNMX.FTZ R2, R212, R2, !PT ;  /* 0x00000002d4027209 */ /* 0x000fc40007810000 */
[----:B------:R-:W-:Y:S02]  /*3e40*/  FMNMX.FTZ R6, R82, R6, !PT ;  /* 0x0000000652067209 */ /* 0x000fe40007810000 */
[----:B------:R-:W-:Y:S02]  /*3e50*/  FSEL R200, R66, -INF , P1 ;  /* 0xff80000042c87808 */ /* 0x000fe40000800000 */
[----:B------:R-:W-:Y:S02]  /*3e60*/  FSEL R210, R65, -INF , P0 ;  /* 0xff80000041d27808 */ /* 0x000fe40000000000 */
[----:B------:R-:W-:Y:S02]  /*3e70*/  ISETP.GT.AND P1, PT, R0, 0x40, PT ;  /* 0x000000400000780c */ /* 0x000fe40003f24270 */
[----:B------:R-:W-:Y:S02]  /*3e80*/  FMNMX.FTZ R2, R211, R2, !PT ;  /* 0x00000002d3027209 */ /* 0x000fe40007810000 */
[----:B------:R-:W-:-:S02]  /*3e90*/  FMNMX.FTZ R6, R83, R6, !PT ;  /* 0x0000000653067209 */ /* 0x000fc40007810000 */
[----:B------:R-:W-:Y:S02]  /*3ea0*/  FSEL R199, R67, -INF , P0 ;  /* 0xff80000043c77808 */ /* 0x000fe40000000000 */
[----:B------:R-:W-:Y:S01]  /*3eb0*/  ISETP.GT.AND P0, PT, R0, 0x41, PT ;  /* 0x000000410000780c */ /* 0x000fe20003f04270 */
[----:B------:R-:W-:Y:S01]  /*3ec0*/  LDSM.16.MT88.4 R64, [R239+0x100] ;  /* 0x00010000ef40783b */ /* 0x000fe20000004200 */
[----:B------:R-:W-:Y:S02]  /*3ed0*/  FSEL R208, R60, -INF , P1 ;  /* 0xff8000003cd07808 */ /* 0x000fe40000800000 */
[----:B------:R-:W-:Y:S02]  /*3ee0*/  FMNMX.FTZ R2, R210, R2, !PT ;  /* 0x00000002d2027209 */ /* 0x000fe40007810000 */
[----:B------:R-:W-:Y:S02]  /*3ef0*/  FMNMX.FTZ R6, R36, R6, !PT ;  /* 0x0000000624067209 */ /* 0x000fe40007810000 */
[----:B------:R-:W-:-:S02]  /*3f00*/  FSEL R205, R62, -INF , P1 ;  /* 0xff8000003ecd7808 */ /* 0x000fc40000800000 */
[----:B------:R-:W-:Y:S02]  /*3f10*/  FSEL R207, R61, -INF , P0 ;  /* 0xff8000003dcf7808 */ /* 0x000fe40000000000 */
[----:B------:R-:W-:Y:S02]  /*3f20*/  ISETP.GT.AND P1, PT, R0, 0x48, PT ;  /* 0x000000480000780c */ /* 0x000fe40003f24270 */
[----:B------:R-:W-:Y:S02]  /*3f30*/  FMNMX.FTZ R2, R208, R2, !PT ;  /* 0x00000002d0027209 */ /* 0x000fe40007810000 */
[----:B------:R-:W-:Y:S02]  /*3f40*/  FMNMX.FTZ R6, R32, R6, !PT ;  /* 0x0000000620067209 */ /* 0x000fe40007810000 */
[----:B------:R-:W-:Y:S02]  /*3f50*/  FSEL R203, R63, -INF , P0 ;  /* 0xff8000003fcb7808 */ /* 0x000fe40000000000 */
[----:B------:R-:W-:-:S02]  /*3f60*/  ISETP.GT.AND P0, PT, R0, 0x49, PT ;  /* 0x000000490000780c */ /* 0x000fc40003f04270 */
[----:B------:R-:W-:Y:S02]  /*3f70*/  FSEL R206, R56, -INF , P1 ;  /* 0xff80000038ce7808 */ /* 0x000fe40000800000 */
[----:B------:R-:W-:Y:S02]  /*3f80*/  FMNMX.FTZ R2, R207, R2, !PT ;  /* 0x00000002cf027209 */ /* 0x000fe40007810000 */
[----:B------:R-:W-:Y:S02]  /*3f90*/  FMNMX.FTZ R6, R31, R6, !PT ;  /* 0x000000061f067209 */ /* 0x000fe40007810000 */
[----:B------:R-:W-:Y:S02]  /*3fa0*/  FSEL R202, R58, -INF , P1 ;  /* 0xff8000003aca7808 */ /* 0x000fe40000800000 */
[----:B------:R-:W-:Y:S02]  /*3fb0*/  FSEL R204, R57, -INF , P0 ;  /* 0xff80000039cc7808 */ /* 0x000fe40000000000 */
[----:B------:R-:W-:-:S02]  /*3fc0*/  ISETP.GT.AND P1, PT, R0, 0x50, PT ;  /* 0x000000500000780c */ /* 0x000fc40003f24270 */
[----:B------:R-:W-:Y:S02]  /*3fd0*/  FMNMX.FTZ R2, R206, R2, !PT ;  /* 0x00000002ce027209 */ /* 0x000fe40007810000 */
[----:B------:R-:W-:Y:S02]  /*3fe0*/  FMNMX.FTZ R6, R213, R6, !PT ;  /* 0x00000006d5067209 */ /* 0x000fe40007810000 */
[----:B------:R-:W-:Y:S02]  /*3ff0*/  FSEL R201, R59, -INF , P0 ;  /* 0xff8000003bc97808 */ /* 0x000fe40000000000 */
[----:B------:R-:W-:Y:S01]  /*4000*/  ISETP.GT.AND P0, PT, R0, 0x51, PT ;  /* 0x000000510000780c */ /* 0x000fe20003f04270 */
[----:B------:R-:W-:Y:S01]  /*4010*/  LDSM.16.MT88.4 R56, [R240+0x100] ;  /* 0x00010000f038783b */ /* 0x000fe20000004200 */
[----:B------:R-:W-:Y:S02]  /*4020*/  FSEL R191, R52, -INF , P1 ;  /* 0xff80000034bf7808 */ /* 0x000fe40000800000 */
[----:B------:R-:W-:-:S02]  /*4030*/  FMNMX.FTZ R2, R204, R2, !PT ;  /* 0x00000002cc027209 */ /* 0x000fc40007810000 */
[----:B------:R-:W-:Y:S02]  /*4040*/  FSEL R198, R71, -INF , P2 ;  /* 0xff80000047c67808 */ /* 0x000fe40001000000 */
[----:B------:R-:W-:Y:S02]  /*4050*/  FMNMX.FTZ R6, R209, R6, !PT ;  /* 0x00000006d1067209 */ /* 0x000fe40007810000 */
[----:B------:R-:W-:Y:S02]  /*4060*/  FSEL R196, R54, -INF , P1 ;  /* 0xff80000036c47808 */ /* 0x000fe40000800000 */
[----:B------:R-:W-:Y:S02]  /*4070*/  FSEL R190, R53, -INF , P0 ;  /* 0xff80000035be7808 */ /* 0x000fe40000000000 */
[----:B------:R-:W-:Y:S02]  /*4080*/  ISETP.GT.AND P1, PT, R0, 0x58, PT ;  /* 0x000000580000780c */ /* 0x000fe40003f24270 */
        /* <DEDUP_REMOVED lines=8> */
[----:B------:R-:W-:Y:S02]  /*4110*/  FMNMX.FTZ R0, R189, R2, !PT ;  /* 0x00000002bd007209 */ /* 0x000fe40007810000 */
[----:B------:R-:W-:Y:S02]  /*4120*/  FMNMX.FTZ R2, R199, R6, !PT ;  /* 0x00000006c7027209 */ /* 0x000fe40007810000 */
[----:B------:R-:W-:Y:S02]  /*4130*/  FMNMX.FTZ R0, R188, R0, !PT ;  /* 0x00000000bc007209 */ /* 0x000fe40007810000 */
[----:B------:R-:W-:Y:S02]  /*4140*/  FMNMX.FTZ R2, R205, R2, !PT ;  /* 0x00000002cd027209 */ /* 0x000fe40007810000 */
[----:B------:R-:W-:Y:S01]  /*4150*/  FSEL R185, R50, -INF , P1 ;  /* 0xff80000032b97808 */ /* 0x000fe20000800000 */
[----:B------:R-:W1:Y:S01]  /*4160*/  SHFL.BFLY PT, R7, R0, 0x2, 0x1f ;  /* 0x0c401f0000077f89 */ /* 0x000e6200000e0000 */
[----:B------:R-:W-:-:S02]  /*4170*/  FMNMX.FTZ R2, R203, R2, !PT ;  /* 0x00000002cb027209 */ /* 0x000fc40007810000 */
[----:B------:R-:W-:Y:S02]  /*4180*/  FSEL R184, R51, -INF , P0 ;  /* 0xff80000033b87808 */ /* 0x000fe40000000000 */
        /* <DEDUP_REMOVED lines=17> */
[--C-:B------:R-:W-:Y:S02]  /*42a0*/  FFMA.FTZ R46, R8, c[0x0][0x2d0], -R187.reuse ;  /* 0x0000b400082e7a23 */ /* 0x100fe400000108bb */
[--C-:B------:R-:W-:Y:S01]  /*42b0*/  FFMA.FTZ R45, R9, c[0x0][0x2d0], -R187.reuse ;  /* 0x0000b400092d7a23 */ /* 0x100fe200000108bb */
[----:B------:R-:W-:Y:S01]  /*42c0*/  MUFU.EX2 R50, R50 ;  /* 0x0000003200327308 */ /* 0x000fe20000000800 */
[--C-:B------:R-:W-:Y:S02]  /*42d0*/  FFMA.FTZ R43, R84, c[0x0][0x2d0], -R187.reuse ;  /* 0x0000b400542b7a23 */ /* 0x100fe400000108bb */
[----:B------:R-:W-:-:S02]  /*42e0*/  FFMA.FTZ R39, R85, c[0x0][0x2d0], -R187 ;  /* 0x0000b40055277a23 */ /* 0x000fc400000108bb */
[--C-:B------:R-:W-:Y:S02]  /*42f0*/  FFMA.FTZ R42, R80, c[0x0][0x2d0], -R187.reuse ;  /* 0x0000b400502a7a23 */ /* 0x100fe400000108bb */
[--C-:B------:R-:W-:Y:S01]  /*4300*/  FFMA.FTZ R35, R81, c[0x0][0x2d0], -R187.reuse ;  /* 0x0000b40051237a23 */ /* 0x100fe200000108bb */
[----:B------:R-:W2:Y:S01]  /*4310*/  MUFU.EX2 R49, R49 ;  /* 0x0000003100317308 */ /* 0x000ea20000000800 */
[--C-:B------:R-:W-:Y:S01]  /*4320*/  FFMA.FTZ R38, R38, c[0x0][0x2d0], -R187.reuse ;  /* 0x0000b40026267a23 */ /* 0x100fe200000108bb */
[----:B-1----:R-:W-:Y:S01]  /*4330*/  FMNMX.FTZ R0, R6, R0, !PT ;  /* 0x0000000006007209 */ /* 0x002fe20007810000 */
[--C-:B------:R-:W-:Y:S02]  /*4340*/  FFMA.FTZ R34, R34, c[0x0][0x2d0], -R187.reuse ;  /* 0x0000b40022227a23 */ /* 0x100fe400000108bb */
[--C-:B------:R-:W-:Y:S01]  /*4350*/  FFMA.FTZ R33, R33, c[0x0][0x2d0], -R187.reuse ;  /* 0x0000b40021217a23 */ /* 0x100fe200000108bb */
[C---:B------:R-:W-:Y:S01]  /*4360*/  FSETP.NEU.FTZ.AND P0, PT, R0.reuse, -INF , PT ;  /* 0xff8000000000780b */ /* 0x040fe20003f1d000 */
[----:B------:R-:W-:Y:S01]  /*4370*/  FMUL.FTZ R181, R0, c[0x0][0x2d0] ;  /* 0x0000b40000b57a20 */ /* 0x000fe20000410000 */
[----:B------:R-:W-:Y:S01]  /*4380*/  MUFU.EX2 R46, R46 ;  /* 0x0000002e002e7308 */ /* 0x000fe20000000800 */
[----:B------:R-:W-:-:S02]  /*4390*/  FFMA.FTZ R30, R30, c[0x0][0x2d0], -R187 ;  /* 0x0000b4001e1e7a23 */ /* 0x000fc400000108bb */
[--C-:B------:R-:W-:Y:S01]  /*43a0*/  FFMA.FTZ R197, R197, c[0x0][0x2d0], -R187.reuse ;  /* 0x0000b400c5c57a23 */ /* 0x100fe200000108bb */
[----:B------:R-:W-:Y:S01]  /*43b0*/  FSEL R181, R181, RZ, P0 ;  /* 0x000000ffb5b57208 */ /* 0x000fe20000000000 */
[--C-:B------:R-:W-:Y:S01]  /*43c0*/  FFMA.FTZ R208, R208, c[0x0][0x2d0], -R187.reuse ;  /* 0x0000b400d0d07a23 */ /* 0x100fe200000108bb */
[----:B------:R-:W-:Y:S01]  /*43d0*/  PLOP3.LUT P0, PT, PT, PT, UP1, 0x40, 0x0 ;  /* 0x000000000000781c */ /* 0x000fe20003f0e818 */
[----:B------:R-:W-:Y:S01]  /*43e0*/  FFMA.FTZ R207, R207, c[0x0][0x2d0], -R187 ;  /* 0x0000b400cfcf7a23 */ /* 0x000fe200000108bb */
[----:B------:R-:W1:Y:S01]  /*43f0*/  MUFU.EX2 R45, R45 ;  /* 0x0000002d002d7308 */ /* 0x000e620000000800 */
[--C-:B------:R-:W-:Y:S01]  /*4400*/  FFMA.FTZ R180, R14, c[0x0][0x2d0], -R181.reuse ;  /* 0x0000b4000eb47a23 */ /* 0x100fe200000108b5 */
[----:B--2---:R-:W-:Y:S01]  /*4410*/  F2FP.PACK_AB R164, R49, R50 ;  /* 0x0000003231a4723e */ /* 0x004fe200000000ff */
[--C-:B------:R-:W-:Y:S02]  /*4420*/  FFMA.FTZ R51, R15, c[0x0][0x2d0], -R181.reuse ;  /* 0x0000b4000f337a23 */ /* 0x100fe400000108b5 */
[--C-:B------:R-:W-:Y:S01]  /*4430*/  FFMA.FTZ R48, R10, c[0x0][0x2d0], -R181.reuse ;  /* 0x0000b4000a307a23 */ /* 0x100fe200000108b5 */
[----:B------:R-:W2:Y:S01]  /*4440*/  LDSM.16.MT88.4 R12, [R239+0x900] ;  /* 0x00090000ef0c783b */ /* 0x000ea20000004200 */
[--C-:B------:R-:W-:Y:S01]  /*4450*/  FFMA.FTZ R47, R11, c[0x0][0x2d0], -R181.reuse ;  /* 0x0000b4000b2f7a23 */ /* 0x100fe200000108b5 */
[----:B------:R-:W-:Y:S01]  /*4460*/  MUFU.EX2 R180, R180 ;  /* 0x000000b400b47308 */ /* 0x000fe20000000800 */
[--C-:B------:R-:W-:Y:S01]  /*4470*/  FFMA.FTZ R44, R86, c[0x0][0x2d0], -R181.reuse ;  /* 0x0000b400562c7a23 */ /* 0x100fe200000108b5 */
[----:B------:R-:W3:Y:S01]  /*4480*/  LDSM.16.MT88.4 R8, [R240+0x900] ;  /* 0x00090000f008783b */ /* 0x000ee20000004200 */
[----:B------:R-:W-:-:S02]  /*4490*/  FFMA.FTZ R41, R87, c[0x0][0x2d0], -R181 ;  /* 0x0000b40057297a23 */ /* 0x000fc400000108b5 */
[--C-:B------:R-:W-:Y:S02]  /*44a0*/  FFMA.FTZ R40, R82, c[0x0][0x2d0], -R181.reuse ;  /* 0x0000b40052287a23 */ /* 0x100fe400000108b5 */
[--C-:B------:R-:W-:Y:S01]  /*44b0*/  FFMA.FTZ R37, R83, c[0x0][0x2d0], -R181.reuse ;  /* 0x0000b40053257a23 */ /* 0x100fe200000108b5 */
[----:B------:R-:W4:Y:S01]  /*44c0*/  MUFU.EX2 R51, R51 ;  /* 0x0000003300337308 */ /* 0x000f220000000800 */
[----:B-1----:R-:W-:Y:S01]  /*44d0*/  F2FP.PACK_AB R166, R45, R46 ;  /* 0x0000002e2da6723e */ /* 0x002fe200000000ff */
[----:B------:R-:W1:Y:S01]  /*44e0*/  LDSM.16.MT88.4 R80, [R242+0x3100] ;  /* 0x00310000f250783b */ /* 0x000e620000004200 */
[--C-:B------:R-:W-:Y:S02]  /*44f0*/  FFMA.FTZ R36, R36, c[0x0][0x2d0], -R181.reuse ;  /* 0x0000b40024247a23 */ /* 0x100fe400000108b5 */
[--C-:B------:R-:W-:Y:S02]  /*4500*/  FFMA.FTZ R32, R32, c[0x0][0x2d0], -R181.reuse ;  /* 0x0000b40020207a23 */ /* 0x100fe400000108b5 */
[--C-:B------:R-:W-:Y:S01]  /*4510*/  FFMA.FTZ R31, R31, c[0x0][0x2d0], -R181.reuse ;  /* 0x0000b4001f1f7a23 */ /* 0x100fe200000108b5 */
[----:B------:R-:W-:Y:S01]  /*4520*/  MUFU.EX2 R48, R48 ;  /* 0x0000003000307308 */ /* 0x000fe20000000800 */
[----:B------:R-:W-:-:S02]  /*4530*/  FFMA.FTZ R3, R213, c[0x0][0x2d0], -R181 ;  /* 0x0000b400d5037a23 */ /* 0x000fc400000108b5 */
[--C-:B------:R-:W-:Y:S02]  /*4540*/  FFMA.FTZ R198, R198, c[0x0][0x2d0], -R181.reuse ;  /* 0x0000b400c6c67a23 */ /* 0x100fe400000108b5 */
[--C-:B------:R-:W-:Y:S02]  /*4550*/  FFMA.FTZ R200, R200, c[0x0][0x2d0], -R181.reuse ;  /* 0x0000b400c8c87a23 */ /* 0x100fe400000108b5 */
[----:B------:R-:W-:Y:S01]  /*4560*/  FFMA.FTZ R199, R199, c[0x0][0x2d0], -R181 ;  /* 0x0000b400c7c77a23 */ /* 0x000fe200000108b5 */
[----:B------:R-:W5:Y:S01]  /*4570*/  MUFU.EX2 R47, R47 ;  /* 0x0000002f002f7308 */ /* 0x000f620000000800 */
[----:B----4-:R-:W-:Y:S01]  /*4580*/  F2FP.PACK_AB R165, R51, R180 ;  /* 0x000000b433a5723e */ /* 0x010fe200000000ff */
[--C-:B------:R-:W-:Y:S02]  /*4590*/  FFMA.FTZ R206, R206, c[0x0][0x2d0], -R187.reuse ;  /* 0x0000b400cece7a23 */ /* 0x100fe400000108bb */
[----:B------:R-:W-:Y:S02]  /*45a0*/  FFMA.FTZ R204, R204, c[0x0][0x2d0], -R187 ;  /* 0x0000b400cccc7a23 */ /* 0x000fe400000108bb */
[----:B------:R-:W-:-:S02]  /*45b0*/  FFMA.FTZ R205, R205, c[0x0][0x2d0], -R181 ;  /* 0x0000b400cdcd7a23 */ /* 0x000fc400000108b5 */
[----:B------:R-:W-:Y:S01]  /*45c0*/  MUFU.EX2 R43, R43 ;  /* 0x0000002b002b7308 */ /* 0x000fe20000000800 */
[--C-:B------:R-:W-:Y:S02]  /*45d0*/  FFMA.FTZ R203, R203, c[0x0][0x2d0], -R181.reuse ;  /* 0x0000b400cbcb7a23 */ /* 0x100fe400000108b5 */
[--C-:B------:R-:W-:Y:S02]  /*45e0*/  FFMA.FTZ R202, R202, c[0x0][0x2d0], -R181.reuse ;  /* 0x0000b400caca7a23 */ /* 0x100fe400000108b5 */
[----:B------:R-:W-:Y:S02]  /*45f0*/  FFMA.FTZ R201, R201, c[0x0][0x2d0], -R181 ;  /* 0x0000b400c9c97a23 */ /* 0x000fe400000108b5 */
[--C-:B------:R-:W-:Y:S01]  /*4600*/  FFMA.FTZ R191, R191, c[0x0][0x2d0], -R187.reuse ;  /* 0x0000b400bfbf7a23 */ /* 0x100fe200000108bb */
[----:B-----5:R-:W-:Y:S01]  /*4610*/  F2FP.PACK_AB R167, R47, R48 ;  /* 0x000000302fa7723e */ /* 0x020fe200000000ff */
[----:B------:R-:W4:Y:S01]  /*4620*/  MUFU.EX2 R39, R39 ;  /* 0x0000002700277308 */ /* 0x000f220000000800 */
[----:B------:R-:W-:-:S02]  /*4630*/  FFMA.FTZ R190, R190, c[0x0][0x2d0], -R187 ;  /* 0x0000b400bebe7a23 */ /* 0x000fc400000108bb */
[----:B------:R-:W-:Y:S02]  /*4640*/  FFMA.FTZ R189, R189, c[0x0][0x2d0], -R187 ;  /* 0x0000b400bdbd7a23 */ /* 0x000fe400000108bb */
[--C-:B------:R-:W-:Y:S01]  /*4650*/  FFMA.FTZ R186, R186, c[0x0][0x2d0], -R181.reuse ;  /* 0x0000b400baba7a23 */ /* 0x100fe200000108b5 */
[C---:B------:R-:W-:Y:S01]  /*4660*/  HMMA.16816.F32 R60, R164.reuse, R64, RZ ;  /* 0x00000040a43c723c */ /* 0x040fe200000018ff */
[----:B------:R-:W-:Y:S01]  /*4670*/  FFMA.FTZ R185, R185, c[0x0][0x2d0], -R181 ;  /* 0x0000b400b9b97a23 */ /* 0x000fe200000108b5 */
[----:B------:R-:W-:Y:S01]  /*4680*/  MUFU.EX2 R42, R42 ;  /* 0x0000002a002a7308 */ /* 0x000fe20000000800 */
[----:B------:R-:W-:Y:S02]  /*4690*/  FADD.FTZ R51, R180, R51 ;  /* 0x00000033b4337221 */ /* 0x000fe40000010000 */
[----:B------:R-:W-:Y:S02]  /*46a0*/  FADD.FTZ R49, R50, R49 ;  /* 0x0000003132317221 */ /* 0x000fe40000010000 */
[----:B------:R-:W-:Y:S01]  /*46b0*/  FADD.FTZ R51, R48, R51 ;  /* 0x0000003330337221 */ /* 0x000fe20000010000 */
[----:B------:R-:W-:Y:S01]  /*46c0*/  HMMA.16816.F32 R64, R164, R66, RZ ;  /* 0x00000042a440723c */ /* 0x000fe200000018ff */
[----:B------:R-:W-:Y:S01]  /*46d0*/  FADD.FTZ R49, R46, R49 ;  /* 0x000000312e317221 */ /* 0x000fe20000010000 */
[----:B------:R-:W5:Y:S01]  /*46e0*/  MUFU.EX2 R35, R35 ;  /* 0x0000002300237308 */ /* 0x000f620000000800 */
[----:B----4-:R-:W-:Y:S01]  /*46f0*/  F2FP.PACK_AB R4, R39, R43 ;  /* 0x0000002b2704723e */ /* 0x010fe200000000ff */
[----:B------:R-:W-:-:S02]  /*4700*/  FADD.FTZ R47, R47, R51 ;  /* 0x000000332f2f7221 */ /* 0x000fc40000010000 */
[----:B------:R-:W-:Y:S02]  /*4710*/  FADD.FTZ R45, R45, R49 ;  /* 0x000000312d2d7221 */ /* 0x000fe40000010000 */
[----:B------:R-:W-:Y:S02]  /*4720*/  HMMA.16816.F32 R52, R164, R56, RZ ;  /* 0x00000038a434723c */ /* 0x000fe400000018ff */
[----:B------:R-:W4:Y:S01]  /*4730*/  MUFU.EX2 R44, R44 ;  /* 0x0000002c002c7308 */ /* 0x000f220000000800 */
[----:B------:R-:W-:-:S04]  /*4740*/  FADD.FTZ R45, R43, R45 ;  /* 0x0000002d2b2d7221 */ /* 0x000fc80000010000 */
[----:B------:R-:W-:Y:S01]  /*4750*/  FADD.FTZ R45, R39, R45 ;  /* 0x0000002d272d7221 */ /* 0x000fe20000010000 */
[----:B------:R-:W-:Y:S02]  /*4760*/  HMMA.16816.F32 R56, R164, R58, RZ ;  /* 0x0000003aa438723c */ /* 0x000fe400000018ff */
[----:B------:R-:W1:Y:S01]  /*4770*/  MUFU.EX2 R41, R41 ;  /* 0x0000002900297308 */ /* 0x000e620000000800 */
[----:B-----5:R-:W-:Y:S01]  /*4780*/  F2FP.PACK_AB R6, R35, R42 ;  /* 0x0000002a2306723e */ /* 0x020fe200000000ff */
[----:B------:R-:W-:-:S04]  /*4790*/  FADD.FTZ R42, R42, R45 ;  /* 0x0000002d2a2a7221 */ /* 0x000fc80000010000 */
[----:B------:R-:W-:Y:S01]  /*47a0*/  HMMA.16816.F32 R108, R164, R112, RZ ;  /* 0x00000070a46c723c */ /* 0x000fe200000018ff */
[----:B------:R-:W-:Y:S01]  /*47b0*/  FADD.FTZ R42, R35, R42 ;  /* 0x0000002a232a7221 */ /* 0x000fe20000010000 */
[----:B------:R-:W-:Y:S01]  /*47c0*/  MUFU.EX2 R40, R40 ;  /* 0x0000002800287308 */ /* 0x000fe20000000800 */
[----:B----4-:R-:W-:-:S05]  /*47d0*/  FADD.FTZ R47, R44, R47 ;  /* 0x0000002f2c2f7221 */ /* 0x010fca0000010000 */
[----:B------:R-:W-:Y:S02]  /*47e0*/  HMMA.16816.F32 R112, R164, R114, RZ ;  /* 0x00000072a470723c */ /* 0x000fe400000018ff */
[----:B------:R-:W4:Y:S01]  /*47f0*/  MUFU.EX2 R37, R37 ;  /* 0x0000002500257308 */ /* 0x000f220000000800 */
[C---:B-1----:R-:W-:Y:S01]  /*4800*/  F2FP.PACK_AB R5, R41.reuse, R44 ;  /* 0x0000002c2905723e */ /* 0x042fe200000000ff */
[----:B------:R-:W-:-:S04]  /*4810*/  FADD.FTZ R47, R41, R47 ;  /* 0x0000002f292f7221 */ /* 0x000fc80000010000 */
[C---:B------:R-:W-:Y:S02]  /*4820*/  HMMA.16816.F32 R68, R164.reuse, R72, RZ ;  /* 0x00000048a444723c */ /* 0x040fe400000018ff */
[----:B------:R-:W-:Y:S06]  /*4830*/  MUFU.EX2 R38, R38 ;  /* 0x0000002600267308 */ /* 0x000fec0000000800 */
[----:B------:R-:W-:Y:S01]  /*4840*/  HMMA.16816.F32 R72, R164, R74, RZ ;  /* 0x0000004aa448723c */ /* 0x000fe200000018ff */
[----:B----4-:R-:W-:Y:S01]  /*4850*/  F2FP.PACK_AB R7, R37, R40 ;  /* 0x000000282507723e */ /* 0x010fe200000000ff */
[----:B------:R-:W1:Y:S01]  /*4860*/  MUFU.EX2 R34, R34 ;  /* 0x0000002200227308 */ /* 0x000e620000000800 */
[----:B------:R-:W-:-:S05]  /*4870*/  FADD.FTZ R40, R40, R47 ;  /* 0x0000002f28287221 */ /* 0x000fca0000010000 */
[----:B------:R-:W-:Y:S01]  /*4880*/  HMMA.16816.F32 R84, R164, R88, RZ ;  /* 0x00000058a454723c */ /* 0x000fe200000018ff */
[----:B------:R-:W-:Y:S01]  /*4890*/  FADD.FTZ R40, R37, R40 ;  /* 0x0000002825287221 */ /* 0x000fe20000010000 */
[----:B------:R-:W-:Y:S06]  /*48a0*/  MUFU.EX2 R33, R33 ;  /* 0x0000002100217308 */ /* 0x000fec0000000800 */
[C---:B--2---:R-:W-:Y:S02]  /*48b0*/  HMMA.16816.F32 R60, R4.reuse, R12, R60 ;  /* 0x0000000c043c723c */ /* 0x044fe4000000183c */
[----:B------:R-:W2:Y:S06]  /*48c0*/  MUFU.EX2 R30, R30 ;  /* 0x0000001e001e7308 */ /* 0x000eac0000000800 */
[C---:B------:R-:W-:Y:S01]  /*48d0*/  HMMA.16816.F32 R64, R4.reuse, R14, R64 ;  /* 0x0000000e0440723c */ /* 0x040fe20000001840 */
[----:B------:R-:W4:Y:S01]  /*48e0*/  LDSM.16.MT88.4 R12, [R242+0x6900] ;  /* 0x00690000f20c783b */ /* 0x000f220000004200 */
[----:B------:R-:W-:Y:S06]  /*48f0*/  MUFU.EX2 R36, R36 ;  /* 0x0000002400247308 */ /* 0x000fec0000000800 */
[C---:B---3--:R-:W-:Y:S02]  /*4900*/  HMMA.16816.F32 R52, R4.reuse, R8, R52 ;  /* 0x000000080434723c */ /* 0x048fe40000001834 */
[----:B------:R-:W3:Y:S06]  /*4910*/  MUFU.EX2 R32, R32 ;  /* 0x0000002000207308 */ /* 0x000eec0000000800 */
[----:B------:R-:W-:Y:S01]  /*4920*/  HMMA.16816.F32 R56, R4, R10, R56 ;  /* 0x0000000a0438723c */ /* 0x000fe20000001838 */
[----:B------:R-:W5:Y:S01]  /*4930*/  LDSM.16.MT88.4 R8, [R238+0x900] ;  /* 0x00090000ee08783b */ /* 0x000f620000004200 */
[----:B------:R-:W-:Y:S06]  /*4940*/  MUFU.EX2 R31, R31 ;  /* 0x0000001f001f7308 */ /* 0x000fec0000000800 */
[C---:B------:R-:W-:Y:S02]  /*4950*/  HMMA.16816.F32 R88, R164.reuse, R90, RZ ;  /* 0x0000005aa458723c */ /* 0x040fe400000018ff */
[----:B------:R-:W1:Y:S06]  /*4960*/  MUFU.EX2 R3, R3 ;  /* 0x0000000300037308 */ /* 0x000e6c0000000800 */
[C---:B------:R-:W-:Y:S02]  /*4970*/  HMMA.16816.F32 R76, R164.reuse, R80, RZ ;  /* 0x00000050a44c723c */ /* 0x040fe400000018ff */
[----:B------:R-:W-:Y:S06]  /*4980*/  MUFU.EX2 R197, R197 ;  /* 0x000000c500c57308 */ /* 0x000fec0000000800 */
[----:B------:R-:W-:Y:S02]  /*4990*/  HMMA.16816.F32 R80, R164, R82, RZ ;  /* 0x00000052a450723c */ /* 0x000fe400000018ff */
[----:B------:R-:W-:Y:S06]  /*49a0*/  MUFU.EX2 R198, R198 ;  /* 0x000000c600c67308 */ /* 0x000fec0000000800 */
[C---:B----4-:R-:W-:Y:S02]  /*49b0*/  HMMA.16816.F32 R108, R4.reuse, R12, R108 ;  /* 0x0000000c046c723c */ /* 0x050fe4000000186c */
[----:B------:R-:W-:Y:S06]  /*49c0*/  MUFU.EX2 R200, R200 ;  /* 0x000000c800c87308 */ /* 0x000fec0000000800 */
[----:B------:R-:W-:Y:S01]  /*49d0*/  HMMA.16816.F32 R112, R4, R14, R112 ;  /* 0x0000000e0470723c */ /* 0x000fe20000001870 */
[----:B------:R-:W4:Y:S01]  /*49e0*/  LDSM.16.MT88.4 R12, [R240+0x9900] ;  /* 0x00990000f00c783b */ /* 0x000f220000004200 */
[----:B------:R-:W-:Y:S06]  /*49f0*/  MUFU.EX2 R199, R199 ;  /* 0x000000c700c77308 */ /* 0x000fec0000000800 */
[----:B------:R-:W-:Y:S02]  /*4a00*/  HMMA.16816.F32 R176, R164, R172, RZ ;  /* 0x000000aca4b0723c */ /* 0x000fe400000018ff */
[----:B------:R-:W-:Y:S06]  /*4a10*/  MUFU.EX2 R208, R208 ;  /* 0x000000d000d07308 */ /* 0x000fec0000000800 */
[C---:B-----5:R-:W-:Y:S02]  /*4a20*/  HMMA.16816.F32 R68, R4.reuse, R8, R68 ;  /* 0x000000080444723c */ /* 0x060fe40000001844 */
[----:B------:R-:W-:Y:S06]  /*4a30*/  MUFU.EX2 R207, R207 ;  /* 0x000000cf00cf7308 */ /* 0x000fec0000000800 */
[----:B------:R-:W-:Y:S01]  /*4a40*/  HMMA.16816.F32 R72, R4, R10, R72 ;  /* 0x0000000a0448723c */ /* 0x000fe20000001848 */
[----:B------:R-:W5:Y:S01]  /*4a50*/  LDSM.16.MT88.4 R8, [R240+0x6900] ;  /* 0x00690000f008783b */ /* 0x000f620000004200 */
[----:B------:R-:W-:Y:S06]  /*4a60*/  MUFU.EX2 R206, R206 ;  /* 0x000000ce00ce7308 */ /* 0x000fec0000000800 */
[----:B------:R-:W-:Y:S02]  /*4a70*/  HMMA.16816.F32 R172, R164, R174, RZ ;  /* 0x000000aea4ac723c */ /* 0x000fe400000018ff */
[----:B------:R-:W-:Y:S06]  /*4a80*/  MUFU.EX2 R204, R204 ;  /* 0x000000cc00cc7308 */ /* 0x000fec0000000800 */
[C---:B------:R-:W-:Y:S02]  /*4a90*/  HMMA.16816.F32 R84, R4.reuse, R24, R84 ;  /* 0x000000180454723c */ /* 0x040fe40000001854 */
[----:B------:R-:W-:Y:S06]  /*4aa0*/  MUFU.EX2 R205, R205 ;  /* 0x000000cd00cd7308 */ /* 0x000fec0000000800 */
[----:B------:R-:W-:Y:S01]  /*4ab0*/  HMMA.16816.F32 R88, R4, R26, R88 ;  /* 0x0000001a0458723c */ /* 0x000fe20000001858 */
[----:B------:R-:W1:Y:S01]  /*4ac0*/  LDSM.16.MT88.4 R24, [R238+0x9100] ;  /* 0x00910000ee18783b */ /* 0x000e620000004200 */
[----:B------:R-:W-:Y:S06]  /*4ad0*/  MUFU.EX2 R203, R203 ;  /* 0x000000cb00cb7308 */ /* 0x000fec0000000800 */
[C---:B------:R-:W-:Y:S02]  /*4ae0*/  HMMA.16816.F32 R148, R164.reuse, R152, RZ ;  /* 0x00000098a494723c */ /* 0x040fe400000018ff */
[----:B------:R-:W-:Y:S06]  /*4af0*/  MUFU.EX2 R202, R202 ;  /* 0x000000ca00ca7308 */ /* 0x000fec0000000800 */
[----:B------:R-:W-:Y:S02]  /*4b00*/  HMMA.16816.F32 R152, R164, R154, RZ ;  /* 0x0000009aa498723c */ /* 0x000fe400000018ff */
[----:B------:R-:W-:Y:S06]  /*4b10*/  MUFU.EX2 R201, R201 ;  /* 0x000000c900c97308 */ /* 0x000fec0000000800 */
[C---:B------:R-:W-:Y:S02]  /*4b20*/  HMMA.16816.F32 R76, R4.reuse, R116, R76 ;  /* 0x00000074044c723c */ /* 0x040fe4000000184c */
[----:B------:R-:W-:Y:S06]  /*4b30*/  MUFU.EX2 R191, R191 ;  /* 0x000000bf00bf7308 */ /* 0x000fec0000000800 */
[----:B------:R-:W-:Y:S02]  /*4b40*/  HMMA.16816.F32 R80, R4, R118, R80 ;  /* 0x000000760450723c */ /* 0x000fe40000001850 */
[----:B------:R-:W-:Y:S06]  /*4b50*/  MUFU.EX2 R190, R190 ;  /* 0x000000be00be7308 */ /* 0x000fec0000000800 */
[C---:B------:R-:W-:Y:S02]  /*4b60*/  HMMA.16816.F32 R116, R164.reuse, R120, RZ ;  /* 0x00000078a474723c */ /* 0x040fe400000018ff */
[----:B------:R-:W-:Y:S06]  /*4b70*/  MUFU.EX2 R189, R189 ;  /* 0x000000bd00bd7308 */ /* 0x000fec0000000800 */
[----:B------:R-:W-:Y:S02]  /*4b80*/  HMMA.16816.F32 R120, R164, R122, RZ ;  /* 0x0000007aa478723c */ /* 0x000fe400000018ff */
[----:B------:R-:W-:Y:S06]  /*4b90*/  MUFU.EX2 R186, R186 ;  /* 0x000000ba00ba7308 */ /* 0x000fec0000000800 */
[C---:B------:R-:W-:Y:S02]  /*4ba0*/  HMMA.16816.F32 R176, R4.reuse, R16, R176 ;  /* 0x0000001004b0723c */ /* 0x040fe400000018b0 */
[----:B------:R-:W-:Y:S06]  /*4bb0*/  MUFU.EX2 R185, R185 ;  /* 0x000000b900b97308 */ /* 0x000fec0000000800 */
[C---:B------:R-:W-:Y:S01]  /*4bc0*/  HMMA.16816.F32 R172, R4.reuse, R18, R172 ;  /* 0x0000001204ac723c */ /* 0x040fe200000018ac */
[----:B------:R-:W1:Y:S07]  /*4bd0*/  LDSM.16.MT88.4 R16, [R238+0x3900] ;  /* 0x00390000ee10783b */ /* 0x000e6e0000004200 */
[C---:B----4-:R-:W-:Y:S08]  /*4be0*/  HMMA.16816.F32 R148, R4.reuse, R12, R148 ;  /* 0x0000000c0494723c */ /* 0x050ff00000001894 */
[----:B------:R-:W-:Y:S01]  /*4bf0*/  HMMA.16816.F32 R152, R4, R14, R152 ;  /* 0x0000000e0498723c */ /* 0x000fe20000001898 */
[----:B------:R-:W4:Y:S07]  /*4c00*/  LDSM.16.MT88.4 R12, [R238+0x9900] ;  /* 0x00990000ee0c783b */ /* 0x000f2e0000004200 */
[C---:B------:R-:W-:Y:S08]  /*4c10*/  HMMA.16816.F32 R92, R164.reuse, R96, RZ ;  /* 0x00000060a45c723c */ /* 0x040ff000000018ff */
[----:B------:R-:W-:Y:S08]  /*4c20*/  HMMA.16816.F32 R100, R164, R104, RZ ;  /* 0x00000068a464723c */ /* 0x000ff000000018ff */
[C---:B-----5:R-:W-:Y:S08]  /*4c30*/  HMMA.16816.F32 R116, R4.reuse, R8, R116 ;  /* 0x000000080474723c */ /* 0x060ff00000001874 */
[----:B------:R-:W-:Y:S01]  /*4c40*/  HMMA.16816.F32 R120, R4, R10, R120 ;  /* 0x0000000a0478723c */ /* 0x000fe20000001878 */
[----:B------:R-:W5:Y:S07]  /*4c50*/  LDSM.16.MT88.4 R8, [R239+0x9900] ;  /* 0x00990000ef08783b */ /* 0x000f6e0000004200 */
        /* <DEDUP_REMOVED lines=10> */
[C---:B-1----:R-:W-:Y:S08]  /*4d00*/  HMMA.16816.F32 R168, R164.reuse, R24, RZ ;  /* 0x00000018a4a8723c */ /* 0x042ff000000018ff */
[----:B------:R-:W-:Y:S01]  /*4d10*/  HMMA.16816.F32 R164, R164, R26, RZ ;  /* 0x0000001aa4a4723c */ /* 0x000fe200000018ff */
[----:B------:R-:W-:Y:S07]  /*4d20*/  LDSM.16.MT88.4 R24, [R239+0x1100] ;  /* 0x00110000ef18783b */ /* 0x000fee0000004200 */
[C---:B------:R-:W-:Y:S08]  /*4d30*/  HMMA.16816.F32 R92, R4.reuse, R20, R92 ;  /* 0x00000014045c723c */ /* 0x040ff0000000185c */
[C---:B------:R-:W-:Y:S01]  /*4d40*/  HMMA.16816.F32 R96, R4.reuse, R22, R96 ;  /* 0x000000160460723c */ /* 0x040fe20000001860 */
[----:B------:R-:W1:Y:S07]  /*4d50*/  LDSM.16.MT88.4 R20, [R238+0x6900] ;  /* 0x00690000ee14783b */ /* 0x000e6e0000004200 */
[C---:B------:R-:W-:Y:S08]  /*4d60*/  HMMA.16816.F32 R100, R4.reuse, R16, R100 ;  /* 0x000000100464723c */ /* 0x040ff00000001864 */
[C---:B------:R-:W-:Y:S01]  /*4d70*/  HMMA.16816.F32 R104, R4.reuse, R18, R104 ;  /* 0x000000120468723c */ /* 0x040fe20000001868 */
[----:B------:R-:W1:Y:S07]  /*4d80*/  LDSM.16.MT88.4 R16, [R242+0x9900] ;  /* 0x00990000f210783b */ /* 0x000e6e0000004200 */
[C---:B----4-:R-:W-:Y:S08]  /*4d90*/  HMMA.16816.F32 R168, R4.reuse, R12, R168 ;  /* 0x0000000c04a8723c */ /* 0x050ff000000018a8 */
[C---:B------:R-:W-:Y:S01]  /*4da0*/  HMMA.16816.F32 R164, R4.reuse, R14, R164 ;  /* 0x0000000e04a4723c */ /* 0x040fe200000018a4 */
[----:B------:R-:W4:Y:S07]  /*4db0*/  LDSM.16.MT88.4 R12, [R242+0x1100] ;  /* 0x00110000f20c783b */ /* 0x000f2e0000004200 */
[C---:B-----5:R-:W-:Y:S08]  /*4dc0*/  HMMA.16816.F32 R156, R4.reuse, R8, R156 ;  /* 0x00000008049c723c */ /* 0x060ff0000000189c */
[C---:B------:R-:W-:Y:S01]  /*4dd0*/  HMMA.16816.F32 R160, R4.reuse, R10, R160 ;  /* 0x0000000a04a0723c */ /* 0x040fe200000018a0 */
[----:B------:R-:W5:Y:S07]  /*4de0*/  LDSM.16.MT88.4 R8, [R240+0x1100] ;  /* 0x00110000f008783b */ /* 0x000f6e0000004200 */
[C---:B------:R-:W-:Y:S07]  /*4df0*/  HMMA.16816.F32 R124, R4.reuse, R192, R124 ;  /* 0x000000c0047c723c */ /* 0x040fee000000187c */
[--C-:B------:R-:W-:Y:S01]  /*4e00*/  FFMA.FTZ R193, R211, c[0x0][0x2d0], -R187.reuse ;  /* 0x0000b400d3c17a23 */ /* 0x100fe200000108bb */
[----:B------:R-:W-:Y:S01]  /*4e10*/  HMMA.16816.F32 R128, R4, R194, R128 ;  /* 0x000000c20480723c */ /* 0x000fe20000001880 */
[----:B------:R-:W-:-:S04]  /*4e20*/  FFMA.FTZ R192, R210, c[0x0][0x2d0], -R187 ;  /* 0x0000b400d2c07a23 */ /* 0x000fc800000108bb */
[----:B------:R-:W-:Y:S02]  /*4e30*/  MUFU.EX2 R193, R193 ;  /* 0x000000c100c17308 */ /* 0x000fe40000000800 */
[----:B------:R-:W-:Y:S01]  /*4e40*/  FFMA.FTZ R194, R212, c[0x0][0x2d0], -R187 ;  /* 0x0000b400d4c27a23 */ /* 0x000fe200000108bb */
[C---:B-1----:R-:W-:Y:S01]  /*4e50*/  HMMA.16816.F32 R132, R4.reuse, R20, R132 ;  /* 0x000000140484723c */ /* 0x042fe20000001884 */
[----:B------:R-:W-:Y:S02]  /*4e60*/  FFMA.FTZ R195, R209, c[0x0][0x2d0], -R181 ;  /* 0x0000b400d1c37a23 */ /* 0x000fe400000108b5 */
[----:B------:R-:W-:Y:S02]  /*4e70*/  FFMA.FTZ R187, R188, c[0x0][0x2d0], -R187 ;  /* 0x0000b400bcbb7a23 */ /* 0x000fe400000108bb */
[----:B------:R-:W1:Y:S01]  /*4e80*/  MUFU.EX2 R194, R194 ;  /* 0x000000c200c27308 */ /* 0x000e620000000800 */
[--C-:B------:R-:W-:Y:S02]  /*4e90*/  FFMA.FTZ R188, R196, c[0x0][0x2d0], -R181.reuse ;  /* 0x0000b400c4bc7a23 */ /* 0x100fe400000108b5 */
[----:B------:R-:W-:Y:S01]  /*4ea0*/  HMMA.16816.F32 R136, R4, R22, R136 ;  /* 0x000000160488723c */ /* 0x000fe20000001888 */
[----:B------:R-:W-:Y:S01]  /*4eb0*/  LDSM.16.MT88.4 R20, [R239+0x4100] ;  /* 0x00410000ef14783b */ /* 0x000fe20000004200 */
[----:B------:R-:W-:-:S03]  /*4ec0*/  FFMA.FTZ R181, R184, c[0x0][0x2d0], -R181 ;  /* 0x0000b400b8b57a23 */ /* 0x000fc600000108b5 */
[----:B------:R-:W1:Y:S03]  /*4ed0*/  MUFU.EX2 R192, R192 ;  /* 0x000000c000c07308 */ /* 0x000e660000000800 */
[C---:B------:R-:W-:Y:S05]  /*4ee0*/  HMMA.16816.F32 R140, R4.reuse, R16, R140 ;  /* 0x00000010048c723c */ /* 0x040fea000000188c */
[----:B------:R-:W1:Y:S03]  /*4ef0*/  MUFU.EX2 R195, R195 ;  /* 0x000000c300c37308 */ /* 0x000e660000000800 */
[----:B------:R-:W-:Y:S01]  /*4f00*/  HMMA.16816.F32 R144, R4, R18, R144 ;  /* 0x000000120490723c */ /* 0x000fe20000001890 */
[----:B------:R-:W1:Y:S04]  /*4f10*/  LDSM.16.MT88.4 R16, [R238+0x1100] ;  /* 0x00110000ee10783b */ /* 0x000e680000004200 */
[----:B------:R-:W-:Y:S02]  /*4f20*/  MUFU.EX2 R187, R187 ;  /* 0x000000bb00bb7308 */ /* 0x000fe40000000800 */
[----:B------:R-:W-:Y:S01]  /*4f30*/  F2FP.PACK_AB R4, R34, R38 ;  /* 0x000000262204723e */ /* 0x000fe200000000ff */
[----:B------:R-:W-:Y:S01]  /*4f40*/  FADD.FTZ R38, R38, R42 ;  /* 0x0000002a26267221 */ /* 0x000fe20000010000 */
[----:B--2---:R-:W-:-:S02]  /*4f50*/  F2FP.PACK_AB R6, R30, R33 ;  /* 0x000000211e06723e */ /* 0x004fc400000000ff */
[----:B---3--:R-:W-:Y:S01]  /*4f60*/  F2FP.PACK_AB R5, R32, R36 ;  /* 0x000000242005723e */ /* 0x008fe200000000ff */
[----:B------:R-:W-:Y:S01]  /*4f70*/  FADD.FTZ R36, R36, R40 ;  /* 0x0000002824247221 */ /* 0x000fe20000010000 */
[----:B------:R-:W-:Y:S01]  /*4f80*/  F2FP.PACK_AB R7, R3, R31 ;  /* 0x0000001f0307723e */ /* 0x000fe200000000ff */
[----:B------:R-:W2:Y:S01]  /*4f90*/  MUFU.EX2 R188, R188 ;  /* 0x000000bc00bc7308 */ /* 0x000ea20000000800 */
[----:B------:R-:W-:Y:S02]  /*4fa0*/  FADD.FTZ R38, R34, R38 ;  /* 0x0000002622267221 */ /* 0x000fe40000010000 */
[----:B------:R-:W-:Y:S02]  /*4fb0*/  FADD.FTZ R36, R32, R36 ;  /* 0x0000002420247221 */ /* 0x000fe40000010000 */
[----:B------:R-:W-:Y:S01]  /*4fc0*/  FADD.FTZ R33, R33, R38 ;  /* 0x0000002621217221 */ /* 0x000fe20000010000 */
[----:B----4-:R-:W-:Y:S01]  /*4fd0*/  HMMA.16816.F32 R176, R4, R12, R176 ;  /* 0x0000000c04b0723c */ /* 0x010fe200000018b0 */
[----:B------:R-:W-:Y:S01]  /*4fe0*/  FADD.FTZ R31, R31, R36 ;  /* 0x000000241f1f7221 */ /* 0x000fe20000010000 */
[----:B------:R-:W3:Y:S01]  /*4ff0*/  MUFU.EX2 R181, R181 ;  /* 0x000000b500b57308 */ /* 0x000ee20000000800 */
[----:B------:R-:W-:-:S02]  /*5000*/  FADD.FTZ R33, R30, R33 ;  /* 0x000000211e217221 */ /* 0x000fc40000010000 */
[----:B------:R-:W-:-:S03]  /*5010*/  FADD.FTZ R31, R3, R31 ;  /* 0x0000001f031f7221 */ /* 0x000fc60000010000 */
[C---:B------:R-:W-:Y:S01]  /*5020*/  HMMA.16816.F32 R172, R4.reuse, R14, R172 ;  /* 0x0000000e04ac723c */ /* 0x040fe200000018ac */
[----:B------:R-:W4:Y:S07]  /*5030*/  LDSM.16.MT88.4 R12, [R242+0x4100] ;  /* 0x00410000f20c783b */ /* 0x000f2e0000004200 */
[C---:B-----5:R-:W-:Y:S08]  /*5040*/  HMMA.16816.F32 R52, R4.reuse, R8, R52 ;  /* 0x000000080434723c */ /* 0x060ff00000001834 */
[C---:B------:R-:W-:Y:S01]  /*5050*/  HMMA.16816.F32 R56, R4.reuse, R10, R56 ;  /* 0x0000000a0438723c */ /* 0x040fe20000001838 */
[----:B------:R-:W5:Y:S07]  /*5060*/  LDSM.16.MT88.4 R8, [R240+0x4100] ;  /* 0x00410000f008783b */ /* 0x000f6e0000004200 */
[C---:B-1----:R-:W-:Y:S08]  /*5070*/  HMMA.16816.F32 R68, R4.reuse, R16, R68 ;  /* 0x000000100444723c */ /* 0x042ff00000001844 */
[C---:B------:R-:W-:Y:S01]  /*5080*/  HMMA.16816.F32 R72, R4.reuse, R18, R72 ;  /* 0x000000120448723c */ /* 0x040fe20000001848 */
[----:B------:R-:W-:Y:S07]  /*5090*/  LDSM.16.MT88.4 R16, [R238+0x4100] ;  /* 0x00410000ee10783b */ /* 0x000fee0000004200 */
[C---:B------:R-:W-:Y:S08]  /*50a0*/  HMMA.16816.F32 R60, R4.reuse, R24, R60 ;  /* 0x00000018043c723c */ /* 0x040ff0000000183c */
[C---:B----4-:R-:W-:Y:S08]  /*50b0*/  HMMA.16816.F32 R76, R4.reuse, R12, R76 ;  /* 0x0000000c044c723c */ /* 0x050ff0000000184c */
[C---:B------:R-:W-:Y:S01]  /*50c0*/  HMMA.16816.F32 R80, R4.reuse, R14, R80 ;  /* 0x0000000e0450723c */ /* 0x040fe20000001850 */
[----:B------:R-:W1:Y:S07]  /*50d0*/  LDSM.16.MT88.4 R12, [R242+0x7100] ;  /* 0x00710000f20c783b */ /* 0x000e6e0000004200 */
[C---:B-----5:R-:W-:Y:S08]  /*50e0*/  HMMA.16816.F32 R84, R4.reuse, R8, R84 ;  /* 0x000000080454723c */ /* 0x060ff00000001854 */
[C---:B------:R-:W-:Y:S01]  /*50f0*/  HMMA.16816.F32 R88, R4.reuse, R10, R88 ;  /* 0x0000000a0458723c */ /* 0x040fe20000001858 */
[----:B------:R-:W4:Y:S07]  /*5100*/  LDSM.16.MT88.4 R8, [R240+0x7100] ;  /* 0x00710000f008783b */ /* 0x000f2e0000004200 */
[C---:B------:R-:W-:Y:S01]  /*5110*/  HMMA.16816.F32 R64, R4.reuse, R26, R64 ;  /* 0x0000001a0440723c */ /* 0x040fe20000001840 */
[----:B------:R-:W5:Y:S07]  /*5120*/  LDSM.16.MT88.4 R24, [R239+0x7100] ;  /* 0x00710000ef18783b */ /* 0x000f6e0000004200 */
[C---:B------:R-:W-:Y:S08]  /*5130*/  HMMA.16816.F32 R92, R4.reuse, R20, R92 ;  /* 0x00000014045c723c */ /* 0x040ff0000000185c */
[C---:B------:R-:W-:Y:S01]  /*5140*/  HMMA.16816.F32 R96, R4.reuse, R22, R96 ;  /* 0x000000160460723c */ /* 0x040fe20000001860 */
[----:B------:R-:W-:Y:S07]  /*5150*/  LDSM.16.MT88.4 R20, [R238+0x7100] ;  /* 0x00710000ee14783b */ /* 0x000fee0000004200 */
[C---:B-1----:R-:W-:Y:S08]  /*5160*/  HMMA.16816.F32 R108, R4.reuse, R12, R108 ;  /* 0x0000000c046c723c */ /* 0x042ff0000000186c */
[C---:B------:R-:W-:Y:S01]  /*5170*/  HMMA.16816.F32 R112, R4.reuse, R14, R112 ;  /* 0x0000000e0470723c */ /* 0x040fe20000001870 */
[----:B------:R-:W1:Y:S07]  /*5180*/  LDSM.16.MT88.4 R12, [R240+0xa100] ;  /* 0x00a10000f00c783b */ /* 0x000e6e0000004200 */
[C---:B----4-:R-:W-:Y:S08]  /*5190*/  HMMA.16816.F32 R116, R4.reuse, R8, R116 ;  /* 0x000000080474723c */ /* 0x050ff00000001874 */
[C---:B------:R-:W-:Y:S01]  /*51a0*/  HMMA.16816.F32 R120, R4.reuse, R10, R120 ;  /* 0x0000000a0478723c */ /* 0x040fe20000001878 */
[----:B------:R-:W4:Y:S07]  /*51b0*/  LDSM.16.MT88.4 R8, [R239+0xa100] ;  /* 0x00a10000ef08783b */ /* 0x000f2e0000004200 */
[C---:B------:R-:W-:Y:S08]  /*51c0*/  HMMA.16816.F32 R100, R4.reuse, R16, R100 ;  /* 0x000000100464723c */ /* 0x040ff00000001864 */
[C---:B------:R-:W-:Y:S01]  /*51d0*/  HMMA.16816.F32 R104, R4.reuse, R18, R104 ;  /* 0x000000120468723c */ /* 0x040fe20000001868 */
[----:B------:R-:W2:Y:S07]  /*51e0*/  LDSM.16.MT88.4 R16, [R242+0xa100] ;  /* 0x00a10000f210783b */ /* 0x000eae0000004200 */
[C---:B-----5:R-:W-:Y:S08]  /*51f0*/  HMMA.16816.F32 R124, R4.reuse, R24, R124 ;  /* 0x00000018047c723c */ /* 0x060ff0000000187c */
[C---:B-1----:R-:W-:Y:S08]  /*5200*/  HMMA.16816.F32 R148, R4.reuse, R12, R148 ;  /* 0x0000000c0494723c */ /* 0x042ff00000001894 */
[C---:B------:R-:W-:Y:S01]  /*5210*/  HMMA.16816.F32 R152, R4.reuse, R14, R152 ;  /* 0x0000000e0498723c */ /* 0x040fe20000001898 */
[----:B------:R-:W1:Y:S07]  /*5220*/  LDSM.16.MT88.4 R12, [R238+0xa100] ;  /* 0x00a10000ee0c783b */ /* 0x000e6e0000004200 */
[C---:B----4-:R-:W-:Y:S08]  /*5230*/  HMMA.16816.F32 R156, R4.reuse, R8, R156 ;  /* 0x00000008049c723c */ /* 0x050ff0000000189c */
[C---:B------:R-:W-:Y:S01]  /*5240*/  HMMA.16816.F32 R160, R4.reuse, R10, R160 ;  /* 0x0000000a04a0723c */ /* 0x040fe200000018a0 */
[----:B------:R-:W4:Y:S07]  /*5250*/  LDSM.16.MT88.4 R8, [R239+0x1900] ;  /* 0x00190000ef08783b */ /* 0x000f2e0000004200 */
[C---:B------:R-:W-:Y:S01]  /*5260*/  HMMA.16816.F32 R128, R4.reuse, R26, R128 ;  /* 0x0000001a0480723c */ /* 0x040fe20000001880 */
[----:B------:R-:W-:Y:S07]  /*5270*/  LDSM.16.MT88.4 R24, [R238+0x4900] ;  /* 0x00490000ee18783b */ /* 0x000fee0000004200 */
[C---:B------:R-:W-:Y:S08]  /*5280*/  HMMA.16816.F32 R132, R4.reuse, R20, R132 ;  /* 0x000000140484723c */ /* 0x040ff00000001884 */
[C---:B------:R-:W-:Y:S01]  /*5290*/  HMMA.16816.F32 R136, R4.reuse, R22, R136 ;  /* 0x000000160488723c */ /* 0x040fe20000001888 */
[----:B------:R-:W-:Y:S07]  /*52a0*/  LDSM.16.MT88.4 R20, [R238+0x1900] ;  /* 0x00190000ee14783b */ /* 0x000fee0000004200 */
[C---:B--2---:R-:W-:Y:S08]  /*52b0*/  HMMA.16816.F32 R140, R4.reuse, R16, R140 ;  /* 0x00000010048c723c */ /* 0x044ff0000000188c */
[C---:B------:R-:W-:Y:S01]  /*52c0*/  HMMA.16816.F32 R144, R4.reuse, R18, R144 ;  /* 0x000000120490723c */ /* 0x040fe20000001890 */
[----:B------:R-:W2:Y:S07]  /*52d0*/  LDSM.16.MT88.4 R16, [R242+0x1900] ;  /* 0x00190000f210783b */ /* 0x000eae0000004200 */
[C---:B-1----:R-:W-:Y:S08]  /*52e0*/  HMMA.16816.F32 R168, R4.reuse, R12, R168 ;  /* 0x0000000c04a8723c */ /* 0x042ff000000018a8 */
[----:B------:R-:W-:Y:S01]  /*52f0*/  HMMA.16816.F32 R164, R4, R14, R164 ;  /* 0x0000000e04a4723c */ /* 0x000fe200000018a4 */
[----:B------:R-:W1:Y:S06]  /*5300*/  LDSM.16.MT88.4 R12, [R240+0x1900] ;  /* 0x00190000f00c783b */ /* 0x000e6c0000004200 */
[----:B------:R-:W-:Y:S01]  /*5310*/  F2FP.PACK_AB R4, R194, R197 ;  /* 0x000000c5c204723e */ /* 0x000fe200000000ff */
[----:B------:R-:W-:Y:S01]  /*5320*/  FADD.FTZ R197, R197, R33 ;  /* 0x00000021c5c57221 */ /* 0x000fe20000010000 */
[----:B------:R-:W-:-:S02]  /*5330*/  F2FP.PACK_AB R6, R192, R193 ;  /* 0x000000c1c006723e */ /* 0x000fc400000000ff */
[----:B------:R-:W-:Y:S01]  /*5340*/  F2FP.PACK_AB R5, R198, R195 ;  /* 0x000000c3c605723e */ /* 0x000fe200000000ff */
[----:B------:R-:W-:Y:S01]  /*5350*/  FADD.FTZ R195, R195, R31 ;  /* 0x0000001fc3c37221 */ /* 0x000fe20000010000 */
[----:B------:R-:W-:Y:S01]  /*5360*/  F2FP.PACK_AB R7, R199, R200 ;  /* 0x000000c8c707723e */ /* 0x000fe200000000ff */
[----:B------:R-:W-:Y:S02]  /*5370*/  FADD.FTZ R197, R194, R197 ;  /* 0x000000c5c2c57221 */ /* 0x000fe40000010000 */
[----:B------:R-:W-:Y:S02]  /*5380*/  FADD.FTZ R195, R198, R195 ;  /* 0x000000c3c6c37221 */ /* 0x000fe40000010000 */
[----:B------:R-:W-:Y:S02]  /*5390*/  FADD.FTZ R193, R193, R197 ;  /* 0x000000c5c1c17221 */ /* 0x000fe40000010000 */
[----:B----4-:R-:W-:Y:S01]  /*53a0*/  HMMA.16816.F32 R60, R4, R8, R60 ;  /* 0x00000008043c723c */ /* 0x010fe2000000183c */
[----:B------:R-:W-:-:S02]  /*53b0*/  FADD.FTZ R200, R200, R195 ;  /* 0x000000c3c8c87221 */ /* 0x000fc40000010000 */
[----:B------:R-:W-:Y:S02]  /*53c0*/  FADD.FTZ R193, R192, R193 ;  /* 0x000000c1c0c17221 */ /* 0x000fe40000010000 */
[----:B------:R-:W-:-:S03]  /*53d0*/  FADD.FTZ R200, R199, R200 ;  /* 0x000000c8c7c87221 */ /* 0x000fc60000010000 */
[C---:B------:R-:W-:Y:S01]  /*53e0*/  HMMA.16816.F32 R64, R4.reuse, R10, R64 ;  /* 0x0000000a0440723c */ /* 0x040fe20000001840 */
[----:B------:R-:W4:Y:S07]  /*53f0*/  LDSM.16.MT88.4 R8, [R239+0x4900] ;  /* 0x00490000ef08783b */ /* 0x000f2e0000004200 */
[C---:B--2---:R-:W-:Y:S08]  /*5400*/  HMMA.16816.F32 R176, R4.reuse, R16, R176 ;  /* 0x0000001004b0723c */ /* 0x044ff000000018b0 */
[C---:B------:R-:W-:Y:S01]  /*5410*/  HMMA.16816.F32 R172, R4.reuse, R18, R172 ;  /* 0x0000001204ac723c */ /* 0x040fe200000018ac */
[----:B------:R-:W2:Y:S07]  /*5420*/  LDSM.16.MT88.4 R16, [R242+0x4900] ;  /* 0x00490000f210783b */ /* 0x000eae0000004200 */
[C---:B-1----:R-:W-:Y:S08]  /*5430*/  HMMA.16816.F32 R52, R4.reuse, R12, R52 ;  /* 0x0000000c0434723c */ /* 0x042ff00000001834 */
[C---:B------:R-:W-:Y:S01]  /*5440*/  HMMA.16816.F32 R56, R4.reuse, R14, R56 ;  /* 0x0000000e0438723c */ /* 0x040fe20000001838 */
[----:B------:R-:W1:Y:S07]  /*5450*/  LDSM.16.MT88.4 R12, [R240+0x4900] ;  /* 0x00490000f00c783b */ /* 0x000e6e0000004200 */
[C---:B------:R-:W-:Y:S08]  /*5460*/  HMMA.16816.F32 R68, R4.reuse, R20, R68 ;  /* 0x000000140444723c */ /* 0x040ff00000001844 */
[C---:B----4-:R-:W-:Y:S08]  /*5470*/  HMMA.16816.F32 R92, R4.reuse, R8, R92 ;  /* 0x00000008045c723c */ /* 0x050ff0000000185c */
[C---:B------:R-:W-:Y:S01]  /*5480*/  HMMA.16816.F32 R96, R4.reuse, R10, R96 ;  /* 0x0000000a0460723c */ /* 0x040fe20000001860 */
[----:B------:R-:W4:Y:S07]  /*5490*/  LDSM.16.MT88.4 R8, [R238+0x7900] ;  /* 0x00790000ee08783b */ /* 0x000f2e0000004200 */
[C---:B------:R-:W-:Y:S01]  /*54a0*/  HMMA.16816.F32 R72, R4.reuse, R22, R72 ;  /* 0x000000160448723c */ /* 0x040fe20000001848 */
[----:B------:R-:W5:Y:S07]  /*54b0*/  LDSM.16.MT88.4 R20, [R242+0x7900] ;  /* 0x00790000f214783b */ /* 0x000f6e0000004200 */
[C---:B--2---:R-:W-:Y:S08]  /*54c0*/  HMMA.16816.F32 R76, R4.reuse, R16, R76 ;  /* 0x00000010044c723c */ /* 0x044ff0000000184c */
[C---:B------:R-:W-:Y:S01]  /*54d0*/  HMMA.16816.F32 R80, R4.reuse, R18, R80 ;  /* 0x000000120450723c */ /* 0x040fe20000001850 */
[----:B------:R-:W2:Y:S07]  /*54e0*/  LDSM.16.MT88.4 R16, [R240+0x7900] ;  /* 0x00790000f010783b */ /* 0x000eae0000004200 */
[C---:B-1----:R-:W-:Y:S08]  /*54f0*/  HMMA.16816.F32 R84, R4.reuse, R12, R84 ;  /* 0x0000000c0454723c */ /* 0x042ff00000001854 */
        /* <DEDUP_REMOVED lines=19> */
[----:B------:R-:W-:Y:S07]  /*5630*/  LDSM.16.MT88.4 R24, [R240+0x2100] ;  /* 0x00210000f018783b */ /* 0x000fee0000004200 */
[C---:B-----5:R-:W-:Y:S08]  /*5640*/  HMMA.16816.F32 R140, R4.reuse, R20, R140 ;  /* 0x00000014048c723c */ /* 0x060ff0000000188c */
        /* <DEDUP_REMOVED lines=20> */
[----:B------:R-:W-:Y:S02]  /*5790*/  FADD.FTZ R202, R201, R202 ;  /* 0x000000cac9ca7221 */ /* 0x000fe40000010000 */
[----:B------:R-:W-:Y:S01]  /*57a0*/  FADD.FTZ R206, R191, R206 ;  /* 0x000000cebfce7221 */ /* 0x000fe20000010000 */
[----:B------:R-:W-:Y:S01]  /*57b0*/  HMMA.16816.F32 R172, R4, R10, R172 ;  /* 0x0000000a04ac723c */ /* 0x000fe200000018ac */
[----:B------:R-:W4:Y:S01]  /*57c0*/  LDSM.16.MT88.4 R8, [R242+0x5100] ;  /* 0x00510000f208783b */ /* 0x000f220000004200 */
[----:B------:R-:W-:Y:S02]  /*57d0*/  FADD.FTZ R202, R188, R202 ;  /* 0x000000cabcca7221 */ /* 0x000fe40000010000 */
[----:B------:R-:W-:Y:S02]  /*57e0*/  FADD.FTZ R206, R190, R206 ;  /* 0x000000cebece7221 */ /* 0x000fe40000010000 */
[----:B------:R-:W-:-:S02]  /*57f0*/  FADD.FTZ R202, R186, R202 ;  /* 0x000000cabaca7221 */ /* 0x000fc40000010000 */
[----:B--2---:R-:W-:Y:S01]  /*5800*/  HMMA.16816.F32 R60, R4, R16, R60 ;  /* 0x00000010043c723c */ /* 0x004fe2000000183c */
[----:B------:R-:W-:Y:S02]  /*5810*/  FADD.FTZ R206, R189, R206 ;  /* 0x000000cebdce7221 */ /* 0x000fe40000010000 */
[----:B------:R-:W-:-:S04]  /*5820*/  FADD.FTZ R202, R185, R202 ;  /* 0x000000cab9ca7221 */ /* 0x000fc80000010000 */
[----:B---3--:R-:W-:Y:S01]  /*5830*/  FADD.FTZ R3, R181, R202 ;  /* 0x000000cab5037221 */ /* 0x008fe20000010000 */
[C---:B------:R-:W-:Y:S01]  /*5840*/  HMMA.16816.F32 R64, R4.reuse, R18, R64 ;  /* 0x000000120440723c */ /* 0x040fe20000001840 */
[----:B------:R-:W2:Y:S04]  /*5850*/  LDSM.16.MT88.4 R16, [R239+0x5100] ;  /* 0x00510000ef10783b */ /* 0x000ea80000004200 */
[----:B------:R-:W-:Y:S03]  /*5860*/  STL [R1+0x58], R3 ;  /* 0x0000580301007387 */ /* 0x000fe60000100800 */
[C---:B-1----:R-:W-:Y:S08]  /*5870*/  HMMA.16816.F32 R68, R4.reuse, R12, R68 ;  /* 0x0000000c0444723c */ /* 0x042ff00000001844 */
[C---:B------:R-:W-:Y:S01]  /*5880*/  HMMA.16816.F32 R72, R4.reuse, R14, R72 ;  /* 0x0000000e0448723c */ /* 0x040fe20000001848 */
[----:B------:R-:W-:Y:S07]  /*5890*/  LDSM.16.MT88.4 R12, [R238+0x5100] ;  /* 0x00510000ee0c783b */ /* 0x000fee0000004200 */
[C---:B------:R-:W-:Y:S08]  /*58a0*/  HMMA.16816.F32 R84, R4.reuse, R20, R84 ;  /* 0x000000140454723c */ /* 0x040ff00000001854 */
[C---:B----4-:R-:W-:Y:S08]  /*58b0*/  HMMA.16816.F32 R76, R4.reuse, R8, R76 ;  /* 0x00000008044c723c */ /* 0x050ff0000000184c */
[C---:B------:R-:W-:Y:S01]  /*58c0*/  HMMA.16816.F32 R80, R4.reuse, R10, R80 ;  /* 0x0000000a0450723c */ /* 0x040fe20000001850 */
[----:B------:R-:W1:Y:S07]  /*58d0*/  LDSM.16.MT88.4 R8, [R242+0x8100] ;  /* 0x00810000f208783b */ /* 0x000e6e0000004200 */
[C---:B------:R-:W-:Y:S01]  /*58e0*/  HMMA.16816.F32 R88, R4.reuse, R22, R88 ;  /* 0x000000160458723c */ /* 0x040fe20000001858 */
[----:B------:R-:W3:Y:S07]  /*58f0*/  LDSM.16.MT88.4 R20, [R239+0x8100] ;  /* 0x00810000ef14783b */ /* 0x000eee0000004200 */
[C---:B--2---:R-:W-:Y:S08]  /*5900*/  HMMA.16816.F32 R92, R4.reuse, R16, R92 ;  /* 0x00000010045c723c */ /* 0x044ff0000000185c */
[C---:B------:R-:W-:Y:S01]  /*5910*/  HMMA.16816.F32 R96, R4.reuse, R18, R96 ;  /* 0x000000120460723c */ /* 0x040fe20000001860 */
[----:B------:R-:W2:Y:S07]  /*5920*/  LDSM.16.MT88.4 R16, [R238+0x8100] ;  /* 0x00810000ee10783b */ /* 0x000eae0000004200 */
[C---:B------:R-:W-:Y:S08]  /*5930*/  HMMA.16816.F32 R52, R4.reuse, R24, R52 ;  /* 0x000000180434723c */ /* 0x040ff00000001834 */
[C---:B------:R-:W-:Y:S01]  /*5940*/  HMMA.16816.F32 R56, R4.reuse, R26, R56 ;  /* 0x0000001a0438723c */ /* 0x040fe20000001838 */
[----:B------:R-:W-:Y:S07]  /*5950*/  LDSM.16.MT88.4 R24, [R240+0x8100] ;  /* 0x00810000f018783b */ /* 0x000fee0000004200 */
[C---:B-1----:R-:W-:Y:S08]  /*5960*/  HMMA.16816.F32 R108, R4.reuse, R8, R108 ;  /* 0x00000008046c723c */ /* 0x042ff0000000186c */
[C---:B------:R-:W-:Y:S01]  /*5970*/  HMMA.16816.F32 R112, R4.reuse, R10, R112 ;  /* 0x0000000a0470723c */ /* 0x040fe20000001870 */
[----:B------:R-:W1:Y:S07]  /*5980*/  LDSM.16.MT88.4 R8, [R240+0xb100] ;  /* 0x00b10000f008783b */ /* 0x000e6e0000004200 */
[C---:B------:R-:W-:Y:S08]  /*5990*/  HMMA.16816.F32 R100, R4.reuse, R12, R100 ;  /* 0x0000000c0464723c */ /* 0x040ff00000001864 */
[C---:B------:R-:W-:Y:S01]  /*59a0*/  HMMA.16816.F32 R104, R4.reuse, R14, R104 ;  /* 0x0000000e0468723c */ /* 0x040fe20000001868 */
[----:B------:R-:W4:Y:S07]  /*59b0*/  LDSM.16.MT88.4 R12, [R242+0xb100] ;  /* 0x00b10000f20c783b */ /* 0x000f2e0000004200 */
[C---:B---3--:R-:W-:Y:S08]  /*59c0*/  HMMA.16816.F32 R124, R4.reuse, R20, R124 ;  /* 0x00000014047c723c */ /* 0x048ff0000000187c */
[C---:B------:R-:W-:Y:S01]  /*59d0*/  HMMA.16816.F32 R128, R4.reuse, R22, R128 ;  /* 0x000000160480723c */ /* 0x040fe20000001880 */
[----:B------:R-:W3:Y:S07]  /*59e0*/  LDSM.16.MT88.4 R20, [R239+0xb100] ;  /* 0x00b10000ef14783b */ /* 0x000eee0000004200 */
[C---:B--2---:R-:W-:Y:S08]  /*59f0*/  HMMA.16816.F32 R132, R4.reuse, R16, R132 ;  /* 0x000000100484723c */ /* 0x044ff00000001884 */
[C---:B------:R-:W-:Y:S01]  /*5a00*/  HMMA.16816.F32 R136, R4.reuse, R18, R136 ;  /* 0x000000120488723c */ /* 0x040fe20000001888 */
[----:B------:R-:W2:Y:S07]  /*5a10*/  LDSM.16.MT88.4 R16, [R238+0xb100] ;  /* 0x00b10000ee10783b */ /* 0x000eae0000004200 */
[C---:B-1----:R-:W-:Y:S08]  /*5a20*/  HMMA.16816.F32 R148, R4.reuse, R8, R148 ;  /* 0x000000080494723c */ /* 0x042ff00000001894 */
[C---:B------:R-:W-:Y:S01]  /*5a30*/  HMMA.16816.F32 R152, R4.reuse, R10, R152 ;  /* 0x0000000a0498723c */ /* 0x040fe20000001898 */
[----:B------:R-:W1:Y:S07]  /*5a40*/  LDSM.16.MT88.4 R8, [R240+0x2900] ;  /* 0x00290000f008783b */ /* 0x000e6e0000004200 */
[C---:B------:R-:W-:Y:S08]  /*5a50*/  HMMA.16816.F32 R116, R4.reuse, R24, R116 ;  /* 0x000000180474723c */ /* 0x040ff00000001874 */
[C---:B------:R-:W-:Y:S01]  /*5a60*/  HMMA.16816.F32 R120, R4.reuse, R26, R120 ;  /* 0x0000001a0478723c */ /* 0x040fe20000001878 */
[----:B------:R-:W-:Y:S07]  /*5a70*/  LDSM.16.MT88.4 R24, [R239+0x2900] ;  /* 0x00290000ef18783b */ /* 0x000fee0000004200 */
[C---:B----4-:R-:W-:Y:S08]  /*5a80*/  HMMA.16816.F32 R140, R4.reuse, R12, R140 ;  /* 0x0000000c048c723c */ /* 0x050ff0000000188c */
[C---:B------:R-:W-:Y:S01]  /*5a90*/  HMMA.16816.F32 R144, R4.reuse, R14, R144 ;  /* 0x0000000e0490723c */ /* 0x040fe20000001890 */
[----:B------:R-:W4:Y:S07]  /*5aa0*/  LDSM.16.MT88.4 R12, [R242+0x2900] ;  /* 0x00290000f20c783b */ /* 0x000f2e0000004200 */
[C---:B---3--:R-:W-:Y:S08]  /*5ab0*/  HMMA.16816.F32 R156, R4.reuse, R20, R156 ;  /* 0x00000014049c723c */ /* 0x048ff0000000189c */
[C---:B------:R-:W-:Y:S01]  /*5ac0*/  HMMA.16816.F32 R160, R4.reuse, R22, R160 ;  /* 0x0000001604a0723c */ /* 0x040fe200000018a0 */
[----:B------:R-:W-:Y:S07]  /*5ad0*/  LDSM.16.MT88.4 R20, [R238+0x2900] ;  /* 0x00290000ee14783b */ /* 0x000fee0000004200 */
[C---:B--2---:R-:W-:Y:S08]  /*5ae0*/  HMMA.16816.F32 R168, R4.reuse, R16, R168 ;  /* 0x0000001004a8723c */ /* 0x044ff000000018a8 */
[----:B------:R-:W-:Y:S01]  /*5af0*/  HMMA.16816.F32 R164, R4, R18, R164 ;  /* 0x0000001204a4723c */ /* 0x000fe200000018a4 */
[----:B------:R-:W2:Y:S06]  /*5b00*/  LDSM.16.MT88.4 R16, [R242+0x5900] ;  /* 0x00590000f210783b */ /* 0x000eac0000004200 */
[----:B------:R-:W-:-:S02]  /*5b10*/  F2FP.PACK_AB R4, R190, R191 ;  /* 0x000000bfbe04723e */ /* 0x000fc400000000ff */
[----:B------:R-:W-:Y:S02]  /*5b20*/  F2FP.PACK_AB R6, R187, R189 ;  /* 0x000000bdbb06723e */ /* 0x000fe400000000ff */
[----:B------:R-:W-:Y:S02]  /*5b30*/  F2FP.PACK_AB R5, R186, R188 ;  /* 0x000000bcba05723e */ /* 0x000fe400000000ff */
[----:B------:R-:W-:-:S07]  /*5b40*/  F2FP.PACK_AB R7, R181, R185 ;  /* 0x000000b9b507723e */ /* 0x000fce00000000ff */
[C---:B-1----:R-:W-:Y:S08]  /*5b50*/  HMMA.16816.F32 R52, R4.reuse, R8, R52 ;  /* 0x000000080434723c */ /* 0x042ff00000001834 */
[C---:B------:R-:W-:Y:S01]  /*5b60*/  HMMA.16816.F32 R56, R4.reuse, R10, R56 ;  /* 0x0000000a0438723c */ /* 0x040fe20000001838 */
[----:B------:R-:W1:Y:S07]  /*5b70*/  LDSM.16.MT88.4 R8, [R240+0x5900] ;  /* 0x00590000f008783b */ /* 0x000e6e0000004200 */
[C---:B----4-:R-:W-:Y:S08]  /*5b80*/  HMMA.16816.F32 R176, R4.reuse, R12, R176 ;  /* 0x0000000c04b0723c */ /* 0x050ff000000018b0 */
[C---:B------:R-:W-:Y:S01]  /*5b90*/  HMMA.16816.F32 R172, R4.reuse, R14, R172 ;  /* 0x0000000e04ac723c */ /* 0x040fe200000018ac */
[----:B------:R-:W3:Y:S07]  /*5ba0*/  LDSM.16.MT88.4 R12, [R239+0x5900] ;  /* 0x00590000ef0c783b */ /* 0x000eee0000004200 */
[C---:B--2---:R-:W-:Y:S08]  /*5bb0*/  HMMA.16816.F32 R76, R4.reuse, R16, R76 ;  /* 0x00000010044c723c */ /* 0x044ff0000000184c */
[C---:B------:R-:W-:Y:S01]  /*5bc0*/  HMMA.16816.F32 R80, R4.reuse, R18, R80 ;  /* 0x000000120450723c */ /* 0x040fe20000001850 */
[----:B------:R-:W-:Y:S07]  /*5bd0*/  LDSM.16.MT88.4 R16, [R240+0x8900] ;  /* 0x00890000f010783b */ /* 0x000fee0000004200 */
[C---:B------:R-:W-:Y:S08]  /*5be0*/  HMMA.16816.F32 R60, R4.reuse, R24, R60 ;  /* 0x00000018043c723c */ /* 0x040ff0000000183c */
[C---:B-1----:R-:W-:Y:S08]  /*5bf0*/  HMMA.16816.F32 R84, R4.reuse, R8, R84 ;  /* 0x000000080454723c */ /* 0x042ff00000001854 */
[C---:B------:R-:W-:Y:S01]  /*5c00*/  HMMA.16816.F32 R88, R4.reuse, R10, R88 ;  /* 0x0000000a0458723c */ /* 0x040fe20000001858 */
[----:B------:R-:W1:Y:S07]  /*5c10*/  LDSM.16.MT88.4 R8, [R239+0x8900] ;  /* 0x00890000ef08783b */ /* 0x000e6e0000004200 */
[C---:B---3--:R-:W-:Y:S08]  /*5c20*/  HMMA.16816.F32 R92, R4.reuse, R12, R92 ;  /* 0x0000000c045c723c */ /* 0x048ff0000000185c */
[C---:B------:R-:W-:Y:S01]  /*5c30*/  HMMA.16816.F32 R96, R4.reuse, R14, R96 ;  /* 0x0000000e0460723c */ /* 0x040fe20000001860 */
[----:B------:R-:W2:Y:S07]  /*5c40*/  LDSM.16.MT88.4 R12, [R238+0x8900] ;  /* 0x00890000ee0c783b */ /* 0x000eae0000004200 */
[C---:B------:R-:W-:Y:S01]  /*5c50*/  HMMA.16816.F32 R64, R4.reuse, R26, R64 ;  /* 0x0000001a0440723c */ /* 0x040fe20000001840 */
[----:B------:R-:W3:Y:S07]  /*5c60*/  LDSM.16.MT88.4 R24, [R238+0x5900] ;  /* 0x00590000ee18783b */ /* 0x000eee0000004200 */
        /* <DEDUP_REMOVED lines=9> */
[C---:B--2---:R-:W-:Y:S08]  /*5d00*/  HMMA.16816.F32 R132, R4.reuse, R12, R132 ;  /* 0x0000000c0484723c */ /* 0x044ff00000001884 */
[C---:B------:R-:W-:Y:S01]  /*5d10*/  HMMA.16816.F32 R136, R4.reuse, R14, R136 ;  /* 0x0000000e0488723c */ /* 0x040fe20000001888 */
[----:B------:R-:W2:Y:S07]  /*5d20*/  LDSM.16.MT88.4 R12, [R239+0xb900] ;  /* 0x00b90000ef0c783b */ /* 0x000eae0000004200 */
[C---:B---3--:R-:W-:Y:S08]  /*5d30*/  HMMA.16816.F32 R100, R4.reuse, R24, R100 ;  /* 0x000000180464723c */ /* 0x048ff00000001864 */
[C---:B-1----:R-:W-:Y:S08]  /*5d40*/  HMMA.16816.F32 R140, R4.reuse, R8, R140 ;  /* 0x00000008048c723c */ /* 0x042ff0000000188c */
[C---:B------:R-:W-:Y:S01]  /*5d50*/  HMMA.16816.F32 R144, R4.reuse, R10, R144 ;  /* 0x0000000a0490723c */ /* 0x040fe20000001890 */
[----:B------:R-:W1:Y:S07]  /*5d60*/  LDSM.16.MT88.4 R8, [R238+0xb900] ;  /* 0x00b90000ee08783b */ /* 0x000e6e0000004200 */
[C---:B------:R-:W-:Y:S08]  /*5d70*/  HMMA.16816.F32 R104, R4.reuse, R26, R104 ;  /* 0x0000001a0468723c */ /* 0x040ff00000001868 */
[C---:B------:R-:W-:Y:S08]  /*5d80*/  HMMA.16816.F32 R108, R4.reuse, R20, R108 ;  /* 0x00000014046c723c */ /* 0x040ff0000000186c */
[C---:B------:R-:W-:Y:S08]  /*5d90*/  HMMA.16816.F32 R112, R4.reuse, R22, R112 ;  /* 0x000000160470723c */ /* 0x040ff00000001870 */
[C---:B----4-:R-:W-:Y:S08]  /*5da0*/  HMMA.16816.F32 R148, R4.reuse, R16, R148 ;  /* 0x000000100494723c */ /* 0x050ff00000001894 */
[C---:B------:R-:W-:Y:S08]  /*5db0*/  HMMA.16816.F32 R152, R4.reuse, R18, R152 ;  /* 0x000000120498723c */ /* 0x040ff00000001898 */
[C---:B--2---:R-:W-:Y:S08]  /*5dc0*/  HMMA.16816.F32 R156, R4.reuse, R12, R156 ;  /* 0x0000000c049c723c */ /* 0x044ff0000000189c */
[C---:B------:R-:W-:Y:S08]  /*5dd0*/  HMMA.16816.F32 R160, R4.reuse, R14, R160 ;  /* 0x0000000e04a0723c */ /* 0x040ff000000018a0 */
[C---:B-1----:R-:W-:Y:S08]  /*5de0*/  HMMA.16816.F32 R168, R4.reuse, R8, R168 ;  /* 0x0000000804a8723c */ /* 0x042ff000000018a8 */
[----:B------:R-:W-:Y:S07]  /*5df0*/  HMMA.16816.F32 R164, R4, R10, R164 ;  /* 0x0000000a04a4723c */ /* 0x000fee00000018a4 */
[----:B------:R-:W-:-:S05]  /*5e00*/  FADD.FTZ R4, R187, R206 ;  /* 0x000000cebb047221 */ /* 0x000fca0000010000 */
[----:B------:R1:W-:Y:S01]  /*5e10*/  STL [R1+0x5c], R4 ;  /* 0x00005c0401007387 */ /* 0x0003e20000100800 */
[----:B------:R-:W-:Y:S05]  /*5e20*/  @P0 BRA `(.L_x_771) ;  /* 0x00004b0000000947 */ /* 0x000fea0003800000 */
[----:B------:R-:W-:Y:S01]  /*5e30*/  IADD3 R213, R215, 0xc0, RZ ;  /* 0x000000c0d7d57810 */ /* 0x000fe20007ffe0ff */
[----:B------:R-:W-:Y:S01]  /*5e40*/  IMAD.MOV.U32 R3, RZ, RZ, R0 ;  /* 0x000000ffff037224 */ /* 0x000fe200078e0000 */
[----:B------:R-:W-:Y:S01]  /*5e50*/  SHF.R.S32.HI R5, RZ, 0x1f, R29 ;  /* 0x0000001fff057819 */ /* 0x000fe2000001141d */
[----:B------:R-:W-:Y:S01]  /*5e60*/  IMAD.MOV.U32 R180, RZ, RZ, R2 ;  /* 0x000000ffffb47224 */ /* 0x000fe200078e0002 */
[----:B-1----:R-:W-:Y:S01]  /*5e70*/  SHF.R.S32.HI R4, RZ, 0x1f, R28 ;  /* 0x0000001fff047819 */ /* 0x002fe2000001141c */
[----:B------:R-:W-:Y:S01]  /*5e80*/  UIADD3 UR9, UR9, -0x2, URZ ;  /* 0xfffffffe09097890 */ /* 0x000fe2000fffe03f */
[----:B------:R-:W-:Y:S02]  /*5e90*/  SHF.R.S32.HI R6, RZ, 0x1f, R213 ;  /* 0x0000001fff067819 */ /* 0x000fe400000114d5 */
[----:B------:R-:W-:Y:S02]  /*5ea0*/  LEA.HI R5, R5, R29, RZ, 0x3 ;  /* 0x0000001d05057211 */ /* 0x000fe400078f18ff */
[----:B------:R-:W-:-:S02]  /*5eb0*/  LEA.HI R4, R4, R28, RZ, 0x3 ;  /* 0x0000001c04047211 */ /* 0x000fc400078f18ff */
[----:B------:R-:W-:Y:S02]  /*5ec0*/  LEA.HI R6, R6, R213, RZ, 0x3 ;  /* 0x000000d506067211 */ /* 0x000fe400078f18ff */
[----:B------:R-:W-:Y:S02]  /*5ed0*/  LOP3.LUT R5, R5, 0xfffffff8, RZ, 0xc0, !PT ;  /* 0xfffffff805057812 */ /* 0x000fe400078ec0ff */
[----:B------:R-:W-:Y:S02]  /*5ee0*/  LOP3.LUT R4, R4, 0xfffffff8, RZ, 0xc0, !PT ;  /* 0xfffffff804047812 */ /* 0x000fe400078ec0ff */
[----:B------:R-:W-:Y:S02]  /*5ef0*/  LOP3.LUT R0, R6, 0xfffffff8, RZ, 0xc0, !PT ;  /* 0xfffffff806007812 */ /* 0x000fe400078ec0ff */
[----:B------:R-:W-:Y:S02]  /*5f00*/  SHF.R.S32.HI R7, RZ, 0x1f, R5 ;  /* 0x0000001fff077819 */ /* 0x000fe40000011405 */
[----:B------:R-:W-:-:S02]  /*5f10*/  SHF.R.S32.HI R6, RZ, 0x1f, R4 ;  /* 0x0000001fff067819 */ /* 0x000fc40000011404 */
[----:B------:R-:W-:Y:S02]  /*5f20*/  SHF.R.S32.HI R2, RZ, 0x1f, R0 ;  /* 0x0000001fff027819 */ /* 0x000fe40000011400 */
[C---:B------:R-:W-:Y:S01]  /*5f30*/  SHF.L.U64.HI R8, R5.reuse, 0x1, R7 ;  /* 0x0000000105087819 */ /* 0x040fe20000010207 */
[----:B------:R-:W-:Y:S01]  /*5f40*/  IMAD.SHL.U32 R7, R5, 0x2, RZ ;  /* 0x0000000205077824 */ /* 0x000fe200078e00ff */
[C---:B------:R-:W-:Y:S01]  /*5f50*/  SHF.L.U64.HI R5, R4.reuse, 0x1, R6 ;  /* 0x0000000104057819 */ /* 0x040fe20000010206 */
[----:B------:R-:W-:Y:S01]  /*5f60*/  IMAD.SHL.U32 R4, R4, 0x2, RZ ;  /* 0x0000000204047824 */ /* 0x000fe200078e00ff */
[----:B------:R-:W-:Y:S01]  /*5f70*/  SEL R6, RZ, 0x10, P6 ;  /* 0x00000010ff067807 */ /* 0x000fe20003000000 */
[----:B------:R-:W-:Y:S01]  /*5f80*/  STL [R1+0x38], R8 ;  /* 0x0000380801007387 */ /* 0x000fe20000100800 */
[C---:B------:R-:W-:Y:S01]  /*5f90*/  SHF.L.U64.HI R2, R0.reuse, 0x1, R2 ;  /* 0x0000000100027819 */ /* 0x040fe20000010202 */
[----:B------:R-:W-:Y:S01]  /*5fa0*/  IMAD.SHL.U32 R0, R0, 0x2, RZ ;  /* 0x0000000200007824 */ /* 0x000fe200078e00ff */
[----:B------:R-:W-:Y:S01]  /*5fb0*/  ISETP.NE.U32.AND P1, PT, R6, RZ, PT ;  /* 0x000000ff0600720c */ /* 0x000fe20003f25070 */
[----:B------:R1:W-:Y:S01]  /*5fc0*/  STL [R1+0x3c], R7 ;  /* 0x00003c0701007387 */ /* 0x0003e20000100800 */
[----:B------:R-:W-:-:S02]  /*5fd0*/  LOP3.LUT R214, R214, 0xfffffff7, RZ, 0xc0, !PT ;  /* 0xfffffff7d6d67812 */ /* 0x000fc400078ec0ff */
[----:B------:R-:W-:Y:S01]  /*5fe0*/  ISETP.GE.AND P2, PT, R213, c[0x0][0x1d4], PT ;  /* 0x00007500d5007a0c */ /* 0x000fe20003f46270 */
[----:B------:R2:W-:Y:S04]  /*5ff0*/  STL [R1+0x40], R5 ;  /* 0x0000400501007387 */ /* 0x0005e80000100800 */
[----:B------:R3:W-:Y:S04]  /*6000*/  STL [R1+0x44], R4 ;  /* 0x0000440401007387 */ /* 0x0007e80000100800 */
[----:B------:R4:W-:Y:S01]  /*6010*/  STL [R1+0x48], R2 ;  /* 0x0000480201007387 */ /* 0x0009e20000100800 */
[----:B------:R-:W-:-:S03]  /*6020*/  @P1 LOP3.LUT R214, R214, 0x8, RZ, 0xfc, !PT ;  /* 0x00000008d6d61812 */ /* 0x000fc600078efcff */
[----:B------:R5:W-:Y:S01]  /*6030*/  STL [R1+0x4c], R0 ;  /* 0x00004c0001007387 */ /* 0x000be20000100800 */
[----:B------:R-:W-:-:S03]  /*6040*/  LOP3.LUT R214, R214, 0xfffffffb, RZ, 0xc0, !PT ;  /* 0xfffffffbd6d67812 */ /* 0x000fc600078ec0ff */
[----:B------:R5:W-:Y:S01]  /*6050*/  STL [R1+0x30], R6 ;  /* 0x0000300601007387 */ /* 0x000be20000100800 */
[----:B-1----:R-:W-:Y:S01]  /*6060*/  SEL R7, RZ, 0x10, P4 ;  /* 0x00000010ff077807 */ /* 0x002fe20002000000 */
[----:B--2---:R-:W-:Y:S01]  /*6070*/  IMAD.SHL.U32 R5, R252, 0x2, RZ ;  /* 0x00000002fc057824 */ /* 0x004fe200078e00ff */
[C---:B---3--:R-:W-:Y:S02]  /*6080*/  LEA R4, P0, R215.reuse, RZ, 0x1 ;  /* 0x000000ffd7047211 */ /* 0x048fe400078008ff */
[----:B----4-:R-:W-:Y:S02]  /*6090*/  SEL R2, RZ, 0x10, P5 ;  /* 0x00000010ff027807 */ /* 0x010fe40002800000 */
[----:B------:R-:W-:Y:S02]  /*60a0*/  LEA.HI.X.SX32 R5, R215, RZ, 0x1, P0 ;  /* 0x000000ffd7057211 */ /* 0x000fe400000f0eff */
[----:B------:R-:W-:Y:S01]  /*60b0*/  ISETP.NE.U32.AND P0, PT, R2, RZ, PT ;  /* 0x000000ff0200720c */ /* 0x000fe20003f05070 */
[----:B------:R-:W-:Y:S01]  /*60c0*/  STL [R1+0x2c], R2 ;  /* 0x00002c0201007387 */ /* 0x000fe20000100800 */
[----:B-----5:R-:W-:-:S02]  /*60d0*/  SEL R0, RZ, 0x10, P2 ;  /* 0x00000010ff007807 */ /* 0x020fc40001000000 */
[----:B------:R-:W-:Y:S01]  /*60e0*/  IADD3 R6, -R6, 0x10, RZ ;  /* 0x0000001006067810 */ /* 0x000fe20007ffe1ff */
[----:B------:R-:W-:Y:S01]  /*60f0*/  STL [R1+0x28], R7 ;  /* 0x0000280701007387 */ /* 0x000fe20000100800 */
[----:B------:R-:W-:Y:S02]  /*6100*/  ISETP.NE.U32.AND P2, PT, R0, RZ, PT ;  /* 0x000000ff0000720c */ /* 0x000fe40003f45070 */
[----:B------:R-:W-:Y:S01]  /*6110*/  LOP3.LUT R6, R6, 0xf, RZ, 0xc0, !PT ;  /* 0x0000000f06067812 */ /* 0x000fe200078ec0ff */
[----:B------:R1:W-:Y:S04]  /*6120*/  STL.64 [R1+0x50], R4 ;  /* 0x0000500401007387 */ /* 0x0003e80000100a00 */
[----:B------:R-:W-:Y:S01]  /*6130*/  @P0 LOP3.LUT R214, R214, 0x4, RZ, 0xfc, !PT ;  /* 0x00000004d6d60812 */ /* 0x000fe200078efcff */
[----:B------:R2:W-:Y:S01]  /*6140*/  STL [R1+0x24], R6 ;  /* 0x0000240601007387 */ /* 0x0005e20000100800 */
[----:B------:R-:W-:-:S02]  /*6150*/  ISETP.NE.U32.AND P0, PT, R7, RZ, PT ;  /* 0x000000ff0700720c */ /* 0x000fc40003f05070 */
[----:B------:R-:W-:-:S11]  /*6160*/  LOP3.LUT R214, R214, 0xfffffffd, RZ, 0xc0, !PT ;  /* 0xfffffffdd6d67812 */ /* 0x000fd600078ec0ff */
[----:B------:R-:W-:Y:S02]  /*6170*/  @P0 LOP3.LUT R214, R214, 0x2, RZ, 0xfc, !PT ;  /* 0x00000002d6d60812 */ /* 0x000fe400078efcff */
[----:B-1----:R-:W-:Y:S02]  /*6180*/  IADD3 R5, -R2, 0x10, RZ ;  /* 0x0000001002057810 */ /* 0x002fe40007ffe1ff */
[----:B------:R-:W-:Y:S02]  /*6190*/  IADD3 R4, -R7, 0x10, RZ ;  /* 0x0000001007047810 */ /* 0x000fe40007ffe1ff */
[----:B------:R-:W-:Y:S02]  /*61a0*/  IADD3 R2, -R0, 0x10, RZ ;  /* 0x0000001000027810 */ /* 0x000fe40007ffe1ff */
[----:B------:R-:W-:Y:S02]  /*61b0*/  LOP3.LUT R5, R5, 0xf, RZ, 0xc0, !PT ;  /* 0x0000000f05057812 */ /* 0x000fe400078ec0ff */
[----:B------:R-:W-:-:S02]  /*61c0*/  LOP3.LUT R4, R4, 0xf, RZ, 0xc0, !PT ;  /* 0x0000000f04047812 */ /* 0x000fc400078ec0ff */
[----:B------:R-:W-:Y:S01]  /*61d0*/  LOP3.LUT R2, R2, 0xf, RZ, 0xc0, !PT ;  /* 0x0000000f02027812 */ /* 0x000fe200078ec0ff */
[----:B------:R2:W-:Y:S04]  /*61e0*/  STL [R1+0x20], R5 ;  /* 0x0000200501007387 */ /* 0x0005e80000100800 */
[----:B------:R2:W-:Y:S04]  /*61f0*/  STL [R1+0x1c], R4 ;  /* 0x00001c0401007387 */ /* 0x0005e80000100800 */
[----:B------:R2:W-:Y:S04]  /*6200*/  STL [R1+0x18], R2 ;  /* 0x0000180201007387 */ /* 0x0005e80000100800 */
[----:B------:R2:W-:Y:S01]  /*6210*/  STL [R1+0x10], R214 ;  /* 0x000010d601007387 */ /* 0x0005e20000100800 */
[----:B------:R-:W-:Y:S05]  /*6220*/  BRA `(.L_x_772) ;  /* 0x0000051000007947 */ /* 0x000fea0003800000 */
.L_x_774:
[----:B------:R-:W2:Y:S01]  /*6230*/  LDL R0, [R1+0x4] ;  /* 0x0000040001007983 */ /* 0x000ea20000100800 */
[----:B------:R-:W-:Y:S01]  /*6240*/  UIMAD UR4, UR9, 0x60, UR11 ;  /* 0x00000060090478a4 */ /* 0x000fe2000f8e020b */
[----:B------:R-:W-:Y:S01]  /*6250*/  PLOP3.LUT P0, PT, PT, PT, UP0, 0x80, 0x0 ;  /* 0x000000000000781c */ /* 0x000fe20003f0f008 */
[----:B------:R-:W-:Y:S01]  /*6260*/  IMAD.MOV.U32 R249, RZ, RZ, RZ ;  /* 0x000000fffff97224 */ /* 0x000fe200078e00ff */
[----:B------:R-:W3:Y:S01]  /*6270*/  LDL.64 R204, [R1+0x50] ;  /* 0x0000500001cc7983 */ /* 0x000ee20000100a00 */
[----:B------:R-:W-:Y:S02]  /*6280*/  IMAD.SHL.U32 R213, R252, 0x2, RZ ;  /* 0x00000002fcd57824 */ /* 0x000fe400078e00ff */
[----:B------:R-:W-:Y:S01]  /*6290*/  IMAD.U32 R250, RZ, RZ, UR4 ;  /* 0x00000004fffa7e24 */ /* 0x000fe2000f8e00ff */
[----:B------:R-:W4:Y:S04]  /*62a0*/  LDL R203, [R1+0x3c] ;  /* 0x00003c0001cb7983 */ /* 0x000f280000100800 */
[----:B------:R-:W5:Y:S04]  /*62b0*/  LDL R200, [R1+0x38] ;  /* 0x0000380001c87983 */ /* 0x000f680000100800 */
[----:B------:R-:W3:Y:S04]  /*62c0*/  LDL R201, [R1+0x44] ;  /* 0x0000440001c97983 */ /* 0x000ee80000100800 */
[----:B------:R-:W3:Y:S04]  /*62d0*/  LDL R214, [R1+0x40] ;  /* 0x0000400001d67983 */ /* 0x000ee80000100800 */
[----:B------:R-:W3:Y:S04]  /*62e0*/  LDL R215, [R1+0x4c] ;  /* 0x00004c0001d77983 */ /* 0x000ee80000100800 */
[----:B------:R-:W3:Y:S01]  /*62f0*/  LDL R212, [R1+0x48] ;  /* 0x0000480001d47983 */ /* 0x000ee20000100800 */
[----:B--2---:R-:W-:Y:S05]  /*6300*/  IADD3 R250, R250, -0x60, R0 ;  /* 0xffffffa0fafa7810 */ /* 0x004fea0007ffe000 */
[----:B------:R-:W-:Y:S01]  /*6310*/  @P0 IMAD.HI.U32 R2, R250, c[0x0][0x2bc], RZ ;  /* 0x0000af00fa020a27 */ /* 0x000fe200078e00ff */
[----:B------:R-:W-:Y:S03]  /*6320*/  PLOP3.LUT P0, PT, PT, PT, UP0, 0x80, 0x0 ;  /* 0x000000000000781c */ /* 0x000fe60003f0f008 */
[----:B------:R-:W-:Y:S10]  /*6330*/  IMAD.MOV.U32 R0, RZ, RZ, R250 ;  /* 0x000000ffff007224 */ /* 0x000ff400078e00fa */
[----:B------:R-:W-:Y:S04]  /*6340*/  @P0 SHF.R.U32.HI R0, RZ, c[0x0][0x2c0], R2 ;  /* 0x0000b000ff000a19 */ /* 0x000fe80000011602 */
[C---:B------:R-:W-:Y:S04]  /*6350*/  @!P3 IADD3 R181, P0, R0.reuse, UR16, RZ ;  /* 0x0000001000b5bc10 */ /* 0x040fe8000ff1e0ff */
[----:B------:R-:W-:Y:S01]  /*6360*/  @!P3 LEA.HI.X.SX32 R2, R0, UR14, 0x1, P0 ;  /* 0x0000000e0002bc11 */ /* 0x000fe200080f0eff */
[----:B------:R-:W-:Y:S01]  /*6370*/  IMAD.MOV R0, RZ, RZ, -R0 ;  /* 0x000000ffff007224 */ /* 0x000fe200078e0a00 */
[C---:B------:R-:W-:Y:S03]  /*6380*/  @!P3 LEA R184, P0, R181.reuse, c[0x0][0x2a0], 0x2 ;  /* 0x0000a800b5b8ba11 */ /* 0x040fe600078010ff */
[----:B------:R-:W-:Y:S01]  /*6390*/  IMAD R250, R0, c[0x0][0x2b8], R250 ;  /* 0x0000ae0000fa7a24 */ /* 0x000fe200078e02fa */
[----:B------:R-:W-:Y:S04]  /*63a0*/  @!P3 LEA.HI.X R185, R181, c[0x0][0x2a4], R2, 0x2, P0 ;  /* 0x0000a900b5b9ba11 */ /* 0x000fe800000f1402 */
[----:B------:R-:W-:Y:S01]  /*63b0*/  SHF.R.S32.HI R0, RZ, 0x1f, R250 ;  /* 0x0000001fff007819 */ /* 0x000fe200000114fa */
[----:B------:R1:W2:Y:S04]  /*63c0*/  @!P3 LDG.E R249, [R184.64] ;  /* 0x0000000cb8f9b981 */ /* 0x0002a8000c1e1900 */
        /* <DEDUP_REMOVED lines=11> */
[----:B------:R-:W-:Y:S01]  /*6480*/  LEA.HI.X R0, R181, c[0x0][0x1cc], R0, 0x1, P0 ;  /* 0x00007300b5007a11 */ /* 0x000fe200000f0c00 */
[----:B------:R-:W3:Y:S04]  /*6490*/  SHFL.IDX PT, R192, R2, RZ, 0x181f ;  /* 0x00181fff02c07589 */ /* 0x000ee800000e0000 */
[----:B------:R-:W1:Y:S04]  /*64a0*/  SHFL.IDX PT, R181, R0, RZ, 0x181f ;  /* 0x00181fff00b57589 */ /* 0x000e6800000e0000 */
[----:B------:R-:W-:Y:S04]  /*64b0*/  SHFL.IDX PT, R184, R0, 0x1, 0x181f ;  /* 0x00381f0000b87f89 */ /* 0x000fe800000e0000 */
[----:B------:R-:W-:Y:S01]  /*64c0*/  SHFL.IDX PT, R0, R0, 0x2, 0x181f ;  /* 0x00581f0000007f89 */ /* 0x000fe200000e0000 */
[----:B---3--:R-:W-:Y:S05]  /*64d0*/  IADD3 R186, P0, R204, R192, RZ ;  /* 0x000000c0ccba7210 */ /* 0x008fea0007f1e0ff */
[----:B-1----:R-:W-:Y:S01]  /*64e0*/  IMAD.X R187, R205, 0x1, R181, P0 ;  /* 0x00000001cdbb7824 */ /* 0x002fe200000e06b5 */
[C---:B----4-:R-:W-:Y:S04]  /*64f0*/  IADD3 R198, P0, R192.reuse, R203, RZ ;  /* 0x000000cbc0c67210 */ /* 0x050fe80007f1e0ff */
[----:B------:R1:W-:Y:S01]  /*6500*/  LDGSTS.E.BYPASS.LTC128B.128 [R213+0xc100], [R186.64], !P6 ;  /* 0x0c100000bad57fae */ /* 0x0003e2000f101d4c */
[C---:B-----5:R-:W-:Y:S01]  /*6510*/  IMAD.X R199, R181.reuse, 0x1, R200, P0 ;  /* 0x00000001b5c77824 */ /* 0x060fe200000e06c8 */
[C---:B------:R-:W-:Y:S04]  /*6520*/  IADD3 R194, P0, R192.reuse, R201, RZ ;  /* 0x000000c9c0c27210 */ /* 0x040fe80007f1e0ff */
[----:B------:R2:W-:Y:S01]  /*6530*/  LDGSTS.E.BYPASS.LTC128B.128 [R213+0xf100], [R198.64], !P5 ;  /* 0x0f100000c6d57fae */ /* 0x0005e2000e901d4c */
[C---:B------:R-:W-:Y:S01]  /*6540*/  IMAD.X R195, R181.reuse, 0x1, R214, P0 ;  /* 0x00000001b5c37824 */ /* 0x040fe200000e06d6 */
[----:B------:R-:W-:Y:S04]  /*6550*/  IADD3 R192, P0, R192, R215, RZ ;  /* 0x000000d7c0c07210 */ /* 0x000fe80007f1e0ff */
[----:B------:R3:W-:Y:S01]  /*6560*/  LDGSTS.E.BYPASS.LTC128B.128 [R213+0x12100], [R194.64], !P4 ;  /* 0x12100000c2d57fae */ /* 0x0007e2000e101d4c */
[----:B------:R-:W-:Y:S03]  /*6570*/  IMAD.X R193, R181, 0x1, R212, P0 ;  /* 0x00000001b5c17824 */ /* 0x000fe600000e06d4 */
[----:B------:R-:W4:Y:S04]  /*6580*/  SHFL.IDX PT, R181, R2, 0x1, 0x181f ;  /* 0x00381f0002b57f89 */ /* 0x000f2800000e0000 */
[----:B------:R-:W5:Y:S04]  /*6590*/  SHFL.IDX PT, R2, R2, 0x2, 0x181f ;  /* 0x00581f0002027f89 */ /* 0x000f6800000e0000 */
[----:B------:R1:W-:Y:S01]  /*65a0*/  LDGSTS.E.BYPASS.LTC128B.128 [R213+0x15100], [R192.64], !P1 ;  /* 0x15100000c0d57fae */ /* 0x0003e2000c901d4c */
[----:B----4-:R-:W-:Y:S05]  /*65b0*/  IADD3 R190, P0, R204, R181, RZ ;  /* 0x000000b5ccbe7210 */ /* 0x010fea0007f1e0ff */
[----:B------:R-:W-:Y:S01]  /*65c0*/  IMAD.X R191, R205, 0x1, R184, P0 ;  /* 0x00000001cdbf7824 */ /* 0x000fe200000e06b8 */
[C---:B------:R-:W-:Y:S04]  /*65d0*/  IADD3 R188, P0, R181.reuse, R203, RZ ;  /* 0x000000cbb5bc7210 */ /* 0x040fe80007f1e0ff */
[----:B------:R4:W-:Y:S01]  /*65e0*/  LDGSTS.E.BYPASS.LTC128B.128 [R213+0xd100], [R190.64], !P6 ;  /* 0x0d100000bed57fae */ /* 0x0009e2000f101d4c */
[C---:B------:R-:W-:Y:S01]  /*65f0*/  IMAD.X R189, R184.reuse, 0x1, R200, P0 ;  /* 0x00000001b8bd7824 */ /* 0x040fe200000e06c8 */
[C---:B-1----:R-:W-:Y:S04]  /*6600*/  IADD3 R186, P0, R181.reuse, R201, RZ ;  /* 0x000000c9b5ba7210 */ /* 0x042fe80007f1e0ff */
[----:B------:R4:W-:Y:S01]  /*6610*/  LDGSTS.E.BYPASS.LTC128B.128 [R213+0x10100], [R188.64], !P5 ;  /* 0x10100000bcd57fae */ /* 0x0009e2000e901d4c */
[C---:B------:R-:W-:Y:S01]  /*6620*/  IMAD.X R187, R184.reuse, 0x1, R214, P0 ;  /* 0x00000001b8bb7824 */ /* 0x040fe200000e06d6 */
[----:B------:R-:W-:Y:S04]  /*6630*/  IADD3 R196, P0, R181, R215, RZ ;  /* 0x000000d7b5c47210 */ /* 0x000fe80007f1e0ff */
[----:B------:R4:W-:Y:S01]  /*6640*/  LDGSTS.E.BYPASS.LTC128B.128 [R213+0x13100], [R186.64], !P4 ;  /* 0x13100000bad57fae */ /* 0x0009e2000e101d4c */
[----:B------:R-:W-:Y:S01]  /*6650*/  IMAD.X R197, R184, 0x1, R212, P0 ;  /* 0x00000001b8c57824 */ /* 0x000fe200000e06d4 */
[----:B-----5:R-:W-:Y:S04]  /*6660*/  IADD3 R184, P0, R204, R2, RZ ;  /* 0x00000002ccb87210 */ /* 0x020fe80007f1e0ff */
[----:B------:R4:W-:Y:S01]  /*6670*/  LDGSTS.E.BYPASS.LTC128B.128 [R213+0x16100], [R196.64], !P1 ;  /* 0x16100000c4d57fae */ /* 0x0009e2000c901d4c */
[----:B------:R-:W-:Y:S01]  /*6680*/  IMAD.X R185, R205, 0x1, R0, P0 ;  /* 0x00000001cdb97824 */ /* 0x000fe200000e0600 */
[----:B---3--:R-:W-:Y:S04]  /*6690*/  IADD3 R194, P0, R2, R203, RZ ;  /* 0x000000cb02c27210 */ /* 0x008fe80007f1e0ff */
[----:B------:R4:W-:Y:S01]  /*66a0*/  LDGSTS.E.BYPASS.LTC128B.128 [R213+0xe100], [R184.64], !P6 ;  /* 0x0e100000b8d57fae */ /* 0x0009e2000f101d4c */
[----:B------:R-:W-:Y:S01]  /*66b0*/  IMAD.X R195, R0, 0x1, R200, P0 ;  /* 0x0000000100c37824 */ /* 0x000fe200000e06c8 */
[----:B------:R-:W-:Y:S04]  /*66c0*/  IADD3 R192, P0, R2, R201, RZ ;  /* 0x000000c902c07210 */ /* 0x000fe80007f1e0ff */
[----:B------:R4:W-:Y:S01]  /*66d0*/  LDGSTS.E.BYPASS.LTC128B.128 [R213+0x11100], [R194.64], !P5 ;  /* 0x11100000c2d57fae */ /* 0x0009e2000e901d4c */
[----:B------:R-:W-:Y:S01]  /*66e0*/  IMAD.X R193, R0, 0x1, R214, P0 ;  /* 0x0000000100c17824 */ /* 0x000fe200000e06d6 */
[----:B--2---:R-:W-:Y:S04]  /*66f0*/  IADD3 R198, P0, R2, R215, RZ ;  /* 0x000000d702c67210 */ /* 0x004fe80007f1e0ff */
[----:B------:R4:W-:Y:S01]  /*6700*/  LDGSTS.E.BYPASS.LTC128B.128 [R213+0x14100], [R192.64], !P4 ;  /* 0x14100000c0d57fae */ /* 0x0009e2000e101d4c */
[----:B------:R-:W-:Y:S05]  /*6710*/  IMAD.X R199, R0, 0x1, R212, P0 ;  /* 0x0000000100c77824 */ /* 0x000fea00000e06d4 */
[----:B------:R4:W-:Y:S01]  /*6720*/  LDGSTS.E.BYPASS.LTC128B.128 [R213+0x17100], [R198.64], !P1 ;  /* 0x17100000c6d57fae */ /* 0x0009e2000c901d4c */
[----:B------:R-:W-:-:S05]  /*6730*/  BRA `(.L_x_773) ;  /* 0x000018c000007947 */ /* 0x000fca0003800000 */
.L_x_772:
[----:B------:R-:W3:Y:S01]  /*6740*/  LDL R13, [R1+0x24] ;  /* 0x00002400010d7983 */ /* 0x000ee20000100800 */
[----:B------:R-:W-:Y:S01]  /*6750*/  SHF.R.S32.HI R0, RZ, 0x1f, R250 ;  /* 0x0000001fff007819 */ /* 0x000fe200000114fa */
[----:B--2---:R-:W-:Y:S01]  /*6760*/  IMAD.WIDE.U32 R4, R250, c[0x0][0x208], RZ ;  /* 0x00008200fa047a25 */ /* 0x004fe200078e00ff */
[----:B------:R-:W-:Y:S01]  /*6770*/  SHF.R.S32.HI R2, RZ, 0x1f, R249 ;  /* 0x0000001fff027819 */ /* 0x000fe200000114f9 */
[----:B------:R-:W3:Y:S01]  /*6780*/  LDL.64 R18, [R1+0x50] ;  /* 0x0000500001127983 */ /* 0x000ee20000100a00 */
[----:B------:R-:W-:Y:S04]  /*6790*/  DEPBAR.LE SB0, 0x0 ;  /* 0x000080000000791a */ /* 0x000fe80000000000 */
[----:B------:R-:W2:Y:S01]  /*67a0*/  LDL R12, [R1+0x20] ;  /* 0x00002000010c7983 */ /* 0x000ea20000100800 */
[----:B------:R-:W-:Y:S01]  /*67b0*/  IMAD R0, R0, c[0x0][0x208], RZ ;  /* 0x0000820000007a24 */ /* 0x000fe200078e02ff */
[----:B------:R-:W-:Y:S01]  /*67c0*/  UISETP.GE.AND UP1, UPT, UR9, 0x1, UPT ;  /* 0x000000010900788c */ /* 0x000fe2000bf26270 */
[----:B------:R-:W-:Y:S01]  /*67d0*/  IMAD R2, R2, c[0x0][0x218], RZ ;  /* 0x0000860002027a24 */ /* 0x000fe200078e02ff */
[----:B------:R-:W2:Y:S01]  /*67e0*/  LDL R17, [R1+0x3c] ;  /* 0x00003c0001117983 */ /* 0x000ea20000100800 */
[----:B------:R-:W-:Y:S02]  /*67f0*/  IMAD R0, R250, c[0x0][0x20c], R0 ;  /* 0x00008300fa007a24 */ /* 0x000fe400078e0200 */
[----:B------:R-:W-:Y:S01]  /*6800*/  IMAD R2, R249, c[0x0][0x21c], R2 ;  /* 0x00008700f9027a24 */ /* 0x000fe200078e0202 */
[----:B------:R-:W4:Y:S01]  /*6810*/  LDL R7, [R1+0x1c] ;  /* 0x00001c0001077983 */ /* 0x000f220000100800 */
[----:B------:R-:W-:Y:S03]  /*6820*/  IMAD.IADD R5, R5, 0x1, R0 ;  /* 0x0000000105057824 */ /* 0x000fe600078e0200 */
[----:B------:R-:W5:Y:S01]  /*6830*/  LDL R16, [R1+0x38] ;  /* 0x0000380001107983 */ /* 0x000f620000100800 */
[----:B------:R-:W-:Y:S03]  /*6840*/  IMAD.WIDE.U32 R4, R249, c[0x0][0x218], R4 ;  /* 0x00008600f9047a25 */ /* 0x000fe600078e0004 */
[----:B------:R-:W4:Y:S04]  /*6850*/  LDL R11, [R1+0x44] ;  /* 0x00004400010b7983 */ /* 0x000f280000100800 */
[----:B------:R-:W-:Y:S01]  /*6860*/  BAR.SYNC.DEFER_BLOCKING 0x0 ;  /* 0x0000000000007b1d */ /* 0x000fe20000010000 */
[----:B------:R-:W-:Y:S04]  /*6870*/  IADD3 R0, P0, R4, UR22, RZ ;  /* 0x0000001604007c10 */ /* 0x000fe8000ff1e0ff */
[----:B------:R-:W-:Y:S02]  /*6880*/  IADD3.X R2, R5, UR5, R2, P0, !PT ;  /* 0x0000000505027c10 */ /* 0x000fe400087fe402 */
[C---:B------:R-:W-:Y:S04]  /*6890*/  LEA R30, P0, R0.reuse, c[0x0][0x1f8], 0x1 ;  /* 0x00007e00001e7a11 */ /* 0x040fe800078008ff */
[----:B------:R-:W-:Y:S01]  /*68a0*/  LEA.HI.X R0, R0, c[0x0][0x1fc], R2, 0x1, P0 ;  /* 0x00007f0000007a11 */ /* 0x000fe200000f0c02 */
[----:B------:R-:W-:Y:S04]  /*68b0*/  LDSM.16.M88.4 R48, [R248] ;  /* 0x00000000f830783b */ /* 0x000fe80000000200 */
[----:B------:R-:W2:Y:S04]  /*68c0*/  LDL R6, [R1+0x18] ;  /* 0x0000180001067983 */ /* 0x000ea80000100800 */
[----:B------:R-:W2:Y:S04]  /*68d0*/  LDL R10, [R1+0x40] ;  /* 0x00004000010a7983 */ /* 0x000ea80000100800 */
[----:B------:R-:W2:Y:S04]  /*68e0*/  LDL R9, [R1+0x4c] ;  /* 0x00004c0001097983 */ /* 0x000ea80000100800 */
[----:B------:R-:W2:Y:S04]  /*68f0*/  LDL R8, [R1+0x48] ;  /* 0x0000480001087983 */ /* 0x000ea80000100800 */
[----:B------:R-:W2:Y:S04]  /*6900*/  LDL.LU R181, [R1+0x10] ;  /* 0x0000100001b57983 */ /* 0x000ea80000300800 */
[----:B------:R-:W3:Y:S04]  /*6910*/  SHFL.IDX PT, R44, R30, 0x2, 0x181f ;  /* 0x00581f001e2c7f89 */ /* 0x000ee800000e0000 */
[----:B------:R-:W1:Y:S04]  /*6920*/  SHFL.IDX PT, R2, R0, 0x2, 0x181f ;  /* 0x00581f0000027f89 */ /* 0x000e6800000e0000 */
[----:B------:R-:W1:Y:S04]  /*6930*/  SHFL.IDX PT, R14, R30, RZ, 0x181f ;  /* 0x00181fff1e0e7589 */ /* 0x000e6800000e0000 */
[----:B------:R-:W-:Y:S04]  /*6940*/  SHFL.IDX PT, R30, R30, 0x1, 0x181f ;  /* 0x00381f001e1e7f89 */ /* 0x000fe800000e0000 */
[----:B------:R-:W-:Y:S04]  /*6950*/  LDSM.16.M88.4 R24, [R247+0xd100] ;  /* 0x00d10000f718783b */ /* 0x000fe80000000200 */
[----:B------:R-:W-:Y:S04]  /*6960*/  LDSM.16.M88.4 R32, [R247+0xd900] ;  /* 0x00d90000f720783b */ /* 0x000fe80000000200 */
[----:B------:R-:W-:Y:S04]  /*6970*/  LDSM.16.M88.4 R40, [R247+0xe100] ;  /* 0x00e10000f728783b */ /* 0x000fe80000000200 */
[----:B------:R-:W-:Y:S04]  /*6980*/  LDSM.16.M88.4 R184, [R247+0xe900] ;  /* 0x00e90000f7b8783b */ /* 0x000fe80000000200 */
[----:B------:R-:W-:Y:S04]  /*6990*/  LDSM.16.M88.4 R188, [R246] ;  /* 0x00000000f6bc783b */ /* 0x000fe80000000200 */
[----:B------:R-:W-:Y:S04]  /*69a0*/  LDSM.16.M88.4 R192, [R245] ;  /* 0x00000000f5c0783b */ /* 0x000fe80000000200 */
[----:B------:R-:W-:Y:S04]  /*69b0*/  LDSM.16.M88.4 R196, [R237] ;  /* 0x00000000edc4783b */ /* 0x000fe80000000200 */
[----:B------:R-:W-:Y:S04]  /*69c0*/  LDSM.16.M88.4 R200, [R236] ;  /* 0x00000000ecc8783b */ /* 0x000fe80000000200 */
[----:B------:R-:W-:Y:S04]  /*69d0*/  LDSM.16.M88.4 R204, [R235] ;  /* 0x00000000ebcc783b */ /* 0x000fe80000000200 */
[----:B------:R-:W-:Y:S04]  /*69e0*/  LDSM.16.M88.4 R208, [R234] ;  /* 0x00000000ead0783b */ /* 0x000fe80000000200 */
[----:B------:R-:W-:Y:S01]  /*69f0*/  LDSM.16.M88.4 R212, [R233] ;  /* 0x00000000e9d4783b */ /* 0x000fe20000000200 */
[----:B--2---:R-:W-:Y:S02]  /*6a00*/  LOP3.LUT R181, R181, 0xffffffef, RZ, 0xc0, !PT ;  /* 0xffffffefb5b57812 */ /* 0x004fe400078ec0ff */
[----:B---3--:R-:W-:Y:S02]  /*6a10*/  IADD3 R28, P1, P0, R13, R44, R18 ;  /* 0x0000002c0d1c7210 */ /* 0x008fe4000783e012 */
[----:B------:R-:W-:Y:S02]  /*6a20*/  @P3 LOP3.LUT R181, R181, 0x10, RZ, 0xfc, !PT ;  /* 0x00000010b5b53812 */ /* 0x000fe400078efcff */
[----:B-1----:R-:W-:Y:S02]  /*6a30*/  IADD3.X R29, RZ, R2, R19, P1, P0 ;  /* 0x00000002ff1d7210 */ /* 0x002fe40000fe0413 */
[----:B------:R-:W-:Y:S01]  /*6a40*/  IADD3 R38, P1, P0, R12, R44, R17 ;  /* 0x0000002c0c267210 */ /* 0x000fe2000783e011 */
[----:B------:R-:W-:Y:S03]  /*6a50*/  STL [R1+0x10], R181 ;  /* 0x000010b501007387 */ /* 0x000fe60000100800 */
[----:B-----5:R-:W-:Y:S02]  /*6a60*/  IADD3.X R39, RZ, R2, R16, P1, P0 ;  /* 0x00000002ff277210 */ /* 0x020fe40000fe0410 */
[----:B----4-:R-:W-:Y:S04]  /*6a70*/  IADD3 R36, P1, P0, R7, R44, R11 ;  /* 0x0000002c07247210 */ /* 0x010fe8000783e00b */
[----:B------:R-:W-:Y:S02]  /*6a80*/  IADD3.X R37, RZ, R2, R10, P1, P0 ;  /* 0x00000002ff257210 */ /* 0x000fe40000fe040a */
[----:B------:R-:W-:Y:S04]  /*6a90*/  IADD3 R44, P1, P0, R6, R44, R9 ;  /* 0x0000002c062c7210 */ /* 0x000fe8000783e009 */
[----:B------:R-:W-:Y:S02]  /*6aa0*/  IADD3.X R45, RZ, R2, R8, P1, P0 ;  /* 0x00000002ff2d7210 */ /* 0x000fe40000fe0408 */
[----:B------:R-:W1:Y:S01]  /*6ab0*/  SHFL.IDX PT, R2, R0, RZ, 0x181f ;  /* 0x00181fff00027589 */ /* 0x000e6200000e0000 */
[----:B------:R-:W-:Y:S03]  /*6ac0*/  IADD3 R46, P0, R18, R14, RZ ;  /* 0x0000000e122e7210 */ /* 0x000fe60007f1e0ff */
[----:B------:R-:W2:Y:S02]  /*6ad0*/  SHFL.IDX PT, R0, R0, 0x1, 0x181f ;  /* 0x00381f0000007f89 */ /* 0x000ea400000e0000 */
[C---:B-1----:R-:W-:Y:S01]  /*6ae0*/  IMAD.X R47, R19.reuse, 0x1, R2, P0 ;  /* 0x00000001132f7824 */ /* 0x042fe200000e0602 */
[----:B------:R-:W-:Y:S05]  /*6af0*/  IADD3 R6, P0, R14, R17, RZ ;  /* 0x000000110e067210 */ /* 0x000fea0007f1e0ff */
[----:B------:R-:W-:Y:S01]  /*6b00*/  IMAD.X R7, R2, 0x1, R16, P0 ;  /* 0x0000000102077824 */ /* 0x000fe200000e0610 */
[----:B------:R-:W-:Y:S05]  /*6b10*/  IADD3 R4, P0, R14, R11, RZ ;  /* 0x0000000b0e047210 */ /* 0x000fea0007f1e0ff */
[----:B------:R-:W-:Y:S01]  /*6b20*/  IMAD.X R5, R2, 0x1, R10, P0 ;  /* 0x0000000102057824 */ /* 0x000fe200000e060a */
[----:B------:R-:W-:Y:S05]  /*6b30*/  IADD3 R14, P0, R14, R9, RZ ;  /* 0x000000090e0e7210 */ /* 0x000fea0007f1e0ff */
[----:B------:R-:W-:Y:S01]  /*6b40*/  IMAD.X R15, R2, 0x1, R8, P0 ;  /* 0x00000001020f7824 */ /* 0x000fe200000e0608 */
[----:B------:R-:W-:Y:S01]  /*6b50*/  IADD3 R12, P0, R18, R30, RZ ;  /* 0x0000001e120c7210 */ /* 0x000fe20007f1e0ff */
[----:B------:R-:W-:Y:S04]  /*6b60*/  IMAD.SHL.U32 R2, R252, 0x2, RZ ;  /* 0x00000002fc027824 */ /* 0x000fe800078e00ff */
[----:B--2---:R-:W-:Y:S01]  /*6b70*/  IMAD.X R13, R19, 0x1, R0, P0 ;  /* 0x00000001130d7824 */ /* 0x004fe200000e0600 */
[----:B------:R-:W-:Y:S05]  /*6b80*/  IADD3 R22, P0, R30, R17, RZ ;  /* 0x000000111e167210 */ /* 0x000fea0007f1e0ff */
[----:B------:R-:W-:Y:S01]  /*6b90*/  IMAD.X R23, R0, 0x1, R16, P0 ;  /* 0x0000000100177824 */ /* 0x000fe200000e0610 */
[----:B------:R-:W-:Y:S01]  /*6ba0*/  IADD3 R20, P0, R30, R11, RZ ;  /* 0x0000000b1e147210 */ /* 0x000fe20007f1e0ff */
[----:B------:R-:W-:Y:S04]  /*6bb0*/  LDSM.16.M88.4 R16, [R247+0xc900] ;  /* 0x00c90000f710783b */ /* 0x000fe80000000200 */
[----:B------:R-:W-:Y:S01]  /*6bc0*/  IMAD.X R21, R0, 0x1, R10, P0 ;  /* 0x0000000100157824 */ /* 0x000fe200000e060a */
[----:B------:R-:W-:Y:S05]  /*6bd0*/  IADD3 R30, P0, R30, R9, RZ ;  /* 0x000000091e1e7210 */ /* 0x000fea0007f1e0ff */
[----:B------:R-:W-:Y:S02]  /*6be0*/  IMAD.X R31, R0, 0x1, R8, P0 ;  /* 0x00000001001f7824 */ /* 0x000fe400000e0608 */
[----:B------:R-:W2:Y:S04]  /*6bf0*/  LDL R0, [R1+0x8] ;  /* 0x0000080001007983 */ /* 0x000ea80000100800 */
[----:B------:R-:W1:Y:S04]  /*6c00*/  LDSM.16.M88.4 R8, [R247+0xc100] ;  /* 0x00c10000f708783b */ /* 0x000e680000000200 */
[----:B------:R-:W-:Y:S01]  /*6c10*/  @!PT LDS RZ, [RZ] ;  /* 0x00000000fffff984 */ /* 0x000fe20000000800 */
[----:B------:R-:W-:Y:S01]  /*6c20*/  @!PT LDS RZ, [RZ] ;  /* 0x00000000fffff984 */ /* 0x000fe20000000800 */
[----:B------:R-:W-:Y:S01]  /*6c30*/  @!PT LDS RZ, [RZ] ;  /* 0x00000000fffff984 */ /* 0x000fe20000000800 */
[----:B------:R3:W-:Y:S04]  /*6c40*/  LDGSTS.E.BYPASS.LTC128B.128 [R2+0x100], [R46.64], !P6 ;  /* 0x001000002e027fae */ /* 0x0007e8000f101d4c */
[----:B------:R1:W-:Y:S04]  /*6c50*/  LDGSTS.E.BYPASS.LTC128B.128 [R2+0x3100], [R6.64], !P5 ;  /* 0x0310000006027fae */ /* 0x0003e8000e901d4c */
[----:B------:R1:W-:Y:S04]  /*6c60*/  LDGSTS.E.BYPASS.LTC128B.128 [R2+0x6100], [R4.64], !P4 ;  /* 0x0610000004027fae */ /* 0x0003e8000e101d4c */
[----:B---3--:R-:W3:Y:S04]  /*6c70*/  LDL R46, [R1+0x30] ;  /* 0x00003000012e7983 */ /* 0x008ee80000100800 */
[----:B------:R-:W4:Y:S01]  /*6c80*/  LDL R47, [R1+0x2c] ;  /* 0x00002c00012f7983 */ /* 0x000f220000100800 */
[C---:B-1----:R-:W-:Y:S08]  /*6c90*/  HMMA.16816.F32 R4, R48.reuse, R8, RZ ;  /* 0x000000083004723c */ /* 0x042ff000000018ff */
[C---:B------:R-:W-:Y:S01]  /*6ca0*/  HMMA.16816.F32 R8, R48.reuse, R10, RZ ;  /* 0x0000000a3008723c */ /* 0x040fe200000018ff */
[----:B--2---:R-:W-:Y:S02]  /*6cb0*/  ISETP.GE.AND P1, PT, R0, c[0x0][0x1d4], PT ;  /* 0x0000750000007a0c */ /* 0x004fe40003f26270 */
[----:B------:R-:W2:Y:S11]  /*6cc0*/  LDL R0, [R1+0x28] ;  /* 0x0000280001007983 */ /* 0x000eb60000100800 */
[----:B------:R1:W-:Y:S04]  /*6cd0*/  LDGSTS.E.BYPASS.LTC128B.128 [R2+0x9100], [R14.64], !P1 ;  /* 0x091000000e027fae */ /* 0x0003e8000c901d4c */
[----:B------:R1:W-:Y:S04]  /*6ce0*/  LDGSTS.E.BYPASS.LTC128B.128 [R2+0x1100], [R12.64], !P6 ;  /* 0x011000000c027fae */ /* 0x0003e8000f101d4c */
[----:B------:R5:W-:Y:S04]  /*6cf0*/  LDGSTS.E.BYPASS.LTC128B.128 [R2+0x4100], [R22.64], !P5 ;  /* 0x0410000016027fae */ /* 0x000be8000e901d4c */
[----:B------:R5:W-:Y:S04]  /*6d00*/  LDGSTS.E.BYPASS.LTC128B.128 [R2+0x7100], [R20.64], !P4 ;  /* 0x0710000014027fae */ /* 0x000be8000e101d4c */
[----:B------:R5:W-:Y:S01]  /*6d10*/  LDGSTS.E.BYPASS.LTC128B.128 [R2+0xa100], [R30.64], !P1 ;  /* 0x0a1000001e027fae */ /* 0x000be2000c901d4c */
[----:B---3--:R-:W-:Y:S02]  /*6d20*/  ISETP.NE.U32.AND P0, PT, R46, RZ, PT ;  /* 0x000000ff2e00720c */ /* 0x008fe40003f05070 */
[----:B----4-:R-:W-:Y:S01]  /*6d30*/  ISETP.NE.U32.AND P3, PT, R47, RZ, PT ;  /* 0x000000ff2f00720c */ /* 0x010fe20003f65070 */
[C---:B-1----:R-:W-:Y:S10]  /*6d40*/  HMMA.16816.F32 R12, R48.reuse, R16, RZ ;  /* 0x00000010300c723c */ /* 0x042ff400000018ff */
[----:B------:R1:W-:Y:S01]  /*6d50*/  LDGSTS.E.BYPASS.LTC128B.128.ZFILL [R2+0x2100], [R28.64], P0 ;  /* 0x021000001c027fae */ /* 0x0003e20008141d4c */
[C---:B------:R-:W-:Y:S03]  /*6d60*/  HMMA.16816.F32 R16, R48.reuse, R18, RZ ;  /* 0x000000123010723c */ /* 0x040fe600000018ff */
[----:B------:R3:W-:Y:S01]  /*6d70*/  LDGSTS.E.BYPASS.LTC128B.128.ZFILL [R2+0x5100], [R38.64], P3 ;  /* 0x0510000026027fae */ /* 0x0007e20009941d4c */
[----:B------:R-:W-:Y:S04]  /*6d80*/  LOP3.LUT P3, RZ, R181, 0x10, RZ, 0xc0, !PT ;  /* 0x00000010b5ff7812 */ /* 0x000fe8000786c0ff */
[C---:B-----5:R-:W-:Y:S08]  /*6d90*/  HMMA.16816.F32 R20, R48.reuse, R24, RZ ;  /* 0x000000183014723c */ /* 0x060ff000000018ff */
[C---:B------:R-:W-:Y:S08]  /*6da0*/  HMMA.16816.F32 R24, R48.reuse, R26, RZ ;  /* 0x0000001a3018723c */ /* 0x040ff000000018ff */
[C---:B-1----:R-:W-:Y:S08]  /*6db0*/  HMMA.16816.F32 R28, R48.reuse, R32, RZ ;  /* 0x00000020301c723c */ /* 0x042ff000000018ff */
[C---:B------:R-:W-:Y:S01]  /*6dc0*/  HMMA.16816.F32 R32, R48.reuse, R34, RZ ;  /* 0x000000223020723c */ /* 0x040fe200000018ff */
[----:B--2---:R-:W-:Y:S11]  /*6dd0*/  ISETP.NE.U32.AND P0, PT, R0, RZ, PT ;  /* 0x000000ff0000720c */ /* 0x004ff60003f05070 */
[----:B------:R-:W-:Y:S02]  /*6de0*/  @!UPT UIADD3 URZ, URZ, URZ, URZ ;  /* 0x0000003f3f3ff290 */ /* 0x000fe4000fffe03f */
[----:B------:R3:W-:Y:S01]  /*6df0*/  LDGSTS.E.BYPASS.LTC128B.128.ZFILL [R2+0x8100], [R36.64], P0 ;  /* 0x0810000024027fae */ /* 0x0007e20008141d4c */
[----:B------:R-:W-:Y:S03]  /*6e00*/  PLOP3.LUT P0, PT, PT, PT, UP1, 0x80, 0x0 ;  /* 0x000000000000781c */ /* 0x000fe60003f0f018 */
[----:B------:R1:W-:Y:S04]  /*6e10*/  LDGSTS.E.BYPASS.LTC128B.128.ZFILL [R2+0xb100], [R44.64], P2 ;  /* 0x0b1000002c027fae */ /* 0x0003e80009141d4c */
[----:B------:R-:W0:Y:S01]  /*6e20*/  LDGDEPBAR ;  /* 0x00000000000079af */ /* 0x000e220000000000 */
[C---:B---3--:R-:W-:Y:S08]  /*6e30*/  HMMA.16816.F32 R36, R48.reuse, R40, RZ ;  /* 0x000000283024723c */ /* 0x048ff000000018ff */
[C---:B------:R-:W-:Y:S08]  /*6e40*/  HMMA.16816.F32 R40, R48.reuse, R42, RZ ;  /* 0x0000002a3028723c */ /* 0x040ff000000018ff */
[C---:B-1----:R-:W-:Y:S08]  /*6e50*/  HMMA.16816.F32 R44, R48.reuse, R184, RZ ;  /* 0x000000b8302c723c */ /* 0x042ff000000018ff */
[----:B------:R-:W-:Y:S01]  /*6e60*/  HMMA.16816.F32 R48, R48, R186, RZ ;  /* 0x000000ba3030723c */ /* 0x000fe200000018ff */
[----:B------:R-:W-:Y:S07]  /*6e70*/  LDSM.16.M88.4 R184, [R244] ;  /* 0x00000000f4b8783b */ /* 0x000fee0000000200 */
        /* <DEDUP_REMOVED lines=8> */
[----:B------:R-:W3:Y:S07]  /*6f00*/  LDSM.16.M88.4 R200, [R241+0xd100] ;  /* 0x00d10000f1c8783b */ /* 0x000eee0000000200 */
[C---:B------:R-:W-:Y:S08]  /*6f10*/  HMMA.16816.F32 R28, R188.reuse, R204, R28 ;  /* 0x000000ccbc1c723c */ /* 0x040ff0000000181c */
[C---:B------:R-:W-:Y:S01]  /*6f20*/  HMMA.16816.F32 R32, R188.reuse, R206, R32 ;  /* 0x000000cebc20723c */ /* 0x040fe20000001820 */
[----:B------:R-:W4:Y:S07]  /*6f30*/  LDSM.16.M88.4 R204, [R241+0xd900] ;  /* 0x00d90000f1cc783b */ /* 0x000f2e0000000200 */
[C---:B------:R-:W-:Y:S08]  /*6f40*/  HMMA.16816.F32 R36, R188.reuse, R208, R36 ;  /* 0x000000d0bc24723c */ /* 0x040ff00000001824 */
[C---:B------:R-:W-:Y:S01]  /*6f50*/  HMMA.16816.F32 R40, R188.reuse, R210, R40 ;  /* 0x000000d2bc28723c */ /* 0x040fe20000001828 */
[----:B------:R-:W-:Y:S07]  /*6f60*/  LDSM.16.M88.4 R208, [R241+0xe900] ;  /* 0x00e90000f1d0783b */ /* 0x000fee0000000200 */
[C---:B------:R-:W-:Y:S08]  /*6f70*/  HMMA.16816.F32 R44, R188.reuse, R212, R44 ;  /* 0x000000d4bc2c723c */ /* 0x040ff0000000182c */
[----:B------:R-:W-:Y:S01]  /*6f80*/  HMMA.16816.F32 R48, R188, R214, R48 ;  /* 0x000000d6bc30723c */ /* 0x000fe20000001830 */
[----:B------:R-:W5:Y:S07]  /*6f90*/  LDSM.16.M88.4 R188, [R241+0xe100] ;  /* 0x00e10000f1bc783b */ /* 0x000f6e0000000200 */
[C---:B-1----:R-:W-:Y:S08]  /*6fa0*/  HMMA.16816.F32 R4, R184.reuse, R192, R4 ;  /* 0x000000c0b804723c */ /* 0x042ff00000001804 */
[C---:B------:R-:W-:Y:S01]  /*6fb0*/  HMMA.16816.F32 R8, R184.reuse, R194, R8 ;  /* 0x000000c2b808723c */ /* 0x040fe20000001808 */
[----:B------:R-:W-:Y:S07]  /*6fc0*/  LDSM.16.M88.4 R192, [R232] ;  /* 0x00000000e8c0783b */ /* 0x000fee0000000200 */
[C---:B--2---:R-:W-:Y:S08]  /*6fd0*/  HMMA.16816.F32 R12, R184.reuse, R196, R12 ;  /* 0x000000c4b80c723c */ /* 0x044ff0000000180c */
[C---:B------:R-:W-:Y:S01]  /*6fe0*/  HMMA.16816.F32 R16, R184.reuse, R198, R16 ;  /* 0x000000c6b810723c */ /* 0x040fe20000001810 */
[----:B------:R-:W-:Y:S07]  /*6ff0*/  LDSM.16.M88.4 R196, [R232+0x800] ;  /* 0x00080000e8c4783b */ /* 0x000fee0000000200 */
[C---:B---3--:R-:W-:Y:S08]  /*7000*/  HMMA.16816.F32 R20, R184.reuse, R200, R20 ;  /* 0x000000c8b814723c */ /* 0x048ff00000001814 */
[C---:B------:R-:W-:Y:S01]  /*7010*/  HMMA.16816.F32 R24, R184.reuse, R202, R24 ;  /* 0x000000cab818723c */ /* 0x040fe20000001818 */
[----:B------:R-:W-:Y:S07]  /*7020*/  LDSM.16.M88.4 R200, [R232+0x1000] ;  /* 0x00100000e8c8783b */ /* 0x000fee0000000200 */
[C---:B----4-:R-:W-:Y:S08]  /*7030*/  HMMA.16816.F32 R28, R184.reuse, R204, R28 ;  /* 0x000000ccb81c723c */ /* 0x050ff0000000181c */
[C---:B------:R-:W-:Y:S01]  /*7040*/  HMMA.16816.F32 R32, R184.reuse, R206, R32 ;  /* 0x000000ceb820723c */ /* 0x040fe20000001820 */
[----:B------:R-:W-:Y:S07]  /*7050*/  LDSM.16.M88.4 R204, [R232+0x1800] ;  /* 0x00180000e8cc783b */ /* 0x000fee0000000200 */
[C---:B-----5:R-:W-:Y:S08]  /*7060*/  HMMA.16816.F32 R36, R184.reuse, R188, R36 ;  /* 0x000000bcb824723c */ /* 0x060ff00000001824 */
[C---:B------:R-:W-:Y:S01]  /*7070*/  HMMA.16816.F32 R40, R184.reuse, R190, R40 ;  /* 0x000000beb828723c */ /* 0x040fe20000001828 */
[----:B------:R-:W1:Y:S07]  /*7080*/  LDSM.16.M88.4 R188, [R243] ;  /* 0x00000000f3bc783b */ /* 0x000e6e0000000200 */
[C---:B------:R-:W-:Y:S08]  /*7090*/  HMMA.16816.F32 R44, R184.reuse, R208, R44 ;  /* 0x000000d0b82c723c */ /* 0x040ff0000000182c */
[----:B------:R-:W-:Y:S01]  /*70a0*/  HMMA.16816.F32 R48, R184, R210, R48 ;  /* 0x000000d2b830723c */ /* 0x000fe20000001830 */
[----:B------:R-:W2:Y:S04]  /*70b0*/  LDSM.16.M88.4 R184, [R232+0x2000] ;  /* 0x00200000e8b8783b */ /* 0x000ea80000000200 */
[----:B------:R-:W3:Y:S03]  /*70c0*/  LDSM.16.M88.4 R208, [R232+0x2800] ;  /* 0x00280000e8d0783b */ /* 0x000ee60000000200 */
        /* <DEDUP_REMOVED lines=15> */
[C---:B---3--:R-:W-:Y:S08]  /*71c0*/  HMMA.16816.F32 R44, R188.reuse, R208, R44 ;  /* 0x000000d0bc2c723c */ /* 0x048ff0000000182c */
[----:B------:R-:W-:Y:S01]  /*71d0*/  HMMA.16816.F32 R48, R188, R210, R48 ;  /* 0x000000d2bc30723c */ /* 0x000fe20000001830 */
[----:B------:R-:W2:Y:S04]  /*71e0*/  LDSM.16.M88.4 R188, [R247+0x11100] ;  /* 0x01110000f7bc783b */ /* 0x000ea80000000200 */
[----:B------:R-:W3:Y:S03]  /*71f0*/  LDSM.16.M88.4 R208, [R247+0x11900] ;  /* 0x01190000f7d0783b */ /* 0x000ee60000000200 */
[C---:B-1----:R-:W-:Y:S08]  /*7200*/  HMMA.16816.F32 R4, R184.reuse, R192, R4 ;  /* 0x000000c0b804723c */ /* 0x042ff00000001804 */
[C---:B------:R-:W-:Y:S01]  /*7210*/  HMMA.16816.F32 R8, R184.reuse, R194, R8 ;  /* 0x000000c2b808723c */ /* 0x040fe20000001808 */
[----:B------:R-:W-:Y:S07]  /*7220*/  LDSM.16.M88.4 R192, [R231] ;  /* 0x00000000e7c0783b */ /* 0x000fee0000000200 */
[C---:B------:R-:W-:Y:S08]  /*7230*/  HMMA.16816.F32 R12, R184.reuse, R196, R12 ;  /* 0x000000c4b80c723c */ /* 0x040ff0000000180c */
        /* <DEDUP_REMOVED lines=8> */
[C---:B--2---:R-:W-:Y:S08]  /*72c0*/  HMMA.16816.F32 R36, R184.reuse, R188, R36 ;  /* 0x000000bcb824723c */ /* 0x044ff00000001824 */
[C---:B------:R-:W-:Y:S01]  /*72d0*/  HMMA.16816.F32 R40, R184.reuse, R190, R40 ;  /* 0x000000beb828723c */ /* 0x040fe20000001828 */
[----:B------:R-:W1:Y:S07]  /*72e0*/  LDSM.16.M88.4 R188, [R246+0x4000] ;  /* 0x00400000f6bc783b */ /* 0x000e6e0000000200 */
[C---:B---3--:R-:W-:Y:S08]  /*72f0*/  HMMA.16816.F32 R44, R184.reuse, R208, R44 ;  /* 0x000000d0b82c723c */ /* 0x048ff0000000182c */
[----:B------:R-:W-:Y:S01]  /*7300*/  HMMA.16816.F32 R48, R184, R210, R48 ;  /* 0x000000d2b830723c */ /* 0x000fe20000001830 */
[----:B------:R-:W2:Y:S04]  /*7310*/  LDSM.16.M88.4 R184, [R227] ;  /* 0x00000000e3b8783b */ /* 0x000ea80000000200 */
[----:B------:R-:W3:Y:S03]  /*7320*/  LDSM.16.M88.4 R208, [R226] ;  /* 0x00000000e2d0783b */ /* 0x000ee60000000200 */
        /* <DEDUP_REMOVED lines=190> */
[----:B------:R-:W-:Y:S04]  /*7f10*/  DEPBAR.LE SB0, 0x0 ;  /* 0x000080000000791a */ /* 0x000fe80000000000 */
[----:B------:R-:W-:Y:S01]  /*7f20*/  BAR.SYNC.DEFER_BLOCKING 0x0 ;  /* 0x0000000000007b1d */ /* 0x000fe20000010000 */
[C---:B-1----:R-:W-:Y:S08]  /*7f30*/  HMMA.16816.F32 R4, R188.reuse, R192, R4 ;  /* 0x000000c0bc04723c */ /* 0x042ff00000001804 */
        /* <DEDUP_REMOVED lines=9> */
[C---:B---3--:R-:W-:Y:S08]  /*7fd0*/  HMMA.16816.F32 R44, R188.reuse, R208, R44 ;  /* 0x000000d0bc2c723c */ /* 0x048ff0000000182c */
[----:B------:R-:W-:Y:S01]  /*7fe0*/  HMMA.16816.F32 R48, R188, R210, R48 ;  /* 0x000000d2bc30723c */ /* 0x000fe20000001830 */
[----:B------:R-:W-:-:S07]  /*7ff0*/  @P0 BRA `(.L_x_774) ;  /* 0xffffe23000000947 */ /* 0x000fce000383ffff */
.L_x_773:
[----:B----4-:R-:W-:Y:S01]  /*8000*/  FMNMX.FTZ R184, R4, R180, !PT ;  /* 0x000000b404b87209 */ /* 0x010fe20007810000 */
[----:B------:R-:W2:Y:S01]  /*8010*/  LDL.LU R204, [R1+0x5c] ;  /* 0x00005c0001cc7983 */ /* 0x000ea20000300800 */
[----:B------:R-:W-:Y:S01]  /*8020*/  FMNMX.FTZ R0, R6, R3, !PT ;  /* 0x0000000306007209 */ /* 0x000fe20007810000 */
[----:B------:R-:W-:Y:S01]  /*8030*/  UIADD3 UR4, UR9, -0x1, URZ ;  /* 0xffffffff09047890 */ /* 0x000fe2000fffe03f */
[----:B------:R-:W-:Y:S01]  /*8040*/  FMNMX.FTZ R184, R5, R184, !PT ;  /* 0x000000b805b87209 */ /* 0x000fe20007810000 */
[----:B------:R-:W3:Y:S01]  /*8050*/  LDL.LU R201, [R1+0x58] ;  /* 0x0000580001c97983 */ /* 0x000ee20000300800 */
[----:B------:R-:W-:Y:S02]  /*8060*/  FMNMX.FTZ R0, R7, R0, !PT ;  /* 0x0000000007007209 */ /* 0x000fe40007810000 */
[----:B------:R-:W-:Y:S01]  /*8070*/  FMNMX.FTZ R184, R8, R184, !PT ;  /* 0x000000b808b87209 */ /* 0x000fe20007810000 */
        /* <DEDUP_REMOVED lines=44> */
[----:B------:R-:W-:Y:S01]  /*8340*/  ISETP.LT.AND P0, PT, RZ, UR9, PT ;  /* 0x00000009ff007c0c */ /* 0x000fe2000bf01270 */
[----:B------:R-:W1:Y:S01]  /*8350*/  SHFL.BFLY PT, R2, R184, 0x2, 0x1f ;  /* 0x0c401f00b8027f89 */ /* 0x000e6200000e0000 */
[----:B------:R-:W-:Y:S07]  /*8360*/  UMOV UR9, UR4 ;  /* 0x0000000400097c82 */ /* 0x000fee0008000000 */
[----:B------:R-:W4:Y:S01]  /*8370*/  SHFL.BFLY PT, R181, R0, 0x2, 0x1f ;  /* 0x0c401f0000b57f89 */ /* 0x000f2200000e0000 */
[----:B-1----:R-:W-:Y:S07]  /*8380*/  FMNMX.FTZ R184, R184, R2, !PT ;  /* 0x00000002b8b87209 */ /* 0x002fee0007810000 */
[----:B------:R-:W1:Y:S01]  /*8390*/  SHFL.BFLY PT, R2, R184, 0x1, 0x1f ;  /* 0x0c201f00b8027f89 */ /* 0x000e6200000e0000 */
[----:B----4-:R-:W-:Y:S07]  /*83a0*/  FMNMX.FTZ R181, R0, R181, !PT ;  /* 0x000000b500b57209 */ /* 0x010fee0007810000 */
[----:B------:R-:W4:Y:S01]  /*83b0*/  SHFL.BFLY PT, R0, R181, 0x1, 0x1f ;  /* 0x0c201f00b5007f89 */ /* 0x000f2200000e0000 */
[----:B-1----:R-:W-:Y:S07]  /*83c0*/  FMNMX.FTZ R2, R184, R2, !PT ;  /* 0x00000002b8027209 */ /* 0x002fee0007810000 */
[----:B------:R-:W1:Y:S01]  /*83d0*/  LDSM.16.MT88.4 R184, [R242+0x100] ;  /* 0x00010000f2b8783b */ /* 0x000e620000004200 */
[C---:B------:R-:W-:Y:S02]  /*83e0*/  FADD.FTZ R180, -R2.reuse, R180 ;  /* 0x000000b402b47221 */ /* 0x040fe40000010100 */
[----:B------:R-:W-:Y:S01]  /*83f0*/  FMUL.FTZ R199, R2, c[0x0][0x2d0] ;  /* 0x0000b40002c77a20 */ /* 0x000fe20000410000 */
[----:B----4-:R-:W-:Y:S01]  /*8400*/  FMNMX.FTZ R0, R181, R0, !PT ;  /* 0x00000000b5007209 */ /* 0x010fe20007810000 */
[----:B------:R-:W-:Y:S02]  /*8410*/  FMUL.FTZ R180, R180, c[0x0][0x2d0] ;  /* 0x0000b400b4b47a20 */ /* 0x000fe40000410000 */
[----:B------:R-:W-:Y:S02]  /*8420*/  FFMA.FTZ R192, R8, c[0x0][0x2d0], -R199 ;  /* 0x0000b40008c07a23 */ /* 0x000fe400000108c7 */
[C---:B------:R-:W-:Y:S02]  /*8430*/  FADD.FTZ R3, -R0.reuse, R3 ;  /* 0x0000000300037221 */ /* 0x040fe40000010100 */
[----:B------:R-:W4:Y:S01]  /*8440*/  MUFU.EX2 R180, R180 ;  /* 0x000000b400b47308 */ /* 0x000f220000000800 */
[----:B------:R-:W-:Y:S02]  /*8450*/  FMUL.FTZ R188, R0, c[0x0][0x2d0] ;  /* 0x0000b40000bc7a20 */ /* 0x000fe40000410000 */
[----:B------:R-:W-:Y:S02]  /*8460*/  FMUL.FTZ R3, R3, c[0x0][0x2d0] ;  /* 0x0000b40003037a20 */ /* 0x000fe40000410000 */
[--C-:B------:R-:W-:Y:S02]  /*8470*/  FFMA.FTZ R189, R9, c[0x0][0x2d0], -R199.reuse ;  /* 0x0000b40009bd7a23 */ /* 0x100fe400000108c7 */
[--C-:B------:R-:W-:Y:S02]  /*8480*/  FFMA.FTZ R194, R10, c[0x0][0x2d0], -R188.reuse ;  /* 0x0000b4000ac27a23 */ /* 0x100fe400000108bc */
[--C-:B------:R-:W-:Y:S01]  /*8490*/  FFMA.FTZ R190, R11, c[0x0][0x2d0], -R188.reuse ;  /* 0x0000b4000bbe7a23 */ /* 0x100fe200000108bc */
[----:B------:R-:W5:Y:S01]  /*84a0*/  MUFU.EX2 R3, R3 ;  /* 0x0000000300037308 */ /* 0x000f620000000800 */
        /* <DEDUP_REMOVED lines=8> */
[C---:B----4-:R-:W-:Y:S02]  /*8530*/  FMUL.FTZ R8, R180.reuse, R172 ;  /* 0x000000acb4087220 */ /* 0x050fe40000410000 */
[C---:B------:R-:W-:Y:S02]  /*8540*/  FMUL.FTZ R9, R180.reuse, R173 ;  /* 0x000000adb4097220 */ /* 0x040fe40000410000 */
[C---:B------:R-:W-:Y:S01]  /*8550*/  FMUL.FTZ R4, R180.reuse, R176 ;  /* 0x000000b0b4047220 */ /* 0x040fe20000410000 */
[----:B------:R-:W4:Y:S01]  /*8560*/  MUFU.EX2 R193, R193 ;  /* 0x000000c100c17308 */ /* 0x000f220000000800 */
[C---:B------:R-:W-:Y:S02]  /*8570*/  FMUL.FTZ R5, R180.reuse, R177 ;  /* 0x000000b1b4057220 */ /* 0x040fe40000410000 */
[C---:B------:R-:W-:Y:S02]  /*8580*/  FMUL.FTZ R52, R180.reuse, R52 ;  /* 0x00000034b4347220 */ /* 0x040fe40000410000 */
[C---:B-----5:R-:W-:Y:S02]  /*8590*/  FMUL.FTZ R10, R3.reuse, R174 ;  /* 0x000000ae030a7220 */ /* 0x060fe40000410000 */
[C---:B------:R-:W-:Y:S02]  /*85a0*/  FMUL.FTZ R11, R3.reuse, R175 ;  /* 0x000000af030b7220 */ /* 0x040fe40000410000 */
[----:B------:R-:W5:Y:S01]  /*85b0*/  LDSM.16.MT88.4 R172, [R240+0x100] ;  /* 0x00010000f0ac783b */ /* 0x000f620000004200 */
[----:B------:R-:W-:Y:S01]  /*85c0*/  MUFU.EX2 R192, R192 ;  /* 0x000000c000c07308 */ /* 0x000fe20000000800 */
[C---:B------:R-:W-:Y:S02]  /*85d0*/  FMUL.FTZ R6, R3.reuse, R178 ;  /* 0x000000b203067220 */ /* 0x040fe40000410000 */
[C---:B------:R-:W-:Y:S02]  /*85e0*/  FMUL.FTZ R7, R3.reuse, R179 ;  /* 0x000000b303077220 */ /* 0x040fe40000410000 */
[C---:B------:R-:W-:Y:S02]  /*85f0*/  FMUL.FTZ R53, R180.reuse, R53 ;  /* 0x00000035b4357220 */ /* 0x040fe40000410000 */
[C---:B------:R-:W-:Y:S02]  /*8600*/  FMUL.FTZ R54, R3.reuse, R54 ;  /* 0x0000003603367220 */ /* 0x040fe40000410000 */
[----:B------:R-:W-:Y:S01]  /*8610*/  FMUL.FTZ R55, R3, R55 ;  /* 0x0000003703377220 */ /* 0x000fe20000410000 */
[----:B------:R-:W-:Y:S01]  /*8620*/  MUFU.EX2 R197, R197 ;  /* 0x000000c500c57308 */ /* 0x000fe20000000800 */
[C---:B------:R-:W-:Y:S02]  /*8630*/  FMUL.FTZ R56, R180.reuse, R56 ;  /* 0x00000038b4387220 */ /* 0x040fe40000410000 */
[C---:B------:R-:W-:Y:S01]  /*8640*/  FMUL.FTZ R57, R180.reuse, R57 ;  /* 0x00000039b4397220 */ /* 0x040fe20000410000 */
[----:B----4-:R-:W-:Y:S01]  /*8650*/  F2FP.PACK_AB R176, R193, R198 ;  /* 0x000000c6c1b0723e */ /* 0x010fe200000000ff */
[C---:B------:R-:W-:Y:S02]  /*8660*/  FMUL.FTZ R58, R3.reuse, R58 ;  /* 0x0000003a033a7220 */ /* 0x040fe40000410000 */
[C---:B------:R-:W-:Y:S02]  /*8670*/  FMUL.FTZ R59, R3.reuse, R59 ;  /* 0x0000003b033b7220 */ /* 0x040fe40000410000 */
[C---:B------:R-:W-:Y:S01]  /*8680*/  FMUL.FTZ R60, R180.reuse, R60 ;  /* 0x0000003cb43c7220 */ /* 0x040fe20000410000 */
[----:B------:R-:W4:Y:S01]  /*8690*/  MUFU.EX2 R195, R195 ;  /* 0x000000c300c37308 */ /* 0x000f220000000800 */
        /* <DEDUP_REMOVED lines=12> */
[----:B------:R-:W-:Y:S02]  /*8760*/  FMUL.FTZ R71, R3, R71 ;  /* 0x0000004703477220 */ /* 0x000fe40000410000 */
        /* <DEDUP_REMOVED lines=12> */
[----:B------:R-:W-:Y:S02]  /*8830*/  FMUL.FTZ R81, R180, R81 ;  /* 0x00000051b4517220 */ /* 0x000fe40000410000 */
[C---:B------:R-:W-:Y:S01]  /*8840*/  FMUL.FTZ R82, R3.reuse, R82 ;  /* 0x0000005203527220 */ /* 0x040fe20000410000 */
[----:B-1----:R-:W-:Y:S01]  /*8850*/  F2FP.PACK_AB R179, R190, R194 ;  /* 0x000000c2beb3723e */ /* 0x002fe200000000ff */
[C---:B------:R-:W-:Y:S02]  /*8860*/  FMUL.FTZ R83, R3.reuse, R83 ;  /* 0x0000005303537220 */ /* 0x040fe40000410000 */
[C---:B------:R-:W-:Y:S02]  /*8870*/  FMUL.FTZ R84, R180.reuse, R84 ;  /* 0x00000054b4547220 */ /* 0x040fe40000410000 */
[C---:B------:R-:W-:Y:S01]  /*8880*/  FMUL.FTZ R85, R180.reuse, R85 ;  /* 0x00000055b4557220 */ /* 0x040fe20000410000 */
[----:B------:R-:W-:Y:S01]  /*8890*/  MUFU.EX2 R191, R191 ;  /* 0x000000bf00bf7308 */ /* 0x000fe20000000800 */
[C---:B------:R-:W-:Y:S02]  /*88a0*/  FMUL.FTZ R86, R3.reuse, R86 ;  /* 0x0000005603567220 */ /* 0x040fe40000410000 */
[----:B------:R-:W-:Y:S01]  /*88b0*/  FMUL.FTZ R87, R3, R87 ;  /* 0x0000005703577220 */ /* 0x000fe20000410000 */
[----:B----4-:R-:W-:Y:S01]  /*88c0*/  F2FP.PACK_AB R178, R189, R192 ;  /* 0x000000c0bdb2723e */ /* 0x010fe200000000ff */
[----:B------:R-:W-:Y:S02]  /*88d0*/  FMUL.FTZ R12, R180, R168 ;  /* 0x000000a8b40c7220 */ /* 0x000fe40000410000 */
[----:B------:R-:W-:Y:S02]  /*88e0*/  FMUL.FTZ R14, R3, R170 ;  /* 0x000000aa030e7220 */ /* 0x000fe40000410000 */
[--C-:B------:R-:W-:Y:S01]  /*88f0*/  FFMA.FTZ R20, R20, c[0x0][0x2d0], -R199.reuse ;  /* 0x0000b40014147a23 */ /* 0x100fe200000108c7 */
[----:B------:R-:W-:Y:S01]  /*8900*/  MUFU.EX2 R181, R181 ;  /* 0x000000b500b57308 */ /* 0x000fe20000000800 */
[C---:B------:R-:W-:Y:S05]  /*8910*/  HMMA.16816.F32 R4, R176.reuse, R184, R4 ;  /* 0x000000b8b004723c */ /* 0x040fea0000001804 */
[--C-:B------:R-:W-:Y:S02]  /*8920*/  FFMA.FTZ R21, R21, c[0x0][0x2d0], -R199.reuse ;  /* 0x0000b40015157a23 */ /* 0x100fe400000108c7 */
[--C-:B------:R-:W-:Y:S01]  /*8930*/  FFMA.FTZ R24, R24, c[0x0][0x2d0], -R199.reuse ;  /* 0x0000b40018187a23 */ /* 0x100fe200000108c7 */
[C---:B------:R-:W-:Y:S04]  /*8940*/  HMMA.16816.F32 R8, R176.reuse, R186, R8 ;  /* 0x000000bab008723c */ /* 0x040fe80000001808 */
[--C-:B------:R-:W-:Y:S02]  /*8950*/  FFMA.FTZ R25, R25, c[0x0][0x2d0], -R199.reuse ;  /* 0x0000b40019197a23 */ /* 0x100fe400000108c7 */
[--C-:B------:R-:W-:Y:S02]  /*8960*/  FFMA.FTZ R26, R26, c[0x0][0x2d0], -R188.reuse ;  /* 0x0000b4001a1a7a23 */ /* 0x100fe400000108bc */
[C---:B-----5:R-:W-:Y:S04]  /*8970*/  HMMA.16816.F32 R52, R176.reuse, R172, R52 ;  /* 0x000000acb034723c */ /* 0x060fe80000001834 */
[--C-:B------:R-:W-:Y:S02]  /*8980*/  FFMA.FTZ R27, R27, c[0x0][0x2d0], -R188.reuse ;  /* 0x0000b4001b1b7a23 */ /* 0x100fe400000108bc */
[--C-:B------:R-:W-:Y:S02]  /*8990*/  FFMA.FTZ R29, R29, c[0x0][0x2d0], -R199.reuse ;  /* 0x0000b4001d1d7a23 */ /* 0x100fe400000108c7 */
[C---:B------:R-:W-:Y:S01]  /*89a0*/  HMMA.16816.F32 R56, R176.reuse, R174, R56 ;  /* 0x000000aeb038723c */ /* 0x040fe20000001838 */
[----:B------:R-:W1:Y:S03]  /*89b0*/  LDSM.16.MT88.4 R172, [R239+0x100] ;  /* 0x00010000efac783b */ /* 0x000e660000004200 */
        /* <DEDUP_REMOVED lines=85> */
[--C-:B------:R-:W-:Y:S02]  /*8f10*/  FFMA.FTZ R187, R13, c[0x0][0x2d0], -R199.reuse ;  /* 0x0000b4000dbb7a23 */ /* 0x100fe400000108c7 */
[C---:B------:R-:W-:Y:S02]  /*8f20*/  FMUL.FTZ R13, R180.reuse, R169 ;  /* 0x000000a9b40d7220 */ /* 0x040fe40000410000 */
[----:B------:R-:W-:Y:S02]  /*8f30*/  FFMA.FTZ R186, R15, c[0x0][0x2d0], -R188 ;  /* 0x0000b4000fba7a23 */ /* 0x000fe400000108bc */
[C---:B------:R-:W-:Y:S01]  /*8f40*/  FMUL.FTZ R15, R3.reuse, R171 ;  /* 0x000000ab030f7220 */ /* 0x040fe20000410000 */
[----:B------:R-:W4:Y:S01]  /*8f50*/  MUFU.EX2 R187, R187 ;  /* 0x000000bb00bb7308 */ /* 0x000f220000000800 */
[----:B------:R-:W-:Y:S01]  /*8f60*/  LDSM.16.MT88.4 R168, [R242+0x900] ;  /* 0x00090000f2a8783b */ /* 0x000fe20000004200 */
[C---:B-1----:R-:W-:Y:S03]  /*8f70*/  HMMA.16816.F32 R84, R176.reuse, R172, R84 ;  /* 0x000000acb054723c */ /* 0x042fe60000001854 */
[C---:B------:R-:W-:Y:S02]  /*8f80*/  FMUL.FTZ R164, R180.reuse, R164 ;  /* 0x000000a4b4a47220 */ /* 0x040fe40000410000 */
[----:B------:R-:W-:Y:S02]  /*8f90*/  FMUL.FTZ R165, R180, R165 ;  /* 0x000000a5b4a57220 */ /* 0x000fe40000410000 */
[C---:B------:R-:W-:Y:S01]  /*8fa0*/  FMUL.FTZ R166, R3.reuse, R166 ;  /* 0x000000a603a67220 */ /* 0x040fe20000410000 */
[C---:B------:R-:W-:Y:S01]  /*8fb0*/  HMMA.16816.F32 R88, R176.reuse, R174, R88 ;  /* 0x000000aeb058723c */ /* 0x040fe20000001858 */
[----:B------:R-:W1:Y:S01]  /*8fc0*/  LDSM.16.MT88.4 R172, [R239+0x3100] ;  /* 0x00310000efac783b */ /* 0x000e620000004200 */
[----:B------:R-:W5:Y:S02]  /*8fd0*/  MUFU.EX2 R186, R186 ;  /* 0x000000ba00ba7308 */ /* 0x000f640000000800 */
[----:B------:R-:W-:Y:S02]  /*8fe0*/  FMUL.FTZ R167, R3, R167 ;  /* 0x000000a703a77220 */ /* 0x000fe40000410000 */
[--C-:B------:R-:W-:Y:S02]  /*8ff0*/  FFMA.FTZ R203, R45, c[0x0][0x2d0], -R199.reuse ;  /* 0x0000b4002dcb7a23 */ /* 0x100fe400000108c7 */
[--C-:B------:R-:W-:Y:S04]  /*9000*/  FFMA.FTZ R200, R28, c[0x0][0x2d0], -R199.reuse ;  /* 0x0000b4001cc87a23 */ /* 0x100fe800000108c7 */
[----:B------:R-:W-:Y:S01]  /*9010*/  MUFU.EX2 R45, R20 ;  /* 0x00000014002d7308 */ /* 0x000fe20000000800 */
[--C-:B------:R-:W-:Y:S02]  /*9020*/  FFMA.FTZ R28, R32, c[0x0][0x2d0], -R199.reuse ;  /* 0x0000b400201c7a23 */ /* 0x100fe400000108c7 */
[----:B--2---:R-:W-:Y:S02]  /*9030*/  FFMA.FTZ R32, R180, R204, R198 ;  /* 0x000000ccb4207223 */ /* 0x004fe400000100c6 */
[--C-:B------:R-:W-:Y:S02]  /*9040*/  FFMA.FTZ R204, R34, c[0x0][0x2d0], -R188.reuse ;  /* 0x0000b40022cc7a23 */ /* 0x100fe400000108bc */
[----:B------:R-:W-:Y:S02]  /*9050*/  FFMA.FTZ R202, R33, c[0x0][0x2d0], -R199 ;  /* 0x0000b40021ca7a23 */ /* 0x000fe400000108c7 */
[----:B---3--:R-:W-:Y:S01]  /*9060*/  FFMA.FTZ R33, R3, R201, R197 ;  /* 0x000000c903217223 */ /* 0x008fe200000100c5 */
[----:B------:R-:W-:Y:S01]  /*9070*/  MUFU.EX2 R180, R26 ;  /* 0x0000001a00b47308 */ /* 0x000fe20000000800 */
[--C-:B------:R-:W-:Y:S02]  /*9080*/  FFMA.FTZ R201, R31, c[0x0][0x2d0], -R188.reuse ;  /* 0x0000b4001fc97a23 */ /* 0x100fe400000108bc */
[--C-:B------:R-:W-:Y:S02]  /*9090*/  FFMA.FTZ R206, R36, c[0x0][0x2d0], -R199.reuse ;  /* 0x0000b40024ce7a23 */ /* 0x100fe400000108c7 */
[--C-:B------:R-:W-:Y:S02]  /*90a0*/  FFMA.FTZ R36, R41, c[0x0][0x2d0], -R199.reuse ;  /* 0x0000b40029247a23 */ /* 0x100fe400000108c7 */
[--C-:B------:R-:W-:Y:S02]  /*90b0*/  FFMA.FTZ R205, R37, c[0x0][0x2d0], -R199.reuse ;  /* 0x0000b40025cd7a23 */ /* 0x100fe400000108c7 */
[--C-:B------:R-:W-:Y:S01]  /*90c0*/  FFMA.FTZ R37, R40, c[0x0][0x2d0], -R199.reuse ;  /* 0x0000b40028257a23 */ /* 0x100fe200000108c7 */
[----:B------:R-:W-:Y:S01]  /*90d0*/  MUFU.EX2 R41, R24 ;  /* 0x0000001800297308 */ /* 0x000fe20000000800 */
[--C-:B------:R-:W-:Y:S01]  /*90e0*/  FFMA.FTZ R185, R16, c[0x0][0x2d0], -R199.reuse ;  /* 0x0000b40010b97a23 */ /* 0x100fe200000108c7 */
[----:B----4-:R-:W-:Y:S01]  /*90f0*/  F2FP.PACK_AB R16, R187, R196 ;  /* 0x000000c4bb10723e */ /* 0x010fe200000000ff */
[--C-:B------:R-:W-:Y:S01]  /*9100*/  FFMA.FTZ R184, R17, c[0x0][0x2d0], -R199.reuse ;  /* 0x0000b40011b87a23 */ /* 0x100fe200000108c7 */
[----:B-----5:R-:W-:Y:S01]  /*9110*/  F2FP.PACK_AB R17, R186, R191 ;  /* 0x000000bfba11723e */ /* 0x020fe200000000ff */
[--C-:B------:R-:W-:Y:S02]  /*9120*/  FFMA.FTZ R18, R18, c[0x0][0x2d0], -R188.reuse ;  /* 0x0000b40012127a23 */ /* 0x100fe400000108bc */
[--C-:B------:R-:W-:Y:S01]  /*9130*/  FFMA.FTZ R42, R42, c[0x0][0x2d0], -R188.reuse ;  /* 0x0000b4002a2a7a23 */ /* 0x100fe200000108bc */
[C---:B-1----:R-:W-:Y:S02]  /*9140*/  HMMA.16816.F32 R92, R176.reuse, R172, R92 ;  /* 0x000000acb05c723c */ /* 0x042fe4000000185c */
[----:B------:R-:W-:Y:S01]  /*9150*/  MUFU.EX2 R40, R25 ;  /* 0x0000001900287308 */ /* 0x000fe20000000800 */
[--C-:B------:R-:W-:Y:S02]  /*9160*/  FFMA.FTZ R43, R43, c[0x0][0x2d0], -R188.reuse ;  /* 0x0000b4002b2b7a23 */ /* 0x100fe400000108bc */
[--C-:B------:R-:W-:Y:S03]  /*9170*/  FFMA.FTZ R47, R47, c[0x0][0x2d0], -R188.reuse ;  /* 0x0000b4002f2f7a23 */ /* 0x100fe600000108bc */
[C---:B------:R-:W-:Y:S01]  /*9180*/  HMMA.16816.F32 R96, R176.reuse, R174, R96 ;  /* 0x000000aeb060723c */ /* 0x040fe20000001860 */
[----:B------:R-:W1:Y:S03]  /*9190*/  LDSM.16.MT88.4 R172, [R238+0x3100] ;  /* 0x00310000eeac783b */ /* 0x000e660000004200 */
[----:B------:R2:W-:Y:S10]  /*91a0*/  MUFU.EX2 R3, R27 ;  /* 0x0000001b00037308 */ /* 0x0005f40000000800 */
[----:B------:R-:W-:Y:S10]  /*91b0*/  MUFU.EX2 R198, R29 ;  /* 0x0000001d00c67308 */ /* 0x000ff40000000800 */
[----:B------:R-:W-:Y:S01]  /*91c0*/  MUFU.EX2 R197, R28 ;  /* 0x0000001c00c57308 */ /* 0x000fe20000000800 */
[----:B--2---:R-:W-:Y:S09]  /*91d0*/  LDSM.16.MT88.4 R24, [R240+0x1100] ;  /* 0x00110000f018783b */ /* 0x004ff20000004200 */
[----:B------:R-:W-:Y:S01]  /*91e0*/  MUFU.EX2 R185, R185 ;  /* 0x000000b900b97308 */ /* 0x000fe20000000800 */
[C---:B-1----:R-:W-:Y:S09]  /*91f0*/  HMMA.16816.F32 R100, R176.reuse, R172, R100 ;  /* 0x000000acb064723c */ /* 0x042ff20000001864 */
[----:B------:R-:W1:Y:S01]  /*9200*/  MUFU.EX2 R184, R184 ;  /* 0x000000b800b87308 */ /* 0x000e620000000800 */
[C---:B------:R-:W-:Y:S01]  /*9210*/  HMMA.16816.F32 R104, R176.reuse, R174, R104 ;  /* 0x000000aeb068723c */ /* 0x040fe20000001868 */
[----:B------:R-:W2:Y:S08]  /*9220*/  LDSM.16.MT88.4 R172, [R242+0x6100] ;  /* 0x00610000f2ac783b */ /* 0x000eb00000004200 */
[----:B------:R-:W-:Y:S10]  /*9230*/  MUFU.EX2 R201, R201 ;  /* 0x000000c900c97308 */ /* 0x000ff40000000800 */
[----:B------:R-:W-:Y:S10]  /*9240*/  MUFU.EX2 R202, R202 ;  /* 0x000000ca00ca7308 */ /* 0x000ff40000000800 */
[----:B------:R-:W-:Y:S10]  /*9250*/  MUFU.EX2 R204, R204 ;  /* 0x000000cc00cc7308 */ /* 0x000ff40000000800 */
[----:B------:R-:W-:Y:S01]  /*9260*/  MUFU.EX2 R42, R42 ;  /* 0x0000002a002a7308 */ /* 0x000fe20000000800 */
[C---:B--2---:R-:W-:Y:S09]  /*9270*/  HMMA.16816.F32 R108, R176.reuse, R172, R108 ;  /* 0x000000acb06c723c */ /* 0x044ff2000000186c */
[----:B------:R-:W-:Y:S01]  /*9280*/  MUFU.EX2 R43, R43 ;  /* 0x0000002b002b7308 */ /* 0x000fe20000000800 */
[C---:B------:R-:W-:Y:S01]  /*9290*/  HMMA.16816.F32 R112, R176.reuse, R174, R112 ;  /* 0x000000aeb070723c */ /* 0x040fe20000001870 */
[----:B------:R-:W2:Y:S08]  /*92a0*/  LDSM.16.MT88.4 R172, [R240+0x6100] ;  /* 0x00610000f0ac783b */ /* 0x000eb00000004200 */
[----:B------:R-:W-:Y:S10]  /*92b0*/  MUFU.EX2 R203, R203 ;  /* 0x000000cb00cb7308 */ /* 0x000ff40000000800 */
[----:B------:R-:W-:Y:S01]  /*92c0*/  MUFU.EX2 R47, R47 ;  /* 0x0000002f002f7308 */ /* 0x000fe20000000800 */
        /* <DEDUP_REMOVED lines=19> */
[----:B------:R-:W-:Y:S01]  /*9400*/  HMMA.16816.F32 R164, R176, R174, R164 ;  /* 0x000000aeb0a4723c */ /* 0x000fe200000018a4 */
[----:B------:R1:W2:Y:S01]  /*9410*/  MUFU.EX2 R176, R18 ;  /* 0x0000001200b07308 */ /* 0x0002a20000000800 */
[----:B------:R-:W-:Y:S05]  /*9420*/  LDSM.16.MT88.4 R172, [R238+0x9900] ;  /* 0x00990000eeac783b */ /* 0x000fea0000004200 */
[--C-:B------:R-:W-:Y:S02]  /*9430*/  FFMA.FTZ R179, R44, c[0x0][0x2d0], -R199.reuse ;  /* 0x0000b4002cb37a23 */ /* 0x100fe400000108c7 */
[--C-:B------:R-:W-:Y:S02]  /*9440*/  FFMA.FTZ R178, R48, c[0x0][0x2d0], -R199.reuse ;  /* 0x0000b40030b27a23 */ /* 0x100fe400000108c7 */
[----:B------:R3:W4:Y:S01]  /*9450*/  MUFU.EX2 R44, R21 ;  /* 0x00000015002c7308 */ /* 0x0007220000000800 */
[--C-:B------:R-:W-:Y:S02]  /*9460*/  FFMA.FTZ R48, R22, c[0x0][0x2d0], -R188.reuse ;  /* 0x0000b40016307a23 */ /* 0x100fe400000108bc */
[----:B------:R-:W-:Y:S02]  /*9470*/  FFMA.FTZ R177, R49, c[0x0][0x2d0], -R199 ;  /* 0x0000b40031b17a23 */ /* 0x000fe400000108c7 */
[--C-:B------:R-:W-:Y:S05]  /*9480*/  FFMA.FTZ R49, R23, c[0x0][0x2d0], -R188.reuse ;  /* 0x0000b40017317a23 */ /* 0x100fea00000108bc */
[----:B------:R5:W-:Y:S01]  /*9490*/  MUFU.EX2 R199, R200 ;  /* 0x000000c800c77308 */ /* 0x000be20000000800 */
[----:B-1----:R-:W-:Y:S02]  /*94a0*/  F2FP.PACK_AB R18, R184, R185 ;  /* 0x000000b9b812723e */ /* 0x002fe400000000ff */
[----:B--2---:R-:W-:Y:S07]  /*94b0*/  F2FP.PACK_AB R19, R181, R176 ;  /* 0x000000b0b513723e */ /* 0x004fee00000000ff */
[----:B------:R-:W-:Y:S01]  /*94c0*/  MUFU.EX2 R48, R48 ;  /* 0x0000003000307308 */ /* 0x000fe20000000800 */
[C---:B------:R-:W-:Y:S01]  /*94d0*/  HMMA.16816.F32 R4, R16.reuse, R168, R4 ;  /* 0x000000a81004723c */ /* 0x040fe20000001804 */
[----:B---3--:R-:W-:Y:S08]  /*94e0*/  LDSM.16.MT88.4 R20, [R242+0x1100] ;  /* 0x00110000f214783b */ /* 0x008ff00000004200 */
[----:B------:R-:W1:Y:S01]  /*94f0*/  MUFU.EX2 R49, R49 ;  /* 0x0000003100317308 */ /* 0x000e620000000800 */
[C---:B------:R-:W-:Y:S01]  /*9500*/  HMMA.16816.F32 R8, R16.reuse, R170, R8 ;  /* 0x000000aa1008723c */ /* 0x040fe20000001808 */
[----:B------:R-:W2:Y:S02]  /*9510*/  LDSM.16.MT88.4 R168, [R240+0x900] ;  /* 0x00090000f0a8783b */ /* 0x000ea40000004200 */
[----:B-----5:R-:W-:Y:S06]  /*9520*/  FFMA.FTZ R200, R30, c[0x0][0x2d0], -R188 ;  /* 0x0000b4001ec87a23 */ /* 0x020fec00000108bc */
[----:B------:R-:W-:Y:S01]  /*9530*/  LDSM.16.MT88.4 R28, [R239+0x1900] ;  /* 0x00190000ef1c783b */ /* 0x000fe20000004200 */
[----:B------:R-:W3:Y:S01]  /*9540*/  MUFU.EX2 R200, R200 ;  /* 0x000000c800c87308 */ /* 0x000ee20000000800 */
        /* <DEDUP_REMOVED lines=42> */
[C---:B------:R-:W-:Y:S07]  /*97f0*/  HMMA.16816.F32 R12, R16.reuse, R172, R12 ;  /* 0x000000ac100c723c */ /* 0x040fee000000180c */
[----:B------:R-:W-:Y:S01]  /*9800*/  FADD.FTZ R172, R193, R32 ;  /* 0x00000020c1ac7221 */ /* 0x000fe20000010000 */
[----:B------:R-:W-:Y:S04]  /*9810*/  HMMA.16816.F32 R164, R16, R174, R164 ;  /* 0x000000ae10a4723c */ /* 0x000fe800000018a4 */
[----:B------:R-:W-:Y:S02]  /*9820*/  FADD.FTZ R173, R195, R33 ;  /* 0x00000021c3ad7221 */ /* 0x000fe40000010000 */
[--C-:B------:R-:W-:Y:S01]  /*9830*/  FFMA.FTZ R193, R39, c[0x0][0x2d0], -R188.reuse ;  /* 0x0000b40027c17a23 */ /* 0x100fe200000108bc */
[----:B----4-:R-:W-:Y:S01]  /*9840*/  F2FP.PACK_AB R16, R44, R45 ;  /* 0x0000002d2c10723e */ /* 0x010fe200000000ff */
[----:B------:R-:W-:Y:S01]  /*9850*/  FADD.FTZ R173, R194, R173 ;  /* 0x000000adc2ad7221 */ /* 0x000fe20000010000 */
[----:B-1----:R-:W-:Y:S01]  /*9860*/  F2FP.PACK_AB R17, R49, R48 ;  /* 0x000000303111723e */ /* 0x002fe200000000ff */
[----:B------:R-:W-:Y:S02]  /*9870*/  MUFU.EX2 R194, R36 ;  /* 0x0000002400c27308 */ /* 0x000fe40000000800 */
[----:B------:R-:W-:Y:S01]  /*9880*/  F2FP.PACK_AB R18, R40, R41 ;  /* 0x000000292812723e */ /* 0x000fe200000000ff */
[----:B------:R-:W-:Y:S01]  /*9890*/  FFMA.FTZ R174, R46, c[0x0][0x2d0], -R188 ;  /* 0x0000b4002eae7a23 */ /* 0x000fe200000108bc */
[----:B------:R-:W-:Y:S01]  /*98a0*/  F2FP.PACK_AB R19, R3, R180 ;  /* 0x000000b40313723e */ /* 0x000fe200000000ff */
[----:B------:R-:W-:Y:S02]  /*98b0*/  FADD.FTZ R195, R190, R173 ;  /* 0x000000adbec37221 */ /* 0x000fe40000010000 */
[----:B------:R-:W-:Y:S02]  /*98c0*/  FADD.FTZ R172, R192, R172 ;  /* 0x000000acc0ac7221 */ /* 0x000fe40000010000 */
[----:B------:R-:W-:Y:S01]  /*98d0*/  FFMA.FTZ R192, R38, c[0x0][0x2d0], -R188 ;  /* 0x0000b40026c07a23 */ /* 0x000fe200000108bc */
[----:B------:R-:W-:Y:S01]  /*98e0*/  MUFU.EX2 R46, R179 ;  /* 0x000000b3002e7308 */ /* 0x000fe20000000800 */
[C---:B------:R-:W-:Y:S03]  /*98f0*/  HMMA.16816.F32 R4, R16.reuse, R20, R4 ;  /* 0x000000141004723c */ /* 0x040fe60000001804 */
[----:B------:R-:W-:Y:S02]  /*9900*/  FADD.FTZ R189, R189, R172 ;  /* 0x000000acbdbd7221 */ /* 0x000fe40000010000 */
[----:B------:R-:W-:Y:S02]  /*9910*/  FFMA.FTZ R172, R50, c[0x0][0x2d0], -R188 ;  /* 0x0000b40032ac7a23 */ /* 0x000fe400000108bc */
[----:B------:R-:W-:Y:S01]  /*9920*/  FADD.FTZ R196, R196, R189 ;  /* 0x000000bdc4c47221 */ /* 0x000fe20000010000 */
[C---:B------:R-:W-:Y:S01]  /*9930*/  HMMA.16816.F32 R8, R16.reuse, R22, R8 ;  /* 0x000000161008723c */ /* 0x040fe20000001808 */
[----:B------:R-:W1:Y:S01]  /*9940*/  LDSM.16.MT88.4 R20, [R238+0x1100] ;  /* 0x00110000ee14783b */ /* 0x000e620000004200 */
[----:B------:R-:W-:Y:S02]  /*9950*/  MUFU.EX2 R50, R174 ;  /* 0x000000ae00327308 */ /* 0x000fe40000000800 */
[----:B------:R-:W-:Y:S04]  /*9960*/  FADD.FTZ R195, R191, R195 ;  /* 0x000000c3bfc37221 */ /* 0x000fe80000010000 */
[C---:B------:R-:W-:Y:S04]  /*9970*/  HMMA.16816.F32 R52, R16.reuse, R24, R52 ;  /* 0x000000181034723c */ /* 0x040fe80000001834 */
[----:B------:R4:W-:Y:S01]  /*9980*/  MUFU.EX2 R190, R172 ;  /* 0x000000ac00be7308 */ /* 0x0009e20000000800 */
[----:B------:R-:W-:Y:S03]  /*9990*/  FADD.FTZ R186, R186, R195 ;  /* 0x000000c3baba7221 */ /* 0x000fe60000010000 */
[C---:B------:R-:W-:Y:S01]  /*99a0*/  HMMA.16816.F32 R56, R16.reuse, R26, R56 ;  /* 0x0000001a1038723c */ /* 0x040fe20000001838 */
[----:B------:R-:W5:Y:S05]  /*99b0*/  LDSM.16.MT88.4 R24, [R242+0x4100] ;  /* 0x00410000f218783b */ /* 0x000f6a0000004200 */
[----:B------:R3:W-:Y:S02]  /*99c0*/  MUFU.EX2 R189, R177 ;  /* 0x000000b100bd7308 */ /* 0x0007e40000000800 */
[C---:B--2---:R-:W-:Y:S08]  /*99d0*/  HMMA.16816.F32 R60, R16.reuse, R168, R60 ;  /* 0x000000a8103c723c */ /* 0x044ff0000000183c */
[C---:B------:R-:W-:Y:S01]  /*99e0*/  HMMA.16816.F32 R64, R16.reuse, R170, R64 ;  /* 0x000000aa1040723c */ /* 0x040fe20000001840 */
[----:B------:R-:W2:Y:S01]  /*99f0*/  LDSM.16.MT88.4 R168, [R240+0x4100] ;  /* 0x00410000f0a8783b */ /* 0x000ea20000004200 */
[----:B------:R-:W-:Y:S06]  /*9a00*/  MUFU.EX2 R192, R192 ;  /* 0x000000c000c07308 */ /* 0x000fec0000000800 */
[C---:B-1----:R-:W-:Y:S01]  /*9a10*/  HMMA.16816.F32 R68, R16.reuse, R20, R68 ;  /* 0x000000141044723c */ /* 0x042fe20000001844 */
[----:B----4-:R-:W-:Y:S03]  /*9a20*/  LDSM.16.MT88.4 R172, [R242+0x2900] ;  /* 0x00290000f2ac783b */ /* 0x010fe60000004200 */
[----:B------:R-:W-:Y:S01]  /*9a30*/  MUFU.EX2 R193, R193 ;  /* 0x000000c100c17308 */ /* 0x000fe20000000800 */
[----:B---3--:R-:W-:Y:S03]  /*9a40*/  FADD.FTZ R177, R187, R196 ;  /* 0x000000c4bbb17221 */ /* 0x008fe60000010000 */
[C---:B------:R-:W-:Y:S01]  /*9a50*/  HMMA.16816.F32 R72, R16.reuse, R22, R72 ;  /* 0x000000161048723c */ /* 0x040fe20000001848 */
[----:B------:R-:W1:Y:S03]  /*9a60*/  LDSM.16.MT88.4 R20, [R239+0x4100] ;  /* 0x00410000ef14783b */ /* 0x000e660000004200 */
[----:B------:R-:W-:Y:S02]  /*9a70*/  FADD.FTZ R177, R185, R177 ;  /* 0x000000b1b9b17221 */ /* 0x000fe40000010000 */
[----:B------:R-:W-:Y:S02]  /*9a80*/  FADD.FTZ R185, R176, R186 ;  /* 0x000000bab0b97221 */ /* 0x000fe40000010000 */
[C---:B-----5:R-:W-:Y:S04]  /*9a90*/  HMMA.16816.F32 R76, R16.reuse, R24, R76 ;  /* 0x00000018104c723c */ /* 0x060fe8000000184c */
[----:B------:R-:W-:Y:S02]  /*9aa0*/  FADD.FTZ R184, R184, R177 ;  /* 0x000000b1b8b87221 */ /* 0x000fe40000010000 */
[----:B------:R-:W-:Y:S02]  /*9ab0*/  FADD.FTZ R185, R181, R185 ;  /* 0x000000b9b5b97221 */ /* 0x000fe40000010000 */
[C---:B------:R-:W-:Y:S01]  /*9ac0*/  HMMA.16816.F32 R80, R16.reuse, R26, R80 ;  /* 0x0000001a1050723c */ /* 0x040fe20000001850 */
[----:B------:R-:W3:Y:S03]  /*9ad0*/  LDSM.16.MT88.4 R24, [R238+0x4100] ;  /* 0x00410000ee18783b */ /* 0x000ee60000004200 */
[----:B------:R-:W-:Y:S02]  /*9ae0*/  FADD.FTZ R185, R48, R185 ;  /* 0x000000b930b97221 */ /* 0x000fe40000010000 */
[----:B------:R-:W-:Y:S02]  /*9af0*/  FADD.FTZ R184, R45, R184 ;  /* 0x000000b82db87221 */ /* 0x000fe40000010000 */
[C---:B--2---:R-:W-:Y:S04]  /*9b00*/  HMMA.16816.F32 R84, R16.reuse, R168, R84 ;  /* 0x000000a81054723c */ /* 0x044fe80000001854 */
[----:B------:R-:W-:Y:S02]  /*9b10*/  FADD.FTZ R49, R49, R185 ;  /* 0x000000b931317221 */ /* 0x000fe40000010000 */
[----:B------:R-:W-:Y:S02]  /*9b20*/  FADD.FTZ R44, R44, R184 ;  /* 0x000000b82c2c7221 */ /* 0x000fe40000010000 */
[C---:B------:R-:W-:Y:S01]  /*9b30*/  HMMA.16816.F32 R88, R16.reuse, R170, R88 ;  /* 0x000000aa1058723c */ /* 0x040fe20000001858 */
[----:B------:R-:W2:Y:S03]  /*9b40*/  LDSM.16.MT88.4 R168, [R242+0x7100] ;  /* 0x00710000f2a8783b */ /* 0x000ea60000004200 */
[----:B------:R-:W-:Y:S01]  /*9b50*/  FADD.FTZ R49, R180, R49 ;  /* 0x00000031b4317221 */ /* 0x000fe20000010000 */
[----:B------:R-:W-:Y:S01]  /*9b60*/  MOV R180, R2 ;  /* 0x0000000200b47202 */ /* 0x000fe20000000f00 */
[----:B------:R-:W-:Y:S02]  /*9b70*/  FADD.FTZ R44, R41, R44 ;  /* 0x0000002c292c7221 */ /* 0x000fe40000010000 */
[----:B------:R-:W-:Y:S01]  /*9b80*/  FADD.FTZ R3, R3, R49 ;  /* 0x0000003103037221 */ /* 0x000fe20000010000 */
[C---:B-1----:R-:W-:Y:S03]  /*9b90*/  HMMA.16816.F32 R92, R16.reuse, R20, R92 ;  /* 0x00000014105c723c */ /* 0x042fe6000000185c */
[----:B------:R-:W-:Y:S02]  /*9ba0*/  FADD.FTZ R3, R200, R3 ;  /* 0x00000003c8037221 */ /* 0x000fe40000010000 */
[----:B------:R-:W-:Y:S03]  /*9bb0*/  FADD.FTZ R40, R40, R44 ;  /* 0x0000002c28287221 */ /* 0x000fe60000010000 */
[C---:B------:R-:W-:Y:S01]  /*9bc0*/  HMMA.16816.F32 R96, R16.reuse, R22, R96 ;  /* 0x000000161060723c */ /* 0x040fe20000001860 */
[----:B------:R-:W1:Y:S03]  /*9bd0*/  LDSM.16.MT88.4 R20, [R240+0x7100] ;  /* 0x00710000f014783b */ /* 0x000e660000004200 */
[----:B------:R-:W-:Y:S04]  /*9be0*/  FADD.FTZ R40, R199, R40 ;  /* 0x00000028c7287221 */ /* 0x000fe80000010000 */
        /* <DEDUP_REMOVED lines=12> */
[C---:B--2---:R-:W-:Y:S08]  /*9cb0*/  HMMA.16816.F32 R132, R16.reuse, R168, R132 ;  /* 0x000000a81084723c */ /* 0x044ff00000001884 */
[C---:B------:R-:W-:Y:S01]  /*9cc0*/  HMMA.16816.F32 R136, R16.reuse, R170, R136 ;  /* 0x000000aa1088723c */ /* 0x040fe20000001888 */
[----:B------:R-:W-:Y:S07]  /*9cd0*/  LDSM.16.MT88.4 R168, [R238+0xa100] ;  /* 0x00a10000eea8783b */ /* 0x000fee0000004200 */
[C---:B-1----:R-:W-:Y:S08]  /*9ce0*/  HMMA.16816.F32 R140, R16.reuse, R20, R140 ;  /* 0x00000014108c723c */ /* 0x042ff0000000188c */
[C---:B------:R-:W-:Y:S01]  /*9cf0*/  HMMA.16816.F32 R144, R16.reuse, R22, R144 ;  /* 0x000000161090723c */ /* 0x040fe20000001890 */
[----:B------:R-:W1:Y:S07]  /*9d00*/  LDSM.16.MT88.4 R20, [R239+0xa100] ;  /* 0x00a10000ef14783b */ /* 0x000e6e0000004200 */
[C---:B---3--:R-:W-:Y:S08]  /*9d10*/  HMMA.16816.F32 R148, R16.reuse, R24, R148 ;  /* 0x000000181094723c */ /* 0x048ff00000001894 */
[C---:B------:R-:W-:Y:S01]  /*9d20*/  HMMA.16816.F32 R152, R16.reuse, R26, R152 ;  /* 0x0000001a1098723c */ /* 0x040fe20000001898 */
[----:B------:R-:W-:Y:S07]  /*9d30*/  LDSM.16.MT88.4 R24, [R240+0x1900] ;  /* 0x00190000f018783b */ /* 0x000fee0000004200 */
[C---:B-1----:R-:W-:Y:S08]  /*9d40*/  HMMA.16816.F32 R156, R16.reuse, R20, R156 ;  /* 0x00000014109c723c */ /* 0x042ff0000000189c */
[C---:B------:R-:W-:Y:S01]  /*9d50*/  HMMA.16816.F32 R160, R16.reuse, R22, R160 ;  /* 0x0000001610a0723c */ /* 0x040fe200000018a0 */
[----:B------:R-:W1:Y:S07]  /*9d60*/  LDSM.16.MT88.4 R20, [R242+0x1900] ;  /* 0x00190000f214783b */ /* 0x000e6e0000004200 */
[C---:B------:R-:W-:Y:S01]  /*9d70*/  HMMA.16816.F32 R12, R16.reuse, R168, R12 ;  /* 0x000000a8100c723c */ /* 0x040fe2000000180c */
[----:B------:R-:W2:Y:S06]  /*9d80*/  MUFU.EX2 R169, R206 ;  /* 0x000000ce00a97308 */ /* 0x000eac0000000800 */
[--C-:B------:R-:W-:Y:S01]  /*9d90*/  FFMA.FTZ R168, R35, c[0x0][0x2d0], -R188.reuse ;  /* 0x0000b40023a87a23 */ /* 0x100fe200000108bc */
[----:B------:R-:W-:Y:S01]  /*9da0*/  HMMA.16816.F32 R164, R16, R170, R164 ;  /* 0x000000aa10a4723c */ /* 0x000fe200000018a4 */
[----:B------:R-:W3:Y:S02]  /*9db0*/  LDSM.16.MT88.4 R32, [R238+0x1900] ;  /* 0x00190000ee20783b */ /* 0x000ee40000004200 */
[----:B------:R4:W-:Y:S01]  /*9dc0*/  MUFU.EX2 R170, R37 ;  /* 0x0000002500aa7308 */ /* 0x0009e20000000800 */
[----:B------:R-:W-:Y:S03]  /*9dd0*/  FFMA.FTZ R188, R51, c[0x0][0x2d0], -R188 ;  /* 0x0000b40033bc7a23 */ /* 0x000fe600000108bc */
[C---:B------:R-:W-:Y:S01]  /*9de0*/  F2FP.PACK_AB R16, R198.reuse, R199 ;  /* 0x000000c7c610723e */ /* 0x040fe200000000ff */
[----:B------:R-:W-:Y:S01]  /*9df0*/  FADD.FTZ R198, R198, R40 ;  /* 0x00000028c6c67221 */ /* 0x000fe20000010000 */
[C---:B------:R-:W-:Y:S03]  /*9e00*/  F2FP.PACK_AB R17, R201.reuse, R200 ;  /* 0x000000c8c911723e */ /* 0x040fe600000000ff */
[----:B------:R-:W-:Y:S01]  /*9e10*/  F2FP.PACK_AB R18, R202, R197 ;  /* 0x000000c5ca12723e */ /* 0x000fe200000000ff */
[----:B------:R-:W5:Y:S01]  /*9e20*/  MUFU.EX2 R168, R168 ;  /* 0x000000a800a87308 */ /* 0x000f620000000800 */
[----:B------:R-:W-:Y:S02]  /*9e30*/  FADD.FTZ R201, R201, R3 ;  /* 0x00000003c9c97221 */ /* 0x000fe40000010000 */
[----:B------:R-:W-:Y:S02]  /*9e40*/  FADD.FTZ R198, R197, R198 ;  /* 0x000000c6c5c67221 */ /* 0x000fe40000010000 */
[----:B------:R-:W-:Y:S02]  /*9e50*/  FADD.FTZ R201, R204, R201 ;  /* 0x000000c9ccc97221 */ /* 0x000fe40000010000 */
[----:B------:R-:W-:Y:S03]  /*9e60*/  FADD.FTZ R202, R202, R198 ;  /* 0x000000c6caca7221 */ /* 0x000fe60000010000 */
[----:B------:R-:W-:Y:S01]  /*9e70*/  MUFU.EX2 R51, R178 ;  /* 0x000000b200337308 */ /* 0x000fe20000000800 */
[----:B--2---:R-:W-:Y:S01]  /*9e80*/  FADD.FTZ R202, R169, R202 ;  /* 0x000000caa9ca7221 */ /* 0x004fe20000010000 */
[----:B----4-:R-:W-:Y:S08]  /*9e90*/  LDSM.16.MT88.4 R36, [R240+0x5100] ;  /* 0x00510000f024783b */ /* 0x010ff00000004200 */
[----:B------:R-:W-:Y:S01]  /*9ea0*/  MUFU.EX2 R188, R188 ;  /* 0x000000bc00bc7308 */ /* 0x000fe20000000800 */
[C---:B-----5:R-:W-:Y:S01]  /*9eb0*/  F2FP.PACK_AB R19, R168.reuse, R204 ;  /* 0x000000cca813723e */ /* 0x060fe200000000ff */
[----:B------:R-:W-:Y:S04]  /*9ec0*/  FADD.FTZ R168, R168, R201 ;  /* 0x000000c9a8a87221 */ /* 0x000fe80000010000 */
[----:B------:R-:W-:Y:S04]  /*9ed0*/  FADD.FTZ R168, R192, R168 ;  /* 0x000000a8c0a87221 */ /* 0x000fe80000010000 */
[----:B------:R-:W2:Y:S01]  /*9ee0*/  MUFU.EX2 R171, R205 ;  /* 0x000000cd00ab7308 */ /* 0x000ea20000000800 */
[C---:B-1----:R-:W-:Y:S08]  /*9ef0*/  HMMA.16816.F32 R4, R16.reuse, R20, R4 ;  /* 0x000000141004723c */ /* 0x042ff00000001804 */
[C---:B------:R-:W-:Y:S01]  /*9f00*/  HMMA.16816.F32 R8, R16.reuse, R22, R8 ;  /* 0x000000161008723c */ /* 0x040fe20000001808 */
[----:B------:R-:W1:Y:S07]  /*9f10*/  LDSM.16.MT88.4 R20, [R242+0x4900] ;  /* 0x00490000f214783b */ /* 0x000e6e0000004200 */
[C---:B------:R-:W-:Y:S08]  /*9f20*/  HMMA.16816.F32 R52, R16.reuse, R24, R52 ;  /* 0x000000181034723c */ /* 0x040ff00000001834 */
[C---:B------:R-:W-:Y:S01]  /*9f30*/  HMMA.16816.F32 R56, R16.reuse, R26, R56 ;  /* 0x0000001a1038723c */ /* 0x040fe20000001838 */
[----:B------:R-:W4:Y:S07]  /*9f40*/  LDSM.16.MT88.4 R24, [R240+0x4900] ;  /* 0x00490000f018783b */ /* 0x000f2e0000004200 */
[C---:B------:R-:W-:Y:S08]  /*9f50*/  HMMA.16816.F32 R60, R16.reuse, R28, R60 ;  /* 0x0000001c103c723c */ /* 0x040ff0000000183c */
[C---:B------:R-:W-:Y:S01]  /*9f60*/  HMMA.16816.F32 R64, R16.reuse, R30, R64 ;  /* 0x0000001e1040723c */ /* 0x040fe20000001840 */
[----:B------:R-:W5:Y:S07]  /*9f70*/  LDSM.16.MT88.4 R28, [R239+0x4900] ;  /* 0x00490000ef1c783b */ /* 0x000f6e0000004200 */
[C---:B---3--:R-:W-:Y:S08]  /*9f80*/  HMMA.16816.F32 R68, R16.reuse, R32, R68 ;  /* 0x000000201044723c */ /* 0x048ff00000001844 */
[C---:B------:R-:W-:Y:S01]  /*9f90*/  HMMA.16816.F32 R72, R16.reuse, R34, R72 ;  /* 0x000000221048723c */ /* 0x040fe20000001848 */
[----:B------:R-:W-:Y:S07]  /*9fa0*/  LDSM.16.MT88.4 R32, [R242+0x7900] ;  /* 0x00790000f220783b */ /* 0x000fee0000004200 */
[C---:B-1----:R-:W-:Y:S08]  /*9fb0*/  HMMA.16816.F32 R76, R16.reuse, R20, R76 ;  /* 0x00000014104c723c */ /* 0x042ff0000000184c */
[C---:B------:R-:W-:Y:S01]  /*9fc0*/  HMMA.16816.F32 R80, R16.reuse, R22, R80 ;  /* 0x000000161050723c */ /* 0x040fe20000001850 */
[----:B------:R-:W1:Y:S07]  /*9fd0*/  LDSM.16.MT88.4 R20, [R238+0x4900] ;  /* 0x00490000ee14783b */ /* 0x000e6e0000004200 */
[C---:B----4-:R-:W-:Y:S08]  /*9fe0*/  HMMA.16816.F32 R84, R16.reuse, R24, R84 ;  /* 0x000000181054723c */ /* 0x050ff00000001854 */
[C---:B------:R-:W-:Y:S01]  /*9ff0*/  HMMA.16816.F32 R88, R16.reuse, R26, R88 ;  /* 0x0000001a1058723c */ /* 0x040fe20000001858 */
[----:B------:R-:W3:Y:S07]  /*a000*/  LDSM.16.MT88.4 R24, [R240+0x7900] ;  /* 0x00790000f018783b */ /* 0x000eee0000004200 */
[C---:B-----5:R-:W-:Y:S08]  /*a010*/  HMMA.16816.F32 R92, R16.reuse, R28, R92 ;  /* 0x0000001c105c723c */ /* 0x060ff0000000185c */
        /* <DEDUP_REMOVED lines=10> */
[----:B------:R-:W-:Y:S07]  /*a0c0*/  LDSM.16.MT88.4 R24, [R239+0xa900] ;  /* 0x00a90000ef18783b */ /* 0x000fee0000004200 */
[C---:B-1----:R-:W-:Y:S08]  /*a0d0*/  HMMA.16816.F32 R124, R16.reuse, R20, R124 ;  /* 0x00000014107c723c */ /* 0x042ff0000000187c */
[C---:B------:R-:W-:Y:S01]  /*a0e0*/  HMMA.16816.F32 R128, R16.reuse, R22, R128 ;  /* 0x000000161080723c */ /* 0x040fe20000001880 */
[----:B------:R-:W1:Y:S07]  /*a0f0*/  LDSM.16.MT88.4 R20, [R240+0xa900] ;  /* 0x00a90000f014783b */ /* 0x000e6e0000004200 */
[C---:B------:R-:W-:Y:S08]  /*a100*/  HMMA.16816.F32 R132, R16.reuse, R28, R132 ;  /* 0x0000001c1084723c */ /* 0x040ff00000001884 */
[C---:B------:R-:W-:Y:S01]  /*a110*/  HMMA.16816.F32 R136, R16.reuse, R30, R136 ;  /* 0x0000001e1088723c */ /* 0x040fe20000001888 */
[----:B------:R-:W3:Y:S07]  /*a120*/  LDSM.16.MT88.4 R28, [R238+0xa900] ;  /* 0x00a90000ee1c783b */ /* 0x000eee0000004200 */
[C---:B----4-:R-:W-:Y:S08]  /*a130*/  HMMA.16816.F32 R140, R16.reuse, R32, R140 ;  /* 0x00000020108c723c */ /* 0x050ff0000000188c */
        /* <DEDUP_REMOVED lines=9> */
[----:B------:R-:W-:Y:S01]  /*a1d0*/  HMMA.16816.F32 R164, R16, R30, R164 ;  /* 0x0000001e10a4723c */ /* 0x000fe200000018a4 */
[----:B------:R-:W3:Y:S06]  /*a1e0*/  LDSM.16.MT88.4 R28, [R238+0x2100] ;  /* 0x00210000ee1c783b */ /* 0x000eec0000004200 */
[C---:B--2---:R-:W-:Y:S01]  /*a1f0*/  F2FP.PACK_AB R16, R171.reuse, R169 ;  /* 0x000000a9ab10723e */ /* 0x044fe200000000ff */
[----:B------:R-:W-:Y:S01]  /*a200*/  FADD.FTZ R171, R171, R202 ;  /* 0x000000caabab7221 */ /* 0x000fe20000010000 */
[C---:B------:R-:W-:Y:S03]  /*a210*/  F2FP.PACK_AB R17, R193.reuse, R192 ;  /* 0x000000c0c111723e */ /* 0x040fe600000000ff */
[----:B------:R-:W-:Y:S01]  /*a220*/  F2FP.PACK_AB R18, R194, R170 ;  /* 0x000000aac212723e */ /* 0x000fe200000000ff */
[----:B------:R-:W-:Y:S01]  /*a230*/  FADD.FTZ R193, R193, R168 ;  /* 0x000000a8c1c17221 */ /* 0x000fe20000010000 */
[C---:B------:R-:W-:Y:S01]  /*a240*/  F2FP.PACK_AB R19, R43.reuse, R42 ;  /* 0x0000002a2b13723e */ /* 0x040fe200000000ff */
[----:B------:R-:W-:Y:S02]  /*a250*/  FADD.FTZ R171, R170, R171 ;  /* 0x000000abaaab7221 */ /* 0x000fe40000010000 */
[----:B------:R-:W-:Y:S02]  /*a260*/  FADD.FTZ R193, R42, R193 ;  /* 0x000000c12ac17221 */ /* 0x000fe40000010000 */
[----:B------:R-:W-:Y:S02]  /*a270*/  FADD.FTZ R194, R194, R171 ;  /* 0x000000abc2c27221 */ /* 0x000fe40000010000 */
[C---:B-1----:R-:W-:Y:S03]  /*a280*/  HMMA.16816.F32 R4, R16.reuse, R20, R4 ;  /* 0x000000141004723c */ /* 0x042fe60000001804 */
[----:B------:R-:W-:Y:S02]  /*a290*/  FADD.FTZ R194, R46, R194 ;  /* 0x000000c22ec27221 */ /* 0x000fe40000010000 */
[----:B------:R-:W-:Y:S03]  /*a2a0*/  FADD.FTZ R43, R43, R193 ;  /* 0x000000c12b2b7221 */ /* 0x000fe60000010000 */
[C---:B------:R-:W-:Y:S01]  /*a2b0*/  HMMA.16816.F32 R8, R16.reuse, R22, R8 ;  /* 0x000000161008723c */ /* 0x040fe20000001808 */
[----:B------:R-:W1:Y:S03]  /*a2c0*/  LDSM.16.MT88.4 R20, [R242+0x5100] ;  /* 0x00510000f214783b */ /* 0x000e660000004200 */
[----:B------:R-:W-:Y:S04]  /*a2d0*/  FADD.FTZ R43, R50, R43 ;  /* 0x0000002b322b7221 */ /* 0x000fe80000010000 */
[C---:B------:R-:W-:Y:S08]  /*a2e0*/  HMMA.16816.F32 R52, R16.reuse, R32, R52 ;  /* 0x000000201034723c */ /* 0x040ff00000001834 */
[C---:B------:R-:W-:Y:S01]  /*a2f0*/  HMMA.16816.F32 R56, R16.reuse, R34, R56 ;  /* 0x000000221038723c */ /* 0x040fe20000001838 */
[----:B------:R-:W2:Y:S07]  /*a300*/  LDSM.16.MT88.4 R32, [R239+0x5100] ;  /* 0x00510000ef20783b */ /* 0x000eae0000004200 */
[C---:B----4-:R-:W-:Y:S08]  /*a310*/  HMMA.16816.F32 R60, R16.reuse, R24, R60 ;  /* 0x00000018103c723c */ /* 0x050ff0000000183c */
        /* <DEDUP_REMOVED lines=11> */
[C---:B--2---:R-:W-:Y:S08]  /*a3d0*/  HMMA.16816.F32 R92, R16.reuse, R32, R92 ;  /* 0x00000020105c723c */ /* 0x044ff0000000185c */
[C---:B------:R-:W-:Y:S01]  /*a3e0*/  HMMA.16816.F32 R96, R16.reuse, R34, R96 ;  /* 0x000000221060723c */ /* 0x040fe20000001860 */
[----:B------:R-:W2:Y:S07]  /*a3f0*/  LDSM.16.MT88.4 R32, [R238+0x8100] ;  /* 0x00810000ee20783b */ /* 0x000eae0000004200 */
        /* <DEDUP_REMOVED lines=18> */
[C---:B------:R-:W-:Y:S08]  /*a520*/  HMMA.16816.F32 R148, R16.reuse, R24, R148 ;  /* 0x000000181094723c */ /* 0x040ff00000001894 */
[C---:B------:R-:W-:Y:S01]  /*a530*/  HMMA.16816.F32 R152, R16.reuse, R26, R152 ;  /* 0x0000001a1098723c */ /* 0x040fe20000001898 */
[----:B------:R-:W2:Y:S07]  /*a540*/  LDSM.16.MT88.4 R24, [R239+0x2900] ;  /* 0x00290000ef18783b */ /* 0x000eae0000004200 */
[C---:B----4-:R-:W-:Y:S08]  /*a550*/  HMMA.16816.F32 R156, R16.reuse, R28, R156 ;  /* 0x0000001c109c723c */ /* 0x050ff0000000189c */
[C---:B------:R-:W-:Y:S01]  /*a560*/  HMMA.16816.F32 R160, R16.reuse, R30, R160 ;  /* 0x0000001e10a0723c */ /* 0x040fe200000018a0 */
[----:B------:R-:W4:Y:S07]  /*a570*/  LDSM.16.MT88.4 R28, [R238+0x2900] ;  /* 0x00290000ee1c783b */ /* 0x000f2e0000004200 */
[C---:B---3--:R-:W-:Y:S08]  /*a580*/  HMMA.16816.F32 R12, R16.reuse, R36, R12 ;  /* 0x00000024100c723c */ /* 0x048ff0000000180c */
[----:B------:R-:W-:Y:S01]  /*a590*/  HMMA.16816.F32 R164, R16, R38, R164 ;  /* 0x0000002610a4723c */ /* 0x000fe200000018a4 */
[----:B------:R-:W3:Y:S06]  /*a5a0*/  LDSM.16.MT88.4 R36, [R240+0x5900] ;  /* 0x00590000f024783b */ /* 0x000eec0000004200 */
[C---:B------:R-:W-:Y:S01]  /*a5b0*/  F2FP.PACK_AB R16, R203.reuse, R46 ;  /* 0x0000002ecb10723e */ /* 0x040fe200000000ff */
[----:B------:R-:W-:Y:S01]  /*a5c0*/  FADD.FTZ R203, R203, R194 ;  /* 0x000000c2cbcb7221 */ /* 0x000fe20000010000 */
[----:B------:R-:W-:Y:S03]  /*a5d0*/  F2FP.PACK_AB R17, R47, R50 ;  /* 0x000000322f11723e */ /* 0x000fe600000000ff */
[----:B------:R-:W-:Y:S01]  /*a5e0*/  F2FP.PACK_AB R18, R189, R51 ;  /* 0x00000033bd12723e */ /* 0x000fe200000000ff */
[----:B------:R-:W-:Y:S01]  /*a5f0*/  FADD.FTZ R203, R51, R203 ;  /* 0x000000cb33cb7221 */ /* 0x000fe20000010000 */
[----:B------:R-:W-:Y:S01]  /*a600*/  F2FP.PACK_AB R19, R188, R190 ;  /* 0x000000bebc13723e */ /* 0x000fe200000000ff */
[----:B------:R-:W-:Y:S04]  /*a610*/  FADD.FTZ R47, R47, R43 ;  /* 0x0000002b2f2f7221 */ /* 0x000fe80000010000 */
[----:B------:R-:W-:Y:S02]  /*a620*/  FADD.FTZ R47, R190, R47 ;  /* 0x0000002fbe2f7221 */ /* 0x000fe40000010000 */
[C---:B------:R-:W-:Y:S01]  /*a630*/  HMMA.16816.F32 R176, R16.reuse, R172, R4 ;  /* 0x000000ac10b0723c */ /* 0x040fe20000001804 */
[----:B------:R-:W5:Y:S02]  /*a640*/  LDSM.16.MT88.4 R4, [R239+0x5900] ;  /* 0x00590000ef04783b */ /* 0x000f640000004200 */
[----:B------:R-:W-:Y:S05]  /*a650*/  FADD.FTZ R3, R188, R47 ;  /* 0x0000002fbc037221 */ /* 0x000fea0000010000 */
        /* <DEDUP_REMOVED lines=11> */
[C---:B------:R-:W-:Y:S08]  /*a710*/  HMMA.16816.F32 R76, R16.reuse, R32, R76 ;  /* 0x00000020104c723c */ /* 0x040ff0000000184c */
[C---:B------:R-:W-:Y:S01]  /*a720*/  HMMA.16816.F32 R80, R16.reuse, R34, R80 ;  /* 0x000000221050723c */ /* 0x040fe20000001850 */
[----:B------:R-:W1:Y:S07]  /*a730*/  LDSM.16.MT88.4 R32, [R238+0x8900] ;  /* 0x00890000ee20783b */ /* 0x000e6e0000004200 */
[C---:B---3--:R-:W-:Y:S08]  /*a740*/  HMMA.16816.F32 R84, R16.reuse, R36, R84 ;  /* 0x000000241054723c */ /* 0x048ff00000001854 */
[C---:B------:R-:W-:Y:S08]  /*a750*/  HMMA.16816.F32 R88, R16.reuse, R38, R88 ;  /* 0x000000261058723c */ /* 0x040ff00000001858 */
[C---:B-----5:R-:W-:Y:S08]  /*a760*/  HMMA.16816.F32 R92, R16.reuse, R4, R92 ;  /* 0x00000004105c723c */ /* 0x060ff0000000185c */
[C---:B------:R-:W-:Y:S01]  /*a770*/  HMMA.16816.F32 R96, R16.reuse, R6, R96 ;  /* 0x000000061060723c */ /* 0x040fe20000001860 */
[----:B------:R-:W3:Y:S07]  /*a780*/  LDSM.16.MT88.4 R4, [R242+0xb900] ;  /* 0x00b90000f204783b */ /* 0x000eee0000004200 */
[C---:B------:R-:W-:Y:S08]  /*a790*/  HMMA.16816.F32 R100, R16.reuse, R8, R100 ;  /* 0x000000081064723c */ /* 0x040ff00000001864 */
[C---:B------:R-:W-:Y:S01]  /*a7a0*/  HMMA.16816.F32 R104, R16.reuse, R10, R104 ;  /* 0x0000000a1068723c */ /* 0x040fe20000001868 */
[----:B------:R-:W5:Y:S07]  /*a7b0*/  LDSM.16.MT88.4 R8, [R240+0xb900] ;  /* 0x00b90000f008783b */ /* 0x000f6e0000004200 */
[C---:B-1----:R-:W-:Y:S08]  /*a7c0*/  HMMA.16816.F32 R108, R16.reuse, R20, R108 ;  /* 0x00000014106c723c */ /* 0x042ff0000000186c */
[C---:B------:R-:W-:Y:S01]  /*a7d0*/  HMMA.16816.F32 R112, R16.reuse, R22, R112 ;  /* 0x000000161070723c */ /* 0x040fe20000001870 */
[----:B------:R-:W1:Y:S07]  /*a7e0*/  LDSM.16.MT88.4 R20, [R239+0xb900] ;  /* 0x00b90000ef14783b */ /* 0x000e6e0000004200 */
[C---:B--2---:R-:W-:Y:S08]  /*a7f0*/  HMMA.16816.F32 R116, R16.reuse, R24, R116 ;  /* 0x000000181074723c */ /* 0x044ff00000001874 */
[C---:B------:R-:W-:Y:S08]  /*a800*/  HMMA.16816.F32 R120, R16.reuse, R26, R120 ;  /* 0x0000001a1078723c */ /* 0x040ff00000001878 */
[C---:B----4-:R-:W-:Y:S08]  /*a810*/  HMMA.16816.F32 R124, R16.reuse, R28, R124 ;  /* 0x0000001c107c723c */ /* 0x050ff0000000187c */
[C---:B------:R-:W-:Y:S08]  /*a820*/  HMMA.16816.F32 R128, R16.reuse, R30, R128 ;  /* 0x0000001e1080723c */ /* 0x040ff00000001880 */
[C---:B------:R-:W-:Y:S08]  /*a830*/  HMMA.16816.F32 R132, R16.reuse, R32, R132 ;  /* 0x000000201084723c */ /* 0x040ff00000001884 */
[C---:B------:R-:W-:Y:S08]  /*a840*/  HMMA.16816.F32 R136, R16.reuse, R34, R136 ;  /* 0x000000221088723c */ /* 0x040ff00000001888 */
[C---:B---3--:R-:W-:Y:S08]  /*a850*/  HMMA.16816.F32 R140, R16.reuse, R4, R140 ;  /* 0x00000004108c723c */ /* 0x048ff0000000188c */
[C---:B------:R-:W-:Y:S01]  /*a860*/  HMMA.16816.F32 R144, R16.reuse, R6, R144 ;  /* 0x000000061090723c */ /* 0x040fe20000001890 */
[----:B------:R-:W2:Y:S07]  /*a870*/  LDSM.16.MT88.4 R4, [R238+0xb900] ;  /* 0x00b90000ee04783b */ /* 0x000eae0000004200 */
[C---:B-----5:R-:W-:Y:S08]  /*a880*/  HMMA.16816.F32 R148, R16.reuse, R8, R148 ;  /* 0x000000081094723c */ /* 0x060ff00000001894 */
[C---:B------:R-:W-:Y:S08]  /*a890*/  HMMA.16816.F32 R152, R16.reuse, R10, R152 ;  /* 0x0000000a1098723c */ /* 0x040ff00000001898 */
[C---:B-1----:R-:W-:Y:S08]  /*a8a0*/  HMMA.16816.F32 R156, R16.reuse, R20, R156 ;  /* 0x00000014109c723c */ /* 0x042ff0000000189c */
[C---:B------:R-:W-:Y:S08]  /*a8b0*/  HMMA.16816.F32 R160, R16.reuse, R22, R160 ;  /* 0x0000001610a0723c */ /* 0x040ff000000018a0 */
[C---:B--2---:R-:W-:Y:S07]  /*a8c0*/  HMMA.16816.F32 R168, R16.reuse, R4, R12 ;  /* 0x0000000410a8723c */ /* 0x044fee000000180c */
[----:B------:R-:W-:Y:S01]  /*a8d0*/  FADD.FTZ R4, R189, R203 ;  /* 0x000000cbbd047221 */ /* 0x000fe20000010000 */
[----:B------:R-:W-:Y:S04]  /*a8e0*/  HMMA.16816.F32 R164, R16, R6, R164 ;  /* 0x0000000610a4723c */ /* 0x000fe800000018a4 */
[----:B------:R-:W-:Y:S04]  /*a8f0*/  STL [R1+0x5c], R4 ;  /* 0x00005c0401007387 */ /* 0x000fe80000100800 */
[----:B------:R1:W-:Y:S04]  /*a900*/  STL [R1+0x58], R3 ;  /* 0x0000580301007387 */ /* 0x0003e80000100800 */
[----:B-1----:R-:W-:Y:S01]  /*a910*/  MOV R3, R0 ;  /* 0x0000000000037202 */ /* 0x002fe20000000f00 */
[----:B------:R-:W-:-:S05]  /*a920*/  @P0 BRA `(.L_x_772) ;  /* 0xffffbe1000000947 */ /* 0x000fca000383ffff */
.L_x_771:
[----:B------:R-:W2:Y:S01]  /*a930*/  LDL.LU R5, [R1+0x5c] ;  /* 0x00005c0001057983 */ /* 0x000ea20000300800 */
[----:B------:R-:W-:-:S03]  /*a940*/  MOV R11, RZ ;  /* 0x000000ff000b7202 */ /* 0x000fc60000000f00 */
[----:B------:R-:W3:Y:S01]  /*a950*/  S2R R8, SR_TID.X ;  /* 0x0000000000087919 */ /* 0x000ee20000002100 */
[----:B------:R-:W4:Y:S01]  /*a960*/  S2UR UR7, SR_CTAID.Y ;  /* 0x00000000000779c3 */ /* 0x000f220000002600 */
[----:B------:R-:W-:Y:S02]  /*a970*/  ULDC.64 UR4, c[0x0][0x490] ;  /* 0x0001240000047ab9 */ /* 0x000fe40000000a00 */
[----:B-1----:R-:W2:Y:S04]  /*a980*/  LDL.LU R4, [R1+0x58] ;  /* 0x0000580001047983 */ /* 0x002ea80000300800 */
[----:B------:R-:W2:Y:S04]  /*a990*/  LDL.LU R15, [R1] ;  /* 0x00000000010f7983 */ /* 0x000ea80000300800 */
[----:B------:R-:W2:Y:S01]  /*a9a0*/  LDL.LU R17, [R1+0x14] ;  /* 0x0000140001117983 */ /* 0x000ea20000300800 */
[----:B---3--:R-:W-:Y:S01]  /*a9b0*/  SHF.R.S32.HI R9, RZ, 0x1f, R8 ;  /* 0x0000001fff097819 */ /* 0x008fe20000011408 */
[----:B----4-:R-:W-:Y:S01]  /*a9c0*/  USHF.R.S32.HI UR6, URZ, 0x1f, UR7 ;  /* 0x0000001f3f067899 */ /* 0x010fe20008011407 */
[----:B------:R-:W-:-:S03]  /*a9d0*/  MOV R16, 0xff800000 ;  /* 0xff80000000107802 */ /* 0x000fc60000000f00 */
[----:B------:R-:W-:Y:S02]  /*a9e0*/  UIMAD UR8, UR6, UR4, URZ ;  /* 0x00000004060872a4 */ /* 0x000fe4000f8e023f */
[----:B------:R-:W-:Y:S02]  /*a9f0*/  UIMAD.WIDE.U32 UR10, UR7, UR4, URZ ;  /* 0x00000004070a72a5 */ /* 0x000fe4000f8e003f */
[----:B------:R-:W-:-:S03]  /*aa00*/  UIMAD UR8, UR7, UR5, UR8 ;  /* 0x00000005070872a4 */ /* 0x000fc6000f8e0208 */
[----:B------:R-:W-:Y:S02]  /*aa10*/  ULDC.64 UR4, c[0x0][0x3e8] ;  /* 0x0000fa0000047ab9 */ /* 0x000fe40000000a00 */
[----:B------:R-:W-:Y:S02]  /*aa20*/  UIMAD UR6, UR6, UR4, URZ ;  /* 0x00000004060672a4 */ /* 0x000fe4000f8e023f */
[----:B------:R-:W-:Y:S02]  /*aa30*/  UIMAD.WIDE.U32 UR14, UR7, UR4, URZ ;  /* 0x00000004070e72a5 */ /* 0x000fe4000f8e003f */
[----:B------:R-:W-:Y:S02]  /*aa40*/  UIMAD UR5, UR7, UR5, UR6 ;  /* 0x00000005070572a4 */ /* 0x000fe4000f8e0206 */
[----:B------:R-:W-:Y:S02]  /*aa50*/  UIADD3 UR8, UR11, UR8, URZ ;  /* 0x000000080b087290 */ /* 0x000fe4000fffe03f */
[----:B------:R-:W-:Y:S01]  /*aa60*/  UIADD3 UR5, UR15, UR5, URZ ;  /* 0x000000050f057290 */ /* 0x000fe2000fffe03f */
[----:B------:R-:W-:Y:S06]  /*aa70*/  BAR.SYNC.DEFER_BLOCKING 0x1, 0x100 ;  /* 0x0044000000007b1d */ /* 0x000fec0000010000 */
[----:B--2---:R-:W1:Y:S04]  /*aa80*/  SHFL.BFLY PT, R6, R5, 0x2, 0x1f ;  /* 0x0c401f0005067f89 */ /* 0x004e6800000e0000 */
[----:B------:R-:W2:Y:S01]  /*aa90*/  SHFL.BFLY PT, R3, R4, 0x2, 0x1f ;  /* 0x0c401f0004037f89 */ /* 0x000ea200000e0000 */
[----:B------:R-:W-:Y:S01]  /*aaa0*/  MOV R7, R15 ;  /* 0x0000000f00077202 */ /* 0x000fe20000000f00 */
[----:B-1----:R-:W-:-:S05]  /*aab0*/  FADD.FTZ R6, R6, R5 ;  /* 0x0000000506067221 */ /* 0x002fca0000010000 */
[----:B------:R-:W1:Y:S01]  /*aac0*/  SHFL.BFLY PT, R5, R6, 0x1, 0x1f ;  /* 0x0c201f0006057f89 */ /* 0x000e6200000e0000 */
[----:B--2---:R-:W-:-:S05]  /*aad0*/  FADD.FTZ R3, R3, R4 ;  /* 0x0000000403037221 */ /* 0x004fca0000010000 */
[----:B------:R-:W2:Y:S01]  /*aae0*/  SHFL.BFLY PT, R4, R3, 0x1, 0x1f ;  /* 0x0c201f0003047f89 */ /* 0x000ea200000e0000 */
[----:B-1----:R-:W-:Y:S01]  /*aaf0*/  FADD.FTZ R5, R6, R5 ;  /* 0x0000000506057221 */ /* 0x002fe20000010000 */
[----:B------:R-:W-:-:S04]  /*ab00*/  MOV R6, c[0x0][0x4e8] ;  /* 0x00013a0000067a02 */ /* 0x000fc80000000f00 */
[----:B------:R-:W-:Y:S02]  /*ab10*/  FSETP.NE.FTZ.AND P1, PT, R5, RZ, PT ;  /* 0x000000ff0500720b */ /* 0x000fe40003f35000 */
[----:B------:R-:W-:Y:S01]  /*ab20*/  ISETP.NE.AND P4, PT, R6, 0x1, PT ;  /* 0x000000010600780c */ /* 0x000fe20003f85270 */
[----:B--2---:R-:W-:Y:S01]  /*ab30*/  FADD.FTZ R4, R3, R4 ;  /* 0x0000000403047221 */ /* 0x004fe20000010000 */
[CC--:B------:R-:W-:Y:S02]  /*ab40*/  LEA.HI R3, R9.reuse, R8.reuse, RZ, 0x5 ;  /* 0x0000000809037211 */ /* 0x0c0fe400078f28ff */
[----:B------:R-:W-:Y:S02]  /*ab50*/  LEA.HI R9, R9, R8, RZ, 0x2 ;  /* 0x0000000809097211 */ /* 0x000fe400078f10ff */
[----:B------:R-:W-:Y:S02]  /*ab60*/  FSETP.NE.FTZ.AND P0, PT, R4, RZ, PT ;  /* 0x000000ff0400720b */ /* 0x000fe40003f15000 */
[----:B------:R-:W-:-:S02]  /*ab70*/  LOP3.LUT R12, R3, 0xffffffe0, RZ, 0xc0, !PT ;  /* 0xffffffe0030c7812 */ /* 0x000fc400078ec0ff */
[----:B------:R-:W-:Y:S01]  /*ab80*/  LOP3.LUT R14, R9, 0xfffffffc, RZ, 0xc0, !PT ;  /* 0xfffffffc090e7812 */ /* 0x000fe200078ec0ff */
[----:B------:R-:W1:Y:S01]  /*ab90*/  @P1 MUFU.RCP R11, R5 ;  /* 0x00000005000b1308 */ /* 0x000e620000001000 */
[-C--:B------:R-:W-:Y:S01]  /*aba0*/  IADD3 R12, -R12, R8.reuse, RZ ;  /* 0x000000080c0c7210 */ /* 0x080fe20007ffe1ff */
[----:B------:R-:W-:Y:S01]  /*abb0*/  @P4 IMAD.HI.U32 R10, R15, c[0x0][0x4ec], RZ ;  /* 0x00013b000f0a4a27 */ /* 0x000fe200078e00ff */
[----:B------:R-:W-:Y:S02]  /*abc0*/  IADD3 R8, -R14, R8, RZ ;  /* 0x000000080e087210 */ /* 0x000fe40007ffe1ff */
[----:B------:R-:W-:Y:S02]  /*abd0*/  LOP3.LUT P3, RZ, R12, 0x3, RZ, 0xc0, !PT ;  /* 0x000000030cff7812 */ /* 0x000fe4000786c0ff */
[----:B------:R-:W-:Y:S01]  /*abe0*/  @P4 SHF.R.U32.HI R7, RZ, c[0x0][0x4f0], R10 ;  /* 0x00013c00ff074a19 */ /* 0x000fe2000001160a */
[C---:B-1----:R-:W-:Y:S02]  /*abf0*/  FMUL.FTZ R81, R11.reuse, R81 ;  /* 0x000000510b517220 */ /* 0x042fe40000410000 */
[----:B------:R-:W-:Y:S01]  /*ac00*/  FMUL.FTZ R80, R11, R80 ;  /* 0x000000500b507220 */ /* 0x000fe20000410000 */
[----:B------:R-:W1:Y:S01]  /*ac10*/  @P0 MUFU.LG2 R14, R4 ;  /* 0x00000004000e0308 */ /* 0x000e620000000c00 */
[----:B------:R-:W-:-:S02]  /*ac20*/  IADD3 R13, -R7, RZ, RZ ;  /* 0x000000ff070d7210 */ /* 0x000fc40007ffe1ff */
[----:B------:R-:W-:Y:S02]  /*ac30*/  MOV R10, RZ ;  /* 0x000000ff000a7202 */ /* 0x000fe40000000f00 */
[----:B------:R-:W-:Y:S01]  /*ac40*/  F2FP.PACK_AB R80, R81, R80 ;  /* 0x000000505150723e */ /* 0x000fe200000000ff */
[----:B------:R-:W-:Y:S01]  /*ac50*/  IMAD R12, R13, c[0x0][0x4e8], R15 ;  /* 0x00013a000d0c7a24 */ /* 0x000fe200078e020f */
[----:B------:R2:W5:Y:S01]  /*ac60*/  LDL R81, [R1+0xc] ;  /* 0x00000c0001517983 */ /* 0x0005620000100800 */
[--C-:B------:R-:W-:Y:S01]  /*ac70*/  SHF.R.S32.HI R13, RZ, 0x2, R9.reuse ;  /* 0x00000002ff0d7819 */ /* 0x100fe20000011409 */
[----:B------:R3:W-:Y:S01]  /*ac80*/  @P0 MUFU.RCP R10, R4 ;  /* 0x00000004000a0308 */ /* 0x0007e20000001000 */
[----:B------:R-:W-:-:S04]  /*ac90*/  SHF.R.S32.HI R9, RZ, 0x1f, R9 ;  /* 0x0000001fff097819 */ /* 0x000fc80000011409 */
[----:B------:R-:W-:-:S03]  /*aca0*/  LEA.HI R9, R9, R13, RZ, 0x3 ;  /* 0x0000000d09097211 */ /* 0x000fc600078f18ff */
[----:B------:R-:W4:Y:S01]  /*acb0*/  @P1 MUFU.LG2 R5, R5 ;  /* 0x0000000500051308 */ /* 0x000f220000000c00 */
[----:B-1----:R-:W-:Y:S01]  /*acc0*/  @P0 FMUL.FTZ R14, R14, 0.69314718246459960938 ;  /* 0x3f3172180e0e0820 */ /* 0x002fe20000410000 */
[----:B------:R-:W-:Y:S02]  /*acd0*/  LOP3.LUT R9, R9, 0xfffffff8, RZ, 0xc0, !PT ;  /* 0xfffffff809097812 */ /* 0x000fe400078ec0ff */
[----:B---3--:R-:W-:Y:S02]  /*ace0*/  @P0 MOV R4, 0x3f317218 ;  /* 0x3f31721800040802 */ /* 0x008fe40000000f00 */
[----:B------:R-:W-:-:S03]  /*acf0*/  MOV R15, 0xff800000 ;  /* 0xff800000000f7802 */ /* 0x000fc60000000f00 */
[----:B------:R-:W-:Y:S01]  /*ad00*/  @P0 FMUL.FTZ R4, R4, c[0x0][0x2d0] ;  /* 0x0000b40004040a20 */ /* 0x000fe20000410000 */
[----:B------:R-:W-:-:S03]  /*ad10*/  IADD3 R13, R13, -R9, RZ ;  /* 0x800000090d0d7210 */ /* 0x000fc60007ffe0ff */
[----:B------:R-:W-:Y:S01]  /*ad20*/  @P0 FFMA.FTZ R15, R4, R0, R14 ;  /* 0x00000000040f0223 */ /* 0x000fe2000001000e */
[----:B------:R-:W-:Y:S01]  /*ad30*/  @P1 MOV R9, 0x3f317218 ;  /* 0x3f31721800091802 */ /* 0x000fe20000000f00 */
[----:B------:R-:W1:Y:S01]  /*ad40*/  S2R R0, SR_CTAID.Z ;  /* 0x0000000000007919 */ /* 0x000e620000002700 */
[----:B----4-:R-:W-:Y:S01]  /*ad50*/  @P1 FMUL.FTZ R5, R5, 0.69314718246459960938 ;  /* 0x3f31721805051820 */ /* 0x010fe20000410000 */
[----:B------:R-:W-:Y:S02]  /*ad60*/  SHF.R.S32.HI R3, RZ, 0x5, R3 ;  /* 0x00000005ff037819 */ /* 0x000fe40000011403 */
[----:B------:R-:W-:-:S04]  /*ad70*/  @P1 FMUL.FTZ R9, R9, c[0x0][0x2d0] ;  /* 0x0000b40009091a20 */ /* 0x000fc80000410000 */
[----:B------:R-:W-:Y:S01]  /*ad80*/  @P1 FFMA.FTZ R16, R9, R2, R5 ;  /* 0x0000000209101223 */ /* 0x000fe20000010005 */
[----:B------:R-:W-:Y:S01]  /*ad90*/  SHF.R.S32.HI R2, RZ, 0x1f, R3 ;  /* 0x0000001fff027819 */ /* 0x000fe20000011403 */
[----:B------:R-:W3:Y:S01]  /*ada0*/  S2R R5, SR_CTAID.X ;  /* 0x0000000000057919 */ /* 0x000ee20000002500 */
[----:B------:R-:W-:Y:S02]  /*adb0*/  LEA.HI R4, R8, R8, RZ, 0x1 ;  /* 0x0000000808047211 */ /* 0x000fe400078f08ff */
[----:B------:R-:W-:Y:S02]  /*adc0*/  LEA.HI R9, R2, R3, RZ, 0x3 ;  /* 0x0000000302097211 */ /* 0x000fe400078f18ff */
[----:B------:R-:W-:Y:S02]  /*add0*/  LOP3.LUT R14, R4, 0x1ffffffe, RZ, 0xc0, !PT ;  /* 0x1ffffffe040e7812 */ /* 0x000fe400078ec0ff */
[----:B------:R-:W-:Y:S02]  /*ade0*/  LOP3.LUT R9, R9, 0xffffff8, RZ, 0xc0, !PT ;  /* 0x0ffffff809097812 */ /* 0x000fe400078ec0ff */
[----:B------:R-:W-:-:S02]  /*adf0*/  IADD3 R14, R8, -R14, RZ ;  /* 0x8000000e080e7210 */ /* 0x000fc40007ffe0ff */
[C---:B------:R-:W-:Y:S02]  /*ae00*/  IADD3 R9, R3.reuse, -R9, RZ ;  /* 0x8000000903097210 */ /* 0x040fe40007ffe0ff */
[----:B------:R-:W-:Y:S02]  /*ae10*/  LEA R3, R3, R8, 0x9 ;  /* 0x0000000803037211 */ /* 0x000fe400078e48ff */
[----:B-1----:R-:W-:Y:S02]  /*ae20*/  SHF.R.S32.HI R2, RZ, 0x1f, R0 ;  /* 0x0000001fff027819 */ /* 0x002fe40000011400 */
[----:B------:R-:W-:Y:S02]  /*ae30*/  SHF.R.S32.HI R8, RZ, 0x2, R17 ;  /* 0x00000002ff087819 */ /* 0x000fe40000011411 */
[C---:B------:R-:W-:Y:S02]  /*ae40*/  R2P PR, R13.reuse, 0x6 ;  /* 0x000000060d007804 */ /* 0x040fe40000000000 */
[----:B------:R-:W-:-:S02]  /*ae50*/  LOP3.LUT R17, R13, 0x1, RZ, 0xc0, !PT ;  /* 0x000000010d117812 */ /* 0x000fc400078ec0ff */
[----:B------:R-:W-:Y:S01]  /*ae60*/  SHF.L.U32 R13, R13, 0x6, RZ ;  /* 0x000000060d0d7819 */ /* 0x000fe200000006ff */
[C---:B------:R-:W-:Y:S01]  /*ae70*/  IMAD R4, R2.reuse, c[0x0][0x3f0], RZ ;  /* 0x0000fc0002047a24 */ /* 0x040fe200078e02ff */
[----:B------:R-:W-:Y:S02]  /*ae80*/  MOV R21, UR11 ;  /* 0x0000000b00157c02 */ /* 0x000fe40008000f00 */
[----:B------:R-:W-:Y:S01]  /*ae90*/  MOV R19, UR15 ;  /* 0x0000000f00137c02 */ /* 0x000fe20008000f00 */
[----:B------:R-:W-:Y:S01]  /*aea0*/  IMAD R2, R2, c[0x0][0x498], RZ ;  /* 0x0001260002027a24 */ /* 0x000fe200078e02ff */
[----:B------:R-:W-:Y:S02]  /*aeb0*/  MOV R20, UR10 ;  /* 0x0000000a00147c02 */ /* 0x000fe40008000f00 */
[----:B------:R-:W-:Y:S02]  /*aec0*/  MOV R18, UR14 ;  /* 0x0000000e00127c02 */ /* 0x000fe40008000f00 */
[----:B------:R-:W-:-:S02]  /*aed0*/  MOV R21, UR8 ;  /* 0x0000000800157c02 */ /* 0x000fc40008000f00 */
[----:B------:R-:W-:Y:S02]  /*aee0*/  MOV R19, UR5 ;  /* 0x0000000500137c02 */ /* 0x000fe40008000f00 */
[----:B------:R-:W-:Y:S02]  /*aef0*/  LEA R8, R9, R8, 0x4 ;  /* 0x0000000809087211 */ /* 0x000fe400078e20ff */
[----:B------:R-:W-:Y:S01]  /*af00*/  LOP3.LUT R13, R13, 0x1c0, RZ, 0xc0, !PT ;  /* 0x000001c00d0d7812 */ /* 0x000fe200078ec0ff */
[----:B------:R-:W-:Y:S01]  /*af10*/  IMAD R4, R0, c[0x0][0x3f4], R4 ;  /* 0x0000fd0000047a24 */ /* 0x000fe200078e0204 */
[----:B------:R-:W-:Y:S01]  /*af20*/  LEA R14, R14, R8, 0x3 ;  /* 0x000000080e0e7211 */ /* 0x000fe200078e18ff */
[----:B------:R-:W-:Y:S01]  /*af30*/  IMAD.WIDE.U32 R18, R0, c[0x0][0x3f0], R18 ;  /* 0x0000fc0000127a25 */ /* 0x000fe200078e0012 */
[----:B------:R-:W-:-:S03]  /*af40*/  LEA.HI R13, R13, R13, RZ, 0x1d ;  /* 0x0000000d0d0d7211 */ /* 0x000fc600078fe8ff */
[C---:B------:R-:W-:Y:S02]  /*af50*/  IMAD R2, R0.reuse, c[0x0][0x49c], R2 ;  /* 0x0001270000027a24 */ /* 0x040fe400078e0202 */
[----:B------:R-:W-:Y:S01]  /*af60*/  IMAD.WIDE.U32 R20, R0, c[0x0][0x498], R20 ;  /* 0x0001260000147a25 */ /* 0x000fe200078e0014 */
[----:B------:R-:W-:Y:S02]  /*af70*/  SHF.R.S32.HI R0, RZ, 0x1f, R7 ;  /* 0x0000001fff007819 */ /* 0x000fe40000011407 */
[----:B---3--:R-:W-:Y:S01]  /*af80*/  LEA R8, R5, R8, 0x7 ;  /* 0x0000000805087211 */ /* 0x008fe200078e38ff */
[----:B------:R-:W-:Y:S01]  /*af90*/  IMAD R6, R6, c[0x0][0x388], RZ ;  /* 0x0000e20006067a24 */ /* 0x000fe200078e02ff */
[----:B------:R-:W-:Y:S02]  /*afa0*/  ISETP.NE.U32.AND P0, PT, R17, 0x1, PT ;  /* 0x000000011100780c */ /* 0x000fe40003f05070 */
[----:B------:R-:W-:Y:S01]  /*afb0*/  LEA R14, R5, R14, 0x7 ;  /* 0x0000000e050e7211 */ /* 0x000fe200078e38ff */
[----:B------:R-:W-:Y:S01]  /*afc0*/  IMAD R0, R0, c[0x0][0x3e0], RZ ;  /* 0x0000f80000007a24 */ /* 0x000fe200078e02ff */
[----:B------:R-:W-:-:S02]  /*afd0*/  IADD3 R19, R19, R4, RZ ;  /* 0x0000000413137210 */ /* 0x000fc40007ffe0ff */
[----:B------:R-:W-:Y:S02]  /*afe0*/  LEA R3, R3, R13, 0x1 ;  /* 0x0000000d03037211 */ /* 0x000fe400078e08ff */
[-C--:B------:R-:W-:Y:S01]  /*aff0*/  ISETP.GE.OR P5, PT, R8, R6.reuse, P3 ;  /* 0x000000060800720c */ /* 0x080fe20001fa6670 */
[----:B------:R-:W-:Y:S01]  /*b000*/  @P4 IMAD.HI.U32 R5, R14, c[0x0][0x4ec], RZ ;  /* 0x00013b000e054a27 */ /* 0x000fe200078e00ff */
[----:B------:R-:W-:Y:S02]  /*b010*/  IADD3 R8, R8, 0x8, RZ ;  /* 0x0000000808087810 */ /* 0x000fe40007ffe0ff */
[----:B------:R-:W-:Y:S01]  /*b020*/  SHF.L.U32 R3, R3, 0x1, RZ ;  /* 0x0000000103037819 */ /* 0x000fe200000006ff */
[C---:B------:R-:W-:Y:S02]  /*b030*/  IMAD R0, R7.reuse, c[0x0][0x3e4], R0 ;  /* 0x0000f90007007a24 */ /* 0x040fe400078e0200 */
[----:B------:R-:W-:Y:S01]  /*b040*/  IMAD.WIDE.U32 R18, R7, c[0x0][0x3e0], R18 ;  /* 0x0000f80007127a25 */ /* 0x000fe200078e0012 */
[----:B------:R-:W-:-:S02]  /*b050*/  ISETP.GE.OR P3, PT, R8, R6, P3 ;  /* 0x000000060800720c */ /* 0x000fc40001f66670 */
[----:B------:R-:W-:Y:S02]  /*b060*/  MOV R7, R14 ;  /* 0x0000000e00077202 */ /* 0x000fe40000000f00 */
[----:B------:R-:W-:Y:S02]  /*b070*/  IADD3 R8, R3, 0x80, RZ ;  /* 0x0000008003087810 */ /* 0x000fe40007ffe0ff */
[----:B------:R-:W-:Y:S02]  /*b080*/  @P4 SHF.R.U32.HI R7, RZ, c[0x0][0x4f0], R5 ;  /* 0x00013c00ff074a19 */ /* 0x000fe40000011605 */
[----:B------:R-:W-:Y:S02]  /*b090*/  IADD3 R19, R19, R0, RZ ;  /* 0x0000000013137210 */ /* 0x000fe40007ffe0ff */
[----:B------:R-:W-:Y:S02]  /*b0a0*/  IADD3 R0, R3, 0x70, RZ ;  /* 0x0000007003007810 */ /* 0x000fe40007ffe0ff */
[----:B------:R-:W-:-:S02]  /*b0b0*/  @P0 IADD3 R0, R8, 0x10, RZ ;  /* 0x0000001008000810 */ /* 0x000fc40007ffe0ff */
[----:B------:R-:W-:Y:S02]  /*b0c0*/  SHF.R.S32.HI R8, RZ, 0x1f, R7 ;  /* 0x0000001fff087819 */ /* 0x000fe40000011407 */
[C---:B------:R-:W-:Y:S02]  /*b0d0*/  IADD3 R20, P0, R7.reuse, R20, RZ ;  /* 0x0000001407147210 */ /* 0x040fe40007f1e0ff */
[----:B------:R-:W-:-:S05]  /*b0e0*/  IADD3 R7, -R7, RZ, RZ ;  /* 0x000000ff07077210 */ /* 0x000fca0007ffe1ff */
[----:B------:R-:W-:Y:S01]  /*b0f0*/  IMAD R7, R7, c[0x0][0x4e8], R14 ;  /* 0x00013a0007077a24 */ /* 0x000fe200078e020e */
[----:B------:R-:W-:Y:S01]  /*b100*/  MOV R5, 0x20 ;  /* 0x0000002000057802 */ /* 0x000fe20000000f00 */
[C---:B------:R-:W-:Y:S01]  /*b110*/  FMUL.FTZ R177, R11.reuse, R177 ;  /* 0x000000b10bb17220 */ /* 0x040fe20000410000 */
[----:B------:R-:W-:Y:S01]  /*b120*/  SHF.R.S32.HI R4, RZ, 0x1f, R12 ;  /* 0x0000001fff047819 */ /* 0x000fe2000001140c */
[C---:B------:R-:W-:Y:S01]  /*b130*/  FMUL.FTZ R176, R11.reuse, R176 ;  /* 0x000000b00bb07220 */ /* 0x040fe20000410000 */
[----:B------:R-:W-:Y:S01]  /*b140*/  IADD3.X R21, R8, R21, R2, P0, !PT ;  /* 0x0000001508157210 */ /* 0x000fe200007fe402 */
[C---:B------:R-:W-:Y:S01]  /*b150*/  FMUL.FTZ R179, R10.reuse, R179 ;  /* 0x000000b30ab37220 */ /* 0x040fe20000410000 */
[----:B------:R-:W-:Y:S01]  /*b160*/  SHF.R.S32.HI R9, RZ, 0x1f, R7 ;  /* 0x0000001fff097819 */ /* 0x000fe20000011407 */
[----:B------:R-:W-:Y:S01]  /*b170*/  FMUL.FTZ R178, R10, R178 ;  /* 0x000000b20ab27220 */ /* 0x000fe20000410000 */
[----:B------:R-:W-:Y:S01]  /*b180*/  MOV R2, 0x40 ;  /* 0x0000004000027802 */ /* 0x000fe20000000f00 */
[----:B------:R-:W-:-:S02]  /*b190*/  FMUL.FTZ R173, R11, R173 ;  /* 0x000000ad0bad7220 */ /* 0x000fc40000410000 */
[----:B------:R-:W-:Y:S02]  /*b1a0*/  FMUL.FTZ R172, R11, R172 ;  /* 0x000000ac0bac7220 */ /* 0x000fe40000410000 */
[C---:B------:R-:W-:Y:S02]  /*b1b0*/  FMUL.FTZ R175, R10.reuse, R175 ;  /* 0x000000af0aaf7220 */ /* 0x040fe40000410000 */
[C---:B------:R-:W-:Y:S01]  /*b1c0*/  FMUL.FTZ R174, R10.reuse, R174 ;  /* 0x000000ae0aae7220 */ /* 0x040fe20000410000 */
[----:B------:R-:W-:Y:S01]  /*b1d0*/  SEL R5, R5, 0xffffffe0, !P1 ;  /* 0xffffffe005057807 */ /* 0x000fe20004800000 */
[C---:B------:R-:W-:Y:S02]  /*b1e0*/  FMUL.FTZ R53, R11.reuse, R53 ;  /* 0x000000350b357220 */ /* 0x040fe40000410000 */
[----:B------:R-:W-:Y:S02]  /*b1f0*/  FMUL.FTZ R52, R11, R52 ;  /* 0x000000340b347220 */ /* 0x000fe40000410000 */
[----:B------:R-:W-:-:S02]  /*b200*/  FMUL.FTZ R55, R10, R55 ;  /* 0x000000370a377220 */ /* 0x000fc40000410000 */
[C---:B------:R-:W-:Y:S02]  /*b210*/  FMUL.FTZ R54, R10.reuse, R54 ;  /* 0x000000360a367220 */ /* 0x040fe40000410000 */
[C---:B------:R-:W-:Y:S02]  /*b220*/  FMUL.FTZ R57, R11.reuse, R57 ;  /* 0x000000390b397220 */ /* 0x040fe40000410000 */
[----:B------:R-:W-:Y:S02]  /*b230*/  FMUL.FTZ R56, R11, R56 ;  /* 0x000000380b387220 */ /* 0x000fe40000410000 */
[C---:B------:R-:W-:Y:S02]  /*b240*/  FMUL.FTZ R59, R10.reuse, R59 ;  /* 0x0000003b0a3b7220 */ /* 0x040fe40000410000 */
[----:B------:R-:W-:Y:S01]  /*b250*/  FMUL.FTZ R58, R10, R58 ;  /* 0x0000003a0a3a7220 */ /* 0x000fe20000410000 */
[----:B------:R-:W-:Y:S01]  /*b260*/  F2FP.PACK_AB R176, R177, R176 ;  /* 0x000000b0b1b0723e */ /* 0x000fe200000000ff */
[----:B------:R-:W-:Y:S01]  /*b270*/  FMUL.FTZ R61, R11, R61 ;  /* 0x0000003d0b3d7220 */ /* 0x000fe20000410000 */
[----:B------:R-:W-:Y:S01]  /*b280*/  F2FP.PACK_AB R178, R179, R178 ;  /* 0x000000b2b3b2723e */ /* 0x000fe200000000ff */
[----:B------:R-:W-:Y:S01]  /*b290*/  FMUL.FTZ R60, R11, R60 ;  /* 0x0000003c0b3c7220 */ /* 0x000fe20000410000 */
[----:B------:R-:W-:Y:S01]  /*b2a0*/  SEL R2, R2, 0xffffffc0, !P2 ;  /* 0xffffffc002027807 */ /* 0x000fe20005000000 */
[----:B------:R-:W-:-:S02]  /*b2b0*/  FMUL.FTZ R63, R10, R63 ;  /* 0x0000003f0a3f7220 */ /* 0x000fc40000410000 */
[C---:B------:R-:W-:Y:S01]  /*b2c0*/  FMUL.FTZ R62, R10.reuse, R62 ;  /* 0x0000003e0a3e7220 */ /* 0x040fe20000410000 */
[----:B------:R-:W-:Y:S01]  /*b2d0*/  F2FP.PACK_AB R172, R173, R172 ;  /* 0x000000acadac723e */ /* 0x000fe200000000ff */
[----:B------:R-:W-:Y:S01]  /*b2e0*/  FMUL.FTZ R65, R11, R65 ;  /* 0x000000410b417220 */ /* 0x000fe20000410000 */
[----:B------:R-:W-:Y:S01]  /*b2f0*/  F2FP.PACK_AB R174, R175, R174 ;  /* 0x000000aeafae723e */ /* 0x000fe200000000ff */
[----:B------:R-:W-:Y:S02]  /*b300*/  FMUL.FTZ R64, R11, R64 ;  /* 0x000000400b407220 */ /* 0x000fe40000410000 */
[C---:B------:R-:W-:Y:S02]  /*b310*/  FMUL.FTZ R67, R10.reuse, R67 ;  /* 0x000000430a437220 */ /* 0x040fe40000410000 */
[----:B------:R-:W-:Y:S02]  /*b320*/  FMUL.FTZ R66, R10, R66 ;  /* 0x000000420a427220 */ /* 0x000fe40000410000 */
[----:B------:R-:W-:-:S02]  /*b330*/  IMAD R4, R4, c[0x0][0x3d8], RZ ;  /* 0x0000f60004047a24 */ /* 0x000fc400078e02ff */
[----:B------:R-:W-:Y:S01]  /*b340*/  IMAD R9, R9, c[0x0][0x488], RZ ;  /* 0x0001220009097a24 */ /* 0x000fe200078e02ff */
[----:B------:R-:W-:Y:S01]  /*b350*/  F2FP.PACK_AB R52, R53, R52 ;  /* 0x000000343534723e */ /* 0x000fe200000000ff */
[----:B------:R-:W-:Y:S01]  /*b360*/  FMUL.FTZ R69, R11, R69 ;  /* 0x000000450b457220 */ /* 0x000fe20000410000 */
[----:B------:R-:W-:Y:S01]  /*b370*/  F2FP.PACK_AB R54, R55, R54 ;  /* 0x000000363736723e */ /* 0x000fe200000000ff */
[----:B------:R-:W-:Y:S01]  /*b380*/  FMUL.FTZ R68, R11, R68 ;  /* 0x000000440b447220 */ /* 0x000fe20000410000 */
[----:B------:R-:W-:Y:S01]  /*b390*/  IADD3 R8, R3, R5, RZ ;  /* 0x0000000503087210 */ /* 0x000fe20007ffe0ff */
[C---:B------:R-:W-:Y:S02]  /*b3a0*/  FMUL.FTZ R71, R10.reuse, R71 ;  /* 0x000000470a477220 */ /* 0x040fe40000410000 */
[C---:B------:R-:W-:Y:S01]  /*b3b0*/  FMUL.FTZ R70, R10.reuse, R70 ;  /* 0x000000460a467220 */ /* 0x040fe20000410000 */
[----:B------:R-:W-:Y:S01]  /*b3c0*/  F2FP.PACK_AB R56, R57, R56 ;  /* 0x000000383938723e */ /* 0x000fe200000000ff */
[----:B------:R-:W-:Y:S01]  /*b3d0*/  FMUL.FTZ R73, R11, R73 ;  /* 0x000000490b497220 */ /* 0x000fe20000410000 */
[----:B------:R-:W-:Y:S01]  /*b3e0*/  F2FP.PACK_AB R58, R59, R58 ;  /* 0x0000003a3b3a723e */ /* 0x000fe200000000ff */
[----:B------:R-:W-:Y:S01]  /*b3f0*/  FMUL.FTZ R72, R11, R72 ;  /* 0x000000480b487220 */ /* 0x000fe20000410000 */
[----:B------:R-:W-:Y:S01]  /*b400*/  IADD3 R5, R5, R0, RZ ;  /* 0x0000000005057210 */ /* 0x000fe20007ffe0ff */
[----:B------:R-:W-:-:S02]  /*b410*/  FMUL.FTZ R75, R10, R75 ;  /* 0x0000004b0a4b7220 */ /* 0x000fc40000410000 */
[C---:B------:R-:W-:Y:S01]  /*b420*/  FMUL.FTZ R74, R10.reuse, R74 ;  /* 0x0000004a0a4a7220 */ /* 0x040fe20000410000 */
        /* <DEDUP_REMOVED lines=8> */
[C---:B------:R-:W-:Y:S01]  /*b4b0*/  FMUL.FTZ R83, R10.reuse, R83 ;  /* 0x000000530a537220 */ /* 0x040fe20000410000 */
[----:B------:R-:W-:Y:S01]  /*b4c0*/  F2FP.PACK_AB R66, R67, R66 ;  /* 0x000000424342723e */ /* 0x000fe200000000ff */
[----:B------:R-:W-:Y:S01]  /*b4d0*/  FMUL.FTZ R82, R10, R82 ;  /* 0x000000520a527220 */ /* 0x000fe20000410000 */
[----:B------:R-:W-:Y:S01]  /*b4e0*/  STS [R3+0x80], R176 ;  /* 0x000080b003007388 */ /* 0x000fe20000000800 */
[----:B------:R-:W-:-:S02]  /*b4f0*/  IMAD R4, R12, c[0x0][0x3dc], R4 ;  /* 0x0000f7000c047a24 */ /* 0x000fc400078e0204 */
[----:B------:R-:W-:Y:S01]  /*b500*/  IMAD.WIDE.U32 R20, R7, c[0x0][0x488], R20 ;  /* 0x0001220007147a25 */ /* 0x000fe200078e0014 */
[----:B------:R-:W-:Y:S01]  /*b510*/  STS [R3+0x480], R178 ;  /* 0x000480b203007388 */ /* 0x000fe20000000800 */
[----:B------:R-:W-:Y:S02]  /*b520*/  F2FP.PACK_AB R68, R69, R68 ;  /* 0x000000444544723e */ /* 0x000fe400000000ff */
[----:B------:R-:W-:Y:S01]  /*b530*/  IMAD R9, R7, c[0x0][0x48c], R9 ;  /* 0x0001230007097a24 */ /* 0x000fe200078e0209 */
[----:B------:R-:W-:Y:S01]  /*b540*/  IADD3 R7, R2, R0, RZ ;  /* 0x0000000002077210 */ /* 0x000fe20007ffe0ff */
[----:B------:R-:W-:Y:S01]  /*b550*/  FMUL.FTZ R85, R11, R85 ;  /* 0x000000550b557220 */ /* 0x000fe20000410000 */
[----:B------:R-:W-:Y:S01]  /*b560*/  F2FP.PACK_AB R70, R71, R70 ;  /* 0x000000464746723e */ /* 0x000fe200000000ff */
[----:B------:R-:W-:Y:S01]  /*b570*/  FMUL.FTZ R84, R11, R84 ;  /* 0x000000540b547220 */ /* 0x000fe20000410000 */
[----:B------:R-:W-:Y:S01]  /*b580*/  STS [R0], R172 ;  /* 0x000000ac00007388 */ /* 0x000fe20000000800 */
[----:B------:R-:W-:-:S02]  /*b590*/  FMUL.FTZ R87, R10, R87 ;  /* 0x000000570a577220 */ /* 0x000fc40000410000 */
[----:B------:R-:W-:Y:S01]  /*b5a0*/  FMUL.FTZ R86, R10, R86 ;  /* 0x000000560a567220 */ /* 0x000fe20000410000 */
[----:B------:R-:W-:Y:S01]  /*b5b0*/  STS [R0+0x400], R174 ;  /* 0x000400ae00007388 */ /* 0x000fe20000000800 */
[----:B------:R-:W-:Y:S01]  /*b5c0*/  IMAD.WIDE.U32 R12, R12, c[0x0][0x3d8], R18 ;  /* 0x0000f6000c0c7a25 */ /* 0x000fe200078e0012 */
[----:B------:R-:W-:Y:S02]  /*b5d0*/  IADD3 R18, R2, R8, RZ ;  /* 0x0000000802127210 */ /* 0x000fe40007ffe0ff */
[----:B------:R-:W-:Y:S01]  /*b5e0*/  F2FP.PACK_AB R72, R73, R72 ;  /* 0x000000484948723e */ /* 0x000fe200000000ff */
[----:B------:R-:W-:Y:S01]  /*b5f0*/  FMUL.FTZ R89, R11, R89 ;  /* 0x000000590b597220 */ /* 0x000fe20000410000 */
[----:B------:R-:W-:Y:S01]  /*b600*/  F2FP.PACK_AB R74, R75, R74 ;  /* 0x0000004a4b4a723e */ /* 0x000fe200000000ff */
[----:B------:R-:W-:Y:S01]  /*b610*/  FMUL.FTZ R88, R11, R88 ;  /* 0x000000580b587220 */ /* 0x000fe20000410000 */
[----:B------:R-:W-:Y:S01]  /*b620*/  STS [R8+0x80], R52 ;  /* 0x0000803408007388 */ /* 0x000fe20000000800 */
[C---:B------:R-:W-:Y:S01]  /*b630*/  FMUL.FTZ R91, R10.reuse, R91 ;  /* 0x0000005b0a5b7220 */ /* 0x040fe20000410000 */
[----:B------:R-:W-:Y:S01]  /*b640*/  IADD3 R2, R5, R2, RZ ;  /* 0x0000000205027210 */ /* 0x000fe20007ffe0ff */
[C---:B------:R-:W-:Y:S01]  /*b650*/  FMUL.FTZ R90, R10.reuse, R90 ;  /* 0x0000005a0a5a7220 */ /* 0x040fe20000410000 */
[----:B------:R-:W-:Y:S01]  /*b660*/  STS [R8+0x480], R54 ;  /* 0x0004803608007388 */ /* 0x000fe20000000800 */
[----:B------:R-:W-:Y:S01]  /*b670*/  FMUL.FTZ R93, R11, R93 ;  /* 0x0000005d0b5d7220 */ /* 0x000fe20000410000 */
[----:B------:R-:W-:Y:S01]  /*b680*/  F2FP.PACK_AB R76, R77, R76 ;  /* 0x0000004c4d4c723e */ /* 0x000fe200000000ff */
[----:B------:R-:W-:Y:S01]  /*b690*/  FMUL.FTZ R92, R11, R92 ;  /* 0x0000005c0b5c7220 */ /* 0x000fe20000410000 */
[----:B------:R-:W-:Y:S01]  /*b6a0*/  F2FP.PACK_AB R78, R79, R78 ;  /* 0x0000004e4f4e723e */ /* 0x000fe200000000ff */
[C---:B------:R-:W-:Y:S01]  /*b6b0*/  FMUL.FTZ R95, R10.reuse, R95 ;  /* 0x0000005f0a5f7220 */ /* 0x040fe20000410000 */
[----:B------:R-:W-:Y:S01]  /*b6c0*/  STS [R5], R56 ;  /* 0x0000003805007388 */ /* 0x000fe20000000800 */
[----:B------:R-:W-:Y:S01]  /*b6d0*/  FMUL.FTZ R94, R10, R94 ;  /* 0x0000005e0a5e7220 */ /* 0x000fe20000410000 */
[----:B------:R-:W-:Y:S01]  /*b6e0*/  F2FP.PACK_AB R82, R83, R82 ;  /* 0x000000525352723e */ /* 0x000fe200000000ff */
[C---:B------:R-:W-:Y:S01]  /*b6f0*/  FMUL.FTZ R97, R11.reuse, R97 ;  /* 0x000000610b617220 */ /* 0x040fe20000410000 */
[----:B------:R-:W-:Y:S01]  /*b700*/  STS [R5+0x400], R58 ;  /* 0x0004003a05007388 */ /* 0x000fe20000000800 */
[----:B------:R-:W-:-:S02]  /*b710*/  FMUL.FTZ R96, R11, R96 ;  /* 0x000000600b607220 */ /* 0x000fc40000410000 */
[C---:B------:R-:W-:Y:S01]  /*b720*/  FMUL.FTZ R99, R10.reuse, R99 ;  /* 0x000000630a637220 */ /* 0x040fe20000410000 */
[----:B------:R-:W-:Y:S01]  /*b730*/  STS [R14+0x80], R60 ;  /* 0x0000803c0e007388 */ /* 0x000fe20000000800 */
[C---:B------:R-:W-:Y:S01]  /*b740*/  FMUL.FTZ R98, R10.reuse, R98 ;  /* 0x000000620a627220 */ /* 0x040fe20000410000 */
[----:B------:R-:W-:Y:S01]  /*b750*/  F2FP.PACK_AB R84, R85, R84 ;  /* 0x000000545554723e */ /* 0x000fe200000000ff */
[C---:B------:R-:W-:Y:S01]  /*b760*/  FMUL.FTZ R101, R11.reuse, R101 ;  /* 0x000000650b657220 */ /* 0x040fe20000410000 */
[----:B------:R-:W-:Y:S01]  /*b770*/  STS [R14+0x480], R62 ;  /* 0x0004803e0e007388 */ /* 0x000fe20000000800 */
[----:B------:R-:W-:Y:S01]  /*b780*/  FMUL.FTZ R100, R11, R100 ;  /* 0x000000640b647220 */ /* 0x000fe20000410000 */
[----:B------:R-:W-:Y:S01]  /*b790*/  F2FP.PACK_AB R86, R87, R86 ;  /* 0x000000565756723e */ /* 0x000fe200000000ff */
[C---:B------:R-:W-:Y:S01]  /*b7a0*/  FMUL.FTZ R103, R10.reuse, R103 ;  /* 0x000000670a677220 */ /* 0x040fe20000410000 */
[----:B------:R-:W-:Y:S01]  /*b7b0*/  STS [R7], R64 ;  /* 0x0000004007007388 */ /* 0x000fe20000000800 */
[C---:B------:R-:W-:Y:S01]  /*b7c0*/  FMUL.FTZ R102, R10.reuse, R102 ;  /* 0x000000660a667220 */ /* 0x040fe20000410000 */
[----:B------:R-:W-:Y:S01]  /*b7d0*/  F2FP.PACK_AB R88, R89, R88 ;  /* 0x000000585958723e */ /* 0x000fe200000000ff */
[C---:B------:R-:W-:Y:S01]  /*b7e0*/  FMUL.FTZ R105, R11.reuse, R105 ;  /* 0x000000690b697220 */ /* 0x040fe20000410000 */
[----:B------:R-:W-:Y:S01]  /*b7f0*/  STS [R7+0x400], R66 ;  /* 0x0004004207007388 */ /* 0x000fe20000000800 */
[----:B------:R-:W-:Y:S01]  /*b800*/  FMUL.FTZ R104, R11, R104 ;  /* 0x000000680b687220 */ /* 0x000fe20000410000 */
[----:B------:R-:W-:Y:S01]  /*b810*/  F2FP.PACK_AB R90, R91, R90 ;  /* 0x0000005a5b5a723e */ /* 0x000fe200000000ff */
        /* <DEDUP_REMOVED lines=120> */
[----:B------:R-:W-:Y:S01]  /*bfa0*/  FMUL.FTZ R165, R11, R165 ;  /* 0x000000a50ba57220 */ /* 0x000fe20000410000 */
[----:B------:R-:W-:Y:S01]  /*bfb0*/  STS [R7+0x8000], R128 ;  /* 0x0080008007007388 */ /* 0x000fe20000000800 */
[----:B------:R-:W-:-:S02]  /*bfc0*/  FMUL.FTZ R171, R10, R171 ;  /* 0x000000ab0aab7220 */ /* 0x000fc40000410000 */
[C---:B------:R-:W-:Y:S01]  /*bfd0*/  FMUL.FTZ R170, R10.reuse, R170 ;  /* 0x000000aa0aaa7220 */ /* 0x040fe20000410000 */
[----:B------:R-:W-:Y:S01]  /*bfe0*/  STS [R7+0x8400], R130 ;  /* 0x0084008207007388 */ /* 0x000fe20000000800 */
[C---:B------:R-:W-:Y:S01]  /*bff0*/  FMUL.FTZ R167, R10.reuse, R167 ;  /* 0x000000a70aa77220 */ /* 0x040fe20000410000 */
[----:B------:R-:W-:Y:S01]  /*c000*/  F2FP.PACK_AB R152, R153, R152 ;  /* 0x000000989998723e */ /* 0x000fe200000000ff */
[----:B------:R-:W-:Y:S01]  /*c010*/  FMUL.FTZ R11, R11, R164 ;  /* 0x000000a40b0b7220 */ /* 0x000fe20000410000 */
[----:B------:R-:W-:Y:S01]  /*c020*/  F2FP.PACK_AB R154, R155, R154 ;  /* 0x0000009a9b9a723e */ /* 0x000fe200000000ff */
[----:B------:R-:W-:Y:S01]  /*c030*/  FMUL.FTZ R10, R10, R166 ;  /* 0x000000a60a0a7220 */ /* 0x000fe20000410000 */
[----:B------:R-:W-:Y:S01]  /*c040*/  STS [R18+0x8080], R132 ;  /* 0x0080808412007388 */ /* 0x000fe20000000800 */
[----:B------:R-:W-:Y:S02]  /*c050*/  F2FP.PACK_AB R156, R157, R156 ;  /* 0x0000009c9d9c723e */ /* 0x000fe400000000ff */
[----:B------:R-:W-:Y:S01]  /*c060*/  F2FP.PACK_AB R158, R159, R158 ;  /* 0x0000009e9f9e723e */ /* 0x000fe200000000ff */
[----:B------:R-:W-:Y:S01]  /*c070*/  STS [R18+0x8480], R134 ;  /* 0x0084808612007388 */ /* 0x000fe20000000800 */
[----:B------:R-:W-:-:S02]  /*c080*/  LEA R17, P0, R20, c[0x0][0x450], 0x2 ;  /* 0x0001140014117a11 */ /* 0x000fc400078010ff */
[----:B------:R-:W-:Y:S01]  /*c090*/  IADD3 R9, R21, R9, RZ ;  /* 0x0000000915097210 */ /* 0x000fe20007ffe0ff */
[----:B------:R-:W-:Y:S01]  /*c0a0*/  STS [R2+0x8000], R136 ;  /* 0x0080008802007388 */ /* 0x000fe20000000800 */
[----:B------:R-:W-:Y:S02]  /*c0b0*/  F2FP.PACK_AB R160, R161, R160 ;  /* 0x000000a0a1a0723e */ /* 0x000fe400000000ff */
[----:B------:R-:W-:Y:S01]  /*c0c0*/  F2FP.PACK_AB R162, R163, R162 ;  /* 0x000000a2a3a2723e */ /* 0x000fe200000000ff */
[----:B------:R-:W-:Y:S01]  /*c0d0*/  STS [R2+0x8400], R138 ;  /* 0x0084008a02007388 */ /* 0x000fe20000000800 */
[----:B------:R-:W-:Y:S02]  /*c0e0*/  F2FP.PACK_AB R168, R169, R168 ;  /* 0x000000a8a9a8723e */ /* 0x000fe400000000ff */
[----:B------:R-:W-:Y:S01]  /*c0f0*/  F2FP.PACK_AB R170, R171, R170 ;  /* 0x000000aaabaa723e */ /* 0x000fe200000000ff */
        /* <DEDUP_REMOVED lines=19> */
[----:B------:R-:W-:Y:S04]  /*c230*/  SHFL.IDX PT, R20, R17, RZ, 0x1c1f ;  /* 0x001c1fff11147589 */ /* 0x000fe800000e0000 */
[----:B------:R-:W3:Y:S04]  /*c240*/  SHFL.IDX PT, R21, R9, RZ, 0x1c1f ;  /* 0x001c1fff09157589 */ /* 0x000ee800000e0000 */
[----:B------:R-:W-:Y:S06]  /*c250*/  BAR.SYNC.DEFER_BLOCKING 0x1, 0x100 ;  /* 0x0044000000007b1d */ /* 0x000fec0000010000 */
[----:B------:R-:W-:Y:S04]  /*c260*/  SHFL.IDX PT, R22, R17, 0x1, 0x1c1f ;  /* 0x003c1f0011167f89 */ /* 0x000fe800000e0000 */
[----:B------:R-:W4:Y:S01]  /*c270*/  SHFL.IDX PT, R23, R9, 0x1, 0x1c1f ;  /* 0x003c1f0009177f89 */ /* 0x000f2200000e0000 */
[----:B-1----:R-:W-:-:S03]  /*c280*/  SHF.L.U32 R14, R252, 0x1, RZ ;  /* 0x00000001fc0e7819 */ /* 0x002fc600000006ff */
[----:B---3--:R2:W-:Y:S04]  /*c290*/  @!P5 ST.E [R20.64], R16 ;  /* 0x000000101400d985 */ /* 0x0085e8000c10190c */
[----:B----4-:R2:W-:Y:S04]  /*c2a0*/  @!P3 ST.E [R22.64], R15 ;  /* 0x0000000f1600b985 */ /* 0x0105e8000c10190c */
[----:B------:R2:W1:Y:S04]  /*c2b0*/  LDS.128 R56, [R14+0x1080] ;  /* 0x001080000e387984 */ /* 0x0004680000000c00 */
        /* <DEDUP_REMOVED lines=11> */
[----:B------:R-:W-:-:S02]  /*c370*/  IADD3 R4, R13, R4, RZ ;  /* 0x000000040d047210 */ /* 0x000fc40007ffe0ff */
[----:B------:R-:W-:-:S04]  /*c380*/  LEA R0, P0, R12, c[0x0][0x380], 0x1 ;  /* 0x0000e0000c007a11 */ /* 0x000fc800078008ff */
[----:B------:R-:W-:Y:S02]  /*c390*/  LEA.HI.X R73, R12, c[0x0][0x384], R4, 0x1, P0 ;  /* 0x0000e1000c497a11 */ /* 0x000fe400000f0c04 */
[----:B------:R-:W-:Y:S01]  /*c3a0*/  ISETP.GE.AND P0, PT, R251, R6, PT ;  /* 0x00000006fb00720c */ /* 0x000fe20003f06270 */
[----:B------:R2:W1:Y:S01]  /*c3b0*/  SHFL.IDX PT, R74, R0, RZ, 0x181f ;  /* 0x00181fff004a7589 */ /* 0x00046200000e0000 */
[----:B------:R-:W-:Y:S03]  /*c3c0*/  BSSY B0, `(.L_x_775) ;  /* 0x000001f000007945 */ /* 0x000fe60003800000 */
[----:B------:R2:W1:Y:S08]  /*c3d0*/  SHFL.IDX PT, R75, R73, RZ, 0x181f ;  /* 0x00181fff494b7589 */ /* 0x00047000000e0000 */
[----:B------:R-:W-:Y:S05]  /*c3e0*/  @P0 BRA `(.L_x_776) ;  /* 0x000001c000000947 */ /* 0x000fea0003800000 */
[----:B---34-:R-:W3:Y:S01]  /*c3f0*/  LDS.128 R68, [R14+0x80] ;  /* 0x000080000e447984 */ /* 0x018ee20000000c00 */
[----:B-----5:R-:W-:-:S02]  /*c400*/  IADD3 R72, R81, 0x40, RZ ;  /* 0x0000004051487810 */ /* 0x020fc40007ffe0ff */
[C---:B------:R-:W-:Y:S01]  /*c410*/  IADD3 R5, R81.reuse, 0x80, RZ ;  /* 0x0000008051057810 */ /* 0x040fe20007ffe0ff */
[----:B------:R-:W4:Y:S01]  /*c420*/  LDS.128 R64, [R14+0x4080] ;  /* 0x004080000e407984 */ /* 0x000f220000000c00 */
[----:B------:R-:W-:Y:S02]  /*c430*/  IADD3 R3, R81, 0xc0, RZ ;  /* 0x000000c051037810 */ /* 0x000fe40007ffe0ff */
[----:B------:R-:W-:Y:S01]  /*c440*/  ISETP.GE.AND P2, PT, R72, c[0x0][0x3c8], PT ;  /* 0x0000f20048007a0c */ /* 0x000fe20003f46270 */
[----:B------:R-:W2:Y:S01]  /*c450*/  LDS.128 R60, [R14+0x8080] ;  /* 0x008080000e3c7984 */ /* 0x000ea20000000c00 */
[----:B------:R-:W-:Y:S02]  /*c460*/  ISETP.GE.AND P1, PT, R5, c[0x0][0x3c8], PT ;  /* 0x0000f20005007a0c */ /* 0x000fe40003f26270 */
[----:B------:R-:W-:Y:S01]  /*c470*/  ISETP.GE.AND P0, PT, R3, c[0x0][0x3c8], PT ;  /* 0x0000f20003007a0c */ /* 0x000fe20003f06270 */
[----:B--2---:R-:W2:Y:S01]  /*c480*/  LDS.128 R12, [R14+0xc080] ;  /* 0x00c080000e0c7984 */ /* 0x004ea20000000c00 */
[----:B------:R-:W-:-:S07]  /*c490*/  ISETP.GE.AND P3, PT, R81, c[0x0][0x3c8], PT ;  /* 0x0000f20051007a0c */ /* 0x000fce0003f66270 */
[----:B------:R-:W-:Y:S02]  /*c4a0*/  @!P2 SHF.R.S32.HI R7, RZ, 0x1f, R72 ;  /* 0x0000001fff07a819 */ /* 0x000fe40000011448 */
[----:B------:R-:W-:Y:S02]  /*c4b0*/  @!P1 SHF.R.S32.HI R4, RZ, 0x1f, R5 ;  /* 0x0000001fff049819 */ /* 0x000fe40000011405 */
[----:B------:R-:W-:Y:S02]  /*c4c0*/  @!P0 SHF.R.S32.HI R2, RZ, 0x1f, R3 ;  /* 0x0000001fff028819 */ /* 0x000fe40000011403 */
[----:B------:R-:W-:Y:S01]  /*c4d0*/  @!P2 LEA.HI R7, R7, R72, RZ, 0x3 ;  /* 0x000000480707a211 */ /* 0x000fe200078f18ff */
[----:B-1----:R-:W-:Y:S01]  /*c4e0*/  @!P3 IMAD.WIDE R76, R81, 0x2, R74 ;  /* 0x00000002514cb825 */ /* 0x002fe200078e024a */
[----:B------:R-:W-:Y:S02]  /*c4f0*/  @!P1 LEA.HI R4, R4, R5, RZ, 0x3 ;  /* 0x0000000504049211 */ /* 0x000fe400078f18ff */
[----:B------:R-:W-:-:S02]  /*c500*/  @!P0 LEA.HI R2, R2, R3, RZ, 0x3 ;  /* 0x0000000302028211 */ /* 0x000fc400078f18ff */
[----:B------:R-:W-:Y:S02]  /*c510*/  @!P2 LOP3.LUT R7, R7, 0xfffffff8, RZ, 0xc0, !PT ;  /* 0xfffffff80707a812 */ /* 0x000fe400078ec0ff */
[----:B------:R-:W-:Y:S02]  /*c520*/  @!P1 LOP3.LUT R4, R4, 0xfffffff8, RZ, 0xc0, !PT ;  /* 0xfffffff804049812 */ /* 0x000fe400078ec0ff */
[----:B------:R-:W-:Y:S01]  /*c530*/  @!P0 LOP3.LUT R2, R2, 0xfffffff8, RZ, 0xc0, !PT ;  /* 0xfffffff802028812 */ /* 0x000fe200078ec0ff */
[--C-:B------:R-:W-:Y:S01]  /*c540*/  @!P2 IMAD.WIDE R78, R7, 0x2, R74.reuse ;  /* 0x00000002074ea825 */ /* 0x100fe200078e024a */
[----:B---3--:R1:W-:Y:S03]  /*c550*/  @!P3 ST.E.128 [R76.64], R68 ;  /* 0x000000444c00b985 */ /* 0x0083e6000c101d0c */
[--C-:B------:R-:W-:Y:S01]  /*c560*/  @!P1 IMAD.WIDE R4, R4, 0x2, R74.reuse ;  /* 0x0000000204049825 */ /* 0x100fe200078e024a */
[----:B----4-:R1:W-:Y:S03]  /*c570*/  @!P2 ST.E.128 [R78.64], R64 ;  /* 0x000000404e00a985 */ /* 0x0103e6000c101d0c */
[----:B------:R-:W-:Y:S01]  /*c580*/  @!P0 IMAD.WIDE R2, R2, 0x2, R74 ;  /* 0x0000000202028825 */ /* 0x000fe200078e024a */
[----:B------:R1:W-:Y:S04]  /*c590*/  @!P1 ST.E.128 [R4.64], R60 ;  /* 0x0000003c04009985 */ /* 0x0003e8000c101d0c */
[----:B--2---:R1:W-:Y:S02]  /*c5a0*/  @!P0 ST.E.128 [R2.64], R12 ;  /* 0x0000000c02008985 */ /* 0x0043e4000c101d0c */
.L_x_776:
[----:B---34-:R-:W-:Y:S05]  /*c5b0*/  BSYNC B0 ;  /* 0x0000000000007941 */ /* 0x018fea0003800000 */
.L_x_775:
[----:B-1----:R-:W-:Y:S01]  /*c5c0*/  IADD3 R2, R251, 0x20, RZ ;  /* 0x00000020fb027810 */ /* 0x002fe20007ffe0ff */
[----:B--2---:R1:W2:Y:S01]  /*c5d0*/  SHFL.IDX PT, R15, R73, 0x1, 0x181f ;  /* 0x00381f00490f7f89 */ /* 0x0042a200000e0000 */
[----:B------:R-:W-:Y:S02]  /*c5e0*/  BSSY B0, `(.L_x_777) ;  /* 0x000001c000007945 */ /* 0x000fe40003800000 */
[----:B------:R-:W-:Y:S01]  /*c5f0*/  ISETP.GE.AND P0, PT, R2, R6, PT ;  /* 0x000000060200720c */ /* 0x000fe20003f06270 */
[----:B------:R1:W3:-:S12]  /*c600*/  SHFL.IDX PT, R14, R0, 0x1, 0x181f ;  /* 0x00381f00000e7f89 */ /* 0x0002d800000e0000 */
        /* <DEDUP_REMOVED lines=25> */
.L_x_778:
[----:B------:R-:W-:Y:S05]  /*c7a0*/  BSYNC B0 ;  /* 0x0000000000007941 */ /* 0x000fea0003800000 */
.L_x_777:
[----:B--2---:R-:W-:Y:S01]  /*c7b0*/  IADD3 R2, R251, 0x40, RZ ;  /* 0x00000040fb027810 */ /* 0x004fe20007ffe0ff */
[----:B------:R2:W4:Y:S01]  /*c7c0*/  SHFL.IDX PT, R15, R73, 0x2, 0x181f ;  /* 0x00581f00490f7f89 */ /* 0x00052200000e0000 */
        /* <DEDUP_REMOVED lines=28> */
.L_x_780:
[----:B------:R-:W-:Y:S05]  /*c990*/  BSYNC B0 ;  /* 0x0000000000007941 */ /* 0x000fea0003800000 */
.L_x_779:
[----:B------:R-:W-:Y:S01]  /*c9a0*/  IADD3 R251, R251, 0x60, RZ ;  /* 0x00000060fbfb7810 */ /* 0x000fe20007ffe0ff */
[----:B---3--:R3:W1:Y:S03]  /*c9b0*/  SHFL.IDX PT, R13, R73, 0x3, 0x181f ;  /* 0x00781f00490d7f89 */ /* 0x00866600000e0000 */
[----:B------:R-:W-:Y:S01]  /*c9c0*/  ISETP.GE.AND P0, PT, R251, R6, PT ;  /* 0x00000006fb00720c */ /* 0x000fe20003f06270 */
[----:B------:R3:W2:-:S12]  /*c9d0*/  SHFL.IDX PT, R12, R0, 0x3, 0x181f ;  /* 0x00781f00000c7f89 */ /* 0x00069800000e0000 */
[----:B------:R-:W-:Y:S05]  /*c9e0*/  @P0 EXIT ;  /* 0x000000000000094d */ /* 0x000fea0003800000 */
[C---:B-----5:R-:W-:Y:S02]  /*c9f0*/  IADD3 R4, R81.reuse, 0x40, RZ ;  /* 0x0000004051047810 */ /* 0x060fe40007ffe0ff */
[C---:B------:R-:W-:Y:S02]  /*ca00*/  IADD3 R2, R81.reuse, 0x80, RZ ;  /* 0x0000008051027810 */ /* 0x040fe40007ffe0ff */
[----:B------:R-:W-:Y:S02]  /*ca10*/  ISETP.GE.AND P1, PT, R4, c[0x0][0x3c8], PT ;  /* 0x0000f20004007a0c */ /* 0x000fe40003f26270 */
[----:B------:R-:W-:Y:S02]  /*ca20*/  ISETP.GE.AND P0, PT, R2, c[0x0][0x3c8], PT ;  /* 0x0000f20002007a0c */ /* 0x000fe40003f06270 */
[----:B------:R-:W-:-:S09]  /*ca30*/  ISETP.GE.AND P2, PT, R81, c[0x0][0x3c8], PT ;  /* 0x0000f20051007a0c */ /* 0x000fd20003f46270 */
[----:B------:R-:W-:Y:S02]  /*ca40*/  @!P1 SHF.R.S32.HI R3, RZ, 0x1f, R4 ;  /* 0x0000001fff039819 */ /* 0x000fe40000011404 */
[----:B-123--:R-:W-:Y:S02]  /*ca50*/  @!P0 SHF.R.S32.HI R0, RZ, 0x1f, R2 ;  /* 0x0000001fff008819 */ /* 0x00efe40000011402 */
[----:B------:R-:W-:Y:S01]  /*ca60*/  @!P1 LEA.HI R3, R3, R4, RZ, 0x3 ;  /* 0x0000000403039211 */ /* 0x000fe200078f18ff */
[--C-:B------:R-:W-:Y:S01]  /*ca70*/  @!P2 IMAD.WIDE R4, R81, 0x2, R12.reuse ;  /* 0x000000025104a825 */ /* 0x100fe200078e020c */
[----:B------:R-:W-:Y:S02]  /*ca80*/  @!P0 LEA.HI R0, R0, R2, RZ, 0x3 ;  /* 0x0000000200008211 */ /* 0x000fe400078f18ff */
[----:B------:R-:W-:Y:S02]  /*ca90*/  @!P1 LOP3.LUT R3, R3, 0xfffffff8, RZ, 0xc0, !PT ;  /* 0xfffffff803039812 */ /* 0x000fe400078ec0ff */
[----:B------:R-:W-:Y:S01]  /*caa0*/  @!P0 LOP3.LUT R0, R0, 0xfffffff8, RZ, 0xc0, !PT ;  /* 0xfffffff800008812 */ /* 0x000fe200078ec0ff */
[----:B------:R-:W-:Y:S02]  /*cab0*/  @!P2 ST.E.128 [R4.64], R48 ;  /* 0x000000300400a985 */ /* 0x000fe4000c101d0c */
[----:B------:R-:W-:-:S04]  /*cac0*/  @!P1 IMAD.WIDE R2, R3, 0x2, R12 ;  /* 0x0000000203029825 */ /* 0x000fc800078e020c */
[----:B------:R-:W-:Y:S01]  /*cad0*/  @!P0 IMAD.WIDE R6, R0, 0x2, R12 ;  /* 0x0000000200068825 */ /* 0x000fe200078e020c */
[----:B------:R1:W-:Y:S04]  /*cae0*/  @!P1 ST.E.128 [R2.64], R36 ;  /* 0x0000002402009985 */ /* 0x0003e8000c101d0c */
[----:B------:R2:W-:Y:S01]  /*caf0*/  @!P0 ST.E.128 [R6.64], R24 ;  /* 0x0000001806008985 */ /* 0x0005e2000c101d0c */
[----:B-1----:R-:W-:-:S04]  /*cb00*/  IADD3 R2, R81, 0xc0, RZ ;  /* 0x000000c051027810 */ /* 0x002fc80007ffe0ff */
[----:B------:R-:W-:-:S13]  /*cb10*/  ISETP.GE.AND P0, PT, R2, c[0x0][0x3c8], PT ;  /* 0x0000f20002007a0c */ /* 0x000fda0003f06270 */
[----:B------:R-:W-:Y:S05]  /*cb20*/  @P0 EXIT ;  /* 0x000000000000094d */ /* 0x000fea0003800000 */
[----:B--2---:R-:W-:-:S04]  /*cb30*/  SHF.R.S32.HI R0, RZ, 0x1f, R2 ;  /* 0x0000001fff007819 */ /* 0x004fc80000011402 */
[----:B------:R-:W-:-:S04]  /*cb40*/  LEA.HI R0, R0, R2, RZ, 0x3 ;  /* 0x0000000200007211 */ /* 0x000fc800078f18ff */
[----:B------:R-:W-:-:S05]  /*cb50*/  LOP3.LUT R0, R0, 0xfffffff8, RZ, 0xc0, !PT ;  /* 0xfffffff800007812 */ /* 0x000fca00078ec0ff */
[----:B------:R-:W-:-:S05]  /*cb60*/  IMAD.WIDE R12, R0, 0x2, R12 ;  /* 0x00000002000c7825 */ /* 0x000fca00078e020c */
[----:B------:R-:W-:Y:S01]  /*cb70*/  ST.E.128 [R12.64], R8 ;  /* 0x000000080c007985 */ /* 0x000fe2000c101d0c */
[----:B------:R-:W-:Y:S05]  /*cb80*/  EXIT ;  /* 0x000000000000794d */ /* 0x000fea0003800000 */
.L_x_781:
        /* <DEDUP_REMOVED lines=15> */
.L_x_1779:


//--------------------- .text._ZN7cutlass13device_kernelIN5flash19enable_sm80_to_sm89INS1_16FlashAttnFwdSm80INS1_25CollectiveMainloopFwdSm80ILi8ELi1ELb0EN4cute5tupleIJNS5_1CILi128EEENS7_ILi96EEENS7_ILi256EEEEEELi256ENS_6half_tEfNS_4arch4Sm80ELb0ELb0ELb0ELb1ELb1ELb0ELb1ELb0EEENS1_21CollectiveEpilogueFwdINS6_IJS8_SA_S9_EEENS6_IJNS7_ILi1EEESI_SI_EEESC_SE_Li256ELb1ELb1ELb0ELb0EEENS1_19SingleTileSchedulerILb1ELb0ELb1ELi128EEEEEEEEEvNT_6ParamsE --------------------------
	.section	.text._ZN7cutlass13device_kernelIN5flash19enable_sm80_to_sm89INS1_16FlashAttnFwdSm80INS1_25CollectiveMainloopFwdSm80ILi8ELi1ELb0EN4cute5tupleIJNS5_1CILi128EEENS7_ILi96EEENS7_ILi256EEEEEELi256ENS_6half_tEfNS_4arch4Sm80ELb0ELb0ELb0ELb1ELb1ELb0ELb1ELb0EEENS1_21CollectiveEpilogueFwdINS6_IJS8_SA_S9_EEENS6_IJNS7_ILi1EEESI_SI_EEESC_SE_Li256ELb1ELb1ELb0ELb0EEENS1_19SingleTileSchedulerILb1ELb0ELb1ELi128EEEEEEEEEvNT_6ParamsE,"ax",@progbits
	.sectioninfo	@"SHI_REGISTERS=255"
	.align	128
.text._ZN7cutlass13device_kernelIN5flash19enable_sm80_to_sm89INS1_16FlashAttnFwdSm80INS1_25CollectiveMainloopFwdSm80ILi8ELi1ELb0EN4cute5tupleIJNS5_1CILi128EEENS7_ILi96EEENS7_ILi256EEEEEELi256ENS_6half_tEfNS_4arch4Sm80ELb0ELb0ELb0ELb1ELb1ELb0ELb1ELb0EEENS1_21CollectiveEpilogueFwdINS6_IJS8_SA_S9_EEENS6_IJNS7_ILi1EEESI_SI_EEESC_SE_Li256ELb1ELb1ELb0ELb0EEENS1_19SingleTileSchedulerILb1ELb0ELb1ELi128EEEEEEEEEvNT_6ParamsE:
        .type           _ZN7cutlass13device_kernelIN5flash19enable_sm80_to_sm89INS1_16FlashAttnFwdSm80INS1_25CollectiveMainloopFwdSm80ILi8ELi1ELb0EN4cute5tupleIJNS5_1CILi128EEENS7_ILi96EEENS7_ILi256EEEEEELi256ENS_6half_tEfNS_4arch4Sm80ELb0ELb0ELb0ELb1ELb1ELb0ELb1ELb0EEENS1_21CollectiveEpilogueFwdINS6_IJS8_SA_S9_EEENS6_IJNS7_ILi1EEESI_SI_EEESC_SE_Li256ELb1ELb1ELb0ELb0EEENS1_19SingleTileSchedulerILb1ELb0ELb1ELi128EEEEEEEEEvNT_6ParamsE,@function
        .size           _ZN7cutlass13device_kernelIN5flash19enable_sm80_to_sm89INS1_16FlashAttnFwdSm80INS1_25CollectiveMainloopFwdSm80ILi8ELi1ELb0EN4cute5tupleIJNS5_1CILi128EEENS7_ILi96EEENS7_ILi256EEEEEELi256ENS_6half_tEfNS_4arch4Sm80ELb0ELb0ELb0ELb1ELb1ELb0ELb1ELb0EEENS1_21CollectiveEpilogueFwdINS6_IJS8_SA_S9_EEENS6_IJNS7_ILi1EEESI_SI_EEESC_SE_Li256ELb1ELb1ELb0ELb0EEENS1_19SingleTileSchedulerILb1ELb0ELb1ELi128EEEEEEEEEvNT_6ParamsE,(.L_x_1780 - _ZN7cutlass13device_kernelIN5flash19enable_sm80_to_sm89INS1_16FlashAttnFwdSm80INS1_25CollectiveMainloopFwdSm80ILi8ELi1ELb0EN4cute5tupleIJNS5_1CILi128EEENS7_ILi96EEENS7_ILi256EEEEEELi256ENS_6half_tEfNS_4arch4Sm80ELb0ELb0ELb0ELb1ELb1ELb0ELb1ELb0EEENS1_21CollectiveEpilogueFwdINS6_IJS8_SA_S9_EEENS6_IJNS7_ILi1EEESI_SI_EEESC_SE_Li256ELb1ELb1ELb0ELb0EEENS1_19SingleTileSchedulerILb1ELb0ELb1ELi128EEEEEEEEEvNT_6ParamsE)
        .other          _ZN7cutlass13device_kernelIN5flash19enable_sm80_to_sm89INS1_16FlashAttnFwdSm80INS1_25CollectiveMainloopFwdSm80ILi8ELi1ELb0EN4cute5tupleIJNS5_1CILi128EEENS7_ILi96EEENS7_ILi256EEEEEELi256ENS_6half_tEfNS_4arch4Sm80ELb0ELb0ELb0ELb1ELb1ELb0ELb1ELb0EEENS1_21CollectiveEpilogueFwdINS6_IJS8_SA_S9_EEENS6_IJNS7_ILi1EEESI_SI_EEESC_SE_Li256ELb1ELb1ELb0ELb0EEENS1_19SingleTileSchedulerILb1ELb0ELb1ELi128EEEEEEEEEvNT_6ParamsE,@"STO_CUDA_ENTRY STV_DEFAULT"
_ZN7cutlass13device_kernelIN5flash19enable_sm80_to_sm89INS1_16FlashAttnFwdSm80INS1_25CollectiveMainloopFwdSm80ILi8ELi1ELb0EN4cute5tupleIJNS5_1CILi128EEENS7_ILi96EEENS7_ILi256EEEEEELi256ENS_6half_tEfNS_4arch4Sm80ELb0ELb0ELb0ELb1ELb1ELb0ELb1ELb0EEENS1_21CollectiveEpilogueFwdINS6_IJS8_SA_S9_EEENS6_IJNS7_ILi1EEESI_SI_EEESC_SE_Li256ELb1ELb1ELb0ELb0EEENS1_19SingleTileSchedulerILb1ELb0ELb1ELi128EEEEEEEEEvNT_6ParamsE:
        /* <DEDUP_REMOVED lines=21> */
.L_x_783:
        /* <DEDUP_REMOVED lines=13> */
.L_x_785:
[----:B------:R-:W-:Y:S02]  /*0220*/  ULDC UR6, c[0x0][0x54c] ;  /* 0x0001530000067ab9 */ /* 0x000fe40000000800 */
.L_x_784:
[----:B------:R-:W-:Y:S02]  /*0230*/  ULDC UR4, c[0x0][0x548] ;  /* 0x0001520000047ab9 */ /* 0x000fe40000000800 */
[----:B------:R-:W-:-:S02]  /*0240*/  USHF.L.U32 UR5, UR5, 0x7, URZ ;  /* 0x0000000705057899 */ /* 0x000fc4000800063f */
[----:B------:R-:W-:-:S04]  /*0250*/  UIMAD UR4, UR6, UR4, URZ ;  /* 0x00000004060472a4 */ /* 0x000fc8000f8e023f */
[----:B------:R-:W-:-:S04]  /*0260*/  UISETP.GE.AND UP0, UPT, UR5, UR4, UPT ;  /* 0x000000040500728c */ /* 0x000fc8000bf06270 */
[----:B------:R-:W-:Y:S01]  /*0270*/  USEL UR11, UR11, 0xffffffff, !UP0 ;  /* 0xffffffff0b0b7887 */ /* 0x000fe2000c000000 */
[----:B------:R-:W-:Y:S05]  /*0280*/  BRA `(.L_x_786) ;  /* 0x000001b000007947 */ /* 0x000fea0003800000 */
.L_x_782:
        /* <DEDUP_REMOVED lines=8> */
.L_x_787:
        /* <DEDUP_REMOVED lines=13> */
.L_x_789:
[----:B------:R-:W-:Y:S02]  /*03e0*/  ULDC UR6, c[0x0][0x54c] ;  /* 0x0001530000067ab9 */ /* 0x000fe40000000800 */
.L_x_788:
[----:B------:R-:W-:Y:S02]  /*03f0*/  ULDC UR4, c[0x0][0x548] ;  /* 0x0001520000047ab9 */ /* 0x000fe40000000800 */
[----:B------:R-:W-:-:S02]  /*0400*/  USHF.L.U32 UR5, UR5, 0x7, URZ ;  /* 0x0000000705057899 */ /* 0x000fc4000800063f */
[----:B------:R-:W-:-:S04]  /*0410*/  UIMAD UR4, UR6, UR4, URZ ;  /* 0x00000004060472a4 */ /* 0x000fc8000f8e023f */
[----:B------:R-:W-:-:S04]  /*0420*/  UISETP.GE.AND UP0, UPT, UR5, UR4, UPT ;  /* 0x000000040500728c */ /* 0x000fc8000bf06270 */
[----:B------:R-:W-:-:S06]  /*0430*/  USEL UR11, UR11, 0xffffffff, !UP0 ;  /* 0xffffffff0b0b7887 */ /* 0x000fcc000c000000 */
.L_x_786:
        /* <DEDUP_REMOVED lines=39> */
[----:B-1-3--:R-:W-:Y:S05]  /*06b0*/  @P1 BRA `(.L_x_790) ;  /* 0x0000004000001947 */ /* 0x00afea0003800000 */
[----:B------:R-:W-:Y:S05]  /*06c0*/  @!P0 BRA `(.L_x_790) ;  /* 0x0000003000008947 */ /* 0x000fea0003800000 */
[----:B-----5:R1:W3:Y:S04]  /*06d0*/  LDG.E R0, [R8.64] ;  /* 0x0000000c08007981 */ /* 0x0202e8000c1e1900 */
[----:B-1----:R-:W3:Y:S02]  /*06e0*/  LDG.E R8, [R8.64+0x4] ;  /* 0x0000040c08087981 */ /* 0x002ee4000c1e1900 */
[----:B---3--:R-:W-:-:S02]  /*06f0*/  IADD3 R0, -R0, R8, RZ ;  /* 0x0000000800007210 */ /* 0x008fc40007ffe1ff */
.L_x_790:
[----:B------:R-:W-:-:S04]  /*0700*/  ISETP.NE.U32.AND P0, PT, RZ, c[0x0][0x368], PT ;  /* 0x0000da00ff007a0c */ /* 0x000fc80003f05070 */
[----:B------:R-:W-:-:S13]  /*0710*/  ISETP.NE.AND.EX P0, PT, RZ, c[0x0][0x36c], PT, P0 ;  /* 0x0000db00ff007a0c */ /* 0x000fda0003f05300 */
[----:B------:R-:W-:Y:S05]  /*0720*/  @!P0 BRA `(.L_x_791) ;  /* 0x0000007000008947 */ /* 0x000fea0003800000 */
[----:B------:R-:W-:Y:S02]  /*0730*/  ULDC.64 UR4, c[0x0][0x368] ;  /* 0x0000da0000047ab9 */ /* 0x000fe40000000a00 */
[----:B------:R-:W-:-:S06]  /*0740*/  UIMAD.WIDE UR4, UR11, UR15, UR4 ;  /* 0x0000000f0b0472a5 */ /* 0x000fcc000f8e0204 */
[----:B------:R-:W-:Y:S02]  /*0750*/  MOV R4, UR4 ;  /* 0x0000000400047c02 */ /* 0x000fe40008000f00 */
[----:B------:R-:W-:-:S05]  /*0760*/  MOV R5, UR5 ;  /* 0x0000000500057c02 */ /* 0x000fca0008000f00 */
[----:B------:R-:W3:Y:S02]  /*0770*/  LDG.E R4, [R4.64] ;  /* 0x0000000c04047981 */ /* 0x000ee4000c1e1900 */
[----:B---3--:R1:W3:Y:S02]  /*0780*/  R2UR UR4, R4 ;  /* 0x00000000040473c2 */ /* 0x0082e400000e0000 */
[----:B-1-3--:R-:W-:Y:S05]  /*0790*/  BRA `(.L_x_792) ;  /* 0x000000c000007947 */ /* 0x00afea0003800000 */
.L_x_791:
[----:B------:R-:W-:-:S04]  /*07a0*/  ISETP.NE.U32.AND P0, PT, RZ, c[0x0][0x350], PT ;  /* 0x0000d400ff007a0c */ /* 0x000fc80003f05070 */
[----:B------:R-:W-:-:S13]  /*07b0*/  ISETP.NE.AND.EX P0, PT, RZ, c[0x0][0x354], PT, P0 ;  /* 0x0000d500ff007a0c */ /* 0x000fda0003f05300 */
[----:B------:R-:W-:Y:S05]  /*07c0*/  @!P0 BRA `(.L_x_792) ;  /* 0x0000009000008947 */ /* 0x000fea0003800000 */
[----:B------:R-:W-:Y:S02]  /*07d0*/  ULDC.64 UR4, c[0x0][0x350] ;  /* 0x0000d40000047ab9 */ /* 0x000fe40000000a00 */
[----:B------:R-:W-:-:S06]  /*07e0*/  UIMAD.WIDE UR4, UR11, UR15, UR4 ;  /* 0x0000000f0b0472a5 */ /* 0x000fcc000f8e0204 */
[----:B------:R-:W-:Y:S02]  /*07f0*/  MOV R6, UR4 ;  /* 0x0000000400067c02 */ /* 0x000fe40008000f00 */
[----:B------:R-:W-:-:S05]  /*0800*/  MOV R7, UR5 ;  /* 0x0000000500077c02 */ /* 0x000fca0008000f00 */
[----:B------:R-:W3:Y:S04]  /*0810*/  LDG.E R4, [R6.64] ;  /* 0x0000000c06047981 */ /* 0x000ee8000c1e1900 */
[----:B------:R-:W4:Y:S01]  /*0820*/  LDG.E R3, [R6.64+0x4] ;  /* 0x0000040c06037981 */ /* 0x000f22000c1e1900 */
[----:B---3--:R-:W1:Y:S08]  /*0830*/  R2UR UR5, R4 ;  /* 0x00000000040573c2 */ /* 0x008e7000000e0000 */
[----:B----4-:R-:W1:Y:S02]  /*0840*/  R2UR UR4, R3 ;  /* 0x00000000030473c2 */ /* 0x010e6400000e0000 */
[----:B-1----:R-:W-:-:S06]  /*0850*/  UIADD3 UR4, -UR5, UR4, URZ ;  /* 0x0000000405047290 */ /* 0x002fcc000fffe13f */
.L_x_792:
[----:B--2---:R-:W-:Y:S01]  /*0860*/  UIADD3 UR7, -UR10, UR4, URZ ;  /* 0x000000040a077290 */ /* 0x004fe2000fffe13f */
[----:B------:R-:W-:Y:S01]  /*0870*/  PLOP3.LUT P2, PT, PT, PT, PT, 0x80, 0x0 ;  /* 0x000000000000781c */ /* 0x000fe20003f4f070 */
[----:B------:R-:W-:Y:S01]  /*0880*/  CS2R R4, SRZ ;  /* 0x0000000000047805 */ /* 0x000fe2000001ff00 */
[----:B------:R-:W-:Y:S01]  /*0890*/  IMAD.MOV.U32 R166, RZ, RZ, RZ ;  /* 0x000000ffffa67224 */ /* 0x000fe200078e00ff */
[----:B------:R-:W-:Y:S01]  /*08a0*/  UISETP.GE.AND UP0, UPT, UR7, 0x1, UPT ;  /* 0x000000010700788c */ /* 0x000fe2000bf06270 */
[----:B------:R-:W-:Y:S01]  /*08b0*/  IMAD.MOV.U32 R164, RZ, RZ, RZ ;  /* 0x000000ffffa47224 */ /* 0x000fe200078e00ff */
[----:B------:R-:W-:Y:S01]  /*08c0*/  UIADD3 UR4, UR7, 0x5f, URZ ;  /* 0x0000005f07047890 */ /* 0x000fe2000fffe03f */
[----:B------:R-:W-:Y:S01]  /*08d0*/  CS2R R162, SRZ ;  /* 0x0000000000a27805 */ /* 0x000fe2000001ff00 */
[----:B------:R-:W-:Y:S01]  /*08e0*/  CS2R R160, SRZ ;  /* 0x0000000000a07805 */ /* 0x000fe2000001ff00 */
[----:B------:R-:W-:Y:S01]  /*08f0*/  CS2R R158, SRZ ;  /* 0x00000000009e7805 */ /* 0x000fe2000001ff00 */
[----:B------:R-:W-:Y:S01]  /*0900*/  PLOP3.LUT P0, PT, PT, PT, UP0, 0x80, 0x0 ;  /* 0x000000000000781c */ /* 0x000fe20003f0f008 */
[----:B------:R-:W-:Y:S01]  /*0910*/  UIMAD.WIDE UR4, UR4, 0x2aaaaaab, URZ ;  /* 0x2aaaaaab040478a5 */ /* 0x000fe2000f8e023f */
[----:B------:R-:W-:Y:S01]  /*0920*/  CS2R R156, SRZ ;  /* 0x00000000009c7805 */ /* 0x000fe2000001ff00 */
[----:B------:R-:W-:Y:S01]  /*0930*/  CS2R R154, SRZ ;  /* 0x00000000009a7805 */ /* 0x000fe2000001ff00 */
[----:B------:R-:W-:Y:S01]  /*0940*/  CS2R R152, SRZ ;  /* 0x0000000000987805 */ /* 0x000fe2000001ff00 */
[----:B------:R-:W-:Y:S01]  /*0950*/  USHF.R.U32.HI UR6, URZ, 0x1f, UR5 ;  /* 0x0000001f3f067899 */ /* 0x000fe20008011605 */
[----:B------:R-:W-:Y:S01]  /*0960*/  CS2R R170, SRZ ;  /* 0x0000000000aa7805 */ /* 0x000fe2000001ff00 */
[----:B------:R-:W-:Y:S01]  /*0970*/  CS2R R168, SRZ ;  /* 0x0000000000a87805 */ /* 0x000fe2000001ff00 */
[----:B------:R-:W-:Y:S01]  /*0980*/  CS2R R150, SRZ ;  /* 0x0000000000967805 */ /* 0x000fe2000001ff00 */
[----:B------:R-:W-:Y:S01]  /*0990*/  ULEA.HI.SX32 UR6, UR5, UR6, 0x1c ;  /* 0x0000000605067291 */ /* 0x000fe2000f8fe23f */
        /* <DEDUP_REMOVED lines=64> */
[----:B------:R-:W1:Y:S01]  /*0da0*/  S2R R10, SR_CTAID.X ;  /* 0x00000000000a7919 */ /* 0x000e620000002500 */
[----:B------:R-:W-:Y:S01]  /*0db0*/  SHF.R.S32.HI R6, RZ, 0x1f, R2 ;  /* 0x0000001fff067819 */ /* 0x000fe20000011402 */
[----:B------:R-:W-:Y:S02]  /*0dc0*/  USHF.R.S32.HI UR15, URZ, 0x1f, UR14 ;  /* 0x0000001f3f0f7899 */ /* 0x000fe4000801140e */
[----:B------:R2:W3:Y:S01]  /*0dd0*/  @P1 LDG.E R3, [R4.64] ;  /* 0x0000000c04031981 */ /* 0x0004e2000c1e1900 */
[CC--:B------:R-:W-:Y:S01]  /*0de0*/  LEA.HI R30, R6.reuse, R2.reuse, RZ, 0x3 ;  /* 0x00000002061e7211 */ /* 0x0c0fe200078f18ff */
[----:B------:R-:W-:Y:S01]  /*0df0*/  ULDC.64 UR4, c[0x0][0x178] ;  /* 0x00005e0000047ab9 */ /* 0x000fe20000000a00 */
[----:B------:R-:W-:Y:S01]  /*0e00*/  LEA.HI R11, R6, R2, RZ, 0x4 ;  /* 0x00000002060b7211 */ /* 0x000fe200078f20ff */
[----:B------:R-:W-:Y:S01]  /*0e10*/  UIMAD UR15, UR15, UR4, URZ ;  /* 0x000000040f0f72a4 */ /* 0x000fe2000f8e023f */
[----:B------:R-:W-:Y:S01]  /*0e20*/  LOP3.LUT R12, R30, 0xfffffff8, RZ, 0xc0, !PT ;  /* 0xfffffff81e0c7812 */ /* 0x000fe200078ec0ff */
[----:B------:R-:W-:Y:S01]  /*0e30*/  UIMAD.WIDE.U32 UR16, UR14, UR4, URZ ;  /* 0x000000040e1072a5 */ /* 0x000fe2000f8e003f */
[----:B------:R-:W-:Y:S01]  /*0e40*/  SHF.R.S32.HI R30, RZ, 0x3, R30 ;  /* 0x00000003ff1e7819 */ /* 0x000fe2000001141e */
[----:B------:R-:W-:Y:S01]  /*0e50*/  UIMAD UR15, UR14, UR5, UR15 ;  /* 0x000000050e0f72a4 */ /* 0x000fe2000f8e020f */
[----:B------:R-:W-:Y:S01]  /*0e60*/  BSSY B0, `(.L_x_794) ;  /* 0x000005f000007945 */ /* 0x000fe20003800000 */
[----:B------:R-:W-:Y:S01]  /*0e70*/  IMAD.IADD R12, R2, 0x1, -R12 ;  /* 0x00000001020c7824 */ /* 0x000fe200078e0a0c */
[----:B------:R-:W-:Y:S01]  /*0e80*/  ULDC.64 UR4, c[0x0][0x1b8] ;  /* 0x00006e0000047ab9 */ /* 0x000fe20000000a00 */
[----:B------:R-:W-:Y:S01]  /*0e90*/  IMAD.SHL.U32 R249, R30, 0x40, RZ ;  /* 0x000000401ef97824 */ /* 0x000fe200078e00ff */
[----:B------:R-:W-:Y:S01]  /*0ea0*/  UIADD3 UR17, UR17, UR15, URZ ;  /* 0x0000000f11117290 */ /* 0x000fe2000fffe03f */
[C---:B------:R-:W-:Y:S01]  /*0eb0*/  IMAD R108, R12.reuse, 0x20, R30 ;  /* 0x000000200c6c7824 */ /* 0x040fe200078e021e */
[----:B------:R-:W-:Y:S01]  /*0ec0*/  USHF.R.S32.HI UR15, URZ, 0x1f, UR11 ;  /* 0x0000001f3f0f7899 */ /* 0x000fe2000801140b */
[----:B------:R-:W-:Y:S01]  /*0ed0*/  IMAD.SHL.U32 R33, R12, 0x8, RZ ;  /* 0x000000080c217824 */ /* 0x000fe200078e00ff */
[----:B------:R-:W-:Y:S01]  /*0ee0*/  UIMAD UR14, UR8, UR4, URZ ;  /* 0x00000004080e72a4 */ /* 0x000fe2000f8e023f */
[----:B------:R-:W-:Y:S01]  /*0ef0*/  LOP3.LUT R249, R249, 0x1c0, RZ, 0xc0, !PT ;  /* 0x000001c0f9f97812 */ /* 0x000fe200078ec0ff */
[----:B------:R-:W-:Y:S01]  /*0f00*/  USEL UR15, UR15, URZ, !UP1 ;  /* 0x0000003f0f0f7287 */ /* 0x000fe2000c800000 */
[C---:B-1----:R-:W-:Y:S01]  /*0f10*/  IMAD R8, R10.reuse, 0x80, R108 ;  /* 0x000000800a087824 */ /* 0x042fe200078e026c */
[----:B------:R-:W-:Y:S01]  /*0f20*/  UIMAD UR14, UR9, UR5, UR14 ;  /* 0x00000005090e72a4 */ /* 0x000fe2000f8e020e */
[----:B------:R1:W-:Y:S01]  /*0f30*/  STL [R1], R108 ;  /* 0x0000006c01007387 */ /* 0x0003e20000100800 */
[----:B------:R-:W-:Y:S01]  /*0f40*/  UIMAD.WIDE.U32 UR18, UR9, UR4, UR16 ;  /* 0x00000004091272a5 */ /* 0x000fe2000f8e0010 */
[----:B------:R-:W-:Y:S01]  /*0f50*/  IMAD.MOV.U32 R7, RZ, RZ, R8 ;  /* 0x000000ffff077224 */ /* 0x000fe200078e0008 */
[----:B------:R-:W-:Y:S01]  /*0f60*/  USEL UR16, UR11, URZ, !UP1 ;  /* 0x0000003f0b107287 */ /* 0x000fe2000c800000 */
[----:B--2---:R-:W-:Y:S01]  /*0f70*/  IMAD.MOV.U32 R4, RZ, RZ, c[0x0][0x2c4] ;  /* 0x0000b100ff047624 */ /* 0x004fe200078e00ff */
[----:B------:R-:W-:Y:S01]  /*0f80*/  ULDC.64 UR4, c[0x0][0x1c0] ;  /* 0x0000700000047ab9 */ /* 0x000fe20000000a00 */
[----:B------:R-:W-:Y:S01]  /*0f90*/  IMAD R10, R10, 0x80, R30 ;  /* 0x000000800a0a7824 */ /* 0x000fe200078e021e */
[----:B------:R-:W-:Y:S01]  /*0fa0*/  UIMAD UR15, UR15, UR4, URZ ;  /* 0x000000040f0f72a4 */ /* 0x000fe2000f8e023f */
[C---:B------:R-:W-:Y:S01]  /*0fb0*/  IADD3 R13, R33.reuse, 0x40, RZ ;  /* 0x00000040210d7810 */ /* 0x040fe20007ffe0ff */
[----:B------:R-:W-:Y:S01]  /*0fc0*/  UIADD3 UR19, UR19, UR14, URZ ;  /* 0x0000000e13137290 */ /* 0x000fe2000fffe03f */
[----:B------:R-:W-:Y:S01]  /*0fd0*/  ISETP.NE.AND P0, PT, R4, 0x1, PT ;  /* 0x000000010400780c */ /* 0x000fe20003f05270 */
[----:B------:R-:W-:Y:S01]  /*0fe0*/  UIMAD UR5, UR16, UR5, UR15 ;  /* 0x00000005100572a4 */ /* 0x000fe2000f8e020f */
[C---:B------:R-:W-:Y:S01]  /*0ff0*/  IADD3 R32, R33.reuse, 0x80, RZ ;  /* 0x0000008021207810 */ /* 0x040fe20007ffe0ff */
[----:B------:R-:W-:Y:S01]  /*1000*/  UIMAD.WIDE.U32 UR16, UR16, UR4, UR18 ;  /* 0x00000004101072a5 */ /* 0x000fe2000f8e0012 */
[----:B------:R-:W-:-:S02]  /*1010*/  ISETP.GE.AND P4, PT, R33, c[0x0][0x198], PT ;  /* 0x0000660021007a0c */ /* 0x000fc40003f86270 */
[----:B------:R-:W-:Y:S01]  /*1020*/  ISETP.GE.AND P3, PT, R13, c[0x0][0x198], PT ;  /* 0x000066000d007a0c */ /* 0x000fe20003f66270 */
[----:B------:R-:W-:Y:S01]  /*1030*/  UIADD3 UR5, UR17, UR5, URZ ;  /* 0x0000000511057290 */ /* 0x000fe2000fffe03f */
[----:B------:R-:W-:Y:S01]  /*1040*/  ISETP.GE.AND P6, PT, R32, c[0x0][0x198], PT ;  /* 0x0000660020007a0c */ /* 0x000fe20003fc6270 */
[----:B------:R-:W-:Y:S02]  /*1050*/  IMAD.U32 R15, RZ, RZ, UR17 ;  /* 0x00000011ff0f7e24 */ /* 0x000fe4000f8e00ff */
[----:B------:R-:W-:Y:S02]  /*1060*/  IMAD.U32 R14, RZ, RZ, UR16 ;  /* 0x00000010ff0e7e24 */ /* 0x000fe4000f8e00ff */
[----:B------:R-:W-:-:S04]  /*1070*/  @P0 IMAD.HI.U32 R4, R8, c[0x0][0x2c8], RZ ;  /* 0x0000b20008040a27 */ /* 0x000fc800078e00ff */
[----:B------:R-:W-:Y:S01]  /*1080*/  IMAD.U32 R15, RZ, RZ, UR5 ;  /* 0x00000005ff0f7e24 */ /* 0x000fe2000f8e00ff */
[----:B------:R-:W-:-:S04]  /*1090*/  @P0 SHF.R.U32.HI R7, RZ, c[0x0][0x2cc], R4 ;  /* 0x0000b300ff070a19 */ /* 0x000fc80000011604 */
[--C-:B------:R-:W-:Y:S01]  /*10a0*/  SHF.R.S32.HI R5, RZ, 0x1f, R7.reuse ;  /* 0x0000001fff057819 */ /* 0x100fe20000011407 */
[----:B------:R-:W-:Y:S02]  /*10b0*/  IMAD.MOV R4, RZ, RZ, -R7 ;  /* 0x000000ffff047224 */ /* 0x000fe400078e0a07 */
[----:B------:R-:W-:-:S04]  /*10c0*/  IMAD.WIDE.U32 R14, R7, c[0x0][0x1b0], R14 ;  /* 0x00006c00070e7a25 */ /* 0x000fc800078e000e */
[----:B------:R-:W-:Y:S02]  /*10d0*/  IMAD R4, R4, c[0x0][0x2c4], R8 ;  /* 0x0000b10004047a24 */ /* 0x000fe400078e0208 */
[----:B------:R-:W-:-:S03]  /*10e0*/  IMAD R5, R5, c[0x0][0x1b0], RZ ;  /* 0x00006c0005057a24 */ /* 0x000fc600078e02ff */
[----:B------:R-:W-:Y:S01]  /*10f0*/  SHF.R.S32.HI R8, RZ, 0x1f, R4 ;  /* 0x0000001fff087819 */ /* 0x000fe20000011404 */
[----:B------:R-:W-:Y:S01]  /*1100*/  IMAD R5, R7, c[0x0][0x1b4], R5 ;  /* 0x00006d0007057a24 */ /* 0x000fe200078e0205 */
[----:B------:R-:W-:-:S03]  /*1110*/  LOP3.LUT R7, R11, 0xfffffff0, RZ, 0xc0, !PT ;  /* 0xfffffff00b077812 */ /* 0x000fc600078ec0ff */
[----:B------:R-:W-:Y:S02]  /*1120*/  IMAD R8, R8, c[0x0][0x1a8], RZ ;  /* 0x00006a0008087a24 */ /* 0x000fe400078e02ff */
[----:B------:R-:W-:Y:S02]  /*1130*/  IMAD.IADD R15, R15, 0x1, R5 ;  /* 0x000000010f0f7824 */ /* 0x000fe400078e0205 */
[C---:B------:R-:W-:Y:S02]  /*1140*/  IMAD R9, R4.reuse, c[0x0][0x1ac], R8 ;  /* 0x00006b0004097a24 */ /* 0x040fe400078e0208 */
[----:B------:R-:W-:Y:S01]  /*1150*/  IMAD.WIDE.U32 R4, R4, c[0x0][0x1a8], R14 ;  /* 0x00006a0004047a25 */ /* 0x000fe200078e000e */
[----:B------:R-:W-:-:S03]  /*1160*/  LEA.HI R14, R6, R2, RZ, 0x6 ;  /* 0x00000002060e7211 */ /* 0x000fc600078f30ff */
[----:B------:R-:W-:Y:S01]  /*1170*/  IMAD.IADD R9, R5, 0x1, R9 ;  /* 0x0000000105097824 */ /* 0x000fe200078e0209 */
[----:B------:R-:W-:Y:S01]  /*1180*/  LEA R16, P0, R4, c[0x0][0x160], 0x1 ;  /* 0x0000580004107a11 */ /* 0x000fe200078008ff */
[----:B------:R-:W-:Y:S02]  /*1190*/  IMAD.IADD R5, R2, 0x1, -R7 ;  /* 0x0000000102057824 */ /* 0x000fe400078e0a07 */
[----:B-----5:R-:W-:Y:S01]  /*11a0*/  IMAD R8, R0, c[0x0][0x2c4], RZ ;  /* 0x0000b10000087a24 */ /* 0x020fe200078e02ff */
[----:B------:R-:W-:Y:S01]  /*11b0*/  LEA.HI.X R9, R4, c[0x0][0x164], R9, 0x1, P0 ;  /* 0x0000590004097a11 */ /* 0x000fe200000f0c09 */
[----:B------:R-:W-:Y:S01]  /*11c0*/  IMAD.SHL.U32 R14, R14, 0x8, RZ ;  /* 0x000000080e0e7824 */ /* 0x000fe200078e00ff */
[----:B------:R-:W-:Y:S01]  /*11d0*/  SHF.R.S32.HI R7, RZ, 0x1f, R5 ;  /* 0x0000001fff077819 */ /* 0x000fe20000011405 */
[----:B------:R-:W-:Y:S01]  /*11e0*/  IMAD.MOV.U32 R4, RZ, RZ, 0x10 ;  /* 0x00000010ff047424 */ /* 0x000fe200078e00ff */
[----:B------:R-:W-:Y:S01]  /*11f0*/  ISETP.GE.AND P0, PT, R10, R8, PT ;  /* 0x000000080a00720c */ /* 0x000fe20003f06270 */
[----:B------:R1:W2:Y:S01]  /*1200*/  SHFL.IDX PT, R20, R16, RZ, 0x181f ;  /* 0x00181fff10147589 */ /* 0x0002a200000e0000 */
[----:B------:R-:W-:-:S03]  /*1210*/  LEA.HI R7, R7, R5, RZ, 0x3 ;  /* 0x0000000507077211 */ /* 0x000fc600078f18ff */
[----:B------:R1:W4:Y:S01]  /*1220*/  SHFL.IDX PT, R21, R9, RZ, 0x181f ;  /* 0x00181fff09157589 */ /* 0x00032200000e0000 */
[----:B------:R-:W-:-:S05]  /*1230*/  LOP3.LUT R0, R7, 0xfffffff8, RZ, 0xc0, !PT ;  /* 0xfffffff807007812 */ /* 0x000fca00078ec0ff */
[----:B------:R-:W-:Y:S01]  /*1240*/  IMAD.IADD R5, R5, 0x1, -R0 ;  /* 0x0000000105057824 */ /* 0x000fe200078e0a00 */
[----:B------:R-:W-:-:S04]  /*1250*/  IADD3 R0, R33, 0xc0, RZ ;  /* 0x000000c021007810 */ /* 0x000fc80007ffe0ff */
[----:B------:R-:W-:Y:S01]  /*1260*/  ISETP.GE.AND P5, PT, R0, c[0x0][0x198], PT ;  /* 0x0000660000007a0c */ /* 0x000fe20003fa6270 */
[----:B---3--:R3:W1:Y:S03]  /*1270*/  @P1 R2UR UR18, R3 ;  /* 0x00000000031213c2 */ /* 0x00866600000e0000 */
[----:B------:R-:W-:Y:S01]  /*1280*/  R2P PR, R5, 0x6 ;  /* 0x0000000605007804 */ /* 0x000fe20000000000 */
[----:B-1----:R-:W-:-:S04]  /*1290*/  @!UP0 UMOV UR18, UR11 ;  /* 0x0000000b00128c82 */ /* 0x002fc80008000000 */
[----:B------:R-:W-:Y:S02]  /*12a0*/  SEL R4, R4, 0xfffffff0, !P1 ;  /* 0xfffffff004047807 */ /* 0x000fe40004800000 */
[----:B---3--:R-:W-:Y:S02]  /*12b0*/  SHF.R.U32.HI R3, RZ, 0x3, R249 ;  /* 0x00000003ff037819 */ /* 0x008fe400000116f9 */
[----:B------:R-:W-:-:S04]  /*12c0*/  LOP3.LUT R249, R249, 0x38, R33, 0xf8, !PT ;  /* 0x00000038f9f97812 */ /* 0x000fc800078ef821 */
[----:B------:R-:W-:Y:S01]  /*12d0*/  LOP3.LUT R249, R249, R3, RZ, 0x3c, !PT ;  /* 0x00000003f9f97212 */ /* 0x000fe200078e3cff */
[----:B------:R-:W-:-:S03]  /*12e0*/  IMAD.MOV.U32 R3, RZ, RZ, 0x20 ;  /* 0x00000020ff037424 */ /* 0x000fc600078e00ff */
[----:B------:R-:W-:Y:S02]  /*12f0*/  LOP3.LUT R249, R249, 0xfffffe00, R14, 0xf8, !PT ;  /* 0xfffffe00f9f97812 */ /* 0x000fe400078ef80e */
[----:B------:R-:W-:Y:S01]  /*1300*/  SEL R3, R3, 0xffffffe0, !P2 ;  /* 0xffffffe003037807 */ /* 0x000fe20005000000 */
[----:B------:R-:W-:Y:S05]  /*1310*/  @P0 BRA `(.L_x_795) ;  /* 0x0000013000000947 */ /* 0x000fea0003800000 */
[----:B--2-4-:R-:W-:Y:S01]  /*1320*/  SHF.R.S32.HI R17, RZ, 0x1f, R13 ;  /* 0x0000001fff117819 */ /* 0x014fe2000001140d */
        /* <DEDUP_REMOVED lines=18> */
.L_x_795:
[----:B--2-4-:R-:W-:Y:S05]  /*1450*/  BSYNC B0 ;  /* 0x0000000000007941 */ /* 0x014fea0003800000 */
.L_x_794:
[----:B-1----:R-:W-:Y:S01]  /*1460*/  IADD3 R14, R10, 0x20, RZ ;  /* 0x000000200a0e7810 */ /* 0x002fe20007ffe0ff */
[----:B------:R1:W2:Y:S01]  /*1470*/  SHFL.IDX PT, R21, R9, 0x1, 0x181f ;  /* 0x00381f0009157f89 */ /* 0x0002a200000e0000 */
[----:B------:R-:W-:Y:S02]  /*1480*/  BSSY B0, `(.L_x_796) ;  /* 0x0000017000007945 */ /* 0x000fe40003800000 */
[----:B------:R-:W-:Y:S01]  /*1490*/  ISETP.GE.AND P0, PT, R14, R8, PT ;  /* 0x000000080e00720c */ /* 0x000fe20003f06270 */
        /* <DEDUP_REMOVED lines=21> */
.L_x_797:
[----:B------:R-:W-:Y:S05]  /*15f0*/  BSYNC B0 ;  /* 0x0000000000007941 */ /* 0x000fea0003800000 */
.L_x_796:
[----:B--2---:R-:W-:Y:S01]  /*1600*/  IADD3 R14, R10, 0x40, RZ ;  /* 0x000000400a0e7810 */ /* 0x004fe20007ffe0ff */
[----:B------:R2:W4:Y:S01]  /*1610*/  SHFL.IDX PT, R21, R9, 0x2, 0x181f ;  /* 0x00581f0009157f89 */ /* 0x00052200000e0000 */
[----:B------:R-:W-:Y:S02]  /*1620*/  BSSY B0, `(.L_x_798) ;  /* 0x0000017000007945 */ /* 0x000fe40003800000 */
[----:B------:R-:W-:Y:S01]  /*1630*/  ISETP.GE.AND P0, PT, R14, R8, PT ;  /* 0x000000080e00720c */ /* 0x000fe20003f06270 */
        /* <DEDUP_REMOVED lines=21> */
.L_x_799:
[----:B------:R-:W-:Y:S05]  /*1790*/  BSYNC B0 ;  /* 0x0000000000007941 */ /* 0x000fea0003800000 */
.L_x_798:
[----:B-12---:R-:W-:Y:S01]  /*17a0*/  SHFL.IDX PT, R16, R16, 0x3, 0x181f ;  /* 0x00781f0010107f89 */ /* 0x006fe200000e0000 */
[----:B------:R-:W-:Y:S01]  /*17b0*/  IADD3 R10, R10, 0x60, RZ ;  /* 0x000000600a0a7810 */ /* 0x000fe20007ffe0ff */
[----:B------:R-:W-:Y:S01]  /*17c0*/  UMOV UR14, 0x60 ;  /* 0x00000060000e7882 */ /* 0x000fe20000000000 */
[----:B------:R-:W-:Y:S01]  /*17d0*/  SHF.R.S32.HI R31, RZ, 0x1f, R13 ;  /* 0x0000001fff1f7819 */ /* 0x000fe2000001140d */
[----:B------:R-:W1:Y:S01]  /*17e0*/  SHFL.IDX PT, R17, R9, 0x3, 0x181f ;  /* 0x00781f0009117f89 */ /* 0x000e6200000e0000 */
[----:B------:R-:W-:Y:S01]  /*17f0*/  ISETP.GE.AND P0, PT, R10, R8, PT ;  /* 0x000000080a00720c */ /* 0x000fe20003f06270 */
[----:B------:R-:W-:Y:S01]  /*1800*/  UIMAD UR14, UR6, UR14, -0x60 ;  /* 0xffffffa0060e74a4 */ /* 0x000fe2000f8e020e */
[----:B------:R-:W-:Y:S01]  /*1810*/  SHF.R.S32.HI R29, RZ, 0x1f, R32 ;  /* 0x0000001fff1d7819 */ /* 0x000fe20000011420 */
[----:B------:R-:W-:Y:S01]  /*1820*/  IMAD.MOV.U32 R250, RZ, RZ, c[0x0][0x2b8] ;  /* 0x0000ae00fffa7624 */ /* 0x000fe200078e00ff */
[----:B------:R-:W-:Y:S01]  /*1830*/  SHF.R.S32.HI R28, RZ, 0x1f, R0 ;  /* 0x0000001fff1c7819 */ /* 0x000fe20000011400 */
[----:B------:R-:W-:Y:S01]  /*1840*/  IMAD.SHL.U32 R249, R249, 0x2, RZ ;  /* 0x00000002f9f97824 */ /* 0x000fe200078e00ff */
[----:B------:R-:W-:Y:S01]  /*1850*/  LEA.HI R31, R31, R13, RZ, 0x3 ;  /* 0x0000000d1f1f7211 */ /* 0x000fe200078f18ff */
[----:B------:R-:W-:Y:S01]  /*1860*/  USHF.R.S32.HI UR15, URZ, 0x1f, UR18 ;  /* 0x0000001f3f0f7899 */ /* 0x000fe20008011412 */
[----:B------:R-:W-:Y:S01]  /*1870*/  LEA.HI R29, R29, R32, RZ, 0x3 ;  /* 0x000000201d1d7211 */ /* 0x000fe200078f18ff */
[----:B------:R-:W-:Y:S01]  /*1880*/  ULDC.64 UR4, c[0x0][0x2b0] ;  /* 0x0000ac0000047ab9 */ /* 0x000fe20000000a00 */
[----:B------:R-:W-:Y:S01]  /*1890*/  LEA.HI R28, R28, R0, RZ, 0x3 ;  /* 0x000000001c1c7211 */ /* 0x000fe200078f18ff */
[----:B------:R-:W-:Y:S01]  /*18a0*/  UIMAD UR15, UR15, UR4, URZ ;  /* 0x000000040f0f72a4 */ /* 0x000fe2000f8e023f */
[----:B---3--:R-:W-:Y:S01]  /*18b0*/  IADD3 R14, R108, UR14, RZ ;  /* 0x0000000e6c0e7c10 */ /* 0x008fe2000fffe0ff */
[----:B------:R-:W-:Y:S01]  /*18c0*/  UIMAD.WIDE.U32 UR16, UR18, UR4, URZ ;  /* 0x00000004121072a5 */ /* 0x000fe2000f8e003f */
[----:B------:R-:W-:Y:S01]  /*18d0*/  LOP3.LUT R31, R31, 0xfffffff8, RZ, 0xc0, !PT ;  /* 0xfffffff81f1f7812 */ /* 0x000fe200078ec0ff */
[----:B------:R-:W-:Y:S01]  /*18e0*/  UIMAD UR15, UR18, UR5, UR15 ;  /* 0x00000005120f72a4 */ /* 0x000fe2000f8e020f */
[----:B------:R-:W-:Y:S01]  /*18f0*/  LOP3.LUT R29, R29, 0xfffffff8, RZ, 0xc0, !PT ;  /* 0xfffffff81d1d7812 */ /* 0x000fe200078ec0ff */
[----:B------:R-:W-:Y:S01]  /*1900*/  IMAD.MOV.U32 R251, RZ, RZ, RZ ;  /* 0x000000fffffb7224 */ /* 0x000fe200078e00ff */
[----:B------:R-:W-:Y:S01]  /*1910*/  ISETP.NE.AND P2, PT, R250, 0x1, PT ;  /* 0x00000001fa00780c */ /* 0x000fe20003f45270 */
[----:B------:R-:W-:Y:S01]  /*1920*/  UIADD3 UR15, UR17, UR15, URZ ;  /* 0x0000000f110f7290 */ /* 0x000fe2000fffe03f */
[----:B------:R-:W-:Y:S01]  /*1930*/  LOP3.LUT R28, R28, 0xfffffff8, RZ, 0xc0, !PT ;  /* 0xfffffff81c1c7812 */ /* 0x000fe200078ec0ff */
[----:B------:R-:W-:Y:S01]  /*1940*/  IMAD.SHL.U32 R247, R12, 0x40, RZ ;  /* 0x000000400cf77824 */ /* 0x000fe200078e00ff */
[C---:B------:R-:W-:Y:S01]  /*1950*/  IADD3 R252, R14.reuse, UR10, RZ ;  /* 0x0000000a0efc7c10 */ /* 0x040fe2000fffe0ff */
[----:B-1----:R-:W-:Y:S01]  /*1960*/  @!P0 IMAD.WIDE R18, R33, 0x2, R16 ;  /* 0x0000000221128825 */ /* 0x002fe200078e0210 */
[----:B------:R-:W-:Y:S01]  /*1970*/  ISETP.GE.AND P1, PT, R14, UR7, PT ;  /* 0x000000070e007c0c */ /* 0x000fe2000bf26270 */
[----:B------:R-:W-:-:S02]  /*1980*/  ULDC.64 UR4, c[0x0][0x1e8] ;  /* 0x00007a0000047ab9 */ /* 0x000fc40000000a00 */
[----:B------:R-:W-:Y:S01]  /*1990*/  @!P0 IMAD.WIDE R14, R31, 0x2, R16 ;  /* 0x000000021f0e8825 */ /* 0x000fe200078e0210 */
[----:B------:R-:W-:Y:S01]  /*19a0*/  @!PT LDS RZ, [RZ] ;  /* 0x00000000fffff984 */ /* 0x000fe20000000800 */
[----:B------:R1:W-:Y:S01]  /*19b0*/  @!P0 LDGSTS.E.BYPASS.LTC128B.128 [R249+0x1b100], [R18.64], !P4 ;  /* 0x1b10000012f98fae */ /* 0x0003e2000e101d4c */
[----:B------:R-:W-:Y:S02]  /*19c0*/  ISETP.GT.OR P1, PT, R108, 0x5f, P1 ;  /* 0x0000005f6c00780c */ /* 0x000fe40000f24670 */
[----:B------:R-:W-:Y:S01]  /*19d0*/  @P2 IMAD.HI.U32 R9, R252, c[0x0][0x2bc], RZ ;  /* 0x0000af00fc092a27 */ /* 0x000fe200078e00ff */
[----:B------:R2:W-:Y:S03]  /*19e0*/  @!P0 LDGSTS.E.BYPASS.LTC128B.128 [R249+0x1f100], [R14.64], !P3 ;  /* 0x1f1000000ef98fae */ /* 0x0005e6000d901d4c */
[----:B------:R-:W-:Y:S01]  /*19f0*/  IMAD.MOV.U32 R8, RZ, RZ, R252 ;  /* 0x000000ffff087224 */ /* 0x000fe200078e00fc */
[----:B------:R-:W-:-:S06]  /*1a00*/  @P2 SHF.R.U32.HI R8, RZ, c[0x0][0x2c0], R9 ;  /* 0x0000b000ff082a19 */ /* 0x000fcc0000011609 */
[----:B------:R-:W-:-:S04]  /*1a10*/  @!P1 IADD3 R10, P2, R8, UR16, RZ ;  /* 0x00000010080a9c10 */ /* 0x000fc8000ff5e0ff */
[----:B------:R-:W-:Y:S01]  /*1a20*/  @!P1 LEA.HI.X.SX32 R9, R8, UR15, 0x1, P2 ;  /* 0x0000000f08099c11 */ /* 0x000fe200090f0eff */
[----:B-1----:R-:W-:-:S04]  /*1a30*/  @!P0 IMAD.WIDE R18, R29, 0x2, R16 ;  /* 0x000000021d128825 */ /* 0x002fc800078e0210 */
[----:B------:R-:W-:Y:S01]  /*1a40*/  @!P0 IMAD.WIDE R16, R28, 0x2, R16 ;  /* 0x000000021c108825 */ /* 0x000fe200078e0210 */
[----:B------:R1:W-:Y:S01]  /*1a50*/  @!P0 LDGSTS.E.BYPASS.LTC128B.128 [R249+0x23100], [R18.64], !P6 ;  /* 0x2310000012f98fae */ /* 0x0003e2000f101d4c */
[----:B--2---:R-:W-:-:S03]  /*1a60*/  @!P1 LEA R14, P2, R10, c[0x0][0x2a0], 0x2 ;  /* 0x0000a8000a0e9a11 */ /* 0x004fc600078410ff */
[----:B------:R2:W-:Y:S01]  /*1a70*/  @!P0 LDGSTS.E.BYPASS.LTC128B.128 [R249+0x27100], [R16.64], !P5 ;  /* 0x2710000010f98fae */ /* 0x0005e2000e901d4c */
[----:B------:R-:W-:-:S03]  /*1a80*/  @!P1 LEA.HI.X R15, R10, c[0x0][0x2a4], R9, 0x2, P2 ;  /* 0x0000a9000a0f9a11 */ /* 0x000fc600010f1409 */
[----:B------:R-:W0:Y:S04]  /*1a90*/  LDGDEPBAR ;  /* 0x00000000000079af */ /* 0x000e280000000000 */
[----:B------:R-:W-:Y:S06]  /*1aa0*/  BAR.SYNC.DEFER_BLOCKING 0x0 ;  /* 0x0000000000007b1d */ /* 0x000fec0000010000 */
[----:B------:R3:W5:Y:S01]  /*1ab0*/  @!P1 LDG.E R251, [R14.64] ;  /* 0x0000000c0efb9981 */ /* 0x000762000c1e1900 */
[----:B------:R-:W-:Y:S01]  /*1ac0*/  IMAD.MOV R8, RZ, RZ, -R8 ;  /* 0x000000ffff087224 */ /* 0x000fe200078e0a08 */
[----:B------:R-:W-:Y:S01]  /*1ad0*/  LOP3.LUT R247, R247, 0x1c0, RZ, 0xc0, !PT ;  /* 0x000001c0f7f77812 */ /* 0x000fe200078ec0ff */
[----:B------:R-:W-:Y:S01]  /*1ae0*/  UIMAD UR18, UR8, UR4, URZ ;  /* 0x00000004081272a4 */ /* 0x000fe2000f8e023f */
[----:B------:R-:W-:Y:S01]  /*1af0*/  LOP3.LUT P1, RZ, R12, 0x2, RZ, 0xc0, !PT ;  /* 0x000000020cff7812 */ /* 0x000fe2000782c0ff */
[----:B------:R-:W-:Y:S01]  /*1b00*/  IMAD R252, R8, c[0x0][0x2b8], R252 ;  /* 0x0000ae0008fc7a24 */ /* 0x000fe200078e02fc */
[----:B------:R-:W-:Y:S01]  /*1b10*/  UIMAD.WIDE.U32 UR20, UR9, UR4, URZ ;  /* 0x00000004091472a5 */ /* 0x000fe2000f8e003f */
[----:B------:R-:W-:Y:S01]  /*1b20*/  IMAD.SHL.U32 R8, R30, 0x8, RZ ;  /* 0x000000081e087824 */ /* 0x000fe200078e00ff */
[----:B------:R-:W-:Y:S01]  /*1b30*/  UIMAD UR18, UR9, UR5, UR18 ;  /* 0x00000005091272a4 */ /* 0x000fe2000f8e0212 */
[----:B-1----:R-:W-:Y:S01]  /*1b40*/  IMAD.WIDE.U32 R18, R252, c[0x0][0x1e0], RZ ;  /* 0x00007800fc127a25 */ /* 0x002fe200078e00ff */
[----:B------:R-:W-:Y:S01]  /*1b50*/  SHF.R.S32.HI R10, RZ, 0x1f, R252 ;  /* 0x0000001fff0a7819 */ /* 0x000fe200000114fc */
[----:B------:R-:W-:Y:S01]  /*1b60*/  ULDC.64 UR4, c[0x0][0x210] ;  /* 0x0000840000047ab9 */ /* 0x000fe20000000a00 */
[----:B------:R-:W-:Y:S01]  /*1b70*/  LOP3.LUT R8, R247, 0x8, R8, 0xf8, !PT ;  /* 0x00000008f7087812 */ /* 0x000fe200078ef808 */
[----:B------:R-:W-:Y:S01]  /*1b80*/  UIADD3 UR18, UR21, UR18, URZ ;  /* 0x0000001215127290 */ /* 0x000fe2000fffe03f */
[----:B------:R-:W-:Y:S01]  /*1b90*/  SHF.R.U32.HI R247, RZ, 0x3, R247 ;  /* 0x00000003fff77819 */ /* 0x000fe200000116f7 */
[C---:B------:R-:W-:Y:S01]  /*1ba0*/  IMAD R9, R10.reuse, c[0x0][0x1e0], RZ ;  /* 0x000078000a097a24 */ /* 0x040fe200078e02ff */
[----:B------:R-:W-:Y:S01]  /*1bb0*/  UIMAD UR8, UR8, UR4, URZ ;  /* 0x00000004080872a4 */ /* 0x000fe2000f8e023f */
[----:B------:R-:W-:Y:S01]  /*1bc0*/  IMAD R10, R10, c[0x0][0x208], RZ ;  /* 0x000082000a0a7a24 */ /* 0x000fe200078e02ff */
[----:B------:R-:W-:Y:S01]  /*1bd0*/  LOP3.LUT R247, R8, R247, RZ, 0x3c, !PT ;  /* 0x000000f708f77212 */ /* 0x000fe200078e3cff */
[C---:B------:R-:W-:Y:S01]  /*1be0*/  IMAD R9, R252.reuse, c[0x0][0x1e4], R9 ;  /* 0x00007900fc097a24 */ /* 0x040fe200078e0209 */
[----:B------:R-:W-:Y:S01]  /*1bf0*/  UIMAD.WIDE.U32 UR22, UR9, UR4, URZ ;  /* 0x00000004091672a5 */ /* 0x000fe2000f8e003f */
[C---:B--2---:R-:W-:Y:S01]  /*1c00*/  IMAD.WIDE.U32 R16, R252.reuse, c[0x0][0x208], RZ ;  /* 0x00008200fc107a25 */ /* 0x044fe200078e00ff */
[----:B------:R-:W-:Y:S01]  /*1c10*/  UIMAD UR5, UR9, UR5, UR8 ;  /* 0x00000005090572a4 */ /* 0x000fe2000f8e0208 */
[----:B------:R-:W-:Y:S01]  /*1c20*/  ISETP.GE.AND P4, PT, R33, c[0x0][0x1d4], PT ;  /* 0x0000750021007a0c */ /* 0x000fe20003f86270 */
[----:B------:R-:W-:Y:S01]  /*1c30*/  UIADD3 UR4, UR6, -0x1, URZ ;  /* 0xffffffff06047890 */ /* 0x000fe2000fffe03f */
[----:B---3--:R-:W-:Y:S01]  /*1c40*/  SHF.R.S32.HI R14, RZ, 0x4, R11 ;  /* 0x00000004ff0e7819 */ /* 0x008fe2000001140b */
[----:B------:R-:W-:Y:S01]  /*1c50*/  IMAD.IADD R19, R19, 0x1, R9 ;  /* 0x0000000113137824 */ /* 0x000fe200078e0209 */
[----:B------:R-:W-:Y:S01]  /*1c60*/  UIADD3 UR5, UR23, UR5, URZ ;  /* 0x0000000517057290 */ /* 0x000fe2000fffe03f */
[----:B------:R-:W-:Y:S01]  /*1c70*/  IMAD R10, R252, c[0x0][0x20c], R10 ;  /* 0x00008300fc0a7a24 */ /* 0x000fe200078e020a */
[----:B------:R-:W-:Y:S01]  /*1c80*/  LEA.HI R11, R11, R14, RZ, 0x1 ;  /* 0x0000000e0b0b7211 */ /* 0x000fe200078f08ff */
[----:B------:R-:W-:Y:S01]  /*1c90*/  UIMAD UR4, UR4, -0x60, UR7 ;  /* 0xffffffa0040478a4 */ /* 0x000fe2000f8e0207 */
[----:B------:R-:W-:Y:S01]  /*1ca0*/  ISETP.GE.AND P3, PT, R13, c[0x0][0x1d4], PT ;  /* 0x000075000d007a0c */ /* 0x000fe20003f66270 */
[----:B------:R-:W-:Y:S01]  /*1cb0*/  IMAD.IADD R17, R17, 0x1, R10 ;  /* 0x0000000111117824 */ /* 0x000fe200078e020a */
[----:B------:R-:W-:Y:S01]  /*1cc0*/  LOP3.LUT R11, R11, 0xfffffffe, RZ, 0xc0, !PT ;  /* 0xfffffffe0b0b7812 */ /* 0x000fe200078ec0ff */
[----:B------:R-:W-:Y:S01]  /*1cd0*/  IMAD.SHL.U32 R5, R5, 0x40, RZ ;  /* 0x0000004005057824 */ /* 0x000fe200078e00ff */
[----:B------:R-:W-:Y:S01]  /*1ce0*/  ISETP.GE.AND P2, PT, R32, c[0x0][0x1d4], PT ;  /* 0x0000750020007a0c */ /* 0x000fe20003f46270 */
[----:B------:R-:W-:Y:S01]  /*1cf0*/  IMAD.SHL.U32 R7, R7, 0x40, RZ ;  /* 0x0000004007077824 */ /* 0x000fe200078e00ff */
[----:B------:R-:W-:Y:S01]  /*1d00*/  IADD3 R30, -R30, UR4, RZ ;  /* 0x000000041e1e7c10 */ /* 0x000fe2000fffe1ff */
[----:B------:R-:W-:Y:S01]  /*1d10*/  IMAD.IADD R11, R14, 0x1, -R11 ;  /* 0x000000010e0b7824 */ /* 0x000fe200078e0a0b */
[----:B------:R-:W-:Y:S01]  /*1d20*/  LEA.HI R6, R6, R2, RZ, 0x5 ;  /* 0x0000000206067211 */ /* 0x000fe200078f28ff */
[----:B------:R-:W-:Y:S01]  /*1d30*/  UISETP.GE.AND UP0, UPT, UR7, 0x61, UPT ;  /* 0x000000610700788c */ /* 0x000fe2000bf06270 */
[----:B------:R-:W-:Y:S01]  /*1d40*/  LOP3.LUT R5, R5, 0x1c0, RZ, 0xc0, !PT ;  /* 0x000001c005057812 */ /* 0x000fe200078ec0ff */
[----:B------:R-:W-:Y:S01]  /*1d50*/  IMAD R247, R11, 0x200, R247 ;  /* 0x000002000bf77824 */ /* 0x000fe200078e02f7 */
[----:B------:R-:W-:Y:S01]  /*1d60*/  LOP3.LUT R7, R7, 0xfffffe00, RZ, 0xc0, !PT ;  /* 0xfffffe0007077812 */ /* 0x000fe200078ec0ff */
[----:B------:R-:W-:-:S02]  /*1d70*/  IMAD.SHL.U32 R11, R11, 0x8, RZ ;  /* 0x000000080b0b7824 */ /* 0x000fc400078e00ff */
[----:B------:R-:W-:Y:S02]  /*1d80*/  IMAD.SHL.U32 R247, R247, 0x2, RZ ;  /* 0x00000002f7f77824 */ /* 0x000fe400078e00ff */
[----:B------:R-:W-:Y:S01]  /*1d90*/  IMAD.SHL.U32 R248, R6, 0x20, RZ ;  /* 0x0000002006f87824 */ /* 0x000fe200078e00ff */
[----:B------:R-:W-:Y:S02]  /*1da0*/  LOP3.LUT R11, R5, 0x8, R11, 0xf8, !PT ;  /* 0x00000008050b7812 */ /* 0x000fe400078ef80b */
[----:B------:R-:W-:Y:S02]  /*1db0*/  IADD3 R246, R247, 0xc120, RZ ;  /* 0x0000c120f7f67810 */ /* 0x000fe40007ffe0ff */
[----:B------:R-:W-:Y:S02]  /*1dc0*/  SHF.R.U32.HI R5, RZ, 0x3, R5 ;  /* 0x00000003ff057819 */ /* 0x000fe40000011605 */
[----:B------:R-:W-:Y:S02]  /*1dd0*/  LOP3.LUT R248, R248, 0x7ffffc00, RZ, 0xc0, !PT ;  /* 0x7ffffc00f8f87812 */ /* 0x000fe400078ec0ff */
[----:B------:R-:W-:-:S04]  /*1de0*/  LOP3.LUT R5, R11, R5, RZ, 0x3c, !PT ;  /* 0x000000050b057212 */ /* 0x000fc800078e3cff */
[CC--:B------:R-:W-:Y:S02]  /*1df0*/  IADD3 R248, R5.reuse, R7.reuse, R248 ;  /* 0x0000000705f87210 */ /* 0x0c0fe40007ffe0f8 */
[----:B------:R-:W-:-:S03]  /*1e00*/  LOP3.LUT R5, R5, R7, RZ, 0xfc, !PT ;  /* 0x0000000705057212 */ /* 0x000fc600078efcff */
[----:B------:R-:W-:-:S04]  /*1e10*/  IMAD.SHL.U32 R248, R248, 0x2, RZ ;  /* 0x00000002f8f87824 */ /* 0x000fc800078e00ff */
[--C-:B------:R-:W-:Y:S02]  /*1e20*/  IMAD R244, R4, 0x2, R248.reuse ;  /* 0x0000000204f47824 */ /* 0x100fe400078e02f8 */
[C---:B------:R-:W-:Y:S02]  /*1e30*/  IMAD R243, R3.reuse, 0x2, R248 ;  /* 0x0000000203f37824 */ /* 0x040fe400078e02f8 */
[----:B------:R-:W-:Y:S01]  /*1e40*/  IMAD R241, R3, 0x2, R244 ;  /* 0x0000000203f17824 */ /* 0x000fe200078e02f4 */
[----:B-----5:R-:W-:Y:S01]  /*1e50*/  SHF.R.S32.HI R8, RZ, 0x1f, R251 ;  /* 0x0000001fff087819 */ /* 0x020fe200000114fb */
[----:B------:R-:W-:-:S04]  /*1e60*/  IMAD.WIDE.U32 R18, R251, c[0x0][0x1f0], R18 ;  /* 0x00007c00fb127a25 */ /* 0x000fc800078e0012 */
[----:B------:R-:W-:Y:S01]  /*1e70*/  IMAD R14, R8, c[0x0][0x1f0], RZ ;  /* 0x00007c00080e7a24 */ /* 0x000fe200078e02ff */
[----:B------:R-:W-:Y:S01]  /*1e80*/  IADD3 R9, P0, R18, UR20, RZ ;  /* 0x0000001412097c10 */ /* 0x000fe2000ff1e0ff */
[----:B------:R-:W-:Y:S02]  /*1e90*/  IMAD R8, R8, c[0x0][0x218], RZ ;  /* 0x0000860008087a24 */ /* 0x000fe400078e02ff */
[C---:B------:R-:W-:Y:S02]  /*1ea0*/  IMAD R14, R251.reuse, c[0x0][0x1f4], R14 ;  /* 0x00007d00fb0e7a24 */ /* 0x040fe400078e020e */
[----:B------:R-:W-:-:S03]  /*1eb0*/  IMAD.WIDE.U32 R16, R251, c[0x0][0x218], R16 ;  /* 0x00008600fb107a25 */ /* 0x000fc600078e0010 */
[----:B------:R-:W-:Y:S01]  /*1ec0*/  IADD3.X R14, R19, UR18, R14, P0, !PT ;  /* 0x00000012130e7c10 */ /* 0x000fe200087fe40e */
[----:B------:R-:W-:Y:S01]  /*1ed0*/  IMAD R8, R251, c[0x0][0x21c], R8 ;  /* 0x00008700fb087a24 */ /* 0x000fe200078e0208 */
[----:B------:R-:W-:-:S04]  /*1ee0*/  LEA R18, P0, R9, c[0x0][0x1c8], 0x1 ;  /* 0x0000720009127a11 */ /* 0x000fc800078008ff */
[----:B------:R-:W-:Y:S01]  /*1ef0*/  LEA.HI.X R14, R9, c[0x0][0x1cc], R14, 0x1, P0 ;  /* 0x00007300090e7a11 */ /* 0x000fe200000f0c0e */
[----:B------:R-:W-:Y:S01]  /*1f00*/  SHFL.IDX PT, R20, R18, RZ, 0x181f ;  /* 0x00181fff12147589 */ /* 0x000fe200000e0000 */
[----:B------:R-:W-:Y:S01]  /*1f10*/  IADD3 R10, P0, R16, UR22, RZ ;  /* 0x00000016100a7c10 */ /* 0x000fe2000ff1e0ff */
[----:B------:R-:W-:Y:S01]  /*1f20*/  IMAD.U32 R16, RZ, RZ, UR9 ;  /* 0x00000009ff107e24 */ /* 0x000fe2000f8e00ff */
[----:B------:R-:W-:Y:S01]  /*1f30*/  IADD3 R9, R247, 0xc100, RZ ;  /* 0x0000c100f7097810 */ /* 0x000fe20007ffe0ff */
[----:B----4-:R-:W1:Y:S01]  /*1f40*/  SHFL.IDX PT, R21, R14, RZ, 0x181f ;  /* 0x00181fff0e157589 */ /* 0x010e6200000e0000 */
[----:B------:R-:W-:Y:S02]  /*1f50*/  IADD3.X R8, R17, UR5, R8, P0, !PT ;  /* 0x0000000511087c10 */ /* 0x000fe400087fe408 */
[----:B------:R-:W-:Y:S01]  /*1f60*/  LEA R34, P0, R10, c[0x0][0x1f8], 0x1 ;  /* 0x00007e000a227a11 */ /* 0x000fe200078008ff */
[----:B------:R-:W-:Y:S01]  /*1f70*/  SHFL.IDX PT, R18, R18, 0x1, 0x181f ;  /* 0x00381f0012127f89 */ /* 0x000fe200000e0000 */
[----:B------:R-:W-:Y:S01]  /*1f80*/  @P1 IADD3 R246, R9, -0x20, RZ ;  /* 0xffffffe009f61810 */ /* 0x000fe20007ffe0ff */
[----:B------:R-:W-:Y:S01]  /*1f90*/  IMAD R9, R252, c[0x0][0x1e0], RZ ;  /* 0x00007800fc097a24 */ /* 0x000fe200078e02ff */
[----:B------:R-:W-:Y:S01]  /*1fa0*/  LEA.HI.X R8, R10, c[0x0][0x1fc], R8, 0x1, P0 ;  /* 0x00007f000a087a11 */ /* 0x000fe200000f0c08 */
[----:B------:R-:W-:Y:S01]  /*1fb0*/  SHFL.IDX PT, R19, R14, 0x1, 0x181f ;  /* 0x00381f000e137f89 */ /* 0x000fe200000e0000 */
[----:B------:R-:W-:Y:S01]  /*1fc0*/  ISETP.GE.AND P0, PT, R30, 0x1, PT ;  /* 0x000000011e00780c */ /* 0x000fe20003f06270 */
[----:B------:R-:W-:Y:S01]  /*1fd0*/  IMAD R9, R251, c[0x0][0x1f0], R9 ;  /* 0x00007c00fb097a24 */ /* 0x000fe200078e0209 */
[----:B------:R-:W-:Y:S01]  /*1fe0*/  ISETP.GE.AND P1, PT, R0, c[0x0][0x1d4], PT ;  /* 0x0000750000007a0c */ /* 0x000fe20003f26270 */
[----:B------:R-:W-:Y:S01]  /*1ff0*/  SHFL.IDX PT, R17, R14, 0x2, 0x181f ;  /* 0x00581f000e117f89 */ /* 0x000fe200000e0000 */
[----:B------:R-:W-:Y:S01]  /*2000*/  IADD3 R237, R246, 0x800, RZ ;  /* 0x00000800f6ed7810 */ /* 0x000fe20007ffe0ff */
[----:B------:R-:W-:Y:S01]  /*2010*/  IMAD R16, R16, c[0x0][0x1e8], R9 ;  /* 0x00007a0010107a24 */ /* 0x000fe200078e0209 */
[C---:B------:R-:W-:Y:S01]  /*2020*/  IADD3 R236, R246.reuse, 0x1000, RZ ;  /* 0x00001000f6ec7810 */ /* 0x040fe20007ffe0ff */
[----:B------:R-:W2:Y:S01]  /*2030*/  SHFL.IDX PT, R46, R34, RZ, 0x181f ;  /* 0x00181fff222e7589 */ /* 0x000ea200000e0000 */
[----:B------:R-:W-:-:S02]  /*2040*/  IADD3 R235, R246, 0x1800, RZ ;  /* 0x00001800f6eb7810 */ /* 0x000fc40007ffe0ff */
[----:B------:R-:W-:Y:S01]  /*2050*/  LEA R16, R16, c[0x0][0x1c8], 0x1 ;  /* 0x0000720010107a11 */ /* 0x000fe200078e08ff */
[----:B------:R-:W3:Y:S01]  /*2060*/  SHFL.IDX PT, R10, R8, RZ, 0x181f ;  /* 0x00181fff080a7589 */ /* 0x000ee200000e0000 */
[C---:B------:R-:W-:Y:S02]  /*2070*/  IADD3 R234, R246.reuse, 0x2000, RZ ;  /* 0x00002000f6ea7810 */ /* 0x040fe40007ffe0ff */
[C---:B------:R-:W-:Y:S01]  /*2080*/  IADD3 R233, R246.reuse, 0x2800, RZ ;  /* 0x00002800f6e97810 */ /* 0x040fe20007ffe0ff */
[--C-:B-1----:R-:W-:Y:S01]  /*2090*/  @P0 IMAD.WIDE R36, R33, 0x2, R20.reuse ;  /* 0x0000000221240825 */ /* 0x102fe200078e0214 */
[----:B------:R-:W-:Y:S01]  /*20a0*/  SHFL.IDX PT, R16, R16, 0x2, 0x181f ;  /* 0x00581f0010107f89 */ /* 0x000fe200000e0000 */
[C---:B------:R-:W-:Y:S02]  /*20b0*/  IADD3 R231, R246.reuse, 0x3000, RZ ;  /* 0x00003000f6e77810 */ /* 0x040fe40007ffe0ff */
[----:B------:R-:W-:Y:S01]  /*20c0*/  @P0 IMAD.WIDE R26, R31, 0x2, R20 ;  /* 0x000000021f1a0825 */ /* 0x000fe200078e0214 */
[----:B------:R1:W-:Y:S01]  /*20d0*/  @P0 LDGSTS.E.BYPASS.LTC128B.128 [R249+0xc100], [R36.64], !P4 ;  /* 0x0c10000024f90fae */ /* 0x0003e2000e101d4c */
[----:B------:R-:W-:-:S02]  /*20e0*/  IADD3 R230, R246, 0x3800, RZ ;  /* 0x00003800f6e67810 */ /* 0x000fc40007ffe0ff */
[--C-:B------:R-:W-:Y:S01]  /*20f0*/  @P0 IMAD.WIDE R24, R29, 0x2, R20.reuse ;  /* 0x000000021d180825 */ /* 0x100fe200078e0214 */
[----:B------:R4:W-:Y:S01]  /*2100*/  @P0 LDGSTS.E.BYPASS.LTC128B.128 [R249+0xf100], [R26.64], !P3 ;  /* 0x0f1000001af90fae */ /* 0x0009e2000d901d4c */
[----:B------:R-:W-:Y:S02]  /*2110*/  IADD3 R229, R246, 0x4000, RZ ;  /* 0x00004000f6e57810 */ /* 0x000fe40007ffe0ff */
[----:B------:R-:W-:Y:S01]  /*2120*/  @P0 IMAD.WIDE R38, R28, 0x2, R20 ;  /* 0x000000021c260825 */ /* 0x000fe200078e0214 */
[----:B------:R5:W-:Y:S01]  /*2130*/  @P0 LDGSTS.E.BYPASS.LTC128B.128 [R249+0x12100], [R24.64], !P2 ;  /* 0x1210000018f90fae */ /* 0x000be2000d101d4c */
[----:B------:R-:W-:Y:S02]  /*2140*/  IADD3 R228, R246, 0x4800, RZ ;  /* 0x00004800f6e47810 */ /* 0x000fe40007ffe0ff */
[----:B------:R-:W-:Y:S01]  /*2150*/  IMAD.WIDE R20, R33, 0x2, RZ ;  /* 0x0000000221147825 */ /* 0x000fe200078e02ff */
[----:B------:R1:W-:Y:S01]  /*2160*/  @P0 LDGSTS.E.BYPASS.LTC128B.128 [R249+0x15100], [R38.64], !P1 ;  /* 0x1510000026f90fae */ /* 0x0003e2000c901d4c */
[----:B------:R-:W-:-:S02]  /*2170*/  ISETP.GE.AND P0, PT, R30, 0x21, PT ;  /* 0x000000211e00780c */ /* 0x000fc40003f06270 */
[----:B------:R-:W-:Y:S01]  /*2180*/  IADD3 R227, R246, 0x5000, RZ ;  /* 0x00005000f6e37810 */ /* 0x000fe20007ffe0ff */
[----:B------:R-:W1:Y:S01]  /*2190*/  SHFL.IDX PT, R22, R34, 0x1, 0x181f ;  /* 0x00381f0022167f89 */ /* 0x000e6200000e0000 */
[----:B--2---:R-:W-:Y:S02]  /*21a0*/  IADD3 R82, P5, R46, R20, RZ ;  /* 0x000000142e527210 */ /* 0x004fe40007fbe0ff */
[C---:B------:R-:W-:Y:S01]  /*21b0*/  IADD3 R226, R246.reuse, 0x5800, RZ ;  /* 0x00005800f6e27810 */ /* 0x040fe20007ffe0ff */
[----:B------:R-:W2:Y:S01]  /*21c0*/  SHFL.IDX PT, R9, R8, 0x1, 0x181f ;  /* 0x00381f0008097f89 */ /* 0x000ea200000e0000 */
[----:B------:R-:W-:Y:S01]  /*21d0*/  IADD3 R225, R246, 0x6000, RZ ;  /* 0x00006000f6e17810 */ /* 0x000fe20007ffe0ff */
[----:B---3--:R-:W-:Y:S01]  /*21e0*/  IMAD.X R83, R10, 0x1, R21, P5 ;  /* 0x000000010a537824 */ /* 0x008fe200028e0615 */
[C---:B------:R-:W-:Y:S01]  /*21f0*/  IADD3 R224, R246.reuse, 0x6800, RZ ;  /* 0x00006800f6e07810 */ /* 0x040fe20007ffe0ff */
[----:B------:R-:W3:Y:S01]  /*2200*/  SHFL.IDX PT, R34, R34, 0x2, 0x181f ;  /* 0x00581f0022227f89 */ /* 0x000ee200000e0000 */
[C---:B------:R-:W-:Y:S01]  /*2210*/  IADD3 R223, R246.reuse, 0x7000, RZ ;  /* 0x00007000f6df7810 */ /* 0x040fe20007ffe0ff */
[--C-:B------:R-:W-:Y:S01]  /*2220*/  @P0 IMAD.WIDE R14, R31, 0x2, R18.reuse ;  /* 0x000000021f0e0825 */ /* 0x100fe200078e0212 */
[C---:B------:R-:W-:Y:S01]  /*2230*/  IADD3 R222, R246.reuse, 0x7800, RZ ;  /* 0x00007800f6de7810 */ /* 0x040fe20007ffe0ff */
[----:B------:R-:W3:Y:S01]  /*2240*/  SHFL.IDX PT, R8, R8, 0x2, 0x181f ;  /* 0x00581f0008087f89 */ /* 0x000ee200000e0000 */
[C---:B------:R-:W-:Y:S01]  /*2250*/  IADD3 R221, R246.reuse, 0x8000, RZ ;  /* 0x00008000f6dd7810 */ /* 0x040fe20007ffe0ff */
[----:B----4-:R-:W-:Y:S01]  /*2260*/  @P0 IMAD.WIDE R26, R33, 0x2, R18 ;  /* 0x00000002211a0825 */ /* 0x010fe200078e0212 */
[----:B------:R-:W-:-:S02]  /*2270*/  IADD3 R220, R246, 0x8800, RZ ;  /* 0x00008800f6dc7810 */ /* 0x000fc40007ffe0ff */
[C---:B------:R-:W-:Y:S01]  /*2280*/  IADD3 R219, R246.reuse, 0x9000, RZ ;  /* 0x00009000f6db7810 */ /* 0x040fe20007ffe0ff */
[--C-:B-----5:R-:W-:Y:S01]  /*2290*/  @P0 IMAD.WIDE R24, R29, 0x2, R18.reuse ;  /* 0x000000021d180825 */ /* 0x120fe200078e0212 */
[----:B------:R4:W-:Y:S01]  /*22a0*/  @P0 LDGSTS.E.BYPASS.LTC128B.128 [R249+0xd100], [R26.64], !P4 ;  /* 0x0d1000001af90fae */ /* 0x0009e2000e101d4c */
[----:B------:R-:W-:Y:S02]  /*22b0*/  IADD3 R218, R246, 0x9800, RZ ;  /* 0x00009800f6da7810 */ /* 0x000fe40007ffe0ff */
[----:B------:R-:W-:Y:S01]  /*22c0*/  @P0 IMAD.WIDE R18, R28, 0x2, R18 ;  /* 0x000000021c120825 */ /* 0x000fe200078e0212 */
[----:B------:R5:W-:Y:S01]  /*22d0*/  @P0 LDGSTS.E.BYPASS.LTC128B.128 [R249+0x10100], [R14.64], !P3 ;  /* 0x101000000ef90fae */ /* 0x000be2000d901d4c */
[----:B-1----:R-:W-:Y:S02]  /*22e0*/  IADD3 R44, P5, R20, R22, RZ ;  /* 0x00000016142c7210 */ /* 0x002fe40007fbe0ff */
[C---:B------:R-:W-:Y:S01]  /*22f0*/  IADD3 R217, R246.reuse, 0xa000, RZ ;  /* 0x0000a000f6d97810 */ /* 0x040fe20007ffe0ff */
[----:B------:R1:W-:Y:S01]  /*2300*/  @P0 LDGSTS.E.BYPASS.LTC128B.128 [R249+0x13100], [R24.64], !P2 ;  /* 0x1310000018f90fae */ /* 0x0003e2000d101d4c */
[C---:B------:R-:W-:Y:S01]  /*2310*/  IADD3 R216, R246.reuse, 0xa800, RZ ;  /* 0x0000a800f6d87810 */ /* 0x040fe20007ffe0ff */
[----:B--2---:R-:W-:Y:S01]  /*2320*/  IMAD.X R45, R21, 0x1, R9, P5 ;  /* 0x00000001152d7824 */ /* 0x004fe200028e0609 */
[----:B------:R-:W-:Y:S01]  /*2330*/  IADD3 R183, R246, 0xb000, RZ ;  /* 0x0000b000f6b77810 */ /* 0x000fe20007ffe0ff */
[----:B------:R2:W-:Y:S01]  /*2340*/  @P0 LDGSTS.E.BYPASS.LTC128B.128 [R249+0x16100], [R18.64], !P1 ;  /* 0x1610000012f90fae */ /* 0x0005e2000c901d4c */
[----:B------:R-:W-:-:S02]  /*2350*/  ISETP.GT.AND P0, PT, R30, 0x40, PT ;  /* 0x000000401e00780c */ /* 0x000fc40003f04270 */
[----:B---3--:R-:W-:Y:S02]  /*2360*/  IADD3 R20, P5, R20, R34, RZ ;  /* 0x0000002214147210 */ /* 0x008fe40007fbe0ff */
[----:B------:R-:W-:-:S03]  /*2370*/  IADD3 R182, R246, 0xb800, RZ ;  /* 0x0000b800f6b67810 */ /* 0x000fc60007ffe0ff */
[----:B------:R-:W-:Y:S02]  /*2380*/  IMAD.X R21, R21, 0x1, R8, P5 ;  /* 0x0000000115157824 */ /* 0x000fe400028e0608 */
[----:B-----5:R-:W-:-:S04]  /*2390*/  IMAD.WIDE R14, R31, 0x2, RZ ;  /* 0x000000021f0e7825 */ /* 0x020fc800078e02ff */
[----:B-1----:R-:W-:Y:S01]  /*23a0*/  @P0 IMAD.WIDE R24, R33, 0x2, R16 ;  /* 0x0000000221180825 */ /* 0x002fe200078e0210 */
[----:B------:R-:W-:-:S03]  /*23b0*/  IADD3 R54, P5, R46, R14, RZ ;  /* 0x0000000e2e367210 */ /* 0x000fc60007fbe0ff */
[----:B--2---:R-:W-:Y:S01]  /*23c0*/  @P0 IMAD.WIDE R18, R31, 0x2, R16 ;  /* 0x000000021f120825 */ /* 0x004fe200078e0210 */
[----:B------:R1:W-:Y:S03]  /*23d0*/  @P0 LDGSTS.E.BYPASS.LTC128B.128 [R249+0xe100], [R24.64], !P4 ;  /* 0x0e10000018f90fae */ /* 0x0003e6000e101d4c */
[----:B------:R-:W-:Y:S01]  /*23e0*/  IMAD.X R55, R10, 0x1, R15, P5 ;  /* 0x000000010a377824 */ /* 0x000fe200028e060f */
[----:B------:R2:W-:Y:S01]  /*23f0*/  @P0 LDGSTS.E.BYPASS.LTC128B.128 [R249+0x11100], [R18.64], !P3 ;  /* 0x1110000012f90fae */ /* 0x0005e2000d901d4c */
[----:B------:R-:W-:-:S05]  /*2400*/  IADD3 R42, P5, R14, R22, RZ ;  /* 0x000000160e2a7210 */ /* 0x000fca0007fbe0ff */
[----:B------:R-:W-:Y:S01]  /*2410*/  IMAD.X R43, R15, 0x1, R9, P5 ;  /* 0x000000010f2b7824 */ /* 0x000fe200028e0609 */
[----:B------:R-:W-:-:S05]  /*2420*/  IADD3 R14, P5, R14, R34, RZ ;  /* 0x000000220e0e7210 */ /* 0x000fca0007fbe0ff */
[----:B------:R-:W-:Y:S02]  /*2430*/  IMAD.X R15, R15, 0x1, R8, P5 ;  /* 0x000000010f0f7824 */ /* 0x000fe400028e0608 */
[----:B-1----:R-:W-:-:S04]  /*2440*/  @P0 IMAD.WIDE R24, R29, 0x2, R16 ;  /* 0x000000021d180825 */ /* 0x002fc800078e0210 */
[----:B------:R-:W-:Y:S01]  /*2450*/  @P0 IMAD.WIDE R16, R28, 0x2, R16 ;  /* 0x000000021c100825 */ /* 0x000fe200078e0210 */
[----:B------:R4:W-:Y:S03]  /*2460*/  @P0 LDGSTS.E.BYPASS.LTC128B.128 [R249+0x14100], [R24.64], !P2 ;  /* 0x1410000018f90fae */ /* 0x0009e6000d101d4c */
[----:B--2---:R-:W-:Y:S01]  /*2470*/  IMAD.WIDE R18, R29, 0x2, RZ ;  /* 0x000000021d127825 */ /* 0x004fe200078e02ff */
[----:B------:R1:W-:Y:S04]  /*2480*/  @P0 LDGSTS.E.BYPASS.LTC128B.128 [R249+0x17100], [R16.64], !P1 ;  /* 0x1710000010f90fae */ /* 0x0003e8000c901d4c */
[----:B------:R-:W0:Y:S01]  /*2490*/  LDGDEPBAR ;  /* 0x00000000000079af */ /* 0x000e220000000000 */
[----:B------:R-:W-:-:S02]  /*24a0*/  IADD3 R52, P0, R46, R18, RZ ;  /* 0x000000122e347210 */ /* 0x000fc40007f1e0ff */
[----:B------:R-:W-:-:S03]  /*24b0*/  IADD3 R40, P5, R18, R22, RZ ;  /* 0x0000001612287210 */ /* 0x000fc60007fbe0ff */
[----:B------:R-:W-:Y:S01]  /*24c0*/  IMAD.X R53, R10, 0x1, R19, P0 ;  /* 0x000000010a357824 */ /* 0x000fe200000e0613 */
[----:B------:R-:W-:Y:S01]  /*24d0*/  IADD3 R80, P0, R18, R34, RZ ;  /* 0x0000002212507210 */ /* 0x000fe20007f1e0ff */
[----:B------:R-:W-:-:S04]  /*24e0*/  IMAD.X R41, R19, 0x1, R9, P5 ;  /* 0x0000000113297824 */ /* 0x000fc800028e0609 */
[----:B------:R-:W-:Y:S02]  /*24f0*/  IMAD.X R81, R19, 0x1, R8, P0 ;  /* 0x0000000113517824 */ /* 0x000fe400000e0608 */
[----:B-1----:R-:W-:Y:S01]  /*2500*/  IMAD.WIDE R16, R28, 0x2, RZ ;  /* 0x000000021c107825 */ /* 0x002fe200078e02ff */
[----:B------:R-:W-:-:S04]  /*2510*/  DEPBAR.LE SB0, 0x1 ;  /* 0x000080400000791a */ /* 0x000fc80000000000 */
[----:B------:R-:W-:-:S04]  /*2520*/  DEPBAR.LE SB0, 0x0 ;  /* 0x000080000000791a */ /* 0x000fc80000000000 */
[----:B------:R-:W-:Y:S01]  /*2530*/  BAR.SYNC.DEFER_BLOCKING 0x0 ;  /* 0x0000000000007b1d */ /* 0x000fe20000010000 */
[----:B------:R-:W-:Y:S02]  /*2540*/  IADD3 R46, P6, R46, R16, RZ ;  /* 0x000000102e2e7210 */ /* 0x000fe40007fde0ff */
[C---:B------:R-:W-:Y:S02]  /*2550*/  IADD3 R34, P0, R16.reuse, R34, RZ ;  /* 0x0000002210227210 */ /* 0x040fe40007f1e0ff */
[----:B------:R-:W-:Y:S01]  /*2560*/  IADD3 R22, P5, R16, R22, RZ ;  /* 0x0000001610167210 */ /* 0x000fe20007fbe0ff */
[----:B------:R-:W-:Y:S01]  /*2570*/  IMAD.X R47, R10, 0x1, R17, P6 ;  /* 0x000000010a2f7824 */ /* 0x000fe200030e0611 */
[----:B------:R-:W-:Y:S01]  /*2580*/  ISETP.GE.AND P6, PT, R33, c[0x0][0x1d4], PT ;  /* 0x0000750021007a0c */ /* 0x000fe20003fc6270 */
[C---:B------:R-:W-:Y:S02]  /*2590*/  IMAD.X R35, R17.reuse, 0x1, R8, P0 ;  /* 0x0000000111237824 */ /* 0x040fe400000e0608 */
[----:B------:R-:W-:Y:S01]  /*25a0*/  IMAD.X R23, R17, 0x1, R9, P5 ;  /* 0x0000000111177824 */ /* 0x000fe200028e0609 */
[----:B------:R-:W-:-:S02]  /*25b0*/  ISETP.LT.OR P0, PT, R30, 0x1, P6 ;  /* 0x000000011e00780c */ /* 0x000fc40003701670 */
[----:B------:R-:W-:Y:S02]  /*25c0*/  ISETP.GE.AND P5, PT, R13, c[0x0][0x1d4], PT ;  /* 0x000075000d007a0c */ /* 0x000fe40003fa6270 */
[----:B------:R-:W-:Y:S01]  /*25d0*/  ISETP.GE.AND P6, PT, R32, c[0x0][0x1d4], PT ;  /* 0x0000750020007a0c */ /* 0x000fe20003fc6270 */
[----:B------:R-:W-:Y:S04]  /*25e0*/  LDSM.16.M88.4 R64, [R248+0x18100] ;  /* 0x01810000f840783b */ /* 0x000fe80000000200 */
[----:B------:R-:W-:Y:S04]  /*25f0*/  LDSM.16.M88.4 R96, [R244+0x18100] ;  /* 0x01810000f460783b */ /* 0x000fe80000000200 */
[----:B------:R-:W-:Y:S04]  /*2600*/  LDSM.16.M88.4 R48, [R247+0xc100] ;  /* 0x00c10000f730783b */ /* 0x000fe80000000200 */
[----:B------:R-:W-:Y:S04]  /*2610*/  LDSM.16.M88.4 R36, [R247+0xc900] ;  /* 0x00c90000f724783b */ /* 0x000fe80000000200 */
[----:B------:R-:W-:Y:S04]  /*2620*/  LDSM.16.M88.4 R208, [R247+0xd100] ;  /* 0x00d10000f7d0783b */ /* 0x000fe80000000200 */
[----:B----4-:R-:W1:Y:S04]  /*2630*/  LDSM.16.M88.4 R24, [R247+0xd900] ;  /* 0x00d90000f718783b */ /* 0x010e680000000200 */
[----:B------:R-:W-:Y:S04]  /*2640*/  LDSM.16.M88.4 R16, [R247+0xe100] ;  /* 0x00e10000f710783b */ /* 0x000fe80000000200 */
[----:B------:R-:W-:Y:S04]  /*2650*/  LDSM.16.M88.4 R76, [R247+0xe900] ;  /* 0x00e90000f74c783b */ /* 0x000fe80000000200 */
[----:B------:R-:W-:Y:S04]  /*2660*/  LDSM.16.M88.4 R68, [R246] ;  /* 0x00000000f644783b */ /* 0x000fe80000000200 */
[----:B------:R-:W-:Y:S04]  /*2670*/  LDSM.16.M88.4 R8, [R246+0x800] ;  /* 0x00080000f608783b */ /* 0x000fe80000000200 */
[----:B------:R-:W-:Y:S04]  /*2680*/  LDSM.16.M88.4 R72, [R246+0x1000] ;  /* 0x00100000f648783b */ /* 0x000fe80000000200 */
[----:B------:R-:W2:Y:S04]  /*2690*/  LDSM.16.M88.4 R56, [R246+0x1800] ;  /* 0x00180000f638783b */ /* 0x000ea80000000200 */
[----:B------:R-:W3:Y:S04]  /*26a0*/  LDSM.16.M88.4 R60, [R246+0x2000] ;  /* 0x00200000f63c783b */ /* 0x000ee80000000200 */
[----:B------:R-:W-:Y:S04]  /*26b0*/  LDSM.16.M88.4 R100, [R246+0x2800] ;  /* 0x00280000f664783b */ /* 0x000fe80000000200 */
[----:B------:R-:W-:Y:S01]  /*26c0*/  @!PT LDS RZ, [RZ] ;  /* 0x00000000fffff984 */ /* 0x000fe20000000800 */
[----:B------:R-:W-:Y:S01]  /*26d0*/  @!PT LDS RZ, [RZ] ;  /* 0x00000000fffff984 */ /* 0x000fe20000000800 */
[----:B------:R-:W-:Y:S01]  /*26e0*/  @!PT LDS RZ, [RZ] ;  /* 0x00000000fffff984 */ /* 0x000fe20000000800 */
[----:B------:R4:W-:Y:S01]  /*26f0*/  LDGSTS.E.BYPASS.LTC128B.128 [R249+0x100], [R82.64], !P0 ;  /* 0x0010000052f97fae */ /* 0x0009e2000c101d4c */
[C---:B------:R-:W-:Y:S01]  /*2700*/  ISETP.LT.OR P0, PT, R30.reuse, 0x1, P5 ;  /* 0x000000011e00780c */ /* 0x040fe20002f01670 */
[C---:B-1----:R-:W-:Y:S08]  /*2710*/  HMMA.16816.F32 R200, R64.reuse, R24, RZ ;  /* 0x0000001840c8723c */ /* 0x042ff000000018ff */
[----:B------:R-:W-:Y:S04]  /*2720*/  HMMA.16816.F32 R24, R64, R26, RZ ;  /* 0x0000001a4018723c */ /* 0x000fe800000018ff */
[----:B------:R1:W-:Y:S01]  /*2730*/  LDGSTS.E.BYPASS.LTC128B.128 [R249+0x3100], [R54.64], !P0 ;  /* 0x0310000036f97fae */ /* 0x0003e2000c101d4c */
[----:B------:R-:W-:-:S02]  /*2740*/  ISETP.LT.OR P0, PT, R30, 0x1, P6 ;  /* 0x000000011e00780c */ /* 0x000fc40003701670 */
[----:B------:R-:W-:Y:S01]  /*2750*/  ISETP.GE.AND P6, PT, R0, c[0x0][0x1d4], PT ;  /* 0x0000750000007a0c */ /* 0x000fe20003fc6270 */
[----:B------:R-:W-:-:S10]  /*2760*/  IMAD.MOV.U32 R0, RZ, RZ, 0x40 ;  /* 0x00000040ff007424 */ /* 0x000fd400078e00ff */
[----:B------:R1:W-:Y:S01]  /*2770*/  LDGSTS.E.BYPASS.LTC128B.128 [R249+0x6100], [R52.64], !P0 ;  /* 0x0610000034f97fae */ /* 0x0003e2000c101d4c */
[----:B------:R-:W-:Y:S01]  /*2780*/  ISETP.LT.OR P0, PT, R30, 0x1, P6 ;  /* 0x000000011e00780c */ /* 0x000fe20003701670 */
[C---:B--2---:R-:W-:Y:S08]  /*2790*/  HMMA.16816.F32 R200, R96.reuse, R56, R200 ;  /* 0x0000003860c8723c */ /* 0x044ff000000018c8 */
[----:B------:R-:W-:Y:S04]  /*27a0*/  HMMA.16816.F32 R24, R96, R58, R24 ;  /* 0x0000003a6018723c */ /* 0x000fe80000001818 */
[----:B------:R2:W-:Y:S01]  /*27b0*/  LDGSTS.E.BYPASS.LTC128B.128 [R249+0x9100], [R46.64], !P0 ;  /* 0x091000002ef97fae */ /* 0x0005e2000c101d4c */
[----:B------:R-:W-:-:S04]  /*27c0*/  ISETP.GE.AND P0, PT, R33, c[0x0][0x1d4], PT ;  /* 0x0000750021007a0c */ /* 0x000fc80003f06270 */
[C---:B------:R-:W-:Y:S01]  /*27d0*/  ISETP.LT.OR P0, PT, R30.reuse, 0x21, P0 ;  /* 0x000000211e00780c */ /* 0x040fe20000701670 */
[C---:B-1----:R-:W-:Y:S11]  /*27e0*/  HMMA.16816.F32 R52, R64.reuse, R48, RZ ;  /* 0x000000304034723c */ /* 0x042ff600000018ff */
[----:B------:R-:W-:Y:S01]  /*27f0*/  @!UPT UIADD3 URZ, URZ, URZ, URZ ;  /* 0x0000003f3f3ff290 */ /* 0x000fe2000fffe03f */
[----:B------:R2:W-:Y:S01]  /*2800*/  LDGSTS.E.BYPASS.LTC128B.128 [R249+0x1100], [R44.64], !P0 ;  /* 0x011000002cf97fae */ /* 0x0005e2000c101d4c */
[----:B------:R-:W-:Y:S01]  /*2810*/  ISETP.LT.OR P0, PT, R30, 0x21, P5 ;  /* 0x000000211e00780c */ /* 0x000fe20002f01670 */
[----:B------:R-:W-:Y:S11]  /*2820*/  HMMA.16816.F32 R48, R64, R50, RZ ;  /* 0x000000324030723c */ /* 0x000ff600000018ff */
[----:B------:R-:W-:Y:S01]  /*2830*/  @!UPT UIADD3 URZ, URZ, URZ, URZ ;  /* 0x0000003f3f3ff290 */ /* 0x000fe2000fffe03f */
[----:B------:R1:W-:Y:S01]  /*2840*/  LDGSTS.E.BYPASS.LTC128B.128 [R249+0x4100], [R42.64], !P0 ;  /* 0x041000002af97fae */ /* 0x0003e2000c101d4c */
[----:B------:R-:W-:-:S04]  /*2850*/  ISETP.GE.AND P0, PT, R32, c[0x0][0x1d4], PT ;  /* 0x0000750020007a0c */ /* 0x000fc80003f06270 */
[C---:B------:R-:W-:Y:S01]  /*2860*/  ISETP.LT.OR P0, PT, R30.reuse, 0x21, P0 ;  /* 0x000000211e00780c */ /* 0x040fe20000701670 */
[----:B------:R-:W-:Y:S08]  /*2870*/  HMMA.16816.F32 R52, R96, R68, R52 ;  /* 0x000000446034723c */ /* 0x000ff00000001834 */
[----:B--2---:R-:W-:Y:S04]  /*2880*/  HMMA.16816.F32 R44, R64, R36, RZ ;  /* 0x00000024402c723c */ /* 0x004fe800000018ff */
[----:B------:R1:W-:Y:S01]  /*2890*/  LDGSTS.E.BYPASS.LTC128B.128 [R249+0x7100], [R40.64], !P0 ;  /* 0x0710000028f97fae */ /* 0x0003e2000c101d4c */
[----:B------:R-:W-:-:S03]  /*28a0*/  ISETP.LT.OR P0, PT, R30, 0x21, P6 ;  /* 0x000000211e00780c */ /* 0x000fc60003701670 */
[----:B------:R-:W-:Y:S08]  /*28b0*/  HMMA.16816.F32 R36, R64, R38, RZ ;  /* 0x000000264024723c */ /* 0x000ff000000018ff */
[----:B------:R-:W-:Y:S02]  /*28c0*/  HMMA.16816.F32 R48, R96, R70, R48 ;  /* 0x000000466030723c */ /* 0x000fe40000001830 */
[----:B------:R2:W-:Y:S01]  /*28d0*/  LDGSTS.E.BYPASS.LTC128B.128 [R249+0xa100], [R22.64], !P0 ;  /* 0x0a10000016f97fae */ /* 0x0005e2000c101d4c */
[----:B------:R-:W-:-:S04]  /*28e0*/  ISETP.GE.AND P0, PT, R33, c[0x0][0x1d4], PT ;  /* 0x0000750021007a0c */ /* 0x000fc80003f06270 */
[C---:B------:R-:W-:Y:S01]  /*28f0*/  ISETP.LT.OR P0, PT, R30.reuse, 0x41, P0 ;  /* 0x000000411e00780c */ /* 0x040fe20000701670 */
[C---:B------:R-:W-:Y:S08]  /*2900*/  HMMA.16816.F32 R44, R96.reuse, R8, R44 ;  /* 0x00000008602c723c */ /* 0x040ff0000000182c */
[----:B------:R-:W-:Y:S04]  /*2910*/  HMMA.16816.F32 R36, R96, R10, R36 ;  /* 0x0000000a6024723c */ /* 0x000fe80000001824 */
[----:B------:R2:W-:Y:S01]  /*2920*/  LDGSTS.E.BYPASS.LTC128B.128 [R249+0x2100], [R20.64], !P0 ;  /* 0x0210000014f97fae */ /* 0x0005e2000c101d4c */
[----:B------:R-:W-:-:S02]  /*2930*/  ISETP.LT.OR P0, PT, R30, 0x41, P5 ;  /* 0x000000411e00780c */ /* 0x000fc40002f01670 */
[----:B------:R-:W-:Y:S01]  /*2940*/  ISETP.GE.AND P5, PT, R32, c[0x0][0x1d4], PT ;  /* 0x0000750020007a0c */ /* 0x000fe20003fa6270 */
[----:B-1----:R-:W-:Y:S01]  /*2950*/  HMMA.16816.F32 R40, R64, R208, RZ ;  /* 0x000000d04028723c */ /* 0x002fe200000018ff */
[----:B------:R-:W-:Y:S02]  /*2960*/  SHF.R.S32.HI R32, RZ, 0x1f, R29 ;  /* 0x0000001fff207819 */ /* 0x000fe4000001141d */
[----:B------:R-:W-:-:S05]  /*2970*/  ISETP.LT.OR P5, PT, R30, 0x41, P5 ;  /* 0x000000411e00780c */ /* 0x000fca0002fa1670 */
[----:B------:R-:W-:Y:S02]  /*2980*/  HMMA.16816.F32 R208, R64, R210, RZ ;  /* 0x000000d240d0723c */ /* 0x000fe400000018ff */
[----:B------:R1:W-:Y:S01]  /*2990*/  LDGSTS.E.BYPASS.LTC128B.128 [R249+0x5100], [R14.64], !P0 ;  /* 0x051000000ef97fae */ /* 0x0003e2000c101d4c */
[----:B------:R-:W-:-:S04]  /*29a0*/  LOP3.LUT P0, RZ, R12, 0x4, RZ, 0xc0, !PT ;  /* 0x000000040cff7812 */ /* 0x000fc8000780c0ff */
[----:B------:R-:W-:Y:S01]  /*29b0*/  SEL R0, R0, 0xffffffc0, !P0 ;  /* 0xffffffc000007807 */ /* 0x000fe20004000000 */
[----:B------:R4:W-:Y:S01]  /*29c0*/  LDGSTS.E.BYPASS.LTC128B.128 [R249+0x8100], [R80.64], !P5 ;  /* 0x0810000050f97fae */ /* 0x0009e2000e901d4c */
[----:B------:R-:W-:Y:S02]  /*29d0*/  ISETP.LT.OR P0, PT, R30, 0x41, P6 ;  /* 0x000000411e00780c */ /* 0x000fe40003701670 */
[----:B------:R-:W-:Y:S01]  /*29e0*/  ISETP.GT.AND P5, PT, R108, 0x5f, PT ;  /* 0x0000005f6c00780c */ /* 0x000fe20003fa4270 */
[----:B------:R-:W-:Y:S01]  /*29f0*/  IMAD.IADD R242, R247, 0x1, R0 ;  /* 0x00000001f7f27824 */ /* 0x000fe200078e0200 */
[----:B------:R-:W-:Y:S01]  /*2a00*/  SHF.R.S32.HI R30, RZ, 0x1f, R28 ;  /* 0x0000001fff1e7819 */ /* 0x000fe2000001141c */
[----:B------:R-:W-:Y:S01]  /*2a10*/  IMAD.IADD R232, R0, 0x1, R246 ;  /* 0x0000000100e87824 */ /* 0x000fe200078e02f6 */
[----:B--2---:R-:W-:Y:S01]  /*2a20*/  HMMA.16816.F32 R20, R64, R16, RZ ;  /* 0x000000104014723c */ /* 0x004fe200000018ff */
[----:B------:R-:W-:-:S06]  /*2a30*/  IADD3 R0, R249, 0x100, RZ ;  /* 0x00000100f9007810 */ /* 0x000fcc0007ffe0ff */
[----:B------:R2:W-:Y:S01]  /*2a40*/  LDGSTS.E.BYPASS.LTC128B.128 [R249+0xb100], [R34.64], !P0 ;  /* 0x0b10000022f97fae */ /* 0x0005e2000c101d4c */
[C---:B------:R-:W-:Y:S01]  /*2a50*/  HMMA.16816.F32 R16, R64.reuse, R18, RZ ;  /* 0x000000124010723c */ /* 0x040fe200000018ff */
[----:B------:R-:W-:Y:S02]  /*2a60*/  PLOP3.LUT P0, PT, PT, PT, UP0, 0x40, 0x0 ;  /* 0x000000000000781c */ /* 0x000fe40003f0e808 */
[----:B------:R-:W-:Y:S04]  /*2a70*/  LDSM.16.M88.4 R8, [R243+0x18100] ;  /* 0x01810000f308783b */ /* 0x000fe80000000200 */
[----:B------:R-:W5:Y:S01]  /*2a80*/  LDSM.16.M88.4 R68, [R242+0xc100] ;  /* 0x00c10000f244783b */ /* 0x000f620000000200 */
[C---:B-1----:R-:W-:Y:S03]  /*2a90*/  HMMA.16816.F32 R12, R64.reuse, R76, RZ ;  /* 0x0000004c400c723c */ /* 0x042fe600000018ff */
[----:B------:R-:W1:Y:S04]  /*2aa0*/  LDSM.16.M88.4 R56, [R242+0xd100] ;  /* 0x00d10000f238783b */ /* 0x000e680000000200 */
[----:B------:R-:W-:Y:S01]  /*2ab0*/  LDSM.16.M88.4 R92, [R242+0xd900] ;  /* 0x00d90000f25c783b */ /* 0x000fe20000000200 */
[----:B------:R-:W-:Y:S03]  /*2ac0*/  HMMA.16816.F32 R64, R64, R78, RZ ;  /* 0x0000004e4040723c */ /* 0x000fe600000018ff */
[----:B------:R-:W1:Y:S04]  /*2ad0*/  LDSM.16.M88.4 R76, [R242+0xc900] ;  /* 0x00c90000f24c783b */ /* 0x000e680000000200 */
[----:B------:R-:W1:Y:S01]  /*2ae0*/  LDSM.16.M88.4 R88, [R242+0xe100] ;  /* 0x00e10000f258783b */ /* 0x000e620000000200 */
[----:B------:R-:W-:Y:S01]  /*2af0*/  HMMA.16816.F32 R40, R96, R72, R40 ;  /* 0x000000486028723c */ /* 0x000fe20000001828 */
[----:B--2---:R-:W-:-:S02]  /*2b00*/  SHF.R.S32.HI R35, RZ, 0x1f, R33 ;  /* 0x0000001fff237819 */ /* 0x004fc40000011421 */
[----:B------:R-:W2:Y:S01]  /*2b10*/  LDSM.16.M88.4 R84, [R242+0xe900] ;  /* 0x00e90000f254783b */ /* 0x000ea20000000200 */
[----:B------:R-:W-:-:S03]  /*2b20*/  SHF.R.S32.HI R34, RZ, 0x1f, R31 ;  /* 0x0000001fff227819 */ /* 0x000fc6000001141f */
[----:B----4-:R-:W-:Y:S01]  /*2b30*/  LDSM.16.M88.4 R80, [R232+0x800] ;  /* 0x00080000e850783b */ /* 0x010fe20000000200 */
[C---:B------:R-:W-:Y:S03]  /*2b40*/  HMMA.16816.F32 R208, R96.reuse, R74, R208 ;  /* 0x0000004a60d0723c */ /* 0x040fe600000018d0 */
[----:B------:R-:W-:Y:S04]  /*2b50*/  LDSM.16.M88.4 R72, [R241+0x18100] ;  /* 0x01810000f148783b */ /* 0x000fe80000000200 */
[----:B------:R-:W-:Y:S01]  /*2b60*/  LDSM.16.M88.4 R104, [R242+0x15900] ;  /* 0x01590000f268783b */ /* 0x000fe20000000200 */
[C---:B---3--:R-:W-:Y:S03]  /*2b70*/  HMMA.16816.F32 R20, R96.reuse, R60, R20 ;  /* 0x0000003c6014723c */ /* 0x048fe60000001814 */
[----:B------:R-:W0:Y:S05]  /*2b80*/  LDGDEPBAR ;  /* 0x00000000000079af */ /* 0x000e2a0000000000 */
[----:B------:R-:W-:Y:S01]  /*2b90*/  HMMA.16816.F32 R16, R96, R62, R16 ;  /* 0x0000003e6010723c */ /* 0x000fe20000001810 */
[----:B------:R-:W3:Y:S07]  /*2ba0*/  LDSM.16.M88.4 R60, [R232] ;  /* 0x00000000e83c783b */ /* 0x000eee0000000200 */
[C---:B-----5:R-:W-:Y:S08]  /*2bb0*/  HMMA.16816.F32 R52, R8.reuse, R68, R52 ;  /* 0x000000440834723c */ /* 0x060ff00000001834 */
[----:B------:R-:W-:Y:S01]  /*2bc0*/  HMMA.16816.F32 R48, R8, R70, R48 ;  /* 0x000000460830723c */ /* 0x000fe20000001830 */
[----:B------:R-:W4:Y:S07]  /*2bd0*/  LDSM.16.M88.4 R68, [R232+0x1000] ;  /* 0x00100000e844783b */ /* 0x000f2e0000000200 */
        /* <DEDUP_REMOVED lines=16> */
[C---:B--2---:R-:W-:Y:S08]  /*2ce0*/  HMMA.16816.F32 R12, R8.reuse, R84, R12 ;  /* 0x00000054080c723c */ /* 0x044ff0000000180c */
[----:B------:R-:W-:Y:S01]  /*2cf0*/  HMMA.16816.F32 R8, R8, R86, R64 ;  /* 0x000000560808723c */ /* 0x000fe20000001840 */
[----:B------:R-:W-:Y:S04]  /*2d00*/  LDSM.16.M88.4 R64, [R248+0x1c100] ;  /* 0x01c10000f840783b */ /* 0x000fe80000000200 */
[----:B------:R-:W-:Y:S03]  /*2d10*/  LDSM.16.M88.4 R84, [R247+0x11100] ;  /* 0x01110000f754783b */ /* 0x000fe60000000200 */
[C---:B---3--:R-:W-:Y:S08]  /*2d20*/  HMMA.16816.F32 R52, R72.reuse, R60, R52 ;  /* 0x0000003c4834723c */ /* 0x048ff00000001834 */
[C---:B------:R-:W-:Y:S01]  /*2d30*/  HMMA.16816.F32 R48, R72.reuse, R62, R48 ;  /* 0x0000003e4830723c */ /* 0x040fe20000001830 */
[----:B------:R-:W2:Y:S07]  /*2d40*/  LDSM.16.M88.4 R60, [R247+0xf100] ;  /* 0x00f10000f73c783b */ /* 0x000eae0000000200 */
[C---:B----4-:R-:W-:Y:S08]  /*2d50*/  HMMA.16816.F32 R40, R72.reuse, R68, R40 ;  /* 0x000000444828723c */ /* 0x050ff00000001828 */
[C---:B------:R-:W-:Y:S01]  /*2d60*/  HMMA.16816.F32 R208, R72.reuse, R70, R208 ;  /* 0x0000004648d0723c */ /* 0x040fe200000018d0 */
[----:B------:R-:W3:Y:S07]  /*2d70*/  LDSM.16.M88.4 R68, [R247+0xf900] ;  /* 0x00f90000f744783b */ /* 0x000eee0000000200 */
[C---:B------:R-:W-:Y:S08]  /*2d80*/  HMMA.16816.F32 R44, R72.reuse, R80, R44 ;  /* 0x00000050482c723c */ /* 0x040ff0000000182c */
[C---:B------:R-:W-:Y:S01]  /*2d90*/  HMMA.16816.F32 R36, R72.reuse, R82, R36 ;  /* 0x000000524824723c */ /* 0x040fe20000001824 */
[----:B------:R-:W4:Y:S07]  /*2da0*/  LDSM.16.M88.4 R80, [R247+0x11900] ;  /* 0x01190000f750783b */ /* 0x000f2e0000000200 */
[C---:B-1----:R-:W-:Y:S08]  /*2db0*/  HMMA.16816.F32 R200, R72.reuse, R76, R200 ;  /* 0x0000004c48c8723c */ /* 0x042ff000000018c8 */
        /* <DEDUP_REMOVED lines=12> */
[C---:B---3--:R-:W-:Y:S08]  /*2e80*/  HMMA.16816.F32 R44, R64.reuse, R68, R44 ;  /* 0x00000044402c723c */ /* 0x048ff0000000182c */
[C---:B------:R-:W-:Y:S01]  /*2e90*/  HMMA.16816.F32 R36, R64.reuse, R70, R36 ;  /* 0x000000464024723c */ /* 0x040fe20000001824 */
[----:B------:R-:W3:Y:S07]  /*2ea0*/  LDSM.16.M88.4 R68, [R246+0x4800] ;  /* 0x00480000f644783b */ /* 0x000eee0000000200 */
        /* <DEDUP_REMOVED lines=10> */
[----:B------:R-:W-:Y:S01]  /*2f50*/  HMMA.16816.F32 R8, R64, R82, R8 ;  /* 0x000000524008723c */ /* 0x000fe20000001808 */
[----:B------:R-:W4:Y:S04]  /*2f60*/  LDSM.16.M88.4 R64, [R246+0x5000] ;  /* 0x00500000f640783b */ /* 0x000f280000000200 */
        /* <DEDUP_REMOVED lines=10> */
[C---:B---3--:R-:W-:Y:S08]  /*3010*/  HMMA.16816.F32 R200, R56.reuse, R68, R200 ;  /* 0x0000004438c8723c */ /* 0x048ff000000018c8 */
[C---:B------:R-:W-:Y:S01]  /*3020*/  HMMA.16816.F32 R24, R56.reuse, R70, R24 ;  /* 0x000000463818723c */ /* 0x040fe20000001818 */
[----:B------:R-:W-:Y:S07]  /*3030*/  LDSM.16.M88.4 R68, [R232+0x3000] ;  /* 0x00300000e844783b */ /* 0x000fee0000000200 */
[C---:B----4-:R-:W-:Y:S08]  /*3040*/  HMMA.16816.F32 R20, R56.reuse, R64, R20 ;  /* 0x000000403814723c */ /* 0x050ff00000001814 */
[----:B------:R-:W-:Y:S01]  /*3050*/  HMMA.16816.F32 R16, R56, R66, R16 ;  /* 0x000000423810723c */ /* 0x000fe20000001810 */
[----:B------:R-:W3:Y:S07]  /*3060*/  LDSM.16.M88.4 R64, [R241+0x1c100] ;  /* 0x01c10000f140783b */ /* 0x000eee0000000200 */
[C---:B-1----:R-:W-:Y:S08]  /*3070*/  HMMA.16816.F32 R52, R72.reuse, R92, R52 ;  /* 0x0000005c4834723c */ /* 0x042ff00000001834 */
[----:B------:R-:W-:Y:S01]  /*3080*/  HMMA.16816.F32 R48, R72, R94, R48 ;  /* 0x0000005e4830723c */ /* 0x000fe20000001830 */
        /* <DEDUP_REMOVED lines=12> */
[----:B------:R-:W-:Y:S01]  /*3150*/  HMMA.16816.F32 R208, R72, R86, R208 ;  /* 0x0000005648d0723c */ /* 0x000fe200000018d0 */
[----:B------:R-:W-:Y:S07]  /*3160*/  LDSM.16.M88.4 R84, [R232+0x5800] ;  /* 0x00580000e854783b */ /* 0x000fee0000000200 */
[C---:B---3--:R-:W-:Y:S08]  /*3170*/  HMMA.16816.F32 R52, R64.reuse, R68, R52 ;  /* 0x000000444034723c */ /* 0x048ff00000001834 */
[----:B------:R-:W-:Y:S01]  /*3180*/  HMMA.16816.F32 R48, R64, R70, R48 ;  /* 0x000000464030723c */ /* 0x000fe20000001830 */
[----:B------:R-:W3:Y:S07]  /*3190*/  LDSM.16.M88.4 R68, [R232+0x5000] ;  /* 0x00500000e844783b */ /* 0x000eee0000000200 */
[C---:B------:R-:W-:Y:S08]  /*31a0*/  HMMA.16816.F32 R12, R72.reuse, R76, R12 ;  /* 0x0000004c480c723c */ /* 0x040ff0000000180c */
[C---:B------:R-:W-:Y:S01]  /*31b0*/  HMMA.16816.F32 R8, R72.reuse, R78, R8 ;  /* 0x0000004e4808723c */ /* 0x040fe20000001808 */
[----:B------:R-:W4:Y:S07]  /*31c0*/  LDSM.16.M88.4 R76, [R232+0x4800] ;  /* 0x00480000e84c783b */ /* 0x000f2e0000000200 */
[C---:B------:R-:W-:Y:S08]  /*31d0*/  HMMA.16816.F32 R200, R72.reuse, R80, R200 ;  /* 0x0000005048c8723c */ /* 0x040ff000000018c8 */
[----:B------:R-:W-:Y:S01]  /*31e0*/  HMMA.16816.F32 R24, R72, R82, R24 ;  /* 0x000000524818723c */ /* 0x000fe20000001818 */
[----:B------:R-:W-:Y:S04]  /*31f0*/  LDSM.16.M88.4 R72, [R247+0x12100] ;  /* 0x01210000f748783b */ /* 0x000fe80000000200 */
[----:B------:R-:W-:Y:S03]  /*3200*/  LDSM.16.M88.4 R80, [R247+0x13100] ;  /* 0x01310000f750783b */ /* 0x000fe60000000200 */
        /* <DEDUP_REMOVED lines=10> */
[C---:B------:R-:W-:Y:S01]  /*32b0*/  HMMA.16816.F32 R24, R64.reuse, R78, R24 ;  /* 0x0000004e4018723c */ /* 0x040fe20000001818 */
[----:B------:R-:W-:Y:S07]  /*32c0*/  LDSM.16.M88.4 R76, [R247+0x14100] ;  /* 0x01410000f74c783b */ /* 0x000fee0000000200 */
[C---:B------:R-:W-:Y:S08]  /*32d0*/  HMMA.16816.F32 R12, R64.reuse, R84, R12 ;  /* 0x00000054400c723c */ /* 0x040ff0000000180c */
[----:B------:R-:W-:Y:S01]  /*32e0*/  HMMA.16816.F32 R8, R64, R86, R8 ;  /* 0x000000564008723c */ /* 0x000fe20000001808 */
[----:B------:R-:W4:Y:S04]  /*32f0*/  LDSM.16.M88.4 R64, [R247+0x14900] ;  /* 0x01490000f740783b */ /* 0x000f280000000200 */
[----:B------:R-:W-:Y:S03]  /*3300*/  LDSM.16.M88.4 R84, [R242+0x12100] ;  /* 0x01210000f254783b */ /* 0x000fe60000000200 */
        /* <DEDUP_REMOVED lines=9> */
[C---:B------:R-:W-:Y:S08]  /*33a0*/  HMMA.16816.F32 R40, R56.reuse, R80, R40 ;  /* 0x000000503828723c */ /* 0x040ff00000001828 */
[C---:B------:R-:W-:Y:S01]  /*33b0*/  HMMA.16816.F32 R208, R56.reuse, R82, R208 ;  /* 0x0000005238d0723c */ /* 0x040fe200000018d0 */
[----:B------:R-:W-:Y:S07]  /*33c0*/  LDSM.16.M88.4 R80, [R242+0x12900] ;  /* 0x01290000f250783b */ /* 0x000fee0000000200 */
[C---:B----4-:R-:W-:Y:S08]  /*33d0*/  HMMA.16816.F32 R12, R56.reuse, R64, R12 ;  /* 0x00000040380c723c */ /* 0x050ff0000000180c */
[C---:B------:R-:W-:Y:S01]  /*33e0*/  HMMA.16816.F32 R8, R56.reuse, R66, R8 ;  /* 0x000000423808723c */ /* 0x040fe20000001808 */
[----:B------:R-:W3:Y:S07]  /*33f0*/  LDSM.16.M88.4 R64, [R246+0x8800] ;  /* 0x00880000f640783b */ /* 0x000eee0000000200 */
[C---:B------:R-:W-:Y:S08]  /*3400*/  HMMA.16816.F32 R20, R56.reuse, R76, R20 ;  /* 0x0000004c3814723c */ /* 0x040ff00000001814 */
[----:B------:R-:W-:Y:S01]  /*3410*/  HMMA.16816.F32 R16, R56, R78, R16 ;  /* 0x0000004e3810723c */ /* 0x000fe20000001810 */
[----:B------:R-:W4:Y:S04]  /*3420*/  LDSM.16.M88.4 R56, [R243+0x20100] ;  /* 0x02010000f338783b */ /* 0x000f280000000200 */
[----:B------:R-:W5:Y:S03]  /*3430*/  LDSM.16.M88.4 R76, [R242+0x13100] ;  /* 0x01310000f24c783b */ /* 0x000f660000000200 */
        /* <DEDUP_REMOVED lines=15> */
[C---:B---3--:R-:W-:Y:S08]  /*3530*/  HMMA.16816.F32 R12, R60.reuse, R64, R12 ;  /* 0x000000403c0c723c */ /* 0x048ff0000000180c */
[----:B------:R-:W-:Y:S01]  /*3540*/  HMMA.16816.F32 R8, R60, R66, R8 ;  /* 0x000000423c08723c */ /* 0x000fe20000001808 */
[----:B------:R-:W-:Y:S04]  /*3550*/  LDSM.16.M88.4 R60, [R241+0x20100] ;  /* 0x02010000f13c783b */ /* 0x000fe80000000200 */
[----:B------:R-:W3:Y:S03]  /*3560*/  LDSM.16.M88.4 R64, [R232+0x6000] ;  /* 0x00600000e840783b */ /* 0x000ee60000000200 */
[C---:B----4-:R-:W-:Y:S08]  /*3570*/  HMMA.16816.F32 R52, R56.reuse, R84, R52 ;  /* 0x000000543834723c */ /* 0x050ff00000001834 */
[C---:B------:R-:W-:Y:S01]  /*3580*/  HMMA.16816.F32 R48, R56.reuse, R86, R48 ;  /* 0x000000563830723c */ /* 0x040fe20000001830 */
[----:B------:R-:W4:Y:S07]  /*3590*/  LDSM.16.M88.4 R84, [R232+0x7000] ;  /* 0x00700000e854783b */ /* 0x000f2e0000000200 */
[C---:B------:R-:W-:Y:S08]  /*35a0*/  HMMA.16816.F32 R44, R56.reuse, R80, R44 ;  /* 0x00000050382c723c */ /* 0x040ff0000000182c */
[C---:B------:R-:W-:Y:S01]  /*35b0*/  HMMA.16816.F32 R36, R56.reuse, R82, R36 ;  /* 0x000000523824723c */ /* 0x040fe20000001824 */
[----:B------:R-:W3:Y:S07]  /*35c0*/  LDSM.16.M88.4 R80, [R232+0x7800] ;  /* 0x00780000e850783b */ /* 0x000eee0000000200 */
[C---:B-----5:R-:W-:Y:S08]  /*35d0*/  HMMA.16816.F32 R40, R56.reuse, R76, R40 ;  /* 0x0000004c3828723c */ /* 0x060ff00000001828 */
[C---:B------:R-:W-:Y:S01]  /*35e0*/  HMMA.16816.F32 R208, R56.reuse, R78, R208 ;  /* 0x0000004e38d0723c */ /* 0x040fe200000018d0 */
[----:B------:R-:W5:Y:S07]  /*35f0*/  LDSM.16.M88.4 R76, [R232+0x8000] ;  /* 0x00800000e84c783b */ /* 0x000f6e0000000200 */
[C---:B-1----:R-:W-:Y:S08]  /*3600*/  HMMA.16816.F32 R200, R56.reuse, R72, R200 ;  /* 0x0000004838c8723c */ /* 0x042ff000000018c8 */
[C---:B------:R-:W-:Y:S01]  /*3610*/  HMMA.16816.F32 R24, R56.reuse, R74, R24 ;  /* 0x0000004a3818723c */ /* 0x040fe20000001818 */
[----:B------:R-:W1:Y:S07]  /*3620*/  LDSM.16.M88.4 R72, [R232+0x8800] ;  /* 0x00880000e848783b */ /* 0x000e6e0000000200 */
[C---:B--2---:R-:W-:Y:S08]  /*3630*/  HMMA.16816.F32 R20, R56.reuse, R68, R20 ;  /* 0x000000443814723c */ /* 0x044ff00000001814 */
[C---:B------:R-:W-:Y:S01]  /*3640*/  HMMA.16816.F32 R16, R56.reuse, R70, R16 ;  /* 0x000000463810723c */ /* 0x040fe20000001810 */
[----:B------:R-:W-:Y:S07]  /*3650*/  LDSM.16.M88.4 R68, [R247+0x15100] ;  /* 0x01510000f744783b */ /* 0x000fee0000000200 */
[C---:B------:R-:W-:Y:S08]  /*3660*/  HMMA.16816.F32 R12, R56.reuse, R96, R12 ;  /* 0x00000060380c723c */ /* 0x040ff0000000180c */
[----:B------:R-:W-:Y:S01]  /*3670*/  HMMA.16816.F32 R8, R56, R98, R8 ;  /* 0x000000623808723c */ /* 0x000fe20000001808 */
[----:B------:R-:W2:Y:S04]  /*3680*/  LDSM.16.M88.4 R56, [R247+0x15900] ;  /* 0x01590000f738783b */ /* 0x000ea80000000200 */
[----:B------:R-:W-:Y:S03]  /*3690*/  LDSM.16.M88.4 R96, [R247+0x17900] ;  /* 0x01790000f760783b */ /* 0x000fe60000000200 */
[C---:B---3--:R-:W-:Y:S08]  /*36a0*/  HMMA.16816.F32 R52, R60.reuse, R64, R52 ;  /* 0x000000403c34723c */ /* 0x048ff00000001834 */
[C---:B------:R-:W-:Y:S01]  /*36b0*/  HMMA.16816.F32 R48, R60.reuse, R66, R48 ;  /* 0x000000423c30723c */ /* 0x040fe20000001830 */
[----:B------:R-:W3:Y:S07]  /*36c0*/  LDSM.16.M88.4 R64, [R247+0x16100] ;  /* 0x01610000f740783b */ /* 0x000eee0000000200 */
[C---:B------:R-:W-:Y:S08]  /*36d0*/  HMMA.16816.F32 R44, R60.reuse, R88, R44 ;  /* 0x000000583c2c723c */ /* 0x040ff0000000182c */
[C---:B------:R-:W-:Y:S01]  /*36e0*/  HMMA.16816.F32 R36, R60.reuse, R90, R36 ;  /* 0x0000005a3c24723c */ /* 0x040fe20000001824 */
[----:B------:R-:W-:Y:S07]  /*36f0*/  LDSM.16.M88.4 R88, [R246+0x9000] ;  /* 0x00900000f658783b */ /* 0x000fee0000000200 */
[C---:B----4-:R-:W-:Y:S08]  /*3700*/  HMMA.16816.F32 R40, R60.reuse, R84, R40 ;  /* 0x000000543c28723c */ /* 0x050ff00000001828 */
[C---:B------:R-:W-:Y:S01]  /*3710*/  HMMA.16816.F32 R208, R60.reuse, R86, R208 ;  /* 0x000000563cd0723c */ /* 0x040fe200000018d0 */
[----:B------:R-:W-:Y:S07]  /*3720*/  LDSM.16.M88.4 R84, [R243+0x24100] ;  /* 0x02410000f354783b */ /* 0x000fee0000000200 */
[C---:B------:R-:W-:Y:S08]  /*3730*/  HMMA.16816.F32 R200, R60.reuse, R80, R200 ;  /* 0x000000503cc8723c */ /* 0x040ff000000018c8 */
[C---:B------:R-:W-:Y:S01]  /*3740*/  HMMA.16816.F32 R24, R60.reuse, R82, R24 ;  /* 0x000000523c18723c */ /* 0x040fe20000001818 */
[----:B------:R-:W-:Y:S07]  /*3750*/  LDSM.16.M88.4 R80, [R246+0x9800] ;  /* 0x00980000f650783b */ /* 0x000fee0000000200 */
[C---:B-----5:R-:W-:Y:S08]  /*3760*/  HMMA.16816.F32 R20, R60.reuse, R76, R20 ;  /* 0x0000004c3c14723c */ /* 0x060ff00000001814 */
[C---:B------:R-:W-:Y:S01]  /*3770*/  HMMA.16816.F32 R16, R60.reuse, R78, R16 ;  /* 0x0000004e3c10723c */ /* 0x040fe20000001810 */
[----:B------:R-:W-:Y:S07]  /*3780*/  LDSM.16.M88.4 R76, [R246+0xa000] ;  /* 0x00a00000f64c783b */ /* 0x000fee0000000200 */
[C---:B-1----:R-:W-:Y:S08]  /*3790*/  HMMA.16816.F32 R12, R60.reuse, R72, R12 ;  /* 0x000000483c0c723c */ /* 0x042ff0000000180c */
        /* <DEDUP_REMOVED lines=8> */
[----:B------:R-:W4:Y:S07]  /*3820*/  LDSM.16.M88.4 R68, [R246+0xb000] ;  /* 0x00b00000f644783b */ /* 0x000f2e0000000200 */
        /* <DEDUP_REMOVED lines=8> */
[----:B------:R-:W5:Y:S07]  /*38b0*/  LDSM.16.M88.4 R100, [R242+0x16100] ;  /* 0x01610000f264783b */ /* 0x000f6e0000000200 */
[C---:B------:R-:W-:Y:S08]  /*38c0*/  HMMA.16816.F32 R12, R92.reuse, R96, R12 ;  /* 0x000000605c0c723c */ /* 0x040ff0000000180c */
[----:B------:R-:W-:Y:S01]  /*38d0*/  HMMA.16816.F32 R8, R92, R98, R8 ;  /* 0x000000625c08723c */ /* 0x000fe20000001808 */
[----:B------:R-:W1:Y:S04]  /*38e0*/  LDSM.16.M88.4 R96, [R242+0x16900] ;  /* 0x01690000f260783b */ /* 0x000e680000000200 */
[----:B------:R-:W1:Y:S03]  /*38f0*/  LDSM.16.M88.4 R92, [R242+0x17100] ;  /* 0x01710000f25c783b */ /* 0x000e660000000200 */
        /* <DEDUP_REMOVED lines=18> */
[----:B------:R-:W4:Y:S03]  /*3a20*/  LDSM.16.M88.4 R64, [R232+0xb000] ;  /* 0x00b00000e840783b */ /* 0x000f260000000200 */
[C---:B-1----:R-:W-:Y:S08]  /*3a30*/  HMMA.16816.F32 R52, R84.reuse, R60, R52 ;  /* 0x0000003c5434723c */ /* 0x042ff00000001834 */
[----:B------:R-:W-:Y:S01]  /*3a40*/  HMMA.16816.F32 R48, R84, R62, R48 ;  /* 0x0000003e5430723c */ /* 0x000fe20000001830 */
[----:B------:R-:W1:Y:S01]  /*3a50*/  LDSM.16.M88.4 R60, [R232+0xb800] ;  /* 0x00b80000e83c783b */ /* 0x000e620000000200 */
[----:B------:R-:W-:-:S06]  /*3a60*/  DEPBAR.LE SB0, 0x0 ;  /* 0x000080000000791a */ /* 0x000fcc0000000000 */
[C---:B------:R-:W-:Y:S08]  /*3a70*/  HMMA.16816.F32 R44, R84.reuse, R104, R44 ;  /* 0x00000068542c723c */ /* 0x040ff0000000182c */
[C---:B------:R-:W-:Y:S08]  /*3a80*/  HMMA.16816.F32 R36, R84.reuse, R106, R36 ;  /* 0x0000006a5424723c */ /* 0x040ff00000001824 */
[C---:B-----5:R-:W-:Y:S08]  /*3a90*/  HMMA.16816.F32 R40, R84.reuse, R100, R40 ;  /* 0x000000645428723c */ /* 0x060ff00000001828 */
[C---:B------:R-:W-:Y:S08]  /*3aa0*/  HMMA.16816.F32 R208, R84.reuse, R102, R208 ;  /* 0x0000006654d0723c */ /* 0x040ff000000018d0 */
[C---:B------:R-:W-:Y:S08]  /*3ab0*/  HMMA.16816.F32 R200, R84.reuse, R96, R200 ;  /* 0x0000006054c8723c */ /* 0x040ff000000018c8 */
[C---:B------:R-:W-:Y:S08]  /*3ac0*/  HMMA.16816.F32 R24, R84.reuse, R98, R24 ;  /* 0x000000625418723c */ /* 0x040ff00000001818 */
[C---:B------:R-:W-:Y:S08]  /*3ad0*/  HMMA.16816.F32 R20, R84.reuse, R92, R20 ;  /* 0x0000005c5414723c */ /* 0x040ff00000001814 */
[C---:B------:R-:W-:Y:S08]  /*3ae0*/  HMMA.16816.F32 R16, R84.reuse, R94, R16 ;  /* 0x0000005e5410723c */ /* 0x040ff00000001810 */
[C---:B--2---:R-:W-:Y:S08]  /*3af0*/  HMMA.16816.F32 R12, R84.reuse, R88, R12 ;  /* 0x00000058540c723c */ /* 0x044ff0000000180c */
[----:B------:R-:W-:Y:S08]  /*3b00*/  HMMA.16816.F32 R8, R84, R90, R8 ;  /* 0x0000005a5408723c */ /* 0x000ff00000001808 */
        /* <DEDUP_REMOVED lines=12> */
[----:B------:R-:W-:Y:S06]  /*3bd0*/  BAR.SYNC.DEFER_BLOCKING 0x0 ;  /* 0x0000000000007b1d */ /* 0x000fec0000010000 */
[----:B------:R-:W-:Y:S05]  /*3be0*/  @P0 BRA `(.L_x_800) ;  /* 0x000005e000000947 */ /* 0x000fea0003800000 */
[----:B------:R-:W-:Y:S01]  /*3bf0*/  IMAD.U32 R0, RZ, RZ, UR14 ;  /* 0x0000000eff007e24 */ /* 0x000fe2000f8e00ff */
        /* <DEDUP_REMOVED lines=19> */
[----:B------:R-:W-:Y:S02]  /*3d30*/  IADD3 R74, -R59, 0x10, RZ ;  /* 0x000000103b4a7810 */ /* 0x000fe40007ffe1ff */
[----:B------:R-:W-:-:S02]  /*3d40*/  SHF.R.S32.HI R0, RZ, 0x1f, R252 ;  /* 0x0000001fff007819 */ /* 0x000fc400000114fc */
[----:B------:R-:W-:Y:S02]  /*3d50*/  LOP3.LUT R76, R76, 0xf, RZ, 0xc0, !PT ;  /* 0x0000000f4c4c7812 */ /* 0x000fe400078ec0ff */
[----:B------:R-:W-:Y:S01]  /*3d60*/  SHF.L.U64.HI R64, R33, 0x1, R35 ;  /* 0x0000000121407819 */ /* 0x000fe20000010223 */
[----:B------:R-:W-:Y:S01]  /*3d70*/  IMAD R0, R0, c[0x0][0x1e0], RZ ;  /* 0x0000780000007a24 */ /* 0x000fe200078e02ff */
[----:B------:R-:W-:Y:S02]  /*3d80*/  LOP3.LUT R74, R74, 0xf, RZ, 0xc0, !PT ;  /* 0x0000000f4a4a7812 */ /* 0x000fe400078ec0ff */
[----:B------:R-:W-:Y:S01]  /*3d90*/  SEL R69, RZ, 0x10, P1 ;  /* 0x00000010ff457807 */ /* 0x000fe20000800000 */
[----:B------:R-:W-:Y:S01]  /*3da0*/  IMAD R0, R252, c[0x0][0x1e4], R0 ;  /* 0x00007900fc007a24 */ /* 0x000fe200078e0200 */
[----:B------:R-:W-:Y:S02]  /*3db0*/  SHF.L.U64.HI R61, R31, 0x1, R34 ;  /* 0x000000011f3d7819 */ /* 0x000fe40000010222 */
[----:B------:R-:W-:-:S02]  /*3dc0*/  IADD3 R70, -R69, 0x10, RZ ;  /* 0x0000001045467810 */ /* 0x000fc40007ffe1ff */
[----:B------:R-:W-:Y:S01]  /*3dd0*/  SHF.L.U64.HI R58, R29, 0x1, R32 ;  /* 0x000000011d3a7819 */ /* 0x000fe20000010220 */
[----:B-1----:R-:W-:Y:S01]  /*3de0*/  IMAD.WIDE.U32 R56, R252, c[0x0][0x1e0], RZ ;  /* 0x00007800fc387a25 */ /* 0x002fe200078e00ff */
[----:B------:R-:W-:Y:S02]  /*3df0*/  LOP3.LUT R70, R70, 0xf, RZ, 0xc0, !PT ;  /* 0x0000000f46467812 */ /* 0x000fe400078ec0ff */
[----:B------:R-:W-:Y:S01]  /*3e00*/  SHF.L.U64.HI R7, R28, 0x1, R30 ;  /* 0x000000011c077819 */ /* 0x000fe2000001021e */
[----:B------:R-:W-:Y:S01]  /*3e10*/  IMAD.IADD R57, R57, 0x1, R0 ;  /* 0x0000000139397824 */ /* 0x000fe200078e0200 */
[----:B--2---:R-:W-:-:S03]  /*3e20*/  SHF.R.S32.HI R0, RZ, 0x1f, R251 ;  /* 0x0000001fff007819 */ /* 0x004fc600000114fb */
[----:B------:R-:W-:-:S04]  /*3e30*/  IMAD.WIDE.U32 R56, R251, c[0x0][0x1f0], R56 ;  /* 0x00007c00fb387a25 */ /* 0x000fc800078e0038 */
[----:B------:R-:W-:Y:S01]  /*3e40*/  IMAD R0, R0, c[0x0][0x1f0], RZ ;  /* 0x00007c0000007a24 */ /* 0x000fe200078e02ff */
[----:B------:R-:W-:Y:S02]  /*3e50*/  IADD3 R65, P0, R56, UR20, RZ ;  /* 0x0000001438417c10 */ /* 0x000fe4000ff1e0ff */
[----:B------:R-:W-:Y:S01]  /*3e60*/  SEL R56, RZ, 0x10, P2 ;  /* 0x00000010ff387807 */ /* 0x000fe20001000000 */
[----:B------:R-:W-:-:S03]  /*3e70*/  IMAD R0, R251, c[0x0][0x1f4], R0 ;  /* 0x00007d00fb007a24 */ /* 0x000fc600078e0200 */
[----:B------:R-:W-:Y:S02]  /*3e80*/  IADD3 R72, -R56, 0x10, RZ ;  /* 0x0000001038487810 */ /* 0x000fe40007ffe1ff */
[----:B------:R-:W-:Y:S01]  /*3e90*/  IADD3.X R0, R57, UR18, R0, P0, !PT ;  /* 0x0000001239007c10 */ /* 0x000fe200087fe400 */
[----:B------:R-:W-:Y:S01]  /*3ea0*/  IMAD.SHL.U32 R57, R29, 0x2, RZ ;  /* 0x000000021d397824 */ /* 0x000fe200078e00ff */
[C---:B------:R-:W-:Y:S02]  /*3eb0*/  LEA R66, P0, R65.reuse, c[0x0][0x1c8], 0x1 ;  /* 0x0000720041427a11 */ /* 0x040fe400078008ff */
[----:B------:R-:W-:Y:S02]  /*3ec0*/  LOP3.LUT R72, R72, 0xf, RZ, 0xc0, !PT ;  /* 0x0000000f48487812 */ /* 0x000fe400078ec0ff */
[----:B------:R-:W-:Y:S01]  /*3ed0*/  LEA.HI.X R65, R65, c[0x0][0x1cc], R0, 0x1, P0 ;  /* 0x0000730041417a11 */ /* 0x000fe200000f0c00 */
[----:B------:R-:W1:Y:S01]  /*3ee0*/  SHFL.IDX PT, R71, R66, 0x2, 0x181f ;  /* 0x00581f0042477f89 */ /* 0x000e6200000e0000 */
[----:B------:R-:W-:-:S03]  /*3ef0*/  IMAD.SHL.U32 R0, R28, 0x2, RZ ;  /* 0x000000021c007824 */ /* 0x000fc600078e00ff */
[----:B------:R-:W2:Y:S04]  /*3f00*/  SHFL.IDX PT, R67, R65, 0x2, 0x181f ;  /* 0x00581f0041437f89 */ /* 0x000ea800000e0000 */
[----:B------:R-:W-:Y:S04]  /*3f10*/  SHFL.IDX PT, R68, R65, RZ, 0x181f ;  /* 0x00181fff41447589 */ /* 0x000fe800000e0000 */
[----:B------:R-:W-:Y:S01]  /*3f20*/  SHFL.IDX PT, R65, R65, 0x1, 0x181f ;  /* 0x00381f0041417f89 */ /* 0x000fe200000e0000 */
        /* <DEDUP_REMOVED lines=8> */
[----:B------:R-:W1:Y:S04]  /*3fb0*/  SHFL.IDX PT, R67, R66, RZ, 0x181f ;  /* 0x00181fff42437589 */ /* 0x000e6800000e0000 */
[----:B------:R-:W2:Y:S01]  /*3fc0*/  SHFL.IDX PT, R66, R66, 0x1, 0x181f ;  /* 0x00381f0042427f89 */ /* 0x000ea200000e0000 */
[----:B-1----:R-:W-:-:S05]  /*3fd0*/  IADD3 R82, P0, R67, R63, RZ ;  /* 0x0000003f43527210 */ /* 0x002fca0007f1e0ff */
[----:B------:R-:W-:Y:S01]  /*3fe0*/  IMAD.X R83, R68, 0x1, R64, P0 ;  /* 0x0000000144537824 */ /* 0x000fe200000e0640 */
        /* <DEDUP_REMOVED lines=9> */
[----:B--2---:R-:W-:-:S04]  /*4080*/  IADD3 R86, P0, R66, R63, RZ ;  /* 0x0000003f42567210 */ /* 0x004fc80007f1e0ff */
        /* <DEDUP_REMOVED lines=20> */
.L_x_800:
[----:B------:R-:W-:Y:S01]  /*41d0*/  LOP3.LUT R6, R6, 0xffffffe0, RZ, 0xc0, !PT ;  /* 0xffffffe006067812 */ /* 0x000fe200078ec0ff */
[----:B------:R-:W-:Y:S01]  /*41e0*/  IMAD.SHL.U32 R245, R5, 0x2, RZ ;  /* 0x0000000205f57824 */ /* 0x000fe200078e00ff */
[----:B------:R-:W0:Y:S03]  /*41f0*/  LDGDEPBAR ;  /* 0x00000000000079af */ /* 0x000e260000000000 */
[----:B------:R-:W-:Y:S01]  /*4200*/  IMAD.IADD R6, R2, 0x1, -R6 ;  /* 0x0000000102067824 */ /* 0x000fe200078e0a06 */
[----:B------:R-:W-:Y:S01]  /*4210*/  LDSM.16.MT88.4 R172, [R245+0x100] ;  /* 0x00010000f5ac783b */ /* 0x000fe20000004200 */
[----:B------:R-:W-:Y:S02]  /*4220*/  IMAD.U32 R2, RZ, RZ, UR4 ;  /* 0x00000004ff027e24 */ /* 0x000fe4000f8e00ff */
[--C-:B------:R-:W-:Y:S01]  /*4230*/  IMAD R240, R4, 0x2, R245.reuse ;  /* 0x0000000204f07824 */ /* 0x100fe200078e02f5 */
[----:B------:R-:W-:Y:S01]  /*4240*/  SHF.R.S32.HI R0, RZ, 0x1f, R6 ;  /* 0x0000001fff007819 */ /* 0x000fe20000011406 */
[C---:B------:R-:W-:Y:S01]  /*4250*/  IMAD R239, R3.reuse, 0x2, R245 ;  /* 0x0000000203ef7824 */ /* 0x040fe200078e02f5 */
[----:B-1----:R-:W-:Y:S01]  /*4260*/  LDSM.16.MT88.4 R80, [R245+0x3100] ;  /* 0x00310000f550783b */ /* 0x002fe20000004200 */
[----:B------:R-:W-:Y:S01]  /*4270*/  IMAD R238, R3, 0x2, R240 ;  /* 0x0000000203ee7824 */ /* 0x000fe200078e02f0 */
        /* <DEDUP_REMOVED lines=33> */
[----:B------:R-:W-:-:S04]  /*4490*/  ISETP.GT.AND P0, PT, R2, 0x11, PT ;  /* 0x000000110200780c */ /* 0x000fc80003f04270 */
[----:B------:R-:W-:Y:S02]  /*44a0*/  FSEL R47, R47, -INF , P0 ;  /* 0xff8000002f2f7808 */ /* 0x000fe40000000000 */
[----:B------:R-:W-:Y:S02]  /*44b0*/  FSEL R45, R45, -INF , P0 ;  /* 0xff8000002d2d7808 */ /* 0x000fe40000000000 */
        /* <DEDUP_REMOVED lines=28> */
[----:B------:R-:W-:-:S04]  /*4680*/  ISETP.GT.AND P0, PT, R2, 0x38, PT ;  /* 0x000000380200780c */ /* 0x000fc80003f04270 */
[----:B------:R-:W-:Y:S02]  /*4690*/  FSEL R202, R26, -INF , P0 ;  /* 0xff8000001aca7808 */ /* 0x000fe40000000000 */
[----:B------:R-:W-:Y:S02]  /*46a0*/  FMNMX.FTZ R26, R45, R41, !PT ;  /* 0x000000292d1a7209 */ /* 0x000fe40007810000 */
[----:B------:R-:W-:Y:S02]  /*46b0*/  FSEL R197, R24, -INF , P0 ;  /* 0xff80000018c57808 */ /* 0x000fe40000000000 */
[----:B------:R-:W-:Y:S02]  /*46c0*/  FMNMX.FTZ R24, R36, R26, !PT ;  /* 0x0000001a24187209 */ /* 0x000fe40007810000 */
[----:B------:R-:W-:Y:S02]  /*46d0*/  ISETP.GT.AND P0, PT, R2, 0x39, PT ;  /* 0x000000390200780c */ /* 0x000fe40003f04270 */
[----:B------:R-:W-:-:S02]  /*46e0*/  FMNMX.FTZ R24, R37, R24, !PT ;  /* 0x0000001825187209 */ /* 0x000fc40007810000 */
[----:B------:R-:W-:Y:S02]  /*46f0*/  FSEL R201, R27, -INF , P0 ;  /* 0xff8000001bc97808 */ /* 0x000fe40000000000 */
[----:B------:R-:W-:Y:S02]  /*4700*/  FSEL R195, R25, -INF , P0 ;  /* 0xff80000019c37808 */ /* 0x000fe40000000000 */
[----:B------:R-:W-:Y:S02]  /*4710*/  ISETP.GT.AND P0, PT, R2, 0x40, PT ;  /* 0x000000400200780c */ /* 0x000fe40003f04270 */
[----:B------:R-:W-:Y:S02]  /*4720*/  FMNMX.FTZ R24, R44, R24, !PT ;  /* 0x000000182c187209 */ /* 0x000fe40007810000 */
[----:B------:R-:W-:Y:S02]  /*4730*/  FSEL R210, R22, -INF , P0 ;  /* 0xff80000016d27808 */ /* 0x000fe40000000000 */
[----:B------:R-:W-:-:S02]  /*4740*/  FMNMX.FTZ R22, R40, R24, !PT ;  /* 0x0000001828167209 */ /* 0x000fc40007810000 */
[----:B------:R-:W-:Y:S02]  /*4750*/  FSEL R209, R20, -INF , P0 ;  /* 0xff80000014d17808 */ /* 0x000fe40000000000 */
[C---:B------:R-:W-:Y:S02]  /*4760*/  ISETP.GT.AND P0, PT, R2.reuse, 0x41, PT ;  /* 0x000000410200780c */ /* 0x040fe40003f04270 */
[----:B------:R-:W-:Y:S02]  /*4770*/  FMNMX.FTZ R22, R215, R22, !PT ;  /* 0x00000016d7167209 */ /* 0x000fe40007810000 */
[----:B------:R-:W-:Y:S02]  /*4780*/  FSEL R208, R23, -INF , P0 ;  /* 0xff80000017d07808 */ /* 0x000fe40000000000 */
[----:B------:R-:W-:Y:S02]  /*4790*/  FSEL R207, R21, -INF , P0 ;  /* 0xff80000015cf7808 */ /* 0x000fe40000000000 */
[----:B------:R-:W-:-:S02]  /*47a0*/  ISETP.GT.AND P0, PT, R2, 0x48, PT ;  /* 0x000000480200780c */ /* 0x000fc40003f04270 */
[----:B------:R-:W-:Y:S02]  /*47b0*/  FMNMX.FTZ R20, R54, R55, !PT ;  /* 0x0000003736147209 */ /* 0x000fe40007810000 */
[----:B------:R-:W-:Y:S02]  /*47c0*/  FMNMX.FTZ R21, R214, R22, !PT ;  /* 0x00000016d6157209 */ /* 0x000fe40007810000 */
[----:B------:R-:W-:Y:S02]  /*47d0*/  FSEL R206, R18, -INF , P0 ;  /* 0xff80000012ce7808 */ /* 0x000fe40000000000 */
[----:B------:R-:W-:Y:S02]  /*47e0*/  FMNMX.FTZ R20, R52, R20, !PT ;  /* 0x0000001434147209 */ /* 0x000fe40007810000 */
[----:B------:R-:W-:Y:S02]  /*47f0*/  FMNMX.FTZ R18, R200, R21, !PT ;  /* 0x00000015c8127209 */ /* 0x000fe40007810000 */
[----:B------:R-:W-:-:S02]  /*4800*/  FSEL R205, R16, -INF , P0 ;  /* 0xff80000010cd7808 */ /* 0x000fc40000000000 */
[----:B------:R-:W-:Y:S02]  /*4810*/  FMNMX.FTZ R16, R7, R20, !PT ;  /* 0x0000001407107209 */ /* 0x000fe40007810000 */
[----:B------:R-:W-:Y:S01]  /*4820*/  FMNMX.FTZ R18, R198, R18, !PT ;  /* 0x00000012c6127209 */ /* 0x000fe20007810000 */
[----:B------:R-:W-:Y:S01]  /*4830*/  LDSM.16.MT88.4 R20, [R238+0x900] ;  /* 0x00090000ee14783b */ /* 0x000fe20000004200 */
[----:B------:R-:W-:Y:S02]  /*4840*/  ISETP.GT.AND P0, PT, R2, 0x49, PT ;  /* 0x000000490200780c */ /* 0x000fe40003f04270 */
        /* <DEDUP_REMOVED lines=8> */
[----:B------:R-:W-:-:S02]  /*48d0*/  FMNMX.FTZ R16, R38, R16, !PT ;  /* 0x0000001026107209 */ /* 0x000fc40007810000 */
[----:B------:R-:W-:Y:S02]  /*48e0*/  FMNMX.FTZ R14, R209, R17, !PT ;  /* 0x00000011d10e7209 */ /* 0x000fe40007810000 */
[----:B------:R-:W-:Y:S02]  /*48f0*/  FSEL R193, R12, -INF , P0 ;  /* 0xff8000000cc17808 */ /* 0x000fe40000000000 */
[----:B------:R-:W-:Y:S02]  /*4900*/  FMNMX.FTZ R12, R39, R16, !PT ;  /* 0x00000010270c7209 */ /* 0x000fe40007810000 */
[----:B------:R-:W-:Y:S01]  /*4910*/  FMNMX.FTZ R14, R207, R14, !PT ;  /* 0x0000000ecf0e7209 */ /* 0x000fe20007810000 */
[----:B------:R-:W-:Y:S01]  /*4920*/  LDSM.16.MT88.4 R16, [R245+0x3900] ;  /* 0x00390000f510783b */ /* 0x000fe20000004200 */
[----:B------:R-:W-:Y:S02]  /*4930*/  ISETP.GT.AND P0, PT, R2, 0x51, PT ;  /* 0x000000510200780c */ /* 0x000fe40003f04270 */
        /* <DEDUP_REMOVED lines=8> */
[----:B------:R-:W-:Y:S02]  /*49c0*/  FMNMX.FTZ R12, R212, R12, !PT ;  /* 0x0000000cd40c7209 */ /* 0x000fe40007810000 */
[----:B------:R-:W-:Y:S02]  /*49d0*/  FMNMX.FTZ R10, R193, R13, !PT ;  /* 0x0000000dc10a7209 */ /* 0x000fe40007810000 */
[----:B------:R-:W-:Y:S02]  /*49e0*/  FSEL R191, R8, -INF , P0 ;  /* 0xff80000008bf7808 */ /* 0x000fe40000000000 */
[----:B------:R-:W-:Y:S02]  /*49f0*/  ISETP.GT.AND P0, PT, R2, 0x59, PT ;  /* 0x000000590200780c */ /* 0x000fe40003f04270 */
[----:B------:R-:W-:-:S02]  /*4a00*/  FMNMX.FTZ R12, R211, R12, !PT ;  /* 0x0000000cd30c7209 */ /* 0x000fc40007810000 */
[----:B------:R-:W-:Y:S02]  /*4a10*/  FMNMX.FTZ R10, R192, R10, !PT ;  /* 0x0000000ac00a7209 */ /* 0x000fe40007810000 */
[----:B------:R-:W-:Y:S02]  /*4a20*/  FSEL R190, R9, -INF , P0 ;  /* 0xff80000009be7808 */ /* 0x000fe40000000000 */
[----:B------:R-:W-:Y:S02]  /*4a30*/  FMNMX.FTZ R8, R199, R12, !PT ;  /* 0x0000000cc7087209 */ /* 0x000fe40007810000 */
[----:B------:R-:W-:Y:S01]  /*4a40*/  FMNMX.FTZ R2, R191, R10, !PT ;  /* 0x0000000abf027209 */ /* 0x000fe20007810000 */
[----:B------:R-:W-:Y:S01]  /*4a50*/  LDSM.16.MT88.4 R12, [R245+0x900] ;  /* 0x00090000f50c783b */ /* 0x000fe20000004200 */
[----:B------:R-:W-:Y:S02]  /*4a60*/  FMNMX.FTZ R8, R196, R8, !PT ;  /* 0x00000008c4087209 */ /* 0x000fe40007810000 */
[----:B------:R-:W-:-:S02]  /*4a70*/  FMNMX.FTZ R2, R190, R2, !PT ;  /* 0x00000002be027209 */ /* 0x000fc40007810000 */
[----:B------:R-:W-:Y:S02]  /*4a80*/  FMNMX.FTZ R8, R202, R8, !PT ;  /* 0x00000008ca087209 */ /* 0x000fe40007810000 */
[----:B------:R-:W-:Y:S01]  /*4a90*/  FSEL R24, R11, -INF , P0 ;  /* 0xff8000000b187808 */ /* 0x000fe20000000000 */
[----:B------:R-:W1:Y:S01]  /*4aa0*/  SHFL.BFLY PT, R9, R2, 0x2, 0x1f ;  /* 0x0c401f0002097f89 */ /* 0x000e6200000e0000 */
[----:B------:R-:W-:-:S04]  /*4ab0*/  FMNMX.FTZ R8, R201, R8, !PT ;  /* 0x00000008c9087209 */ /* 0x000fc80007810000 */
        /* <DEDUP_REMOVED lines=8> */
[----:B------:R-:W-:-:S04]  /*4b40*/  FMNMX.FTZ R8, R25, R8, !PT ;  /* 0x0000000819087209 */ /* 0x000fc80007810000 */
[----:B------:R-:W-:-:S05]  /*4b50*/  FMNMX.FTZ R8, R24, R8, !PT ;  /* 0x0000000818087209 */ /* 0x000fca0007810000 */
[----:B------:R-:W2:Y:S01]  /*4b60*/  SHFL.BFLY PT, R9, R8, 0x2, 0x1f ;  /* 0x0c401f0008097f89 */ /* 0x000ea200000e0000 */
[----:B-1----:R-:W-:-:S04]  /*4b70*/  FMNMX.FTZ R2, R2, R10, !PT ;  /* 0x0000000a02027209 */ /* 0x002fc80007810000 */
[C---:B------:R-:W-:Y:S01]  /*4b80*/  FSETP.NEU.FTZ.AND P0, PT, R2.reuse, -INF , PT ;  /* 0xff8000000200780b */ /* 0x040fe20003f1d000 */
[----:B------:R-:W-:-:S05]  /*4b90*/  FMUL.FTZ R194, R2, c[0x0][0x2d0] ;  /* 0x0000b40002c27a20 */ /* 0x000fca0000410000 */
[----:B------:R-:W-:Y:S02]  /*4ba0*/  FSEL R194, R194, RZ, P0 ;  /* 0x000000ffc2c27208 */ /* 0x000fe40000000000 */
[----:B--2---:R-:W-:-:S03]  /*4bb0*/  FMNMX.FTZ R8, R8, R9, !PT ;  /* 0x0000000908087209 */ /* 0x004fc60007810000 */
[--C-:B------:R-:W-:Y:S02]  /*4bc0*/  FFMA.FTZ R187, R0, c[0x0][0x2d0], -R194.reuse ;  /* 0x0000b40000bb7a23 */ /* 0x100fe400000108c2 */
[----:B------:R-:W1:Y:S01]  /*4bd0*/  SHFL.BFLY PT, R0, R8, 0x1, 0x1f ;  /* 0x0c201f0008007f89 */ /* 0x000e6200000e0000 */
[--C-:B------:R-:W-:Y:S02]  /*4be0*/  FFMA.FTZ R27, R53, c[0x0][0x2d0], -R194.reuse ;  /* 0x0000b400351b7a23 */ /* 0x100fe400000108c2 */
[--C-:B------:R-:W-:Y:S01]  /*4bf0*/  FFMA.FTZ R184, R48, c[0x0][0x2d0], -R194.reuse ;  /* 0x0000b40030b87a23 */ /* 0x100fe200000108c2 */
[----:B------:R-:W-:Y:S01]  /*4c00*/  MUFU.EX2 R187, R187 ;  /* 0x000000bb00bb7308 */ /* 0x000fe20000000800 */
[--C-:B------:R-:W-:Y:S02]  /*4c10*/  FFMA.FTZ R51, R49, c[0x0][0x2d0], -R194.reuse ;  /* 0x0000b40031337a23 */ /* 0x100fe400000108c2 */
[--C-:B------:R-:W-:Y:S02]  /*4c20*/  FFMA.FTZ R50, R46, c[0x0][0x2d0], -R194.reuse ;  /* 0x0000b4002e327a23 */ /* 0x100fe400000108c2 */
[----:B------:R-:W-:-:S02]  /*4c30*/  FFMA.FTZ R46, R45, c[0x0][0x2d0], -R194 ;  /* 0x0000b4002d2e7a23 */ /* 0x000fc400000108c2 */
[--C-:B------:R-:W-:Y:S01]  /*4c40*/  FFMA.FTZ R45, R36, c[0x0][0x2d0], -R194.reuse ;  /* 0x0000b400242d7a23 */ /* 0x100fe200000108c2 */
[----:B------:R-:W2:Y:S01]  /*4c50*/  MUFU.EX2 R27, R27 ;  /* 0x0000001b001b7308 */ /* 0x000ea20000000800 */
[--C-:B------:R-:W-:Y:S02]  /*4c60*/  FFMA.FTZ R41, R37, c[0x0][0x2d0], -R194.reuse ;  /* 0x0000b40025297a23 */ /* 0x100fe400000108c2 */
[--C-:B------:R-:W-:Y:S02]  /*4c70*/  FFMA.FTZ R44, R44, c[0x0][0x2d0], -R194.reuse ;  /* 0x0000b4002c2c7a23 */ /* 0x100fe400000108c2 */
[--C-:B------:R-:W-:Y:S02]  /*4c80*/  FFMA.FTZ R40, R40, c[0x0][0x2d0], -R194.reuse ;  /* 0x0000b40028287a23 */ /* 0x100fe400000108c2 */
[--C-:B------:R-:W-:Y:S01]  /*4c90*/  FFMA.FTZ R200, R200, c[0x0][0x2d0], -R194.reuse ;  /* 0x0000b400c8c87a23 */ /* 0x100fe200000108c2 */
[----:B------:R-:W-:Y:S01]  /*4ca0*/  MUFU.EX2 R184, R184 ;  /* 0x000000b800b87308 */ /* 0x000fe20000000800 */
[----:B------:R-:W-:-:S02]  /*4cb0*/  FFMA.FTZ R198, R198, c[0x0][0x2d0], -R194 ;  /* 0x0000b400c6c67a23 */ /* 0x000fc400000108c2 */
[--C-:B------:R-:W-:Y:S01]  /*4cc0*/  FFMA.FTZ R197, R197, c[0x0][0x2d0], -R194.reuse ;  /* 0x0000b400c5c57a23 */ /* 0x100fe200000108c2 */
[----:B-1----:R-:W-:Y:S01]  /*4cd0*/  FMNMX.FTZ R0, R0, R8, !PT ;  /* 0x0000000800007209 */ /* 0x002fe20007810000 */
[--C-:B------:R-:W-:Y:S01]  /*4ce0*/  FFMA.FTZ R195, R195, c[0x0][0x2d0], -R194.reuse ;  /* 0x0000b400c3c37a23 */ /* 0x100fe200000108c2 */
[----:B------:R-:W1:Y:S01]  /*4cf0*/  LDSM.16.MT88.4 R8, [R240+0x900] ;  /* 0x00090000f008783b */ /* 0x000e620000004200 */
[--C-:B------:R-:W-:Y:S01]  /*4d00*/  FFMA.FTZ R209, R209, c[0x0][0x2d0], -R194.reuse ;  /* 0x0000b400d1d17a23 */ /* 0x100fe200000108c2 */
[C---:B------:R-:W-:Y:S01]  /*4d10*/  FSETP.NEU.FTZ.AND P0, PT, R0.reuse, -INF , PT ;  /* 0xff8000000000780b */ /* 0x040fe20003f1d000 */
[----:B------:R-:W-:Y:S01]  /*4d20*/  FMUL.FTZ R26, R0, c[0x0][0x2d0] ;  /* 0x0000b400001a7a20 */ /* 0x000fe20000410000 */
[----:B------:R-:W3:Y:S01]  /*4d30*/  MUFU.EX2 R51, R51 ;  /* 0x0000003300337308 */ /* 0x000ee20000000800 */
[----:B--2---:R-:W-:Y:S01]  /*4d40*/  F2FP.PACK_AB R164, R27, R187 ;  /* 0x000000bb1ba4723e */ /* 0x004fe200000000ff */
[--C-:B------:R-:W-:Y:S02]  /*4d50*/  FFMA.FTZ R207, R207, c[0x0][0x2d0], -R194.reuse ;  /* 0x0000b400cfcf7a23 */ /* 0x100fe400000108c2 */
[----:B------:R-:W-:Y:S01]  /*4d60*/  FSEL R26, R26, RZ, P0 ;  /* 0x000000ff1a1a7208 */ /* 0x000fe20000000000 */
[--C-:B------:R-:W-:Y:S01]  /*4d70*/  FFMA.FTZ R205, R205, c[0x0][0x2d0], -R194.reuse ;  /* 0x0000b400cdcd7a23 */ /* 0x100fe200000108c2 */
[----:B------:R-:W-:Y:S01]  /*4d80*/  PLOP3.LUT P0, PT, PT, PT, UP0, 0x40, 0x0 ;  /* 0x000000000000781c */ /* 0x000fe20003f0e808 */
[----:B------:R-:W-:Y:S01]  /*4d90*/  FFMA.FTZ R204, R204, c[0x0][0x2d0], -R194 ;  /* 0x0000b400cccc7a23 */ /* 0x000fe200000108c2 */
[----:B------:R-:W-:Y:S01]  /*4da0*/  MUFU.EX2 R50, R50 ;  /* 0x0000003200327308 */ /* 0x000fe20000000800 */
[----:B------:R-:W-:-:S02]  /*4db0*/  FFMA.FTZ R186, R54, c[0x0][0x2d0], -R26 ;  /* 0x0000b40036ba7a23 */ /* 0x000fc4000001081a */
[--C-:B------:R-:W-:Y:S02]  /*4dc0*/  FFMA.FTZ R185, R55, c[0x0][0x2d0], -R26.reuse ;  /* 0x0000b40037b97a23 */ /* 0x100fe4000001081a */
[--C-:B------:R-:W-:Y:S02]  /*4dd0*/  FFMA.FTZ R181, R52, c[0x0][0x2d0], -R26.reuse ;  /* 0x0000b40034b57a23 */ /* 0x100fe4000001081a */
[--C-:B------:R-:W-:Y:S01]  /*4de0*/  FFMA.FTZ R180, R7, c[0x0][0x2d0], -R26.reuse ;  /* 0x0000b40007b47a23 */ /* 0x100fe2000001081a */
[----:B------:R-:W-:Y:S01]  /*4df0*/  MUFU.EX2 R186, R186 ;  /* 0x000000ba00ba7308 */ /* 0x000fe20000000800 */
[----:B---3--:R-:W-:Y:S01]  /*4e00*/  F2FP.PACK_AB R166, R51, R184 ;  /* 0x000000b833a6723e */ /* 0x008fe200000000ff */
[--C-:B------:R-:W-:Y:S02]  /*4e10*/  FFMA.FTZ R48, R47, c[0x0][0x2d0], -R26.reuse ;  /* 0x0000b4002f307a23 */ /* 0x100fe4000001081a */
[--C-:B------:R-:W-:Y:S02]  /*4e20*/  FFMA.FTZ R49, R6, c[0x0][0x2d0], -R26.reuse ;  /* 0x0000b40006317a23 */ /* 0x100fe4000001081a */
[----:B------:R-:W-:-:S02]  /*4e30*/  FFMA.FTZ R47, R38, c[0x0][0x2d0], -R26 ;  /* 0x0000b400262f7a23 */ /* 0x000fc4000001081a */
[----:B------:R-:W2:Y:S01]  /*4e40*/  MUFU.EX2 R185, R185 ;  /* 0x000000b900b97308 */ /* 0x000ea20000000800 */
[--C-:B------:R-:W-:Y:S02]  /*4e50*/  FFMA.FTZ R43, R39, c[0x0][0x2d0], -R26.reuse ;  /* 0x0000b400272b7a23 */ /* 0x100fe4000001081a */
[----:B------:R-:W-:Y:S01]  /*4e60*/  LDSM.16.MT88.4 R36, [R239+0x900] ;  /* 0x00090000ef24783b */ /* 0x000fe20000004200 */
[--C-:B------:R-:W-:Y:S02]  /*4e70*/  FFMA.FTZ R42, R42, c[0x0][0x2d0], -R26.reuse ;  /* 0x0000b4002a2a7a23 */ /* 0x100fe4000001081a */
[--C-:B------:R-:W-:Y:S02]  /*4e80*/  FFMA.FTZ R3, R211, c[0x0][0x2d0], -R26.reuse ;  /* 0x0000b400d3037a23 */ /* 0x100fe4000001081a */
[----:B------:R-:W-:Y:S01]  /*4e90*/  MUFU.EX2 R181, R181 ;  /* 0x000000b500b57308 */ /* 0x000fe20000000800 */
[--C-:B------:R-:W-:Y:S02]  /*4ea0*/  FFMA.FTZ R199, R199, c[0x0][0x2d0], -R26.reuse ;  /* 0x0000b400c7c77a23 */ /* 0x100fe4000001081a */
[----:B------:R-:W-:-:S02]  /*4eb0*/  FFMA.FTZ R196, R196, c[0x0][0x2d0], -R26 ;  /* 0x0000b400c4c47a23 */ /* 0x000fc4000001081a */
[--C-:B------:R-:W-:Y:S02]  /*4ec0*/  FFMA.FTZ R202, R202, c[0x0][0x2d0], -R26.reuse ;  /* 0x0000b400caca7a23 */ /* 0x100fe4000001081a */
[--C-:B------:R-:W-:Y:S01]  /*4ed0*/  FFMA.FTZ R201, R201, c[0x0][0x2d0], -R26.reuse ;  /* 0x0000b400c9c97a23 */ /* 0x100fe2000001081a */
[----:B------:R-:W3:Y:S01]  /*4ee0*/  MUFU.EX2 R180, R180 ;  /* 0x000000b400b47308 */ /* 0x000ee20000000800 */
[----:B--2---:R-:W-:Y:S01]  /*4ef0*/  F2FP.PACK_AB R165, R185, R186 ;  /* 0x000000bab9a5723e */ /* 0x004fe200000000ff */
[--C-:B------:R-:W-:Y:S02]  /*4f00*/  FFMA.FTZ R210, R210, c[0x0][0x2d0], -R26.reuse ;  /* 0x0000b400d2d27a23 */ /* 0x100fe4000001081a */
[--C-:B------:R-:W-:Y:S02]  /*4f10*/  FFMA.FTZ R208, R208, c[0x0][0x2d0], -R26.reuse ;  /* 0x0000b400d0d07a23 */ /* 0x100fe4000001081a */
[--C-:B------:R-:W-:Y:S02]  /*4f20*/  FFMA.FTZ R206, R206, c[0x0][0x2d0], -R26.reuse ;  /* 0x0000b400cece7a23 */ /* 0x100fe4000001081a */
[----:B------:R-:W2:Y:S01]  /*4f30*/  MUFU.EX2 R46, R46 ;  /* 0x0000002e002e7308 */ /* 0x000ea20000000800 */
[----:B------:R-:W-:-:S02]  /*4f40*/  FFMA.FTZ R203, R203, c[0x0][0x2d0], -R26 ;  /* 0x0000b400cbcb7a23 */ /* 0x000fc4000001081a */
[--C-:B------:R-:W-:Y:S02]  /*4f50*/  FFMA.FTZ R193, R193, c[0x0][0x2d0], -R194.reuse ;  /* 0x0000b400c1c17a23 */ /* 0x100fe400000108c2 */
[--C-:B------:R-:W-:Y:S02]  /*4f60*/  FFMA.FTZ R192, R192, c[0x0][0x2d0], -R194.reuse ;  /* 0x0000b400c0c07a23 */ /* 0x100fe400000108c2 */
[--C-:B------:R-:W-:Y:S01]  /*4f70*/  FFMA.FTZ R191, R191, c[0x0][0x2d0], -R194.reuse ;  /* 0x0000b400bfbf7a23 */ /* 0x100fe200000108c2 */
[----:B---3--:R-:W-:Y:S01]  /*4f80*/  F2FP.PACK_AB R167, R180, R181 ;  /* 0x000000b5b4a7723e */ /* 0x008fe200000000ff */
[----:B------:R-:W-:Y:S01]  /*4f90*/  MUFU.EX2 R45, R45 ;  /* 0x0000002d002d7308 */ /* 0x000fe20000000800 */
[----:B------:R-:W-:Y:S02]  /*4fa0*/  FFMA.FTZ R190, R190, c[0x0][0x2d0], -R194 ;  /* 0x0000b400bebe7a23 */ /* 0x000fe400000108c2 */
[--C-:B------:R-:W-:Y:S02]  /*4fb0*/  FFMA.FTZ R189, R189, c[0x0][0x2d0], -R26.reuse ;  /* 0x0000b400bdbd7a23 */ /* 0x100fe4000001081a */
[--C-:B------:R-:W-:Y:S01]  /*4fc0*/  FFMA.FTZ R188, R188, c[0x0][0x2d0], -R26.reuse ;  /* 0x0000b400bcbc7a23 */ /* 0x100fe2000001081a */
[----:B------:R-:W-:Y:S01]  /*4fd0*/  HMMA.16816.F32 R176, R164, R172, RZ ;  /* 0x000000aca4b0723c */ /* 0x000fe200000018ff */
[----:B--2---:R-:W-:Y:S01]  /*4fe0*/  F2FP.PACK_AB R4, R46, R50 ;  /* 0x000000322e04723e */ /* 0x004fe200000000ff */
[----:B------:R-:W2:Y:S01]  /*4ff0*/  MUFU.EX2 R41, R41 ;  /* 0x0000002900297308 */ /* 0x000ea20000000800 */
[----:B------:R-:W-:-:S02]  /*5000*/  FFMA.FTZ R211, R24, c[0x0][0x2d0], -R26 ;  /* 0x0000b40018d37a23 */ /* 0x000fc4000001081a */
[----:B------:R-:W-:Y:S02]  /*5010*/  FADD.FTZ R185, R186, R185 ;  /* 0x000000b9bab97221 */ /* 0x000fe40000010000 */
[----:B------:R-:W-:Y:S01]  /*5020*/  FADD.FTZ R187, R187, R27 ;  /* 0x0000001bbbbb7221 */ /* 0x000fe20000010000 */
[C---:B------:R-:W-:Y:S01]  /*5030*/  HMMA.16816.F32 R172, R164.reuse, R174, RZ ;  /* 0x000000aea4ac723c */ /* 0x040fe200000018ff */
[----:B------:R-:W-:Y:S01]  /*5040*/  FADD.FTZ R185, R181, R185 ;  /* 0x000000b9b5b97221 */ /* 0x000fe20000010000 */
[----:B------:R-:W3:Y:S01]  /*5050*/  MUFU.EX2 R49, R49 ;  /* 0x0000003100317308 */ /* 0x000ee20000000800 */
[----:B------:R-:W-:Y:S02]  /*5060*/  FADD.FTZ R187, R184, R187 ;  /* 0x000000bbb8bb7221 */ /* 0x000fe40000010000 */
[----:B------:R-:W-:Y:S02]  /*5070*/  FADD.FTZ R180, R180, R185 ;  /* 0x000000b9b4b47221 */ /* 0x000fe40000010000 */
[----:B------:R-:W-:Y:S01]  /*5080*/  FADD.FTZ R187, R51, R187 ;  /* 0x000000bb33bb7221 */ /* 0x000fe20000010000 */
[----:B------:R-:W-:Y:S02]  /*5090*/  HMMA.16816.F32 R52, R164, R56, RZ ;  /* 0x00000038a434723c */ /* 0x000fe400000018ff */
[----:B------:R-:W4:Y:S01]  /*50a0*/  MUFU.EX2 R48, R48 ;  /* 0x0000003000307308 */ /* 0x000f220000000800 */
[----:B--2---:R-:W-:Y:S01]  /*50b0*/  F2FP.PACK_AB R6, R41, R45 ;  /* 0x0000002d2906723e */ /* 0x004fe200000000ff */
[----:B------:R-:W-:-:S04]  /*50c0*/  FADD.FTZ R50, R50, R187 ;  /* 0x000000bb32327221 */ /* 0x000fc80000010000 */
[----:B------:R-:W-:Y:S01]  /*50d0*/  HMMA.16816.F32 R56, R164, R58, RZ ;  /* 0x0000003aa438723c */ /* 0x000fe200000018ff */
[----:B------:R-:W-:Y:S01]  /*50e0*/  FADD.FTZ R50, R46, R50 ;  /* 0x000000322e327221 */ /* 0x000fe20000010000 */
[----:B------:R-:W-:Y:S01]  /*50f0*/  MUFU.EX2 R47, R47 ;  /* 0x0000002f002f7308 */ /* 0x000fe20000000800 */
[----:B---3--:R-:W-:Y:S02]  /*5100*/  FADD.FTZ R180, R49, R180 ;  /* 0x000000b431b47221 */ /* 0x008fe40000010000 */
[----:B------:R-:W-:-:S03]  /*5110*/  FADD.FTZ R45, R45, R50 ;  /* 0x000000322d2d7221 */ /* 0x000fc60000010000 */
[----:B------:R-:W-:Y:S01]  /*5120*/  HMMA.16816.F32 R84, R164, R88, RZ ;  /* 0x00000058a454723c */ /* 0x000fe200000018ff */
[----:B------:R-:W-:Y:S01]  /*5130*/  FADD.FTZ R45, R41, R45 ;  /* 0x0000002d292d7221 */ /* 0x000fe20000010000 */
[----:B------:R-:W2:Y:S01]  /*5140*/  MUFU.EX2 R43, R43 ;  /* 0x0000002b002b7308 */ /* 0x000ea20000000800 */
[C---:B----4-:R-:W-:Y:S01]  /*5150*/  F2FP.PACK_AB R5, R48.reuse, R49 ;  /* 0x000000313005723e */ /* 0x050fe200000000ff */
[----:B------:R-:W-:-:S04]  /*5160*/  FADD.FTZ R180, R48, R180 ;  /* 0x000000b430b47221 */ /* 0x000fc80000010000 */
[C---:B------:R-:W-:Y:S02]  /*5170*/  HMMA.16816.F32 R88, R164.reuse, R90, RZ ;  /* 0x0000005aa458723c */ /* 0x040fe400000018ff */
[----:B------:R-:W-:Y:S06]  /*5180*/  MUFU.EX2 R44, R44 ;  /* 0x0000002c002c7308 */ /* 0x000fec0000000800 */
[----:B------:R-:W-:Y:S01]  /*5190*/  HMMA.16816.F32 R68, R164, R72, RZ ;  /* 0x00000048a444723c */ /* 0x000fe200000018ff */
[----:B--2---:R-:W-:Y:S01]  /*51a0*/  F2FP.PACK_AB R7, R43, R47 ;  /* 0x0000002f2b07723e */ /* 0x004fe200000000ff */
[----:B------:R-:W2:Y:S01]  /*51b0*/  MUFU.EX2 R40, R40 ;  /* 0x0000002800287308 */ /* 0x000ea20000000800 */
[----:B------:R-:W-:-:S05]  /*51c0*/  FADD.FTZ R47, R47, R180 ;  /* 0x000000b42f2f7221 */ /* 0x000fca0000010000 */
[----:B------:R-:W-:Y:S01]  /*51d0*/  HMMA.16816.F32 R76, R164, R80, RZ ;  /* 0x00000050a44c723c */ /* 0x000fe200000018ff */
[----:B------:R-:W-:Y:S01]  /*51e0*/  FADD.FTZ R47, R43, R47 ;  /* 0x0000002f2b2f7221 */ /* 0x000fe20000010000 */
[----:B------:R-:W-:Y:S06]  /*51f0*/  MUFU.EX2 R42, R42 ;  /* 0x0000002a002a7308 */ /* 0x000fec0000000800 */
[C---:B------:R-:W-:Y:S02]  /*5200*/  HMMA.16816.F32 R176, R4.reuse, R12, R176 ;  /* 0x0000000c04b0723c */ /* 0x040fe400000018b0 */
[----:B------:R-:W-:Y:S06]  /*5210*/  MUFU.EX2 R3, R3 ;  /* 0x0000000300037308 */ /* 0x000fec0000000800 */
[C---:B------:R-:W-:Y:S01]  /*5220*/  HMMA.16816.F32 R172, R4.reuse, R14, R172 ;  /* 0x0000000e04ac723c */ /* 0x040fe200000018ac */
[----:B------:R-:W3:Y:S01]  /*5230*/  LDSM.16.MT88.4 R12, [R240+0x3900] ;  /* 0x00390000f00c783b */ /* 0x000ee20000004200 */
[----:B------:R-:W-:Y:S06]  /*5240*/  MUFU.EX2 R200, R200 ;  /* 0x000000c800c87308 */ /* 0x000fec0000000800 */
[C---:B-1----:R-:W-:Y:S02]  /*5250*/  HMMA.16816.F32 R52, R4.reuse, R8, R52 ;  /* 0x000000080434723c */ /* 0x042fe40000001834 */
[----:B------:R-:W-:Y:S06]  /*5260*/  MUFU.EX2 R198, R198 ;  /* 0x000000c600c67308 */ /* 0x000fec0000000800 */
[----:B------:R-:W-:Y:S01]  /*5270*/  HMMA.16816.F32 R56, R4, R10, R56 ;  /* 0x0000000a0438723c */ /* 0x000fe20000001838 */
[----:B------:R-:W1:Y:S01]  /*5280*/  LDSM.16.MT88.4 R8, [R239+0x3900] ;  /* 0x00390000ef08783b */ /* 0x000e620000004200 */
[----:B------:R-:W-:Y:S06]  /*5290*/  MUFU.EX2 R197, R197 ;  /* 0x000000c500c57308 */ /* 0x000fec0000000800 */
[C---:B------:R-:W-:Y:S02]  /*52a0*/  HMMA.16816.F32 R92, R164.reuse, R96, RZ ;  /* 0x00000060a45c723c */ /* 0x040fe400000018ff */
[----:B------:R-:W-:Y:S06]  /*52b0*/  MUFU.EX2 R195, R195 ;  /* 0x000000c300c37308 */ /* 0x000fec0000000800 */
[C---:B------:R-:W-:Y:S02]  /*52c0*/  HMMA.16816.F32 R72, R164.reuse, R74, RZ ;  /* 0x0000004aa448723c */ /* 0x040fe400000018ff */
[----:B------:R-:W-:Y:S06]  /*52d0*/  MUFU.EX2 R199, R199 ;  /* 0x000000c700c77308 */ /* 0x000fec0000000800 */
[----:B------:R-:W-:Y:S02]  /*52e0*/  HMMA.16816.F32 R80, R164, R82, RZ ;  /* 0x00000052a450723c */ /* 0x000fe400000018ff */
[----:B------:R-:W-:Y:S06]  /*52f0*/  MUFU.EX2 R196, R196 ;  /* 0x000000c400c47308 */ /* 0x000fec0000000800 */
[C---:B---3--:R-:W-:Y:S02]  /*5300*/  HMMA.16816.F32 R84, R4.reuse, R12, R84 ;  /* 0x0000000c0454723c */ /* 0x048fe40000001854 */
[----:B------:R-:W-:Y:S06]  /*5310*/  MUFU.EX2 R202, R202 ;  /* 0x000000ca00ca7308 */ /* 0x000fec0000000800 */
[----:B------:R-:W-:Y:S01]  /*5320*/  HMMA.16816.F32 R88, R4, R14, R88 ;  /* 0x0000000e0458723c */ /* 0x000fe20000001858 */
[----:B------:R-:W3:Y:S01]  /*5330*/  LDSM.16.MT88.4 R12, [R239+0x6900] ;  /* 0x00690000ef0c783b */ /* 0x000ee20000004200 */
[----:B------:R-:W-:Y:S06]  /*5340*/  MUFU.EX2 R201, R201 ;  /* 0x000000c900c97308 */ /* 0x000fec0000000800 */
[C---:B------:R-:W-:Y:S02]  /*5350*/  HMMA.16816.F32 R96, R164.reuse, R98, RZ ;  /* 0x00000062a460723c */ /* 0x040fe400000018ff */
        /* <DEDUP_REMOVED lines=16> */
[----:B------:R-:W4:Y:S01]  /*5460*/  LDSM.16.MT88.4 R20, [R245+0x6900] ;  /* 0x00690000f514783b */ /* 0x000f220000004200 */
[----:B------:R-:W-:Y:S06]  /*5470*/  MUFU.EX2 R193, R193 ;  /* 0x000000c100c17308 */ /* 0x000fec0000000800 */
[C---:B------:R-:W-:Y:S02]  /*5480*/  HMMA.16816.F32 R76, R4.reuse, R16, R76 ;  /* 0x00000010044c723c */ /* 0x040fe4000000184c */
[----:B------:R-:W-:Y:S06]  /*5490*/  MUFU.EX2 R192, R192 ;  /* 0x000000c000c07308 */ /* 0x000fec0000000800 */
[C---:B------:R-:W-:Y:S01]  /*54a0*/  HMMA.16816.F32 R80, R4.reuse, R18, R80 ;  /* 0x000000120450723c */ /* 0x040fe20000001850 */
[----:B------:R-:W5:Y:S01]  /*54b0*/  LDSM.16.MT88.4 R16, [R240+0x6900] ;  /* 0x00690000f010783b */ /* 0x000f620000004200 */
[----:B------:R-:W-:Y:S06]  /*54c0*/  MUFU.EX2 R191, R191 ;  /* 0x000000bf00bf7308 */ /* 0x000fec0000000800 */
[C---:B-1----:R-:W-:Y:S02]  /*54d0*/  HMMA.16816.F32 R92, R4.reuse, R8, R92 ;  /* 0x00000008045c723c */ /* 0x042fe4000000185c */
[----:B------:R-:W-:Y:S06]  /*54e0*/  MUFU.EX2 R190, R190 ;  /* 0x000000be00be7308 */ /* 0x000fec0000000800 */
[C---:B------:R-:W-:Y:S01]  /*54f0*/  HMMA.16816.F32 R96, R4.reuse, R10, R96 ;  /* 0x0000000a0460723c */ /* 0x040fe20000001860 */
[----:B------:R-:W1:Y:S01]  /*5500*/  LDSM.16.MT88.4 R8, [R238+0x6900] ;  /* 0x00690000ee08783b */ /* 0x000e620000004200 */
[----:B------:R-:W-:Y:S06]  /*5510*/  MUFU.EX2 R189, R189 ;  /* 0x000000bd00bd7308 */ /* 0x000fec0000000800 */
[C---:B---3--:R-:W-:Y:S02]  /*5520*/  HMMA.16816.F32 R124, R4.reuse, R12, R124 ;  /* 0x0000000c047c723c */ /* 0x048fe4000000187c */
[----:B------:R-:W-:Y:S06]  /*5530*/  MUFU.EX2 R188, R188 ;  /* 0x000000bc00bc7308 */ /* 0x000fec0000000800 */
[C---:B------:R-:W-:Y:S01]  /*5540*/  HMMA.16816.F32 R128, R4.reuse, R14, R128 ;  /* 0x0000000e0480723c */ /* 0x040fe20000001880 */
[----:B------:R-:W3:Y:S01]  /*5550*/  LDSM.16.MT88.4 R12, [R239+0x9900] ;  /* 0x00990000ef0c783b */ /* 0x000ee20000004200 */
[----:B------:R-:W-:Y:S06]  /*5560*/  MUFU.EX2 R211, R211 ;  /* 0x000000d300d37308 */ /* 0x000fec0000000800 */
[C---:B------:R-:W-:Y:S08]  /*5570*/  HMMA.16816.F32 R100, R4.reuse, R108, R100 ;  /* 0x0000006c0464723c */ /* 0x040ff00000001864 */
[C---:B------:R-:W-:Y:S08]  /*5580*/  HMMA.16816.F32 R104, R4.reuse, R110, R104 ;  /* 0x0000006e0468723c */ /* 0x040ff00000001868 */
[C---:B------:R-:W-:Y:S08]  /*5590*/  HMMA.16816.F32 R60, R4.reuse, R36, R60 ;  /* 0x00000024043c723c */ /* 0x040ff0000000183c */
[----:B------:R-:W-:Y:S01]  /*55a0*/  HMMA.16816.F32 R64, R4, R38, R64 ;  /* 0x000000260440723c */ /* 0x000fe20000001840 */
[----:B------:R-:W1:Y:S07]  /*55b0*/  LDSM.16.MT88.4 R36, [R238+0x9100] ;  /* 0x00910000ee24783b */ /* 0x000e6e0000004200 */
[C---:B------:R-:W-:Y:S08]  /*55c0*/  HMMA.16816.F32 R108, R164.reuse, R112, RZ ;  /* 0x00000070a46c723c */ /* 0x040ff000000018ff */
[C---:B------:R-:W-:Y:S08]  /*55d0*/  HMMA.16816.F32 R116, R164.reuse, R120, RZ ;  /* 0x00000078a474723c */ /* 0x040ff000000018ff */
[C---:B------:R-:W-:Y:S08]  /*55e0*/  HMMA.16816.F32 R132, R164.reuse, R136, RZ ;  /* 0x00000088a484723c */ /* 0x040ff000000018ff */
[C---:B------:R-:W-:Y:S08]  /*55f0*/  HMMA.16816.F32 R112, R164.reuse, R114, RZ ;  /* 0x00000072a470723c */ /* 0x040ff000000018ff */
[C---:B------:R-:W-:Y:S08]  /*5600*/  HMMA.16816.F32 R120, R164.reuse, R122, RZ ;  /* 0x0000007aa478723c */ /* 0x040ff000000018ff */
[C---:B------:R-:W-:Y:S08]  /*5610*/  HMMA.16816.F32 R136, R164.reuse, R138, RZ ;  /* 0x0000008aa488723c */ /* 0x040ff000000018ff */
[C---:B------:R-:W-:Y:S08]  /*5620*/  HMMA.16816.F32 R152, R164.reuse, R156, RZ ;  /* 0x0000009ca498723c */ /* 0x040ff000000018ff */
[----:B------:R-:W-:Y:S08]  /*5630*/  HMMA.16816.F32 R156, R164, R158, RZ ;  /* 0x0000009ea49c723c */ /* 0x000ff000000018ff */
[C---:B----4-:R-:W-:Y:S08]  /*5640*/  HMMA.16816.F32 R108, R4.reuse, R20, R108 ;  /* 0x00000014046c723c */ /* 0x050ff0000000186c */
[C---:B------:R-:W-:Y:S01]  /*5650*/  HMMA.16816.F32 R112, R4.reuse, R22, R112 ;  /* 0x000000160470723c */ /* 0x040fe20000001870 */
[----:B------:R-:W4:Y:S07]  /*5660*/  LDSM.16.MT88.4 R20, [R245+0x9900] ;  /* 0x00990000f514783b */ /* 0x000f2e0000004200 */
[C---:B-----5:R-:W-:Y:S08]  /*5670*/  HMMA.16816.F32 R116, R4.reuse, R16, R116 ;  /* 0x000000100474723c */ /* 0x060ff00000001874 */
[C---:B------:R-:W-:Y:S01]  /*5680*/  HMMA.16816.F32 R120, R4.reuse, R18, R120 ;  /* 0x000000120478723c */ /* 0x040fe20000001878 */
[----:B------:R-:W5:Y:S07]  /*5690*/  LDSM.16.MT88.4 R16, [R240+0x9900] ;  /* 0x00990000f010783b */ /* 0x000f6e0000004200 */
[C---:B-1----:R-:W-:Y:S08]  /*56a0*/  HMMA.16816.F32 R132, R4.reuse, R8, R132 ;  /* 0x000000080484723c */ /* 0x042ff00000001884 */
[C---:B------:R-:W-:Y:S01]  /*56b0*/  HMMA.16816.F32 R136, R4.reuse, R10, R136 ;  /* 0x0000000a0488723c */ /* 0x040fe20000001888 */
[----:B------:R-:W1:Y:S07]  /*56c0*/  LDSM.16.MT88.4 R8, [R238+0x9900] ;  /* 0x00990000ee08783b */ /* 0x000e6e0000004200 */
[C---:B---3--:R-:W-:Y:S08]  /*56d0*/  HMMA.16816.F32 R152, R4.reuse, R12, R152 ;  /* 0x0000000c0498723c */ /* 0x048ff00000001898 */
[----:B------:R-:W-:Y:S01]  /*56e0*/  HMMA.16816.F32 R156, R4, R14, R156 ;  /* 0x0000000e049c723c */ /* 0x000fe2000000189c */
[----:B------:R-:W3:Y:S07]  /*56f0*/  LDSM.16.MT88.4 R12, [R239+0x1100] ;  /* 0x00110000ef0c783b */ /* 0x000eee0000004200 */
[C---:B------:R-:W-:Y:S08]  /*5700*/  HMMA.16816.F32 R140, R164.reuse, R144, RZ ;  /* 0x00000090a48c723c */ /* 0x040ff000000018ff */
[C---:B------:R-:W-:Y:S08]  /*5710*/  HMMA.16816.F32 R148, R164.reuse, R168, RZ ;  /* 0x000000a8a494723c */ /* 0x040ff000000018ff */
[C---:B------:R-:W-:Y:S08]  /*5720*/  HMMA.16816.F32 R144, R164.reuse, R146, RZ ;  /* 0x00000092a490723c */ /* 0x040ff000000018ff */
[C---:B------:R-:W-:Y:S08]  /*5730*/  HMMA.16816.F32 R168, R164.reuse, R170, RZ ;  /* 0x000000aaa4a8723c */ /* 0x040ff000000018ff */
[C---:B------:R-:W-:Y:S07]  /*5740*/  HMMA.16816.F32 R160, R164.reuse, R36, RZ ;  /* 0x00000024a4a0723c */ /* 0x040fee00000018ff */
[----:B------:R-:W-:Y:S01]  /*5750*/  FFMA.FTZ R36, R214, c[0x0][0x2d0], -R194 ;  /* 0x0000b400d6247a23 */ /* 0x000fe200000108c2 */
[----:B------:R-:W-:Y:S01]  /*5760*/  HMMA.16816.F32 R164, R164, R38, RZ ;  /* 0x00000026a4a4723c */ /* 0x000fe200000018ff */
[----:B------:R-:W-:-:S04]  /*5770*/  FFMA.FTZ R37, R212, c[0x0][0x2d0], -R26 ;  /* 0x0000b400d4257a23 */ /* 0x000fc8000001081a */
[----:B------:R-:W-:Y:S02]  /*5780*/  MUFU.EX2 R36, R36 ;  /* 0x0000002400247308 */ /* 0x000fe40000000800 */
[----:B------:R-:W-:Y:S01]  /*5790*/  FFMA.FTZ R39, R215, c[0x0][0x2d0], -R194 ;  /* 0x0000b400d7277a23 */ /* 0x000fe200000108c2 */
[C---:B----4-:R-:W-:Y:S01]  /*57a0*/  HMMA.16816.F32 R140, R4.reuse, R20, R140 ;  /* 0x00000014048c723c */ /* 0x050fe2000000188c */
[--C-:B------:R-:W-:Y:S02]  /*57b0*/  FFMA.FTZ R38, R213, c[0x0][0x2d0], -R26.reuse ;  /* 0x0000b400d5267a23 */ /* 0x100fe4000001081a */
[----:B------:R-:W-:Y:S02]  /*57c0*/  FFMA.FTZ R194, R25, c[0x0][0x2d0], -R26 ;  /* 0x0000b40019c27a23 */ /* 0x000fe4000001081a */
[----:B------:R-:W4:Y:S01]  /*57d0*/  MUFU.EX2 R39, R39 ;  /* 0x0000002700277308 */ /* 0x000f220000000800 */
[----:B------:R-:W-:Y:S02]  /*57e0*/  LDSM.16.MT88.4 R24, [R239+0x2900] ;  /* 0x00290000ef18783b */ /* 0x000fe40000004200 */
[C---:B------:R-:W-:Y:S02]  /*57f0*/  HMMA.16816.F32 R144, R4.reuse, R22, R144 ;  /* 0x000000160490723c */ /* 0x040fe40000001890 */
[----:B------:R-:W3:Y:S03]  /*5800*/  LDSM.16.MT88.4 R20, [R245+0x1100] ;  /* 0x00110000f514783b */ /* 0x000ee60000004200 */
[----:B------:R-:W1:Y:S03]  /*5810*/  MUFU.EX2 R38, R38 ;  /* 0x0000002600267308 */ /* 0x000e660000000800 */
[C---:B-----5:R-:W-:Y:S05]  /*5820*/  HMMA.16816.F32 R148, R4.reuse, R16, R148 ;  /* 0x000000100494723c */ /* 0x060fea0000001894 */
[----:B------:R-:W5:Y:S03]  /*5830*/  MUFU.EX2 R37, R37 ;  /* 0x0000002500257308 */ /* 0x000f660000000800 */
[C---:B------:R-:W-:Y:S01]  /*5840*/  HMMA.16816.F32 R168, R4.reuse, R18, R168 ;  /* 0x0000001204a8723c */ /* 0x040fe200000018a8 */
[----:B------:R-:W3:Y:S04]  /*5850*/  LDSM.16.MT88.4 R16, [R240+0x1100] ;  /* 0x00110000f010783b */ /* 0x000ee80000004200 */
[----:B------:R-:W2:Y:S03]  /*5860*/  MUFU.EX2 R194, R194 ;  /* 0x000000c200c27308 */ /* 0x000ea60000000800 */
[C---:B-1----:R-:W-:Y:S08]  /*5870*/  HMMA.16816.F32 R160, R4.reuse, R8, R160 ;  /* 0x0000000804a0723c */ /* 0x042ff000000018a0 */
[----:B------:R-:W-:Y:S01]  /*5880*/  HMMA.16816.F32 R164, R4, R10, R164 ;  /* 0x0000000a04a4723c */ /* 0x000fe200000018a4 */
[----:B------:R-:W1:Y:S06]  /*5890*/  LDSM.16.MT88.4 R8, [R238+0x1100] ;  /* 0x00110000ee08783b */ /* 0x000e6c0000004200 */
[----:B--2---:R-:W-:Y:S01]  /*58a0*/  F2FP.PACK_AB R4, R40, R44 ;  /* 0x0000002c2804723e */ /* 0x004fe200000000ff */
[----:B------:R-:W-:Y:S01]  /*58b0*/  FADD.FTZ R44, R44, R45 ;  /* 0x0000002d2c2c7221 */ /* 0x000fe20000010000 */
[----:B----4-:R-:W-:-:S02]  /*58c0*/  F2FP.PACK_AB R6, R36, R39 ;  /* 0x000000272406723e */ /* 0x010fc400000000ff */
[----:B------:R-:W-:Y:S01]  /*58d0*/  F2FP.PACK_AB R5, R38, R42 ;  /* 0x0000002a2605723e */ /* 0x000fe200000000ff */
[----:B------:R-:W-:Y:S01]  /*58e0*/  FADD.FTZ R42, R42, R47 ;  /* 0x0000002f2a2a7221 */ /* 0x000fe20000010000 */
[----:B-----5:R-:W-:Y:S01]  /*58f0*/  F2FP.PACK_AB R7, R3, R37 ;  /* 0x000000250307723e */ /* 0x020fe200000000ff */
[----:B------:R-:W-:Y:S02]  /*5900*/  FADD.FTZ R44, R40, R44 ;  /* 0x0000002c282c7221 */ /* 0x000fe40000010000 */
[----:B------:R-:W-:Y:S02]  /*5910*/  FADD.FTZ R42, R38, R42 ;  /* 0x0000002a262a7221 */ /* 0x000fe40000010000 */
[----:B------:R-:W-:Y:S02]  /*5920*/  FADD.FTZ R39, R39, R44 ;  /* 0x0000002c27277221 */ /* 0x000fe40000010000 */
[----:B---3--:R-:W-:Y:S01]  /*5930*/  HMMA.16816.F32 R60, R4, R12, R60 ;  /* 0x0000000c043c723c */ /* 0x008fe2000000183c */
[----:B------:R-:W-:-:S02]  /*5940*/  FADD.FTZ R37, R37, R42 ;  /* 0x0000002a25257221 */ /* 0x000fc40000010000 */
[----:B------:R-:W-:Y:S02]  /*5950*/  FADD.FTZ R39, R36, R39 ;  /* 0x0000002724277221 */ /* 0x000fe40000010000 */
[----:B------:R-:W-:-:S03]  /*5960*/  FADD.FTZ R37, R3, R37 ;  /* 0x0000002503257221 */ /* 0x000fc60000010000 */
        /* <DEDUP_REMOVED lines=56> */
[----:B--2---:R-:W-:Y:S01]  /*5cf0*/  HMMA.16816.F32 R60, R4, R12, R60 ;  /* 0x0000000c043c723c */ /* 0x004fe2000000183c */
[----:B------:R-:W-:-:S02]  /*5d00*/  FADD.FTZ R202, R202, R199 ;  /* 0x000000c7caca7221 */ /* 0x000fc40000010000 */
[----:B------:R-:W-:Y:S02]  /*5d10*/  FADD.FTZ R197, R195, R197 ;  /* 0x000000c5c3c57221 */ /* 0x000fe40000010000 */
[----:B------:R-:W-:-:S03]  /*5d20*/  FADD.FTZ R202, R201, R202 ;  /* 0x000000cac9ca7221 */ /* 0x000fc60000010000 */
        /* <DEDUP_REMOVED lines=40> */
[----:B------:R-:W-:Y:S07]  /*5fb0*/  LDSM.16.MT88.4 R20, [R238+0x2100] ;  /* 0x00210000ee14783b */ /* 0x000fee0000004200 */
[C---:B----4-:R-:W-:Y:S08]  /*5fc0*/  HMMA.16816.F32 R148, R4.reuse, R16, R148 ;  /* 0x000000100494723c */ /* 0x050ff00000001894 */
[C---:B------:R-:W-:Y:S01]  /*5fd0*/  HMMA.16816.F32 R168, R4.reuse, R18, R168 ;  /* 0x0000001204a8723c */ /* 0x040fe200000018a8 */
[----:B------:R-:W3:Y:S07]  /*5fe0*/  LDSM.16.MT88.4 R16, [R245+0x2100] ;  /* 0x00210000f510783b */ /* 0x000eee0000004200 */
        /* <DEDUP_REMOVED lines=15> */
[----:B------:R-:W-:Y:S02]  /*60e0*/  FADD.FTZ R206, R203, R206 ;  /* 0x000000cecbce7221 */ /* 0x000fe40000010000 */
[----:B------:R-:W-:Y:S01]  /*60f0*/  FADD.FTZ R205, R193, R205 ;  /* 0x000000cdc1cd7221 */ /* 0x000fe20000010000 */
[----:B------:R-:W-:Y:S01]  /*6100*/  HMMA.16816.F32 R56, R4, R14, R56 ;  /* 0x0000000e0438723c */ /* 0x000fe20000001838 */
[----:B------:R-:W2:Y:S01]  /*6110*/  LDSM.16.MT88.4 R12, [R240+0x5100] ;  /* 0x00510000f00c783b */ /* 0x000ea20000004200 */
[----:B------:R-:W-:Y:S02]  /*6120*/  FADD.FTZ R206, R189, R206 ;  /* 0x000000cebdce7221 */ /* 0x000fe40000010000 */
[----:B------:R-:W-:Y:S02]  /*6130*/  FADD.FTZ R205, R192, R205 ;  /* 0x000000cdc0cd7221 */ /* 0x000fe40000010000 */
[----:B------:R-:W-:-:S02]  /*6140*/  FADD.FTZ R206, R188, R206 ;  /* 0x000000cebcce7221 */ /* 0x000fc40000010000 */
[----:B---3--:R-:W-:Y:S01]  /*6150*/  HMMA.16816.F32 R176, R4, R16, R176 ;  /* 0x0000001004b0723c */ /* 0x008fe200000018b0 */
[----:B------:R-:W-:Y:S02]  /*6160*/  FADD.FTZ R205, R191, R205 ;  /* 0x000000cdbfcd7221 */ /* 0x000fe40000010000 */
[----:B------:R-:W-:-:S04]  /*6170*/  FADD.FTZ R206, R194, R206 ;  /* 0x000000cec2ce7221 */ /* 0x000fc80000010000 */
[----:B------:R-:W-:Y:S01]  /*6180*/  FADD.FTZ R3, R211, R206 ;  /* 0x000000ced3037221 */ /* 0x000fe20000010000 */
[C---:B------:R-:W-:Y:S01]  /*6190*/  HMMA.16816.F32 R172, R4.reuse, R18, R172 ;  /* 0x0000001204ac723c */ /* 0x040fe200000018ac */
[----:B------:R-:W3:Y:S04]  /*61a0*/  LDSM.16.MT88.4 R16, [R245+0x5100] ;  /* 0x00510000f510783b */ /* 0x000ee80000004200 */
[----:B------:R-:W-:Y:S03]  /*61b0*/  STL [R1+0x24], R3 ;  /* 0x0000240301007387 */ /* 0x000fe60000100800 */
[C---:B-1----:R-:W-:Y:S08]  /*61c0*/  HMMA.16816.F32 R60, R4.reuse, R8, R60 ;  /* 0x00000008043c723c */ /* 0x042ff0000000183c */
[C---:B------:R-:W-:Y:S01]  /*61d0*/  HMMA.16816.F32 R64, R4.reuse, R10, R64 ;  /* 0x0000000a0440723c */ /* 0x040fe20000001840 */
[----:B------:R-:W1:Y:S07]  /*61e0*/  LDSM.16.MT88.4 R8, [R239+0x5100] ;  /* 0x00510000ef08783b */ /* 0x000e6e0000004200 */
[C---:B------:R-:W-:Y:S08]  /*61f0*/  HMMA.16816.F32 R68, R4.reuse, R20, R68 ;  /* 0x000000140444723c */ /* 0x040ff00000001844 */
        /* <DEDUP_REMOVED lines=9> */
[C---:B------:R-:W-:Y:S01]  /*6290*/  HMMA.16816.F32 R72, R4.reuse, R22, R72 ;  /* 0x000000160448723c */ /* 0x040fe20000001848 */
[----:B------:R-:W4:Y:S07]  /*62a0*/  LDSM.16.MT88.4 R20, [R238+0x5100] ;  /* 0x00510000ee14783b */ /* 0x000f2e0000004200 */
        /* <DEDUP_REMOVED lines=9> */
[C---:B----4-:R-:W-:Y:S08]  /*6340*/  HMMA.16816.F32 R100, R4.reuse, R20, R100 ;  /* 0x000000140464723c */ /* 0x050ff00000001864 */
[C---:B--2---:R-:W-:Y:S08]  /*6350*/  HMMA.16816.F32 R148, R4.reuse, R12, R148 ;  /* 0x0000000c0494723c */ /* 0x044ff00000001894 */
[C---:B------:R-:W-:Y:S01]  /*6360*/  HMMA.16816.F32 R168, R4.reuse, R14, R168 ;  /* 0x0000000e04a8723c */ /* 0x040fe200000018a8 */
[----:B------:R-:W2:Y:S07]  /*6370*/  LDSM.16.MT88.4 R12, [R238+0xb100] ;  /* 0x00b10000ee0c783b */ /* 0x000eae0000004200 */
        /* <DEDUP_REMOVED lines=8> */
[C---:B--2---:R-:W-:Y:S08]  /*6400*/  HMMA.16816.F32 R160, R4.reuse, R12, R160 ;  /* 0x0000000c04a0723c */ /* 0x044ff000000018a0 */
[C---:B------:R-:W-:Y:S01]  /*6410*/  HMMA.16816.F32 R164, R4.reuse, R14, R164 ;  /* 0x0000000e04a4723c */ /* 0x040fe200000018a4 */
[----:B------:R-:W2:Y:S07]  /*6420*/  LDSM.16.MT88.4 R12, [R245+0x2900] ;  /* 0x00290000f50c783b */ /* 0x000eae0000004200 */
[C---:B----4-:R-:W-:Y:S08]  /*6430*/  HMMA.16816.F32 R132, R4.reuse, R20, R132 ;  /* 0x000000140484723c */ /* 0x050ff00000001884 */
[----:B------:R-:W-:Y:S01]  /*6440*/  HMMA.16816.F32 R136, R4, R22, R136 ;  /* 0x000000160488723c */ /* 0x000fe20000001888 */
[----:B------:R-:W-:Y:S06]  /*6450*/  LDSM.16.MT88.4 R20, [R238+0x2900] ;  /* 0x00290000ee14783b */ /* 0x000fec0000004200 */
[----:B------:R-:W-:-:S02]  /*6460*/  F2FP.PACK_AB R4, R192, R193 ;  /* 0x000000c1c004723e */ /* 0x000fc400000000ff */
[----:B------:R-:W-:Y:S02]  /*6470*/  F2FP.PACK_AB R6, R190, R191 ;  /* 0x000000bfbe06723e */ /* 0x000fe400000000ff */
[----:B------:R-:W-:Y:S02]  /*6480*/  F2FP.PACK_AB R5, R188, R189 ;  /* 0x000000bdbc05723e */ /* 0x000fe400000000ff */
[----:B------:R-:W-:-:S07]  /*6490*/  F2FP.PACK_AB R7, R211, R194 ;  /* 0x000000c2d307723e */ /* 0x000fce00000000ff */
[C---:B-1----:R-:W-:Y:S08]  /*64a0*/  HMMA.16816.F32 R52, R4.reuse, R8, R52 ;  /* 0x000000080434723c */ /* 0x042ff00000001834 */
[C---:B--2---:R-:W-:Y:S08]  /*64b0*/  HMMA.16816.F32 R176, R4.reuse, R12, R176 ;  /* 0x0000000c04b0723c */ /* 0x044ff000000018b0 */
[C---:B------:R-:W-:Y:S01]  /*64c0*/  HMMA.16816.F32 R172, R4.reuse, R14, R172 ;  /* 0x0000000e04ac723c */ /* 0x040fe200000018ac */
[----:B------:R-:W1:Y:S07]  /*64d0*/  LDSM.16.MT88.4 R12, [R240+0x5900] ;  /* 0x00590000f00c783b */ /* 0x000e6e0000004200 */
[C---:B------:R-:W-:Y:S01]  /*64e0*/  HMMA.16816.F32 R56, R4.reuse, R10, R56 ;  /* 0x0000000a0438723c */ /* 0x040fe20000001838 */
[----:B------:R-:W2:Y:S07]  /*64f0*/  LDSM.16.MT88.4 R8, [R239+0x5900] ;  /* 0x00590000ef08783b */ /* 0x000eae0000004200 */
[C---:B------:R-:W-:Y:S08]  /*6500*/  HMMA.16816.F32 R76, R4.reuse, R16, R76 ;  /* 0x00000010044c723c */ /* 0x040ff0000000184c */
        /* <DEDUP_REMOVED lines=27> */
[C---:B------:R-:W-:Y:S08]  /*66c0*/  HMMA.16816.F32 R104, R4.reuse, R26, R104 ;  /* 0x0000001a0468723c */ /* 0x040ff00000001868 */
[C---:B----4-:R-:W-:Y:S08]  /*66d0*/  HMMA.16816.F32 R108, R4.reuse, R20, R108 ;  /* 0x00000014046c723c */ /* 0x050ff0000000186c */
[C---:B------:R-:W-:Y:S08]  /*66e0*/  HMMA.16816.F32 R112, R4.reuse, R22, R112 ;  /* 0x000000160470723c */ /* 0x040ff00000001870 */
[C---:B-1----:R-:W-:Y:S08]  /*66f0*/  HMMA.16816.F32 R148, R4.reuse, R12, R148 ;  /* 0x0000000c0494723c */ /* 0x042ff00000001894 */
[C---:B------:R-:W-:Y:S08]  /*6700*/  HMMA.16816.F32 R168, R4.reuse, R14, R168 ;  /* 0x0000000e04a8723c */ /* 0x040ff000000018a8 */
[C---:B--2---:R-:W-:Y:S08]  /*6710*/  HMMA.16816.F32 R152, R4.reuse, R8, R152 ;  /* 0x000000080498723c */ /* 0x044ff00000001898 */
[C---:B------:R-:W-:Y:S08]  /*6720*/  HMMA.16816.F32 R156, R4.reuse, R10, R156 ;  /* 0x0000000a049c723c */ /* 0x040ff0000000189c */
[C---:B---3--:R-:W-:Y:S08]  /*6730*/  HMMA.16816.F32 R160, R4.reuse, R16, R160 ;  /* 0x0000001004a0723c */ /* 0x048ff000000018a0 */
[----:B------:R-:W-:Y:S07]  /*6740*/  HMMA.16816.F32 R164, R4, R18, R164 ;  /* 0x0000001204a4723c */ /* 0x000fee00000018a4 */
[----:B------:R-:W-:-:S05]  /*6750*/  FADD.FTZ R4, R190, R205 ;  /* 0x000000cdbe047221 */ /* 0x000fca0000010000 */
[----:B------:R1:W-:Y:S01]  /*6760*/  STL [R1+0x28], R4 ;  /* 0x0000280401007387 */ /* 0x0003e20000100800 */
[----:B------:R-:W-:Y:S05]  /*6770*/  @P0 BRA `(.L_x_801) ;  /* 0x0000483000000947 */ /* 0x000fea0003800000 */
[C---:B------:R-:W-:Y:S01]  /*6780*/  SHF.L.U64.HI R3, R33.reuse, 0x1, R35 ;  /* 0x0000000121037819 */ /* 0x040fe20000010223 */
[----:B------:R-:W-:Y:S01]  /*6790*/  IMAD.SHL.U32 R5, R33, 0x2, RZ ;  /* 0x0000000221057824 */ /* 0x000fe200078e00ff */
[----:B-1----:R-:W-:Y:S01]  /*67a0*/  SHF.L.U64.HI R4, R31, 0x1, R34 ;  /* 0x000000011f047819 */ /* 0x002fe20000010222 */
[----:B------:R-:W-:Y:S01]  /*67b0*/  IMAD.MOV.U32 R180, RZ, RZ, R2 ;  /* 0x000000ffffb47224 */ /* 0x000fe200078e0002 */
[----:B------:R-:W-:Y:S01]  /*67c0*/  SHF.L.U64.HI R2, R28, 0x1, R30 ;  /* 0x000000011c027819 */ /* 0x000fe2000001021e */
[----:B------:R1:W-:Y:S01]  /*67d0*/  STL [R1+0x20], R3 ;  /* 0x0000200301007387 */ /* 0x0003e20000100800 */
[----:B------:R-:W-:-:S03]  /*67e0*/  UIADD3 UR6, UR6, -0x2, URZ ;  /* 0xfffffffe06067890 */ /* 0x000fc6000fffe03f */
[----:B------:R2:W-:Y:S04]  /*67f0*/  STL [R1+0x1c], R5 ;  /* 0x00001c0501007387 */ /* 0x0005e80000100800 */
[----:B------:R3:W-:Y:S01]  /*6800*/  STL [R1+0x18], R4 ;  /* 0x0000180401007387 */ /* 0x0007e20000100800 */
[----:B-1----:R-:W-:Y:S01]  /*6810*/  IMAD.SHL.U32 R3, R31, 0x2, RZ ;  /* 0x000000021f037824 */ /* 0x002fe200078e00ff */
[----:B--2---:R-:W-:-:S04]  /*6820*/  SHF.L.U64.HI R5, R29, 0x1, R32 ;  /* 0x000000011d057819 */ /* 0x004fc80000010220 */
[----:B------:R1:W-:Y:S01]  /*6830*/  STL [R1+0x14], R3 ;  /* 0x0000140301007387 */ /* 0x0003e20000100800 */
[----:B---3--:R-:W-:-:S03]  /*6840*/  IMAD.SHL.U32 R4, R29, 0x2, RZ ;  /* 0x000000021d047824 */ /* 0x008fc600078e00ff */
[----:B------:R2:W-:Y:S04]  /*6850*/  STL [R1+0x10], R5 ;  /* 0x0000100501007387 */ /* 0x0005e80000100800 */
[----:B------:R2:W-:Y:S01]  /*6860*/  STL [R1+0xc], R4 ;  /* 0x00000c0401007387 */ /* 0x0005e20000100800 */
[----:B-1----:R-:W-:Y:S02]  /*6870*/  MOV R3, R0 ;  /* 0x0000000000037202 */ /* 0x002fe40000000f00 */
[----:B------:R-:W-:-:S05]  /*6880*/  SHF.L.U32 R0, R28, 0x1, RZ ;  /* 0x000000011c007819 */ /* 0x000fca00000006ff */
[----:B------:R2:W-:Y:S04]  /*6890*/  STL [R1+0x4], R0 ;  /* 0x0000040001007387 */ /* 0x0005e80000100800 */
[----:B------:R2:W-:Y:S01]  /*68a0*/  STL [R1+0x8], R2 ;  /* 0x0000080201007387 */ /* 0x0005e20000100800 */
[----:B------:R-:W-:Y:S05]  /*68b0*/  BRA `(.L_x_802) ;  /* 0x0000050000007947 */ /* 0x000fea0003800000 */
.L_x_804:
[----:B------:R-:W2:Y:S01]  /*68c0*/  LDL R0, [R1] ;  /* 0x0000000001007983 */ /* 0x000ea20000100800 */
[----:B------:R-:W-:Y:S01]  /*68d0*/  UIMAD UR4, UR6, 0x60, UR10 ;  /* 0x00000060060478a4 */ /* 0x000fe2000f8e020a */
[----:B------:R-:W-:Y:S01]  /*68e0*/  ISETP.NE.AND P6, PT, R250, 0x1, PT ;  /* 0x00000001fa00780c */ /* 0x000fe20003fc5270 */
[----:B------:R-:W-:Y:S01]  /*68f0*/  IMAD.MOV.U32 R251, RZ, RZ, RZ ;  /* 0x000000fffffb7224 */ /* 0x000fe200078e00ff */
        /* <DEDUP_REMOVED lines=11> */
[----:B------:R-:W-:Y:S01]  /*69b0*/  IMAD.MOV.U32 R0, RZ, RZ, R252 ;  /* 0x000000ffff007224 */ /* 0x000fe200078e00fc */
        /* <DEDUP_REMOVED lines=22> */
[----:B------:R-:W4:Y:S04]  /*6b20*/  SHFL.IDX PT, R186, R0, RZ, 0x181f ;  /* 0x00181fff00ba7589 */ /* 0x000f2800000e0000 */
[----:B------:R-:W1:Y:S04]  /*6b30*/  SHFL.IDX PT, R181, R2, 0x1, 0x181f ;  /* 0x00381f0002b57f89 */ /* 0x000e6800000e0000 */
[----:B------:R-:W2:Y:S04]  /*6b40*/  SHFL.IDX PT, R184, R0, 0x1, 0x181f ;  /* 0x00381f0000b87f89 */ /* 0x000ea800000e0000 */
[----:B------:R-:W1:Y:S04]  /*6b50*/  SHFL.IDX PT, R2, R2, 0x2, 0x181f ;  /* 0x00581f0002027f89 */ /* 0x000e6800000e0000 */
[----:B------:R-:W1:Y:S01]  /*6b60*/  SHFL.IDX PT, R0, R0, 0x2, 0x181f ;  /* 0x00581f0000007f89 */ /* 0x000e6200000e0000 */
[C---:B---3--:R-:W-:Y:S05]  /*6b70*/  IADD3 R192, P0, R185.reuse, R204, RZ ;  /* 0x000000ccb9c07210 */ /* 0x048fea0007f1e0ff */
[C---:B----4-:R-:W-:Y:S01]  /*6b80*/  IMAD.X R193, R186.reuse, 0x1, R205, P0 ;  /* 0x00000001bac17824 */ /* 0x050fe200000e06cd */
[C---:B-----5:R-:W-:Y:S04]  /*6b90*/  IADD3 R190, P0, R185.reuse, R202, RZ ;  /* 0x000000cab9be7210 */ /* 0x060fe80007f1e0ff */
[----:B------:R3:W-:Y:S01]  /*6ba0*/  LDGSTS.E.BYPASS.LTC128B.128 [R249+0xc100], [R192.64], !P4 ;  /* 0x0c100000c0f97fae */ /* 0x0007e2000e101d4c */
[C---:B------:R-:W-:Y:S01]  /*6bb0*/  IMAD.X R191, R186.reuse, 0x1, R203, P0 ;  /* 0x00000001babf7824 */ /* 0x040fe200000e06cb */
[C---:B------:R-:W-:Y:S04]  /*6bc0*/  IADD3 R188, P0, R185.reuse, R214, RZ ;  /* 0x000000d6b9bc7210 */ /* 0x040fe80007f1e0ff */
[----:B------:R4:W-:Y:S01]  /*6bd0*/  LDGSTS.E.BYPASS.LTC128B.128 [R249+0xf100], [R190.64], !P3 ;  /* 0x0f100000bef97fae */ /* 0x0009e2000d901d4c */
[C---:B------:R-:W-:Y:S01]  /*6be0*/  IMAD.X R189, R186.reuse, 0x1, R215, P0 ;  /* 0x00000001babd7824 */ /* 0x040fe200000e06d7 */
[----:B------:R-:W-:Y:S04]  /*6bf0*/  IADD3 R194, P0, R185, R212, RZ ;  /* 0x000000d4b9c27210 */ /* 0x000fe80007f1e0ff */
[----:B------:R5:W-:Y:S01]  /*6c00*/  LDGSTS.E.BYPASS.LTC128B.128 [R249+0x12100], [R188.64], !P2 ;  /* 0x12100000bcf97fae */ /* 0x000be2000d101d4c */
[----:B------:R-:W-:Y:S01]  /*6c10*/  IMAD.X R195, R186, 0x1, R213, P0 ;  /* 0x00000001bac37824 */ /* 0x000fe200000e06d5 */
[C---:B-1----:R-:W-:Y:S04]  /*6c20*/  IADD3 R186, P0, R181.reuse, R204, RZ ;  /* 0x000000ccb5ba7210 */ /* 0x042fe80007f1e0ff */
[----:B------:R3:W-:Y:S01]  /*6c30*/  LDGSTS.E.BYPASS.LTC128B.128 [R249+0x15100], [R194.64], !P1 ;  /* 0x15100000c2f97fae */ /* 0x0007e2000c901d4c */
[C---:B--2---:R-:W-:Y:S01]  /*6c40*/  IMAD.X R187, R184.reuse, 0x1, R205, P0 ;  /* 0x00000001b8bb7824 */ /* 0x044fe200000e06cd */
[C---:B------:R-:W-:Y:S04]  /*6c50*/  IADD3 R198, P0, R181.reuse, R202, RZ ;  /* 0x000000cab5c67210 */ /* 0x040fe80007f1e0ff */
        /* <DEDUP_REMOVED lines=8> */
[----:B------:R-:W-:Y:S04]  /*6ce0*/  IADD3 R184, P0, R2, R204, RZ ;  /* 0x000000cc02b87210 */ /* 0x000fe80007f1e0ff */
[----:B------:R3:W-:Y:S01]  /*6cf0*/  LDGSTS.E.BYPASS.LTC128B.128 [R249+0x16100], [R200.64], !P1 ;  /* 0x16100000c8f97fae */ /* 0x0007e2000c901d4c */
[----:B------:R-:W-:Y:S01]  /*6d00*/  IMAD.X R185, R0, 0x1, R205, P0 ;  /* 0x0000000100b97824 */ /* 0x000fe200000e06cd */
[----:B----4-:R-:W-:Y:S04]  /*6d10*/  IADD3 R190, P0, R2, R202, RZ ;  /* 0x000000ca02be7210 */ /* 0x010fe80007f1e0ff */
[----:B------:R3:W-:Y:S01]  /*6d20*/  LDGSTS.E.BYPASS.LTC128B.128 [R249+0xe100], [R184.64], !P4 ;  /* 0x0e100000b8f97fae */ /* 0x0007e2000e101d4c */
[----:B------:R-:W-:Y:S01]  /*6d30*/  IMAD.X R191, R0, 0x1, R203, P0 ;  /* 0x0000000100bf7824 */ /* 0x000fe200000e06cb */
[----:B-----5:R-:W-:Y:S04]  /*6d40*/  IADD3 R188, P0, R2, R214, RZ ;  /* 0x000000d602bc7210 */ /* 0x020fe80007f1e0ff */
[----:B------:R3:W-:Y:S01]  /*6d50*/  LDGSTS.E.BYPASS.LTC128B.128 [R249+0x11100], [R190.64], !P3 ;  /* 0x11100000bef97fae */ /* 0x0007e2000d901d4c */
[----:B------:R-:W-:Y:S01]  /*6d60*/  IMAD.X R189, R0, 0x1, R215, P0 ;  /* 0x0000000100bd7824 */ /* 0x000fe200000e06d7 */
[----:B-1----:R-:W-:Y:S04]  /*6d70*/  IADD3 R186, P0, R2, R212, RZ ;  /* 0x000000d402ba7210 */ /* 0x002fe80007f1e0ff */
[----:B------:R3:W-:Y:S01]  /*6d80*/  LDGSTS.E.BYPASS.LTC128B.128 [R249+0x14100], [R188.64], !P2 ;  /* 0x14100000bcf97fae */ /* 0x0007e2000d101d4c */
[----:B------:R-:W-:Y:S05]  /*6d90*/  IMAD.X R187, R0, 0x1, R213, P0 ;  /* 0x0000000100bb7824 */ /* 0x000fea00000e06d5 */
[----:B------:R3:W-:Y:S01]  /*6da0*/  LDGSTS.E.BYPASS.LTC128B.128 [R249+0x17100], [R186.64], !P1 ;  /* 0x17100000baf97fae */ /* 0x0007e2000c901d4c */
[----:B------:R-:W-:-:S05]  /*6db0*/  BRA `(.L_x_803) ;  /* 0x0000185000007947 */ /* 0x000fca0003800000 */
.L_x_802:
[----:B------:R1:W-:Y:S01]  /*6dc0*/  STL [R1+0x40], R56 ;  /* 0x0000403801007387 */ /* 0x0003e20000100800 */
[----:B--2---:R-:W-:Y:S01]  /*6dd0*/  SHF.R.S32.HI R0, RZ, 0x1f, R252 ;  /* 0x0000001fff007819 */ /* 0x004fe200000114fc */
[----:B------:R-:W-:Y:S01]  /*6de0*/  IMAD.WIDE.U32 R4, R252, c[0x0][0x208], RZ ;  /* 0x00008200fc047a25 */ /* 0x000fe200078e00ff */
[----:B------:R-:W-:Y:S01]  /*6df0*/  SHF.R.S32.HI R2, RZ, 0x1f, R251 ;  /* 0x0000001fff027819 */ /* 0x000fe200000114fb */
[----:B------:R-:W-:Y:S04]  /*6e00*/  DEPBAR.LE SB0, 0x0 ;  /* 0x000080000000791a */ /* 0x000fe80000000000 */
[----:B------:R-:W-:Y:S01]  /*6e10*/  IMAD R0, R0, c[0x0][0x208], RZ ;  /* 0x0000820000007a24 */ /* 0x000fe200078e02ff */
[----:B------:R-:W-:Y:S01]  /*6e20*/  BAR.SYNC.DEFER_BLOCKING 0x0 ;  /* 0x0000000000007b1d */ /* 0x000fe20000010000 */
[----:B------:R-:W-:Y:S01]  /*6e30*/  IMAD R2, R2, c[0x0][0x218], RZ ;  /* 0x0000860002027a24 */ /* 0x000fe200078e02ff */
[----:B------:R-:W-:Y:S01]  /*6e40*/  IADD3 R181, R249, 0x100, RZ ;  /* 0x00000100f9b57810 */ /* 0x000fe20007ffe0ff */
[----:B------:R-:W-:Y:S01]  /*6e50*/  IMAD R0, R252, c[0x0][0x20c], R0 ;  /* 0x00008300fc007a24 */ /* 0x000fe200078e0200 */
[----:B------:R-:W-:Y:S01]  /*6e60*/  UISETP.GE.AND UP0, UPT, UR6, 0x1, UPT ;  /* 0x000000010600788c */ /* 0x000fe2000bf06270 */
[----:B------:R-:W-:Y:S02]  /*6e70*/  IMAD R2, R251, c[0x0][0x21c], R2 ;  /* 0x00008700fb027a24 */ /* 0x000fe400078e0202 */
[----:B------:R-:W-:Y:S04]  /*6e80*/  IMAD.IADD R5, R5, 0x1, R0 ;  /* 0x0000000105057824 */ /* 0x000fe800078e0200 */
[----:B------:R-:W-:Y:S05]  /*6e90*/  IMAD.WIDE.U32 R4, R251, c[0x0][0x218], R4 ;  /* 0x00008600fb047a25 */ /* 0x000fea00078e0004 */
[----:B------:R-:W-:Y:S04]  /*6ea0*/  IADD3 R0, P0, R4, UR22, RZ ;  /* 0x0000001604007c10 */ /* 0x000fe8000ff1e0ff */
[----:B------:R-:W-:Y:S02]  /*6eb0*/  IADD3.X R4, R5, UR5, R2, P0, !PT ;  /* 0x0000000505047c10 */ /* 0x000fe400087fe402 */
[C---:B------:R-:W-:Y:S01]  /*6ec0*/  LEA R2, P0, R0.reuse, c[0x0][0x1f8], 0x1 ;  /* 0x00007e0000027a11 */ /* 0x040fe200078008ff */
[----:B------:R-:W-:Y:S03]  /*6ed0*/  LDSM.16.M88.4 R48, [R248+0x18100] ;  /* 0x01810000f830783b */ /* 0x000fe60000000200 */
[----:B------:R-:W-:Y:S01]  /*6ee0*/  LEA.HI.X R0, R0, c[0x0][0x1fc], R4, 0x1, P0 ;  /* 0x00007f0000007a11 */ /* 0x000fe200000f0c04 */
[----:B-1----:R-:W2:Y:S04]  /*6ef0*/  LDL R56, [R1+0x1c] ;  /* 0x00001c0001387983 */ /* 0x002ea80000100800 */
[----:B------:R1:W-:Y:S04]  /*6f00*/  STL [R1+0x3c], R55 ;  /* 0x00003c3701007387 */ /* 0x0003e80000100800 */
[----:B------:R-:W3:Y:S04]  /*6f10*/  LDL R29, [R1+0x14] ;  /* 0x00001400011d7983 */ /* 0x000ee80000100800 */
[----:B------:R-:W-:Y:S04]  /*6f20*/  SHFL.IDX PT, R44, R2, RZ, 0x181f ;  /* 0x00181fff022c7589 */ /* 0x000fe800000e0000 */
[----:B------:R-:W-:Y:S04]  /*6f30*/  SHFL.IDX PT, R20, R0, RZ, 0x181f ;  /* 0x00181fff00147589 */ /* 0x000fe800000e0000 */
[----:B------:R-:W4:Y:S04]  /*6f40*/  LDSM.16.M88.4 R8, [R247+0xc100] ;  /* 0x00c10000f708783b */ /* 0x000f280000000200 */
[----:B------:R-:W4:Y:S04]  /*6f50*/  LDSM.16.M88.4 R16, [R247+0xc900] ;  /* 0x00c90000f710783b */ /* 0x000f280000000200 */
[----:B------:R-:W-:Y:S04]  /*6f60*/  LDSM.16.M88.4 R24, [R247+0xd100] ;  /* 0x00d10000f718783b */ /* 0x000fe80000000200 */
[----:B-1----:R-:W3:Y:S04]  /*6f70*/  LDL R55, [R1+0x20] ;  /* 0x0000200001377983 */ /* 0x002ee80000100800 */
[----:B------:R1:W-:Y:S04]  /*6f80*/  STL [R1+0x38], R54 ;  /* 0x0000383601007387 */ /* 0x0003e80000100800 */
[----:B------:R-:W-:Y:S04]  /*6f90*/  LDSM.16.M88.4 R32, [R247+0xd900] ;  /* 0x00d90000f720783b */ /* 0x000fe80000000200 */
[----:B------:R-:W-:Y:S04]  /*6fa0*/  LDSM.16.M88.4 R40, [R247+0xe100] ;  /* 0x00e10000f728783b */ /* 0x000fe80000000200 */
[----:B------:R-:W-:Y:S04]  /*6fb0*/  LDSM.16.M88.4 R184, [R247+0xe900] ;  /* 0x00e90000f7b8783b */ /* 0x000fe80000000200 */
[----:B------:R-:W-:Y:S04]  /*6fc0*/  LDSM.16.M88.4 R188, [R244+0x18100] ;  /* 0x01810000f4bc783b */ /* 0x000fe80000000200 */
[----:B------:R-:W-:Y:S01]  /*6fd0*/  LDSM.16.M88.4 R192, [R246] ;  /* 0x00000000f6c0783b */ /* 0x000fe20000000200 */
[C---:B----4-:R-:W-:Y:S03]  /*6fe0*/  HMMA.16816.F32 R4, R48.reuse, R8, RZ ;  /* 0x000000083004723c */ /* 0x050fe600000018ff */
[----:B-1----:R-:W4:Y:S04]  /*6ff0*/  LDL R54, [R1+0x18] ;  /* 0x0000180001367983 */ /* 0x002f280000100800 */
[----:B------:R1:W-:Y:S01]  /*7000*/  STL [R1+0x34], R53 ;  /* 0x0000343501007387 */ /* 0x0003e20000100800 */
[C---:B------:R-:W-:Y:S03]  /*7010*/  HMMA.16816.F32 R8, R48.reuse, R10, RZ ;  /* 0x0000000a3008723c */ /* 0x040fe600000018ff */
[----:B------:R-:W-:Y:S04]  /*7020*/  LDSM.16.M88.4 R196, [R237] ;  /* 0x00000000edc4783b */ /* 0x000fe80000000200 */
[----:B------:R-:W-:Y:S01]  /*7030*/  LDSM.16.M88.4 R200, [R236] ;  /* 0x00000000ecc8783b */ /* 0x000fe20000000200 */
[C---:B------:R-:W-:Y:S03]  /*7040*/  HMMA.16816.F32 R12, R48.reuse, R16, RZ ;  /* 0x00000010300c723c */ /* 0x040fe600000018ff */
[----:B------:R-:W-:Y:S04]  /*7050*/  LDSM.16.M88.4 R204, [R235] ;  /* 0x00000000ebcc783b */ /* 0x000fe80000000200 */
[----:B------:R-:W-:Y:S01]  /*7060*/  LDSM.16.M88.4 R208, [R234] ;  /* 0x00000000ead0783b */ /* 0x000fe20000000200 */
[C---:B------:R-:W-:Y:S03]  /*7070*/  HMMA.16816.F32 R16, R48.reuse, R18, RZ ;  /* 0x000000123010723c */ /* 0x040fe600000018ff */
[----:B------:R-:W-:Y:S04]  /*7080*/  LDSM.16.M88.4 R212, [R233] ;  /* 0x00000000e9d4783b */ /* 0x000fe80000000200 */
[----:B------:R-:W2:Y:S04]  /*7090*/  SHFL.IDX PT, R38, R2, 0x1, 0x181f ;  /* 0x00381f0002267f89 */ /* 0x000ea800000e0000 */
[----:B-1----:R-:W4:Y:S04]  /*70a0*/  LDL R53, [R1+0xc] ;  /* 0x00000c0001357983 */ /* 0x002f280000100800 */
[----:B------:R1:W-:Y:S04]  /*70b0*/  STL [R1+0x30], R52 ;  /* 0x0000303401007387 */ /* 0x0003e80000100800 */
[----:B------:R-:W2:Y:S04]  /*70c0*/  SHFL.IDX PT, R28, R0, 0x1, 0x181f ;  /* 0x00381f00001c7f89 */ /* 0x000ea800000e0000 */
[----:B------:R-:W2:Y:S04]  /*70d0*/  SHFL.IDX PT, R2, R2, 0x2, 0x181f ;  /* 0x00581f0002027f89 */ /* 0x000ea800000e0000 */
[----:B------:R-:W2:Y:S04]  /*70e0*/  SHFL.IDX PT, R0, R0, 0x2, 0x181f ;  /* 0x00581f0000007f89 */ /* 0x000ea800000e0000 */
[----:B-1----:R-:W4:Y:S04]  /*70f0*/  LDL R52, [R1+0x10] ;  /* 0x0000100001347983 */ /* 0x002f280000100800 */
[----:B------:R1:W-:Y:S04]  /*7100*/  STL [R1+0x2c], R3 ;  /* 0x00002c0301007387 */ /* 0x0003e80000100800 */
[----:B------:R-:W4:Y:S04]  /*7110*/  LDL R250, [R1+0x8] ;  /* 0x0000080001fa7983 */ /* 0x000f280000100800 */
[----:B-1----:R-:W4:Y:S01]  /*7120*/  LDL R3, [R1+0x4] ;  /* 0x0000040001037983 */ /* 0x002f220000100800 */
[-C--:B--2---:R-:W-:Y:S05]  /*7130*/  IADD3 R30, P0, R44, R56.reuse, RZ ;  /* 0x000000382c1e7210 */ /* 0x084fea0007f1e0ff */
[--C-:B---3--:R-:W-:Y:S01]  /*7140*/  IMAD.X R31, R20, 0x1, R55.reuse, P0 ;  /* 0x00000001141f7824 */ /* 0x108fe200000e0637 */
[----:B------:R-:W-:Y:S04]  /*7150*/  IADD3 R22, P0, R44, R29, RZ ;  /* 0x0000001d2c167210 */ /* 0x000fe80007f1e0ff */
[----:B------:R1:W-:Y:S01]  /*7160*/  LDGSTS.E.BYPASS.LTC128B.128 [R181], [R30.64], !P4 ;  /* 0x000000001eb57fae */ /* 0x0003e2000e101d4c */
[----:B----4-:R-:W-:Y:S05]  /*7170*/  IMAD.X R23, R20, 0x1, R54, P0 ;  /* 0x0000000114177824 */ /* 0x010fea00000e0636 */
[----:B------:R2:W-:Y:S01]  /*7180*/  LDGSTS.E.BYPASS.LTC128B.128 [R181+0x3000], [R22.64], !P3 ;  /* 0x0300000016b57fae */ /* 0x0005e2000d901d4c */
[----:B------:R-:W-:Y:S05]  /*7190*/  IADD3 R36, P0, R44, R53, RZ ;  /* 0x000000352c247210 */ /* 0x000fea0007f1e0ff */
[----:B------:R-:W-:Y:S05]  /*71a0*/  IMAD.X R37, R20, 0x1, R52, P0 ;  /* 0x0000000114257824 */ /* 0x000fea00000e0634 */
[----:B------:R3:W-:Y:S01]  /*71b0*/  LDGSTS.E.BYPASS.LTC128B.128 [R181+0x6000], [R36.64], !P2 ;  /* 0x0600000024b57fae */ /* 0x0007e2000d101d4c */
[----:B------:R-:W-:Y:S05]  /*71c0*/  IADD3 R44, P0, R44, R3, RZ ;  /* 0x000000032c2c7210 */ /* 0x000fea0007f1e0ff */
[----:B------:R-:W-:Y:S01]  /*71d0*/  IMAD.X R45, R20, 0x1, R250, P0 ;  /* 0x00000001142d7824 */ /* 0x000fe200000e06fa */
[-C--:B------:R-:W-:Y:S01]  /*71e0*/  IADD3 R46, P0, R38, R56.reuse, RZ ;  /* 0x00000038262e7210 */ /* 0x080fe20007f1e0ff */
[C---:B--2---:R-:W-:Y:S03]  /*71f0*/  HMMA.16816.F32 R20, R48.reuse, R24, RZ ;  /* 0x000000183014723c */ /* 0x044fe600000018ff */
[----:B------:R2:W-:Y:S01]  /*7200*/  LDGSTS.E.BYPASS.LTC128B.128 [R181+0x9000], [R44.64], !P1 ;  /* 0x090000002cb57fae */ /* 0x0005e2000c901d4c */
[--C-:B------:R-:W-:Y:S01]  /*7210*/  IMAD.X R47, R28, 0x1, R55.reuse, P0 ;  /* 0x000000011c2f7824 */ /* 0x100fe200000e0637 */
[----:B-1----:R-:W-:Y:S03]  /*7220*/  IADD3 R30, P0, R38, R29, RZ ;  /* 0x0000001d261e7210 */ /* 0x002fe60007f1e0ff */
[C---:B------:R-:W-:Y:S01]  /*7230*/  HMMA.16816.F32 R24, R48.reuse, R26, RZ ;  /* 0x0000001a3018723c */ /* 0x040fe200000018ff */
[----:B------:R1:W-:Y:S03]  /*7240*/  LDGSTS.E.BYPASS.LTC128B.128 [R181+0x1000], [R46.64], !P4 ;  /* 0x010000002eb57fae */ /* 0x0003e6000e101d4c */
[----:B------:R-:W-:Y:S01]  /*7250*/  IMAD.X R31, R28, 0x1, R54, P0 ;  /* 0x000000011c1f7824 */ /* 0x000fe200000e0636 */
[----:B---3--:R-:W-:Y:S04]  /*7260*/  IADD3 R36, P0, R38, R53, RZ ;  /* 0x0000003526247210 */ /* 0x008fe80007f1e0ff */
[----:B------:R3:W-:Y:S03]  /*7270*/  LDGSTS.E.BYPASS.LTC128B.128 [R181+0x4000], [R30.64], !P3 ;  /* 0x040000001eb57fae */ /* 0x0007e6000d901d4c */
[----:B------:R-:W-:Y:S01]  /*7280*/  IMAD.X R37, R28, 0x1, R52, P0 ;  /* 0x000000011c257824 */ /* 0x000fe200000e0634 */
[----:B------:R-:W-:Y:S04]  /*7290*/  IADD3 R38, P0, R38, R3, RZ ;  /* 0x0000000326267210 */ /* 0x000fe80007f1e0ff */
[----:B------:R4:W-:Y:S01]  /*72a0*/  LDGSTS.E.BYPASS.LTC128B.128 [R181+0x7000], [R36.64], !P2 ;  /* 0x0700000024b57fae */ /* 0x0009e2000d101d4c */
[----:B------:R-:W-:Y:S01]  /*72b0*/  IMAD.X R39, R28, 0x1, R250, P0 ;  /* 0x000000011c277824 */ /* 0x000fe200000e06fa */
[----:B--2---:R-:W-:Y:S04]  /*72c0*/  IADD3 R44, P0, R2, R56, RZ ;  /* 0x00000038022c7210 */ /* 0x004fe80007f1e0ff */
[----:B------:R2:W-:Y:S01]  /*72d0*/  LDGSTS.E.BYPASS.LTC128B.128 [R181+0xa000], [R38.64], !P1 ;  /* 0x0a00000026b57fae */ /* 0x0005e2000c901d4c */
[----:B------:R-:W-:Y:S03]  /*72e0*/  IMAD.X R45, R0, 0x1, R55, P0 ;  /* 0x00000001002d7824 */ /* 0x000fe600000e0637 */
[----:B------:R1:W5:Y:S04]  /*72f0*/  LDL.LU R56, [R1+0x40] ;  /* 0x0000400001387983 */ /* 0x0003680000300800 */
[----:B------:R1:W-:Y:S04]  /*7300*/  LDGSTS.E.BYPASS.LTC128B.128 [R181+0x2000], [R44.64], !P4 ;  /* 0x020000002cb57fae */ /* 0x0003e8000e101d4c */
[----:B------:R1:W5:Y:S01]  /*7310*/  LDL.LU R55, [R1+0x3c] ;  /* 0x00003c0001377983 */ /* 0x0003620000300800 */
[----:B----4-:R-:W-:Y:S02]  /*7320*/  IADD3 R36, P0, R2, R29, RZ ;  /* 0x0000001d02247210 */ /* 0x010fe40007f1e0ff */
[C---:B---3--:R-:W-:Y:S03]  /*7330*/  HMMA.16816.F32 R28, R48.reuse, R32, RZ ;  /* 0x00000020301c723c */ /* 0x048fe600000018ff */
[----:B------:R-:W-:Y:S01]  /*7340*/  IMAD.X R37, R0, 0x1, R54, P0 ;  /* 0x0000000100257824 */ /* 0x000fe200000e0636 */
[----:B--2---:R-:W-:Y:S01]  /*7350*/  IADD3 R38, P0, R2, R53, RZ ;  /* 0x0000003502267210 */ /* 0x004fe20007f1e0ff */
[----:B------:R2:W5:Y:S03]  /*7360*/  LDL.LU R54, [R1+0x38] ;  /* 0x0000380001367983 */ /* 0x0005660000300800 */
[C---:B------:R-:W-:Y:S01]  /*7370*/  HMMA.16816.F32 R32, R48.reuse, R34, RZ ;  /* 0x000000223020723c */ /* 0x040fe200000018ff */
[----:B------:R-:W-:Y:S01]  /*7380*/  IMAD.X R39, R0, 0x1, R52, P0 ;  /* 0x0000000100277824 */ /* 0x000fe200000e0634 */
[----:B------:R3:W-:Y:S02]  /*7390*/  LDGSTS.E.BYPASS.LTC128B.128 [R181+0x5000], [R36.64], !P3 ;  /* 0x0500000024b57fae */ /* 0x0007e4000d901d4c */
[----:B-1----:R-:W-:Y:S02]  /*73a0*/  IADD3 R44, P0, R2, R3, RZ ;  /* 0x00000003022c7210 */ /* 0x002fe40007f1e0ff */
[----:B------:R3:W-:Y:S04]  /*73b0*/  LDGSTS.E.BYPASS.LTC128B.128 [R181+0x8000], [R38.64], !P2 ;  /* 0x0800000026b57fae */ /* 0x0007e8000d101d4c */
[----:B------:R2:W5:Y:S02]  /*73c0*/  LDL.LU R53, [R1+0x34] ;  /* 0x0000340001357983 */ /* 0x0005640000300800 */
[----:B------:R-:W-:Y:S01]  /*73d0*/  IMAD.X R45, R0, 0x1, R250, P0 ;  /* 0x00000001002d7824 */ /* 0x000fe200000e06fa */
[----:B------:R-:W-:Y:S01]  /*73e0*/  PLOP3.LUT P0, PT, PT, PT, UP0, 0x80, 0x0 ;  /* 0x000000000000781c */ /* 0x000fe20003f0f008 */
[----:B------:R2:W5:Y:S01]  /*73f0*/  LDL.LU R52, [R1+0x30] ;  /* 0x0000300001347983 */ /* 0x0005620000300800 */
[----:B------:R-:W-:Y:S03]  /*7400*/  IMAD.MOV.U32 R250, RZ, RZ, c[0x0][0x2b8] ;  /* 0x0000ae00fffa7624 */ /* 0x000fe600078e00ff */
[----:B------:R1:W-:Y:S04]  /*7410*/  LDGSTS.E.BYPASS.LTC128B.128 [R181+0xb000], [R44.64], !P1 ;  /* 0x0b0000002cb57fae */ /* 0x0003e8000c901d4c */
[----:B------:R-:W0:Y:S04]  /*7420*/  LDGDEPBAR ;  /* 0x00000000000079af */ /* 0x000e280000000000 */
[----:B------:R2:W5:Y:S01]  /*7430*/  LDL.LU R3, [R1+0x2c] ;  /* 0x00002c0001037983 */ /* 0x0005620000300800 */
[C---:B---3--:R-:W-:Y:S08]  /*7440*/  HMMA.16816.F32 R36, R48.reuse, R40, RZ ;  /* 0x000000283024723c */ /* 0x048ff000000018ff */
[C---:B------:R-:W-:Y:S08]  /*7450*/  HMMA.16816.F32 R40, R48.reuse, R42, RZ ;  /* 0x0000002a3028723c */ /* 0x040ff000000018ff */
[C---:B-1----:R-:W-:Y:S08]  /*7460*/  HMMA.16816.F32 R44, R48.reuse, R184, RZ ;  /* 0x000000b8302c723c */ /* 0x042ff000000018ff */
[----:B------:R-:W-:Y:S01]  /*7470*/  HMMA.16816.F32 R48, R48, R186, RZ ;  /* 0x000000ba3030723c */ /* 0x000fe200000018ff */
[----:B------:R-:W-:Y:S07]  /*7480*/  LDSM.16.M88.4 R184, [R243+0x18100] ;  /* 0x01810000f3b8783b */ /* 0x000fee0000000200 */
[C---:B------:R-:W-:Y:S08]  /*7490*/  HMMA.16816.F32 R4, R188.reuse, R192, R4 ;  /* 0x000000c0bc04723c */ /* 0x040ff00000001804 */
[C---:B------:R-:W-:Y:S01]  /*74a0*/  HMMA.16816.F32 R8, R188.reuse, R194, R8 ;  /* 0x000000c2bc08723c */ /* 0x040fe20000001808 */
[----:B------:R-:W1:Y:S07]  /*74b0*/  LDSM.16.M88.4 R192, [R242+0xc100] ;  /* 0x00c10000f2c0783b */ /* 0x000e6e0000000200 */
        /* <DEDUP_REMOVED lines=8> */
[----:B------:R-:W2:Y:S07]  /*7540*/  LDSM.16.M88.4 R204, [R242+0xd900] ;  /* 0x00d90000f2cc783b */ /* 0x000eae0000000200 */
[C---:B------:R-:W-:Y:S08]  /*7550*/  HMMA.16816.F32 R36, R188.reuse, R208, R36 ;  /* 0x000000d0bc24723c */ /* 0x040ff00000001824 */
[C---:B------:R-:W-:Y:S01]  /*7560*/  HMMA.16816.F32 R40, R188.reuse, R210, R40 ;  /* 0x000000d2bc28723c */ /* 0x040fe20000001828 */
[----:B------:R-:W-:Y:S07]  /*7570*/  LDSM.16.M88.4 R208, [R242+0xe900] ;  /* 0x00e90000f2d0783b */ /* 0x000fee0000000200 */
[C---:B------:R-:W-:Y:S08]  /*7580*/  HMMA.16816.F32 R44, R188.reuse, R212, R44 ;  /* 0x000000d4bc2c723c */ /* 0x040ff0000000182c */
[----:B------:R-:W-:Y:S01]  /*7590*/  HMMA.16816.F32 R48, R188, R214, R48 ;  /* 0x000000d6bc30723c */ /* 0x000fe20000001830 */
[----:B------:R-:W2:Y:S07]  /*75a0*/  LDSM.16.M88.4 R188, [R242+0xe100] ;  /* 0x00e10000f2bc783b */ /* 0x000eae0000000200 */
[C---:B-1----:R-:W-:Y:S08]  /*75b0*/  HMMA.16816.F32 R4, R184.reuse, R192, R4 ;  /* 0x000000c0b804723c */ /* 0x042ff00000001804 */
[C---:B------:R-:W-:Y:S01]  /*75c0*/  HMMA.16816.F32 R8, R184.reuse, R194, R8 ;  /* 0x000000c2b808723c */ /* 0x040fe20000001808 */
[----:B------:R-:W-:Y:S07]  /*75d0*/  LDSM.16.M88.4 R192, [R232] ;  /* 0x00000000e8c0783b */ /* 0x000fee0000000200 */
[C---:B---3--:R-:W-:Y:S08]  /*75e0*/  HMMA.16816.F32 R12, R184.reuse, R196, R12 ;  /* 0x000000c4b80c723c */ /* 0x048ff0000000180c */
[C---:B------:R-:W-:Y:S01]  /*75f0*/  HMMA.16816.F32 R16, R184.reuse, R198, R16 ;  /* 0x000000c6b810723c */ /* 0x040fe20000001810 */
[----:B------:R-:W-:Y:S07]  /*7600*/  LDSM.16.M88.4 R196, [R232+0x800] ;  /* 0x00080000e8c4783b */ /* 0x000fee0000000200 */
[C---:B----4-:R-:W-:Y:S08]  /*7610*/  HMMA.16816.F32 R20, R184.reuse, R200, R20 ;  /* 0x000000c8b814723c */ /* 0x050ff00000001814 */
[C---:B------:R-:W-:Y:S01]  /*7620*/  HMMA.16816.F32 R24, R184.reuse, R202, R24 ;  /* 0x000000cab818723c */ /* 0x040fe20000001818 */
[----:B------:R-:W-:Y:S07]  /*7630*/  LDSM.16.M88.4 R200, [R232+0x1000] ;  /* 0x00100000e8c8783b */ /* 0x000fee0000000200 */
[C---:B--2---:R-:W-:Y:S08]  /*7640*/  HMMA.16816.F32 R28, R184.reuse, R204, R28 ;  /* 0x000000ccb81c723c */ /* 0x044ff0000000181c */
[C---:B------:R-:W-:Y:S01]  /*7650*/  HMMA.16816.F32 R32, R184.reuse, R206, R32 ;  /* 0x000000ceb820723c */ /* 0x040fe20000001820 */
[----:B------:R-:W-:Y:S07]  /*7660*/  LDSM.16.M88.4 R204, [R232+0x1800] ;  /* 0x00180000e8cc783b */ /* 0x000fee0000000200 */
[C---:B------:R-:W-:Y:S08]  /*7670*/  HMMA.16816.F32 R36, R184.reuse, R188, R36 ;  /* 0x000000bcb824723c */ /* 0x040ff00000001824 */
[C---:B------:R-:W-:Y:S01]  /*7680*/  HMMA.16816.F32 R40, R184.reuse, R190, R40 ;  /* 0x000000beb828723c */ /* 0x040fe20000001828 */
[----:B------:R-:W1:Y:S07]  /*7690*/  LDSM.16.M88.4 R188, [R241+0x18100] ;  /* 0x01810000f1bc783b */ /* 0x000e6e0000000200 */
        /* <DEDUP_REMOVED lines=246> */
[----:B-----5:R-:W-:-:S07]  /*8600*/  @P0 BRA `(.L_x_804) ;  /* 0xffffe2b000000947 */ /* 0x020fce000383ffff */
.L_x_803:
[----:B---3--:R-:W-:Y:S01]  /*8610*/  FMNMX.FTZ R184, R4, R180, !PT ;  /* 0x000000b404b87209 */ /* 0x008fe20007810000 */
        /* <DEDUP_REMOVED lines=51> */
[----:B------:R-:W-:Y:S01]  /*8950*/  SHFL.BFLY PT, R2, R184, 0x2, 0x1f ;  /* 0x0c401f00b8027f89 */ /* 0x000fe200000e0000 */
[----:B------:R-:W-:Y:S07]  /*8960*/  UIADD3 UR6, UR6, -0x1, URZ ;  /* 0xffffffff06067890 */ /* 0x000fee000fffe03f */
[----:B------:R-:W1:Y:S02]  /*8970*/  SHFL.BFLY PT, R0, R181, 0x2, 0x1f ;  /* 0x0c401f00b5007f89 */ /* 0x000e6400000e0000 */
[----:B-1----:R-:W-:Y:S02]  /*8980*/  FMNMX.FTZ R181, R181, R0, !PT ;  /* 0x00000000b5b57209 */ /* 0x002fe40007810000 */
[----:B------:R-:W-:Y:S04]  /*8990*/  FMNMX.FTZ R184, R184, R2, !PT ;  /* 0x00000002b8b87209 */ /* 0x000fe80007810000 */
[----:B------:R-:W1:Y:S08]  /*89a0*/  SHFL.BFLY PT, R0, R181, 0x1, 0x1f ;  /* 0x0c201f00b5007f89 */ /* 0x000e7000000e0000 */
[----:B------:R-:W2:Y:S01]  /*89b0*/  SHFL.BFLY PT, R2, R184, 0x1, 0x1f ;  /* 0x0c201f00b8027f89 */ /* 0x000ea200000e0000 */
[----:B-1----:R-:W-:Y:S05]  /*89c0*/  FMNMX.FTZ R0, R0, R181, !PT ;  /* 0x000000b500007209 */ /* 0x002fea0007810000 */
[C---:B------:R-:W-:Y:S02]  /*89d0*/  FMUL.FTZ R204, R0.reuse, c[0x0][0x2d0] ;  /* 0x0000b40000cc7a20 */ /* 0x040fe40000410000 */
[----:B------:R-:W-:Y:S01]  /*89e0*/  FADD.FTZ R3, -R0, R3 ;  /* 0x0000000300037221 */ /* 0x000fe20000010100 */
[----:B--2---:R-:W-:Y:S01]  /*89f0*/  FMNMX.FTZ R2, R184, R2, !PT ;  /* 0x00000002b8027209 */ /* 0x004fe20007810000 */
[--C-:B------:R-:W-:Y:S01]  /*8a00*/  FFMA.FTZ R197, R10, c[0x0][0x2d0], -R204.reuse ;  /* 0x0000b4000ac57a23 */ /* 0x100fe200000108cc */
[----:B------:R-:W1:Y:S01]  /*8a10*/  LDSM.16.MT88.4 R184, [R245+0x100] ;  /* 0x00010000f5b8783b */ /* 0x000e620000004200 */
[----:B------:R-:W-:Y:S02]  /*8a20*/  FFMA.FTZ R181, R11, c[0x0][0x2d0], -R204 ;  /* 0x0000b4000bb57a23 */ /* 0x000fe400000108cc */
[C---:B------:R-:W-:Y:S02]  /*8a30*/  FMUL.FTZ R205, R2.reuse, c[0x0][0x2d0] ;  /* 0x0000b40002cd7a20 */ /* 0x040fe40000410000 */
[----:B------:R-:W-:Y:S01]  /*8a40*/  FADD.FTZ R180, -R2, R180 ;  /* 0x000000b402b47221 */ /* 0x000fe20000010100 */
[----:B------:R-:W-:Y:S01]  /*8a50*/  MUFU.EX2 R197, R197 ;  /* 0x000000c500c57308 */ /* 0x000fe20000000800 */
[--C-:B------:R-:W-:Y:S02]  /*8a60*/  FFMA.FTZ R198, R8, c[0x0][0x2d0], -R205.reuse ;  /* 0x0000b40008c67a23 */ /* 0x100fe400000108cd */
[--C-:B------:R-:W-:Y:S02]  /*8a70*/  FFMA.FTZ R196, R9, c[0x0][0x2d0], -R205.reuse ;  /* 0x0000b40009c47a23 */ /* 0x100fe400000108cd */
[----:B------:R-:W-:Y:S02]  /*8a80*/  FMUL.FTZ R180, R180, c[0x0][0x2d0] ;  /* 0x0000b400b4b47a20 */ /* 0x000fe40000410000 */
[----:B------:R-:W-:Y:S02]  /*8a90*/  FMUL.FTZ R3, R3, c[0x0][0x2d0] ;  /* 0x0000b40003037a20 */ /* 0x000fe40000410000 */
[--C-:B------:R-:W-:Y:S01]  /*8aa0*/  FFMA.FTZ R203, R4, c[0x0][0x2d0], -R205.reuse ;  /* 0x0000b40004cb7a23 */ /* 0x100fe200000108cd */
[----:B------:R-:W-:Y:S01]  /*8ab0*/  MUFU.EX2 R198, R198 ;  /* 0x000000c600c67308 */ /* 0x000fe20000000800 */
[--C-:B------:R-:W-:Y:S02]  /*8ac0*/  FFMA.FTZ R200, R5, c[0x0][0x2d0], -R205.reuse ;  /* 0x0000b40005c87a23 */ /* 0x100fe400000108cd */
[--C-:B------:R-:W-:Y:S02]  /*8ad0*/  FFMA.FTZ R201, R6, c[0x0][0x2d0], -R204.reuse ;  /* 0x0000b40006c97a23 */ /* 0x100fe400000108cc */
[--C-:B------:R-:W-:Y:S02]  /*8ae0*/  FFMA.FTZ R199, R7, c[0x0][0x2d0], -R204.reuse ;  /* 0x0000b40007c77a23 */ /* 0x100fe400000108cc */
[--C-:B------:R-:W-:Y:S02]  /*8af0*/  FFMA.FTZ R206, R25, c[0x0][0x2d0], -R205.reuse ;  /* 0x0000b40019ce7a23 */ /* 0x100fe400000108cd */
[--C-:B------:R-:W-:Y:S01]  /*8b00*/  FFMA.FTZ R207, R26, c[0x0][0x2d0], -R204.reuse ;  /* 0x0000b4001acf7a23 */ /* 0x100fe200000108cc */
[----:B------:R-:W2:Y:S01]  /*8b10*/  MUFU.EX2 R180, R180 ;  /* 0x000000b400b47308 */ /* 0x000ea20000000800 */
[--C-:B------:R-:W-:Y:S02]  /*8b20*/  FFMA.FTZ R208, R27, c[0x0][0x2d0], -R204.reuse ;  /* 0x0000b4001bd07a23 */ /* 0x100fe400000108cc */
[--C-:B------:R-:W-:Y:S02]  /*8b30*/  FFMA.FTZ R209, R28, c[0x0][0x2d0], -R205.reuse ;  /* 0x0000b4001cd17a23 */ /* 0x100fe400000108cd */
[--C-:B------:R-:W-:Y:S02]  /*8b40*/  FFMA.FTZ R210, R29, c[0x0][0x2d0], -R205.reuse ;  /* 0x0000b4001dd27a23 */ /* 0x100fe400000108cd */
[--C-:B------:R-:W-:Y:S02]  /*8b50*/  FFMA.FTZ R211, R30, c[0x0][0x2d0], -R204.reuse ;  /* 0x0000b4001ed37a23 */ /* 0x100fe400000108cc */
[--C-:B------:R-:W-:Y:S01]  /*8b60*/  FFMA.FTZ R212, R31, c[0x0][0x2d0], -R204.reuse ;  /* 0x0000b4001fd47a23 */ /* 0x100fe200000108cc */
[----:B------:R-:W3:Y:S01]  /*8b70*/  MUFU.EX2 R3, R3 ;  /* 0x0000000300037308 */ /* 0x000ee20000000800 */
[----:B------:R-:W-:Y:S01]  /*8b80*/  LDSM.16.MT88.4 R28, [R238+0xa100] ;  /* 0x00a10000ee1c783b */ /* 0x000fe20000004200 */
[--C-:B------:R-:W-:Y:S02]  /*8b90*/  FFMA.FTZ R35, R35, c[0x0][0x2d0], -R204.reuse ;  /* 0x0000b40023237a23 */ /* 0x100fe400000108cc */
[--C-:B------:R-:W-:Y:S02]  /*8ba0*/  FFMA.FTZ R213, R32, c[0x0][0x2d0], -R205.reuse ;  /* 0x0000b40020d57a23 */ /* 0x100fe400000108cd */
[--C-:B------:R-:W-:Y:S02]  /*8bb0*/  FFMA.FTZ R214, R33, c[0x0][0x2d0], -R205.reuse ;  /* 0x0000b40021d67a23 */ /* 0x100fe400000108cd */
[--C-:B------:R-:W-:Y:S02]  /*8bc0*/  FFMA.FTZ R215, R34, c[0x0][0x2d0], -R204.reuse ;  /* 0x0000b40022d77a23 */ /* 0x100fe400000108cc */
[----:B------:R-:W-:Y:S01]  /*8bd0*/  MUFU.EX2 R203, R203 ;  /* 0x000000cb00cb7308 */ /* 0x000fe20000000800 */
[--C-:B------:R-:W-:Y:S02]  /*8be0*/  FFMA.FTZ R43, R43, c[0x0][0x2d0], -R204.reuse ;  /* 0x0000b4002b2b7a23 */ /* 0x100fe400000108cc */
[--C-:B------:R-:W-:Y:S02]  /*8bf0*/  FFMA.FTZ R36, R36, c[0x0][0x2d0], -R205.reuse ;  /* 0x0000b40024247a23 */ /* 0x100fe400000108cd */
[C---:B--2---:R-:W-:Y:S02]  /*8c00*/  FMUL.FTZ R4, R180.reuse, R176 ;  /* 0x000000b0b4047220 */ /* 0x044fe40000410000 */
[C---:B------:R-:W-:Y:S02]  /*8c10*/  FMUL.FTZ R5, R180.reuse, R177 ;  /* 0x000000b1b4057220 */ /* 0x040fe40000410000 */
[C---:B------:R-:W-:Y:S01]  /*8c20*/  FMUL.FTZ R8, R180.reuse, R172 ;  /* 0x000000acb4087220 */ /* 0x040fe20000410000 */
[----:B------:R-:W2:Y:S01]  /*8c30*/  MUFU.EX2 R200, R200 ;  /* 0x000000c800c87308 */ /* 0x000ea20000000800 */
[C---:B------:R-:W-:Y:S02]  /*8c40*/  FMUL.FTZ R9, R180.reuse, R173 ;  /* 0x000000adb4097220 */ /* 0x040fe40000410000 */
[C---:B------:R-:W-:Y:S02]  /*8c50*/  FMUL.FTZ R52, R180.reuse, R52 ;  /* 0x00000034b4347220 */ /* 0x040fe40000410000 */
[C---:B---3--:R-:W-:Y:S02]  /*8c60*/  FMUL.FTZ R6, R3.reuse, R178 ;  /* 0x000000b203067220 */ /* 0x048fe40000410000 */
[C---:B------:R-:W-:Y:S02]  /*8c70*/  FMUL.FTZ R7, R3.reuse, R179 ;  /* 0x000000b303077220 */ /* 0x040fe40000410000 */
[C---:B------:R-:W-:Y:S01]  /*8c80*/  FMUL.FTZ R10, R3.reuse, R174 ;  /* 0x000000ae030a7220 */ /* 0x040fe20000410000 */
[----:B------:R-:W3:Y:S01]  /*8c90*/  MUFU.EX2 R196, R196 ;  /* 0x000000c400c47308 */ /* 0x000ee20000000800 */
[C---:B------:R-:W-:Y:S02]  /*8ca0*/  FMUL.FTZ R11, R3.reuse, R175 ;  /* 0x000000af030b7220 */ /* 0x040fe40000410000 */
[----:B------:R-:W4:Y:S01]  /*8cb0*/  LDSM.16.MT88.4 R172, [R238+0x100] ;  /* 0x00010000eeac783b */ /* 0x000f220000004200 */
[C---:B------:R-:W-:Y:S02]  /*8cc0*/  FMUL.FTZ R53, R180.reuse, R53 ;  /* 0x00000035b4357220 */ /* 0x040fe40000410000 */
[C---:B------:R-:W-:Y:S02]  /*8cd0*/  FMUL.FTZ R54, R3.reuse, R54 ;  /* 0x0000003603367220 */ /* 0x040fe40000410000 */
[C---:B------:R-:W-:Y:S02]  /*8ce0*/  FMUL.FTZ R55, R3.reuse, R55 ;  /* 0x0000003703377220 */ /* 0x040fe40000410000 */
[----:B------:R-:W-:Y:S01]  /*8cf0*/  MUFU.EX2 R201, R201 ;  /* 0x000000c900c97308 */ /* 0x000fe20000000800 */
[C---:B------:R-:W-:Y:S02]  /*8d00*/  FMUL.FTZ R56, R180.reuse, R56 ;  /* 0x00000038b4387220 */ /* 0x040fe40000410000 */
[----:B------:R-:W-:Y:S01]  /*8d10*/  FMUL.FTZ R57, R180, R57 ;  /* 0x00000039b4397220 */ /* 0x000fe20000410000 */
[----:B--2---:R-:W-:Y:S01]  /*8d20*/  F2FP.PACK_AB R176, R200, R203 ;  /* 0x000000cbc8b0723e */ /* 0x004fe200000000ff */
[C---:B------:R-:W-:Y:S02]  /*8d30*/  FMUL.FTZ R58, R3.reuse, R58 ;  /* 0x0000003a033a7220 */ /* 0x040fe40000410000 */
[C---:B------:R-:W-:Y:S02]  /*8d40*/  FMUL.FTZ R59, R3.reuse, R59 ;  /* 0x0000003b033b7220 */ /* 0x040fe40000410000 */
[C---:B------:R-:W-:Y:S01]  /*8d50*/  FMUL.FTZ R60, R180.reuse, R60 ;  /* 0x0000003cb43c7220 */ /* 0x040fe20000410000 */
[----:B------:R-:W2:Y:S01]  /*8d60*/  MUFU.EX2 R199, R199 ;  /* 0x000000c700c77308 */ /* 0x000ea20000000800 */
[----:B------:R-:W-:Y:S02]  /*8d70*/  FMUL.FTZ R61, R180, R61 ;  /* 0x0000003db43d7220 */ /* 0x000fe40000410000 */
[C---:B------:R-:W-:Y:S01]  /*8d80*/  FMUL.FTZ R62, R3.reuse, R62 ;  /* 0x0000003e033e7220 */ /* 0x040fe20000410000 */
[----:B---3--:R-:W-:Y:S01]  /*8d90*/  F2FP.PACK_AB R178, R196, R198 ;  /* 0x000000c6c4b2723e */ /* 0x008fe200000000ff */
[C---:B------:R-:W-:Y:S02]  /*8da0*/  FMUL.FTZ R63, R3.reuse, R63 ;  /* 0x0000003f033f7220 */ /* 0x040fe40000410000 */
[C---:B------:R-:W-:Y:S02]  /*8db0*/  FMUL.FTZ R64, R180.reuse, R64 ;  /* 0x00000040b4407220 */ /* 0x040fe40000410000 */
[C---:B------:R-:W-:Y:S01]  /*8dc0*/  FMUL.FTZ R65, R180.reuse, R65 ;  /* 0x00000041b4417220 */ /* 0x040fe20000410000 */
[----:B------:R-:W3:Y:S01]  /*8dd0*/  MUFU.EX2 R181, R181 ;  /* 0x000000b500b57308 */ /* 0x000ee20000000800 */
        /* <DEDUP_REMOVED lines=8> */
[----:B--2---:R-:W-:Y:S01]  /*8e60*/  F2FP.PACK_AB R177, R199, R201 ;  /* 0x000000c9c7b1723e */ /* 0x004fe200000000ff */
[C---:B------:R-:W-:Y:S02]  /*8e70*/  FMUL.FTZ R73, R180.reuse, R73 ;  /* 0x00000049b4497220 */ /* 0x040fe40000410000 */
[C---:B------:R-:W-:Y:S02]  /*8e80*/  FMUL.FTZ R74, R3.reuse, R74 ;  /* 0x0000004a034a7220 */ /* 0x040fe40000410000 */
[----:B------:R-:W-:Y:S01]  /*8e90*/  FMUL.FTZ R75, R3, R75 ;  /* 0x0000004b034b7220 */ /* 0x000fe20000410000 */
[----:B------:R-:W-:Y:S01]  /*8ea0*/  MUFU.EX2 R206, R206 ;  /* 0x000000ce00ce7308 */ /* 0x000fe20000000800 */
[C---:B------:R-:W-:Y:S02]  /*8eb0*/  FMUL.FTZ R76, R180.reuse, R76 ;  /* 0x0000004cb44c7220 */ /* 0x040fe40000410000 */
[----:B------:R-:W-:Y:S01]  /*8ec0*/  FMUL.FTZ R77, R180, R77 ;  /* 0x0000004db44d7220 */ /* 0x000fe20000410000 */
[----:B---3--:R-:W-:Y:S01]  /*8ed0*/  F2FP.PACK_AB R179, R181, R197 ;  /* 0x000000c5b5b3723e */ /* 0x008fe200000000ff */
[--C-:B------:R-:W-:Y:S02]  /*8ee0*/  FFMA.FTZ R37, R37, c[0x0][0x2d0], -R205.reuse ;  /* 0x0000b40025257a23 */ /* 0x100fe400000108cd */
[--C-:B------:R-:W-:Y:S02]  /*8ef0*/  FFMA.FTZ R38, R38, c[0x0][0x2d0], -R204.reuse ;  /* 0x0000b40026267a23 */ /* 0x100fe400000108cc */
[--C-:B------:R-:W-:Y:S01]  /*8f00*/  FFMA.FTZ R39, R39, c[0x0][0x2d0], -R204.reuse ;  /* 0x0000b40027277a23 */ /* 0x100fe200000108cc */
[----:B------:R-:W-:Y:S01]  /*8f10*/  MUFU.EX2 R207, R207 ;  /* 0x000000cf00cf7308 */ /* 0x000fe20000000800 */
        /* <DEDUP_REMOVED lines=8> */
[C---:B------:R-:W-:Y:S04]  /*8fa0*/  HMMA.16816.F32 R52, R176.reuse, R188, R52 ;  /* 0x000000bcb034723c */ /* 0x040fe80000001834 */
[C---:B------:R-:W-:Y:S01]  /*8fb0*/  FMUL.FTZ R82, R3.reuse, R82 ;  /* 0x0000005203527220 */ /* 0x040fe20000410000 */
[----:B------:R-:W-:Y:S01]  /*8fc0*/  MUFU.EX2 R209, R209 ;  /* 0x000000d100d17308 */ /* 0x000fe20000000800 */
[C---:B------:R-:W-:Y:S02]  /*8fd0*/  FMUL.FTZ R83, R3.reuse, R83 ;  /* 0x0000005303537220 */ /* 0x040fe40000410000 */
[C---:B------:R-:W-:Y:S01]  /*8fe0*/  HMMA.16816.F32 R56, R176.reuse, R190, R56 ;  /* 0x000000beb038723c */ /* 0x040fe20000001838 */
[----:B------:R-:W2:Y:S03]  /*8ff0*/  LDSM.16.MT88.4 R188, [R240+0x3100] ;  /* 0x00310000f0bc783b */ /* 0x000ea60000004200 */
[C---:B------:R-:W-:Y:S02]  /*9000*/  FMUL.FTZ R84, R180.reuse, R84 ;  /* 0x00000054b4547220 */ /* 0x040fe40000410000 */
[C---:B------:R-:W-:Y:S01]  /*9010*/  FMUL.FTZ R85, R180.reuse, R85 ;  /* 0x00000055b4557220 */ /* 0x040fe20000410000 */
[----:B------:R-:W-:Y:S01]  /*9020*/  MUFU.EX2 R210, R210 ;  /* 0x000000d200d27308 */ /* 0x000fe20000000800 */
[C---:B------:R-:W-:Y:S04]  /*9030*/  HMMA.16816.F32 R60, R176.reuse, R192, R60 ;  /* 0x000000c0b03c723c */ /* 0x040fe8000000183c */
[C---:B------:R-:W-:Y:S02]  /*9040*/  FMUL.FTZ R86, R3.reuse, R86 ;  /* 0x0000005603567220 */ /* 0x040fe40000410000 */
[C---:B------:R-:W-:Y:S02]  /*9050*/  FMUL.FTZ R87, R3.reuse, R87 ;  /* 0x0000005703577220 */ /* 0x040fe40000410000 */
[C---:B------:R-:W-:Y:S01]  /*9060*/  HMMA.16816.F32 R64, R176.reuse, R194, R64 ;  /* 0x000000c2b040723c */ /* 0x040fe20000001840 */
[----:B------:R-:W-:Y:S03]  /*9070*/  MUFU.EX2 R211, R211 ;  /* 0x000000d300d37308 */ /* 0x000fe60000000800 */
[C---:B------:R-:W-:Y:S02]  /*9080*/  FMUL.FTZ R88, R180.reuse, R88 ;  /* 0x00000058b4587220 */ /* 0x040fe40000410000 */
[C---:B------:R-:W-:Y:S02]  /*9090*/  FMUL.FTZ R89, R180.reuse, R89 ;  /* 0x00000059b4597220 */ /* 0x040fe40000410000 */
[C---:B----4-:R-:W-:Y:S03]  /*90a0*/  HMMA.16816.F32 R68, R176.reuse, R172, R68 ;  /* 0x000000acb044723c */ /* 0x050fe60000001844 */
[----:B------:R-:W-:Y:S01]  /*90b0*/  MUFU.EX2 R212, R212 ;  /* 0x000000d400d47308 */ /* 0x000fe20000000800 */
[C---:B------:R-:W-:Y:S02]  /*90c0*/  FMUL.FTZ R90, R3.reuse, R90 ;  /* 0x0000005a035a7220 */ /* 0x040fe40000410000 */
[C---:B------:R-:W-:Y:S02]  /*90d0*/  FMUL.FTZ R91, R3.reuse, R91 ;  /* 0x0000005b035b7220 */ /* 0x040fe40000410000 */
[C---:B------:R-:W-:Y:S01]  /*90e0*/  HMMA.16816.F32 R72, R176.reuse, R174, R72 ;  /* 0x000000aeb048723c */ /* 0x040fe20000001848 */
[----:B------:R-:W3:Y:S03]  /*90f0*/  LDSM.16.MT88.4 R172, [R239+0x3100] ;  /* 0x00310000efac783b */ /* 0x000ee60000004200 */
[C---:B------:R-:W-:Y:S01]  /*9100*/  FMUL.FTZ R92, R180.reuse, R92 ;  /* 0x0000005cb45c7220 */ /* 0x040fe20000410000 */
[----:B------:R-:W-:Y:S01]  /*9110*/  MUFU.EX2 R213, R213 ;  /* 0x000000d500d57308 */ /* 0x000fe20000000800 */
[C---:B------:R-:W-:Y:S02]  /*9120*/  FMUL.FTZ R93, R180.reuse, R93 ;  /* 0x0000005db45d7220 */ /* 0x040fe40000410000 */
[C---:B-1----:R-:W-:Y:S04]  /*9130*/  HMMA.16816.F32 R76, R176.reuse, R184, R76 ;  /* 0x000000b8b04c723c */ /* 0x042fe8000000184c */
[C---:B------:R-:W-:Y:S02]  /*9140*/  FMUL.FTZ R94, R3.reuse, R94 ;  /* 0x0000005e035e7220 */ /* 0x040fe40000410000 */
[C---:B------:R-:W-:Y:S01]  /*9150*/  FMUL.FTZ R95, R3.reuse, R95 ;  /* 0x0000005f035f7220 */ /* 0x040fe20000410000 */
[----:B------:R-:W-:Y:S01]  /*9160*/  MUFU.EX2 R214, R214 ;  /* 0x000000d600d67308 */ /* 0x000fe20000000800 */
        /* <DEDUP_REMOVED lines=12> */
[C---:B---3--:R-:W-:Y:S03]  /*9230*/  HMMA.16816.F32 R92, R176.reuse, R172, R92 ;  /* 0x000000acb05c723c */ /* 0x048fe6000000185c */
[C---:B------:R-:W-:Y:S02]  /*9240*/  FMUL.FTZ R103, R3.reuse, R103 ;  /* 0x0000006703677220 */ /* 0x040fe40000410000 */
[C---:B------:R-:W-:Y:S02]  /*9250*/  FMUL.FTZ R104, R180.reuse, R104 ;  /* 0x00000068b4687220 */ /* 0x040fe40000410000 */
[C---:B------:R-:W-:Y:S01]  /*9260*/  FMUL.FTZ R105, R180.reuse, R105 ;  /* 0x00000069b4697220 */ /* 0x040fe20000410000 */
[C---:B------:R-:W-:Y:S01]  /*9270*/  HMMA.16816.F32 R96, R176.reuse, R174, R96 ;  /* 0x000000aeb060723c */ /* 0x040fe20000001860 */
[----:B------:R-:W3:Y:S03]  /*9280*/  LDSM.16.MT88.4 R172, [R240+0x6100] ;  /* 0x00610000f0ac783b */ /* 0x000ee60000004200 */
        /* <DEDUP_REMOVED lines=9> */
[C---:B------:R-:W-:Y:S04]  /*9320*/  FMUL.FTZ R112, R180.reuse, R112 ;  /* 0x00000070b4707220 */ /* 0x040fe80000410000 */
[C---:B------:R-:W-:Y:S01]  /*9330*/  FMUL.FTZ R113, R180.reuse, R113 ;  /* 0x00000071b4717220 */ /* 0x040fe20000410000 */
        /* <DEDUP_REMOVED lines=48> */
[----:B------:R-:W-:Y:S03]  /*9640*/  FMUL.FTZ R149, R180, R149 ;  /* 0x00000095b4957220 */ /* 0x000fe60000410000 */
[C---:B------:R-:W-:Y:S01]  /*9650*/  HMMA.16816.F32 R144, R176.reuse, R174, R144 ;  /* 0x000000aeb090723c */ /* 0x040fe20000001890 */
[----:B------:R-:W-:Y:S02]  /*9660*/  LDSM.16.MT88.4 R172, [R245+0x900] ;  /* 0x00090000f5ac783b */ /* 0x000fe40000004200 */
[C---:B------:R-:W-:Y:S02]  /*9670*/  FMUL.FTZ R150, R3.reuse, R150 ;  /* 0x0000009603967220 */ /* 0x040fe40000410000 */
[----:B------:R-:W-:Y:S02]  /*9680*/  FMUL.FTZ R151, R3, R151 ;  /* 0x0000009703977220 */ /* 0x000fe40000410000 */
[--C-:B------:R-:W-:Y:S02]  /*9690*/  FFMA.FTZ R192, R12, c[0x0][0x2d0], -R205.reuse ;  /* 0x0000b4000cc07a23 */ /* 0x100fe400000108cd */
[C---:B------:R-:W-:Y:S03]  /*96a0*/  FMUL.FTZ R12, R180.reuse, R168 ;  /* 0x000000a8b40c7220 */ /* 0x040fe60000410000 */
[C---:B-1----:R-:W-:Y:S01]  /*96b0*/  HMMA.16816.F32 R148, R176.reuse, R184, R148 ;  /* 0x000000b8b094723c */ /* 0x042fe20000001894 */
[----:B------:R-:W-:Y:S02]  /*96c0*/  MUFU.EX2 R192, R192 ;  /* 0x000000c000c07308 */ /* 0x000fe40000000800 */
[--C-:B------:R-:W-:Y:S02]  /*96d0*/  FFMA.FTZ R193, R13, c[0x0][0x2d0], -R205.reuse ;  /* 0x0000b4000dc17a23 */ /* 0x100fe400000108cd */
[----:B------:R-:W-:Y:S02]  /*96e0*/  FMUL.FTZ R13, R180, R169 ;  /* 0x000000a9b40d7220 */ /* 0x000fe40000410000 */
[--C-:B------:R-:W-:Y:S02]  /*96f0*/  FFMA.FTZ R194, R14, c[0x0][0x2d0], -R204.reuse ;  /* 0x0000b4000ec27a23 */ /* 0x100fe400000108cc */
[----:B------:R-:W-:Y:S02]  /*9700*/  FMUL.FTZ R14, R3, R170 ;  /* 0x000000aa030e7220 */ /* 0x000fe40000410000 */
[----:B------:R-:W1:Y:S01]  /*9710*/  MUFU.EX2 R193, R193 ;  /* 0x000000c100c17308 */ /* 0x000e620000000800 */
[--C-:B------:R-:W-:Y:S02]  /*9720*/  FFMA.FTZ R195, R15, c[0x0][0x2d0], -R204.reuse ;  /* 0x0000b4000fc37a23 */ /* 0x100fe400000108cc */
[C---:B------:R-:W-:Y:S02]  /*9730*/  FMUL.FTZ R15, R3.reuse, R171 ;  /* 0x000000ab030f7220 */ /* 0x040fe40000410000 */
[----:B------:R-:W3:Y:S01]  /*9740*/  LDSM.16.MT88.4 R168, [R238+0x9100] ;  /* 0x00910000eea8783b */ /* 0x000ee20000004200 */
[C---:B------:R-:W-:Y:S02]  /*9750*/  FMUL.FTZ R152, R180.reuse, R152 ;  /* 0x00000098b4987220 */ /* 0x040fe40000410000 */
[C---:B------:R-:W-:Y:S02]  /*9760*/  FMUL.FTZ R153, R180.reuse, R153 ;  /* 0x00000099b4997220 */ /* 0x040fe40000410000 */
[C---:B------:R-:W-:Y:S01]  /*9770*/  HMMA.16816.F32 R12, R176.reuse, R186, R12 ;  /* 0x000000bab00c723c */ /* 0x040fe2000000180c */
[----:B------:R-:W-:Y:S02]  /*9780*/  MUFU.EX2 R194, R194 ;  /* 0x000000c200c27308 */ /* 0x000fe40000000800 */
[C---:B------:R-:W-:Y:S01]  /*9790*/  FMUL.FTZ R154, R3.reuse, R154 ;  /* 0x0000009a039a7220 */ /* 0x040fe20000410000 */
[----:B------:R-:W4:Y:S01]  /*97a0*/  LDSM.16.MT88.4 R184, [R240+0x900] ;  /* 0x00090000f0b8783b */ /* 0x000f220000004200 */
[C---:B------:R-:W-:Y:S02]  /*97b0*/  FMUL.FTZ R155, R3.reuse, R155 ;  /* 0x0000009b039b7220 */ /* 0x040fe40000410000 */
[C---:B------:R-:W-:Y:S02]  /*97c0*/  FMUL.FTZ R156, R180.reuse, R156 ;  /* 0x0000009cb49c7220 */ /* 0x040fe40000410000 */
[C---:B------:R-:W-:Y:S02]  /*97d0*/  FMUL.FTZ R157, R180.reuse, R157 ;  /* 0x0000009db49d7220 */ /* 0x040fe40000410000 */
[----:B------:R-:W5:Y:S01]  /*97e0*/  MUFU.EX2 R195, R195 ;  /* 0x000000c300c37308 */ /* 0x000f620000000800 */
[C---:B--2---:R-:W-:Y:S03]  /*97f0*/  HMMA.16816.F32 R152, R176.reuse, R188, R152 ;  /* 0x000000bcb098723c */ /* 0x044fe60000001898 */
[C---:B------:R-:W-:Y:S02]  /*9800*/  FMUL.FTZ R158, R3.reuse, R158 ;  /* 0x0000009e039e7220 */ /* 0x040fe40000410000 */
[----:B------:R-:W-:Y:S02]  /*9810*/  FMUL.FTZ R159, R3, R159 ;  /* 0x0000009f039f7220 */ /* 0x000fe40000410000 */
[C---:B------:R-:W-:Y:S02]  /*9820*/  FMUL.FTZ R160, R180.reuse, R160 ;  /* 0x000000a0b4a07220 */ /* 0x040fe40000410000 */
[----:B------:R-:W-:Y:S03]  /*9830*/  FMUL.FTZ R161, R180, R161 ;  /* 0x000000a1b4a17220 */ /* 0x000fe60000410000 */
[C---:B------:R-:W-:Y:S03]  /*9840*/  HMMA.16816.F32 R156, R176.reuse, R190, R156 ;  /* 0x000000beb09c723c */ /* 0x040fe6000000189c */
[--C-:B------:R-:W-:Y:S02]  /*9850*/  FFMA.FTZ R17, R17, c[0x0][0x2d0], -R205.reuse ;  /* 0x0000b40011117a23 */ /* 0x100fe400000108cd */
[--C-:B------:R-:W-:Y:S02]  /*9860*/  FFMA.FTZ R202, R16, c[0x0][0x2d0], -R205.reuse ;  /* 0x0000b40010ca7a23 */ /* 0x100fe400000108cd */
[----:B------:R2:W-:Y:S01]  /*9870*/  MUFU.EX2 R188, R17 ;  /* 0x0000001100bc7308 */ /* 0x0005e20000000800 */
[--C-:B------:R-:W-:Y:S04]  /*9880*/  FFMA.FTZ R189, R18, c[0x0][0x2d0], -R204.reuse ;  /* 0x0000b40012bd7a23 */ /* 0x100fe800000108cc */
[--C-:B------:R-:W-:Y:S02]  /*9890*/  FFMA.FTZ R190, R19, c[0x0][0x2d0], -R204.reuse ;  /* 0x0000b40013be7a23 */ /* 0x100fe400000108cc */
[C---:B------:R-:W-:Y:S02]  /*98a0*/  FMUL.FTZ R162, R3.reuse, R162 ;  /* 0x000000a203a27220 */ /* 0x040fe40000410000 */
[----:B------:R-:W-:Y:S01]  /*98b0*/  FMUL.FTZ R163, R3, R163 ;  /* 0x000000a303a37220 */ /* 0x000fe20000410000 */
[----:B------:R-:W4:Y:S01]  /*98c0*/  MUFU.EX2 R202, R202 ;  /* 0x000000ca00ca7308 */ /* 0x000f220000000800 */
[----:B------:R-:W-:Y:S01]  /*98d0*/  FMUL.FTZ R16, R180, R164 ;  /* 0x000000a4b4107220 */ /* 0x000fe20000410000 */
[----:B-1----:R-:W-:Y:S01]  /*98e0*/  F2FP.PACK_AB R164, R193, R192 ;  /* 0x000000c0c1a4723e */ /* 0x002fe200000000ff */
[C---:B------:R-:W-:Y:S02]  /*98f0*/  FMUL.FTZ R18, R3.reuse, R166 ;  /* 0x000000a603127220 */ /* 0x040fe40000410000 */
[----:B------:R-:W-:Y:S01]  /*9900*/  FMUL.FTZ R19, R3, R167 ;  /* 0x000000a703137220 */ /* 0x000fe20000410000 */
[C---:B---3--:R-:W-:Y:S03]  /*9910*/  HMMA.16816.F32 R160, R176.reuse, R168, R160 ;  /* 0x000000a8b0a0723c */ /* 0x048fe600000018a0 */
[--C-:B------:R-:W-:Y:S01]  /*9920*/  FFMA.FTZ R41, R41, c[0x0][0x2d0], -R205.reuse ;  /* 0x0000b40029297a23 */ /* 0x100fe200000108cd */
[----:B------:R-:W-:Y:S01]  /*9930*/  MUFU.EX2 R189, R189 ;  /* 0x000000bd00bd7308 */ /* 0x000fe20000000800 */
[--C-:B------:R-:W-:Y:S02]  /*9940*/  FFMA.FTZ R42, R42, c[0x0][0x2d0], -R204.reuse ;  /* 0x0000b4002a2a7a23 */ /* 0x100fe400000108cc */
[--C-:B------:R-:W-:Y:S02]  /*9950*/  FFMA.FTZ R40, R40, c[0x0][0x2d0], -R205.reuse ;  /* 0x0000b40028287a23 */ /* 0x100fe400000108cd */
[----:B--2---:R-:W-:Y:S03]  /*9960*/  FMUL.FTZ R17, R180, R165 ;  /* 0x000000a5b4117220 */ /* 0x004fe60000410000 */
[----:B-----5:R-:W-:Y:S01]  /*9970*/  F2FP.PACK_AB R165, R195, R194 ;  /* 0x000000c2c3a5723e */ /* 0x020fe200000000ff */
[--C-:B------:R-:W-:Y:S01]  /*9980*/  FFMA.FTZ R45, R45, c[0x0][0x2d0], -R205.reuse ;  /* 0x0000b4002d2d7a23 */ /* 0x100fe200000108cd */
[----:B------:R-:W1:Y:S01]  /*9990*/  MUFU.EX2 R190, R190 ;  /* 0x000000be00be7308 */ /* 0x000e620000000800 */
[--C-:B------:R-:W-:Y:S01]  /*99a0*/  FFMA.FTZ R191, R23, c[0x0][0x2d0], -R204.reuse ;  /* 0x0000b40017bf7a23 */ /* 0x100fe200000108cc */
[----:B------:R-:W-:Y:S01]  /*99b0*/  HMMA.16816.F32 R16, R176, R170, R16 ;  /* 0x000000aab010723c */ /* 0x000fe20000001810 */
[----:B------:R-:W2:Y:S02]  /*99c0*/  LDSM.16.MT88.4 R168, [R239+0x900] ;  /* 0x00090000efa8783b */ /* 0x000ea40000004200 */
[----:B----4-:R-:W-:Y:S01]  /*99d0*/  F2FP.PACK_AB R166, R188, R202 ;  /* 0x000000cabca6723e */ /* 0x010fe200000000ff */
[--C-:B------:R-:W-:Y:S01]  /*99e0*/  FFMA.FTZ R46, R46, c[0x0][0x2d0], -R204.reuse ;  /* 0x0000b4002e2e7a23 */ /* 0x100fe200000108cc */
[----:B------:R-:W-:Y:S01]  /*99f0*/  F2FP.PACK_AB R23, R208, R207 ;  /* 0x000000cfd017723e */ /* 0x000fe200000000ff */
[--C-:B------:R-:W-:Y:S02]  /*9a00*/  FFMA.FTZ R50, R50, c[0x0][0x2d0], -R204.reuse ;  /* 0x0000b40032327a23 */ /* 0x100fe400000108cc */
[----:B------:R-:W-:Y:S01]  /*9a10*/  MUFU.EX2 R191, R191 ;  /* 0x000000bf00bf7308 */ /* 0x000fe20000000800 */
[----:B------:R-:W-:Y:S09]  /*9a20*/  LDSM.16.MT88.4 R176, [R245+0x3900] ;  /* 0x00390000f5b0783b */ /* 0x000ff20000004200 */
[----:B------:R-:W-:Y:S01]  /*9a30*/  MUFU.EX2 R46, R46 ;  /* 0x0000002e002e7308 */ /* 0x000fe20000000800 */
[----:B-1----:R-:W-:Y:S09]  /*9a40*/  F2FP.PACK_AB R167, R190, R189 ;  /* 0x000000bdbea7723e */ /* 0x002ff200000000ff */
[----:B------:R-:W-:Y:S01]  /*9a50*/  MUFU.EX2 R50, R50 ;  /* 0x0000003200327308 */ /* 0x000fe20000000800 */
[C---:B------:R-:W-:Y:S08]  /*9a60*/  HMMA.16816.F32 R4, R164.reuse, R172, R4 ;  /* 0x000000aca404723c */ /* 0x040ff00000001804 */
[C---:B------:R-:W-:Y:S01]  /*9a70*/  HMMA.16816.F32 R8, R164.reuse, R174, R8 ;  /* 0x000000aea408723c */ /* 0x040fe20000001808 */
[----:B------:R-:W1:Y:S07]  /*9a80*/  LDSM.16.MT88.4 R172, [R238+0x900] ;  /* 0x00090000eeac783b */ /* 0x000e6e0000004200 */
[C---:B------:R-:W-:Y:S07]  /*9a90*/  HMMA.16816.F32 R52, R164.reuse, R184, R52 ;  /* 0x000000b8a434723c */ /* 0x040fee0000001834 */
[--C-:B------:R-:W-:Y:S01]  /*9aa0*/  FFMA.FTZ R184, R20, c[0x0][0x2d0], -R205.reuse ;  /* 0x0000b40014b87a23 */ /* 0x100fe200000108cd */
[C---:B------:R-:W-:Y:S04]  /*9ab0*/  HMMA.16816.F32 R56, R164.reuse, R186, R56 ;  /* 0x000000baa438723c */ /* 0x040fe80000001838 */
[--C-:B------:R-:W-:Y:S01]  /*9ac0*/  FFMA.FTZ R185, R21, c[0x0][0x2d0], -R205.reuse ;  /* 0x0000b40015b97a23 */ /* 0x100fe200000108cd */
[----:B------:R-:W-:Y:S02]  /*9ad0*/  MUFU.EX2 R184, R184 ;  /* 0x000000b800b87308 */ /* 0x000fe40000000800 */
[--C-:B------:R-:W-:Y:S01]  /*9ae0*/  FFMA.FTZ R186, R24, c[0x0][0x2d0], -R205.reuse ;  /* 0x0000b40018ba7a23 */ /* 0x100fe200000108cd */
[C---:B--2---:R-:W-:Y:S01]  /*9af0*/  HMMA.16816.F32 R60, R164.reuse, R168, R60 ;  /* 0x000000a8a43c723c */ /* 0x044fe2000000183c */
[----:B------:R-:W-:Y:S03]  /*9b00*/  LDSM.16.MT88.4 R24, [R240+0x1100] ;  /* 0x00110000f018783b */ /* 0x000fe60000004200 */
[--C-:B------:R-:W-:Y:S03]  /*9b10*/  FFMA.FTZ R187, R22, c[0x0][0x2d0], -R204.reuse ;  /* 0x0000b40016bb7a23 */ /* 0x100fe600000108cc */
[----:B------:R-:W2:Y:S01]  /*9b20*/  MUFU.EX2 R185, R185 ;  /* 0x000000b900b97308 */ /* 0x000ea20000000800 */
[C---:B------:R-:W-:Y:S01]  /*9b30*/  HMMA.16816.F32 R64, R164.reuse, R170, R64 ;  /* 0x000000aaa440723c */ /* 0x040fe20000001840 */
[----:B------:R-:W3:Y:S07]  /*9b40*/  LDSM.16.MT88.4 R168, [R240+0x3900] ;  /* 0x00390000f0a8783b */ /* 0x000eee0000004200 */
[C---:B-1----:R-:W-:Y:S01]  /*9b50*/  HMMA.16816.F32 R68, R164.reuse, R172, R68 ;  /* 0x000000aca444723c */ /* 0x042fe20000001844 */
[----:B------:R-:W1:Y:S07]  /*9b60*/  MUFU.EX2 R187, R187 ;  /* 0x000000bb00bb7308 */ /* 0x000e6e0000000800 */
[C---:B------:R-:W-:Y:S01]  /*9b70*/  HMMA.16816.F32 R72, R164.reuse, R174, R72 ;  /* 0x000000aea448723c */ /* 0x040fe20000001848 */
[----:B------:R-:W4:Y:S02]  /*9b80*/  LDSM.16.MT88.4 R172, [R239+0x3900] ;  /* 0x00390000efac783b */ /* 0x000f240000004200 */
[----:B------:R-:W5:Y:S01]  /*9b90*/  MUFU.EX2 R186, R186 ;  /* 0x000000ba00ba7308 */ /* 0x000f620000000800 */
[----:B--2---:R-:W-:Y:S04]  /*9ba0*/  F2FP.PACK_AB R20, R185, R184 ;  /* 0x000000b8b914723e */ /* 0x004fe800000000ff */
[C---:B------:R-:W-:Y:S08]  /*9bb0*/  HMMA.16816.F32 R76, R164.reuse, R176, R76 ;  /* 0x000000b0a44c723c */ /* 0x040ff0000000184c */
[C---:B------:R-:W-:Y:S01]  /*9bc0*/  HMMA.16816.F32 R80, R164.reuse, R178, R80 ;  /* 0x000000b2a450723c */ /* 0x040fe20000001850 */
[----:B------:R-:W2:Y:S03]  /*9bd0*/  LDSM.16.MT88.4 R176, [R238+0x3900] ;  /* 0x00390000eeb0783b */ /* 0x000ea60000004200 */
[----:B-1----:R-:W-:Y:S04]  /*9be0*/  F2FP.PACK_AB R21, R191, R187 ;  /* 0x000000bbbf15723e */ /* 0x002fe800000000ff */
[C---:B---3--:R-:W-:Y:S04]  /*9bf0*/  HMMA.16816.F32 R84, R164.reuse, R168, R84 ;  /* 0x000000a8a454723c */ /* 0x048fe80000001854 */
[----:B-----5:R-:W-:Y:S04]  /*9c00*/  F2FP.PACK_AB R22, R206, R186 ;  /* 0x000000bace16723e */ /* 0x020fe800000000ff */
[C---:B------:R-:W-:Y:S01]  /*9c10*/  HMMA.16816.F32 R88, R164.reuse, R170, R88 ;  /* 0x000000aaa458723c */ /* 0x040fe20000001858 */
[----:B------:R-:W1:Y:S07]  /*9c20*/  LDSM.16.MT88.4 R168, [R245+0x6900] ;  /* 0x00690000f5a8783b */ /* 0x000e6e0000004200 */
[C---:B----4-:R-:W-:Y:S08]  /*9c30*/  HMMA.16816.F32 R92, R164.reuse, R172, R92 ;  /* 0x000000aca45c723c */ /* 0x050ff0000000185c */
        /* <DEDUP_REMOVED lines=25> */
[----:B------:R-:W-:Y:S07]  /*9dd0*/  LDSM.16.MT88.4 R168, [R238+0x1100] ;  /* 0x00110000eea8783b */ /* 0x000fee0000004200 */
[C---:B---3--:R-:W-:Y:S01]  /*9de0*/  HMMA.16816.F32 R160, R164.reuse, R172, R160 ;  /* 0x000000aca4a0723c */ /* 0x048fe200000018a0 */
[----:B------:R-:W3:Y:S01]  /*9df0*/  LDL.LU R172, [R1+0x28] ;  /* 0x0000280001ac7983 */ /* 0x000ee20000300800 */
[----:B------:R1:W-:Y:S06]  /*9e00*/  MUFU.EX2 R173, R42 ;  /* 0x0000002a00ad7308 */ /* 0x0003ec0000000800 */
[----:B------:R-:W-:Y:S01]  /*9e10*/  HMMA.16816.F32 R16, R164, R174, R16 ;  /* 0x000000aea410723c */ /* 0x000fe20000001810 */
[----:B------:R-:W4:Y:S03]  /*9e20*/  LDSM.16.MT88.4 R164, [R239+0x1100] ;  /* 0x00110000efa4783b */ /* 0x000f260000004200 */
[----:B------:R5:W5:Y:S04]  /*9e30*/  MUFU.EX2 R175, R41 ;  /* 0x0000002900af7308 */ /* 0x000b680000000800 */
[C---:B--2---:R-:W-:Y:S06]  /*9e40*/  HMMA.16816.F32 R4, R20.reuse, R176, R4 ;  /* 0x000000b01404723c */ /* 0x044fec0000001804 */
[----:B------:R-:W-:Y:S02]  /*9e50*/  MUFU.EX2 R177, R36 ;  /* 0x0000002400b17308 */ /* 0x000fe40000000800 */
[C---:B------:R-:W-:Y:S04]  /*9e60*/  HMMA.16816.F32 R8, R20.reuse, R178, R8 ;  /* 0x000000b21408723c */ /* 0x040fe80000001808 */
[--C-:B-1----:R-:W-:Y:S02]  /*9e70*/  FFMA.FTZ R42, R47, c[0x0][0x2d0], -R204.reuse ;  /* 0x0000b4002f2a7a23 */ /* 0x102fe400000108cc */
[----:B------:R-:W-:Y:S02]  /*9e80*/  FFMA.FTZ R204, R51, c[0x0][0x2d0], -R204 ;  /* 0x0000b40033cc7a23 */ /* 0x000fe400000108cc */
[C---:B------:R-:W-:Y:S01]  /*9e90*/  HMMA.16816.F32 R52, R20.reuse, R24, R52 ;  /* 0x000000181434723c */ /* 0x040fe20000001834 */
[----:B------:R-:W-:Y:S03]  /*9ea0*/  MUFU.EX2 R179, R37 ;  /* 0x0000002500b37308 */ /* 0x000fe60000000800 */
[--C-:B-----5:R-:W-:Y:S01]  /*9eb0*/  FFMA.FTZ R41, R44, c[0x0][0x2d0], -R205.reuse ;  /* 0x0000b4002c297a23 */ /* 0x120fe200000108cd */
[----:B------:R-:W-:Y:S03]  /*9ec0*/  MOV R51, R175 ;  /* 0x000000af00337202 */ /* 0x000fe60000000f00 */
[C---:B------:R-:W-:Y:S01]  /*9ed0*/  HMMA.16816.F32 R56, R20.reuse, R26, R56 ;  /* 0x0000001a1438723c */ /* 0x040fe20000001838 */
[----:B------:R-:W1:Y:S02]  /*9ee0*/  LDSM.16.MT88.4 R24, [R245+0x4100] ;  /* 0x00410000f518783b */ /* 0x000e640000004200 */
[----:B------:R2:W-:Y:S05]  /*9ef0*/  MUFU.EX2 R44, R43 ;  /* 0x0000002b002c7308 */ /* 0x0005ea0000000800 */
[C---:B----4-:R-:W-:Y:S05]  /*9f00*/  HMMA.16816.F32 R60, R20.reuse, R164, R60 ;  /* 0x000000a4143c723c */ /* 0x050fea000000183c */
[----:B------:R-:W-:Y:S03]  /*9f10*/  MUFU.EX2 R176, R38 ;  /* 0x0000002600b07308 */ /* 0x000fe60000000800 */
[C---:B------:R-:W-:Y:S01]  /*9f20*/  HMMA.16816.F32 R64, R20.reuse, R166, R64 ;  /* 0x000000a61440723c */ /* 0x040fe20000001840 */
[----:B------:R-:W4:Y:S06]  /*9f30*/  LDSM.16.MT88.4 R164, [R240+0x4100] ;  /* 0x00410000f0a4783b */ /* 0x000f2c0000004200 */
[----:B------:R5:W-:Y:S01]  /*9f40*/  MUFU.EX2 R178, R39 ;  /* 0x0000002700b27308 */ /* 0x000be20000000800 */
[C---:B------:R-:W-:Y:S01]  /*9f50*/  HMMA.16816.F32 R68, R20.reuse, R168, R68 ;  /* 0x000000a81444723c */ /* 0x040fe20000001844 */
[----:B--2---:R-:W2:Y:S07]  /*9f60*/  LDL.LU R43, [R1+0x24] ;  /* 0x00002400012b7983 */ /* 0x004eae0000300800 */
[C---:B------:R-:W-:Y:S01]  /*9f70*/  HMMA.16816.F32 R72, R20.reuse, R170, R72 ;  /* 0x000000aa1448723c */ /* 0x040fe20000001848 */
[----:B------:R-:W4:Y:S01]  /*9f80*/  LDSM.16.MT88.4 R168, [R239+0x4100] ;  /* 0x00410000efa8783b */ /* 0x000f220000004200 */
[----:B------:R-:W-:Y:S06]  /*9f90*/  MUFU.EX2 R47, R45 ;  /* 0x0000002d002f7308 */ /* 0x000fec0000000800 */
[C---:B-1----:R-:W-:Y:S04]  /*9fa0*/  HMMA.16816.F32 R76, R20.reuse, R24, R76 ;  /* 0x00000018144c723c */ /* 0x042fe8000000184c */
[----:B------:R-:W1:Y:S01]  /*9fb0*/  MUFU.EX2 R45, R42 ;  /* 0x0000002a002d7308 */ /* 0x000e620000000800 */
[----:B-----5:R-:W-:Y:S03]  /*9fc0*/  LDSM.16.MT88.4 R36, [R239+0x2100] ;  /* 0x00210000ef24783b */ /* 0x020fe60000004200 */
[C---:B------:R-:W-:Y:S05]  /*9fd0*/  HMMA.16816.F32 R80, R20.reuse, R26, R80 ;  /* 0x0000001a1450723c */ /* 0x040fea0000001850 */
[----:B------:R-:W5:Y:S01]  /*9fe0*/  LDSM.16.MT88.4 R24, [R238+0x4100] ;  /* 0x00410000ee18783b */ /* 0x000f620000004200 */
[----:B------:R-:W1:Y:S02]  /*9ff0*/  MUFU.EX2 R204, R204 ;  /* 0x000000cc00cc7308 */ /* 0x000e640000000800 */
[C---:B----4-:R-:W-:Y:S08]  /*a000*/  HMMA.16816.F32 R84, R20.reuse, R164, R84 ;  /* 0x000000a41454723c */ /* 0x050ff00000001854 */
[C---:B------:R-:W-:Y:S01]  /*a010*/  HMMA.16816.F32 R88, R20.reuse, R166, R88 ;  /* 0x000000a61458723c */ /* 0x040fe20000001858 */
[----:B------:R-:W4:Y:S07]  /*a020*/  LDSM.16.MT88.4 R164, [R245+0x7100] ;  /* 0x00710000f5a4783b */ /* 0x000f2e0000004200 */
[C---:B------:R-:W-:Y:S08]  /*a030*/  HMMA.16816.F32 R92, R20.reuse, R168, R92 ;  /* 0x000000a8145c723c */ /* 0x040ff0000000185c */
[C---:B------:R-:W-:Y:S01]  /*a040*/  HMMA.16816.F32 R96, R20.reuse, R170, R96 ;  /* 0x000000aa1460723c */ /* 0x040fe20000001860 */
[----:B------:R-:W1:Y:S07]  /*a050*/  LDSM.16.MT88.4 R168, [R240+0x7100] ;  /* 0x00710000f0a8783b */ /* 0x000e6e0000004200 */
[C---:B-----5:R-:W-:Y:S08]  /*a060*/  HMMA.16816.F32 R100, R20.reuse, R24, R100 ;  /* 0x000000181464723c */ /* 0x060ff00000001864 */
[C---:B------:R-:W-:Y:S01]  /*a070*/  HMMA.16816.F32 R104, R20.reuse, R26, R104 ;  /* 0x0000001a1468723c */ /* 0x040fe20000001868 */
[----:B------:R-:W5:Y:S07]  /*a080*/  LDSM.16.MT88.4 R24, [R239+0x7100] ;  /* 0x00710000ef18783b */ /* 0x000f6e0000004200 */
[C---:B----4-:R-:W-:Y:S08]  /*a090*/  HMMA.16816.F32 R108, R20.reuse, R164, R108 ;  /* 0x000000a4146c723c */ /* 0x050ff0000000186c */
[C---:B------:R-:W-:Y:S01]  /*a0a0*/  HMMA.16816.F32 R112, R20.reuse, R166, R112 ;  /* 0x000000a61470723c */ /* 0x040fe20000001870 */
[----:B------:R-:W4:Y:S07]  /*a0b0*/  LDSM.16.MT88.4 R164, [R238+0x7100] ;  /* 0x00710000eea4783b */ /* 0x000f2e0000004200 */
[C---:B-1----:R-:W-:Y:S08]  /*a0c0*/  HMMA.16816.F32 R116, R20.reuse, R168, R116 ;  /* 0x000000a81474723c */ /* 0x042ff00000001874 */
        /* <DEDUP_REMOVED lines=8> */
[C---:B-1----:R-:W-:Y:S01]  /*a150*/  HMMA.16816.F32 R140, R20.reuse, R168, R140 ;  /* 0x000000a8148c723c */ /* 0x042fe2000000188c */
[----:B------:R1:W-:Y:S07]  /*a160*/  MUFU.EX2 R169, R35 ;  /* 0x0000002300a97308 */ /* 0x0003ee0000000800 */
[C---:B------:R-:W-:Y:S03]  /*a170*/  HMMA.16816.F32 R144, R20.reuse, R170, R144 ;  /* 0x000000aa1490723c */ /* 0x040fe60000001890 */
[----:B------:R1:W-:Y:S05]  /*a180*/  MUFU.EX2 R168, R40 ;  /* 0x0000002800a87308 */ /* 0x0003ea0000000800 */
[C---:B-----5:R-:W-:Y:S08]  /*a190*/  HMMA.16816.F32 R148, R20.reuse, R24, R148 ;  /* 0x000000181494723c */ /* 0x060ff00000001894 */
[C---:B------:R-:W-:Y:S01]  /*a1a0*/  HMMA.16816.F32 R12, R20.reuse, R26, R12 ;  /* 0x0000001a140c723c */ /* 0x040fe2000000180c */
[----:B------:R-:W5:Y:S07]  /*a1b0*/  LDSM.16.MT88.4 R24, [R245+0x1900] ;  /* 0x00190000f518783b */ /* 0x000f6e0000004200 */
[C---:B----4-:R-:W-:Y:S01]  /*a1c0*/  HMMA.16816.F32 R152, R20.reuse, R164, R152 ;  /* 0x000000a41498723c */ /* 0x050fe20000001898 */
[----:B-1----:R-:W1:Y:S03]  /*a1d0*/  LDSM.16.MT88.4 R32, [R240+0x1900] ;  /* 0x00190000f020783b */ /* 0x002e660000004200 */
[--C-:B------:R-:W-:Y:S02]  /*a1e0*/  FFMA.FTZ R40, R48, c[0x0][0x2d0], -R205.reuse ;  /* 0x0000b40030287a23 */ /* 0x100fe400000108cd */
[----:B------:R-:W4:Y:S01]  /*a1f0*/  MUFU.EX2 R48, R41 ;  /* 0x0000002900307308 */ /* 0x000f220000000800 */
[----:B------:R-:W-:Y:S01]  /*a200*/  FFMA.FTZ R205, R49, c[0x0][0x2d0], -R205 ;  /* 0x0000b40031cd7a23 */ /* 0x000fe200000108cd */
[C---:B------:R-:W-:Y:S04]  /*a210*/  HMMA.16816.F32 R156, R20.reuse, R166, R156 ;  /* 0x000000a6149c723c */ /* 0x040fe8000000189c */
[----:B------:R-:W-:Y:S03]  /*a220*/  F2FP.PACK_AB R165, R45, R46 ;  /* 0x0000002e2da5723e */ /* 0x000fe600000000ff */
[----:B------:R-:W-:Y:S01]  /*a230*/  F2FP.PACK_AB R167, R204, R50 ;  /* 0x00000032cca7723e */ /* 0x000fe200000000ff */
[C---:B------:R-:W-:Y:S01]  /*a240*/  HMMA.16816.F32 R160, R20.reuse, R28, R160 ;  /* 0x0000001c14a0723c */ /* 0x040fe200000018a0 */
[----:B------:R-:W-:Y:S07]  /*a250*/  MUFU.EX2 R49, R40 ;  /* 0x0000002800317308 */ /* 0x000fee0000000800 */
[----:B------:R-:W-:Y:S01]  /*a260*/  HMMA.16816.F32 R16, R20, R30, R16 ;  /* 0x0000001e1410723c */ /* 0x000fe20000001810 */
[----:B------:R-:W1:Y:S02]  /*a270*/  LDSM.16.MT88.4 R28, [R239+0x1900] ;  /* 0x00190000ef1c783b */ /* 0x000e640000004200 */
[----:B------:R-:W3:Y:S01]  /*a280*/  MUFU.EX2 R205, R205 ;  /* 0x000000cd00cd7308 */ /* 0x000ee20000000800 */
[----:B----4-:R-:W-:Y:S03]  /*a290*/  F2FP.PACK_AB R164, R47, R48 ;  /* 0x000000302fa4723e */ /* 0x010fe600000000ff */
[----:B------:R-:W-:Y:S02]  /*a2a0*/  F2FP.PACK_AB R23, R169, R215 ;  /* 0x000000d7a917723e */ /* 0x000fe400000000ff */
[----:B------:R-:W-:Y:S03]  /*a2b0*/  F2FP.PACK_AB R20, R210, R209 ;  /* 0x000000d1d214723e */ /* 0x000fe600000000ff */
[----:B------:R-:W-:Y:S02]  /*a2c0*/  F2FP.PACK_AB R21, R212, R211 ;  /* 0x000000d3d415723e */ /* 0x000fe400000000ff */
[----:B------:R-:W-:Y:S07]  /*a2d0*/  F2FP.PACK_AB R22, R214, R213 ;  /* 0x000000d5d616723e */ /* 0x000fee00000000ff */
[C---:B-----5:R-:W-:Y:S03]  /*a2e0*/  HMMA.16816.F32 R4, R20.reuse, R24, R4 ;  /* 0x000000181404723c */ /* 0x060fe60000001804 */
[----:B---3--:R-:W-:Y:S01]  /*a2f0*/  F2FP.PACK_AB R166, R205, R49 ;  /* 0x00000031cda6723e */ /* 0x008fe200000000ff */
[----:B------:R-:W-:Y:S01]  /*a300*/  FFMA.FTZ R203, R180, R172, R203 ;  /* 0x000000acb4cb7223 */ /* 0x000fe200000100cb */
[----:B------:R-:W-:Y:S03]  /*a310*/  MOV R180, R173 ;  /* 0x000000ad00b47202 */ /* 0x000fe60000000f00 */
[C---:B------:R-:W-:Y:S01]  /*a320*/  HMMA.16816.F32 R8, R20.reuse, R26, R8 ;  /* 0x0000001a1408723c */ /* 0x040fe20000001808 */
[----:B------:R-:W3:Y:S03]  /*a330*/  LDSM.16.MT88.4 R24, [R238+0x1900] ;  /* 0x00190000ee18783b */ /* 0x000ee60000004200 */
[----:B------:R-:W-:Y:S01]  /*a340*/  FADD.FTZ R203, R200, R203 ;  /* 0x000000cbc8cb7221 */ /* 0x000fe20000010000 */
[----:B------:R-:W-:Y:S03]  /*a350*/  MOV R200, R168 ;  /* 0x000000a800c87202 */ /* 0x000fe60000000f00 */
[C---:B-1----:R-:W-:Y:S01]  /*a360*/  HMMA.16816.F32 R52, R20.reuse, R32, R52 ;  /* 0x000000201434723c */ /* 0x042fe20000001834 */
[----:B------:R-:W-:Y:S03]  /*a370*/  LDSM.16.MT88.4 R172, [R245+0x2900] ;  /* 0x00290000f5ac783b */ /* 0x000fe60000004200 */
[----:B------:R-:W-:Y:S01]  /*a380*/  FADD.FTZ R198, R198, R203 ;  /* 0x000000cbc6c67221 */ /* 0x000fe20000010000 */
[----:B------:R-:W-:Y:S03]  /*a390*/  MOV R203, R179 ;  /* 0x000000b300cb7202 */ /* 0x000fe60000000f00 */
[C---:B------:R-:W-:Y:S01]  /*a3a0*/  HMMA.16816.F32 R56, R20.reuse, R34, R56 ;  /* 0x000000221438723c */ /* 0x040fe20000001838 */
[----:B------:R-:W1:Y:S03]  /*a3b0*/  LDSM.16.MT88.4 R32, [R245+0x4900] ;  /* 0x00490000f520783b */ /* 0x000e660000004200 */
[----:B------:R-:W-:Y:S01]  /*a3c0*/  FADD.FTZ R196, R196, R198 ;  /* 0x000000c6c4c47221 */ /* 0x000fe20000010000 */
[----:B------:R-:W-:Y:S03]  /*a3d0*/  MOV R198, R177 ;  /* 0x000000b100c67202 */ /* 0x000fe60000000f00 */
[C---:B------:R-:W-:Y:S04]  /*a3e0*/  HMMA.16816.F32 R60, R20.reuse, R28, R60 ;  /* 0x0000001c143c723c */ /* 0x040fe8000000183c */
[----:B------:R-:W-:Y:S04]  /*a3f0*/  FADD.FTZ R196, R192, R196 ;  /* 0x000000c4c0c47221 */ /* 0x000fe80000010000 */
[C---:B------:R-:W-:Y:S01]  /*a400*/  HMMA.16816.F32 R64, R20.reuse, R30, R64 ;  /* 0x0000001e1440723c */ /* 0x040fe20000001840 */
[----:B------:R-:W4:Y:S03]  /*a410*/  LDSM.16.MT88.4 R28, [R240+0x4900] ;  /* 0x00490000f01c783b */ /* 0x000f260000004200 */
        /* <DEDUP_REMOVED lines=8> */
[C---:B-1----:R-:W-:Y:S04]  /*a4a0*/  HMMA.16816.F32 R76, R20.reuse, R32, R76 ;  /* 0x00000020144c723c */ /* 0x042fe8000000184c */
[----:B------:R-:W-:Y:S02]  /*a4b0*/  FADD.FTZ R185, R186, R185 ;  /* 0x000000b9bab97221 */ /* 0x000fe40000010000 */
[----:B--2---:R-:W-:Y:S02]  /*a4c0*/  FFMA.FTZ R201, R3, R43, R201 ;  /* 0x0000002b03c97223 */ /* 0x004fe400000100c9 */
[C---:B------:R-:W-:Y:S01]  /*a4d0*/  HMMA.16816.F32 R80, R20.reuse, R34, R80 ;  /* 0x000000221450723c */ /* 0x040fe20000001850 */
[----:B------:R-:W1:Y:S03]  /*a4e0*/  LDSM.16.MT88.4 R32, [R238+0x4900] ;  /* 0x00490000ee20783b */ /* 0x000e660000004200 */
[----:B------:R-:W-:Y:S01]  /*a4f0*/  FADD.FTZ R201, R199, R201 ;  /* 0x000000c9c7c97221 */ /* 0x000fe20000010000 */
[----:B------:R-:W-:Y:S01]  /*a500*/  MOV R199, R178 ;  /* 0x000000b200c77202 */ /* 0x000fe20000000f00 */
[----:B------:R-:W-:Y:S02]  /*a510*/  FADD.FTZ R206, R206, R185 ;  /* 0x000000b9cece7221 */ /* 0x000fe40000010000 */
[C---:B----4-:R-:W-:Y:S01]  /*a520*/  HMMA.16816.F32 R84, R20.reuse, R28, R84 ;  /* 0x0000001c1454723c */ /* 0x050fe20000001854 */
[----:B------:R-:W-:Y:S03]  /*a530*/  LDSM.16.MT88.4 R40, [R245+0x5900] ;  /* 0x00590000f528783b */ /* 0x000fe60000004200 */
[----:B------:R-:W-:Y:S01]  /*a540*/  FADD.FTZ R197, R197, R201 ;  /* 0x000000c9c5c57221 */ /* 0x000fe20000010000 */
[-C--:B------:R-:W-:Y:S01]  /*a550*/  MOV R201, R176.reuse ;  /* 0x000000b000c97202 */ /* 0x080fe20000000f00 */
[----:B------:R-:W-:Y:S02]  /*a560*/  FADD.FTZ R206, R209, R206 ;  /* 0x000000ced1ce7221 */ /* 0x000fe40000010000 */
[C---:B------:R-:W-:Y:S01]  /*a570*/  HMMA.16816.F32 R88, R20.reuse, R30, R88 ;  /* 0x0000001e1458723c */ /* 0x040fe20000001858 */
[----:B------:R-:W2:Y:S03]  /*a580*/  LDSM.16.MT88.4 R28, [R245+0x7900] ;  /* 0x00790000f51c783b */ /* 0x000ea60000004200 */
[----:B------:R-:W-:Y:S02]  /*a590*/  FADD.FTZ R210, R210, R206 ;  /* 0x000000ced2d27221 */ /* 0x000fe40000010000 */
[----:B------:R-:W-:Y:S02]  /*a5a0*/  FADD.FTZ R197, R181, R197 ;  /* 0x000000c5b5c57221 */ /* 0x000fe40000010000 */
[----:B------:R-:W-:Y:S01]  /*a5b0*/  FADD.FTZ R210, R213, R210 ;  /* 0x000000d2d5d27221 */ /* 0x000fe20000010000 */
[C---:B---3--:R-:W-:Y:S03]  /*a5c0*/  HMMA.16816.F32 R92, R20.reuse, R24, R92 ;  /* 0x00000018145c723c */ /* 0x048fe6000000185c */
[----:B------:R-:W-:Y:S02]  /*a5d0*/  FADD.FTZ R214, R214, R210 ;  /* 0x000000d2d6d67221 */ /* 0x000fe40000010000 */
[----:B------:R-:W-:Y:S02]  /*a5e0*/  FADD.FTZ R197, R194, R197 ;  /* 0x000000c5c2c57221 */ /* 0x000fe40000010000 */
[----:B------:R-:W-:Y:S01]  /*a5f0*/  FADD.FTZ R214, R198, R214 ;  /* 0x000000d6c6d67221 */ /* 0x000fe20000010000 */
[C---:B------:R-:W-:Y:S01]  /*a600*/  HMMA.16816.F32 R96, R20.reuse, R26, R96 ;  /* 0x0000001a1460723c */ /* 0x040fe20000001860 */
[----:B------:R-:W3:Y:S03]  /*a610*/  LDSM.16.MT88.4 R24, [R240+0x7900] ;  /* 0x00790000f018783b */ /* 0x000ee60000004200 */
[----:B------:R-:W-:Y:S04]  /*a620*/  FADD.FTZ R195, R195, R197 ;  /* 0x000000c5c3c37221 */ /* 0x000fe80000010000 */
[C---:B-1----:R-:W-:Y:S04]  /*a630*/  HMMA.16816.F32 R100, R20.reuse, R32, R100 ;  /* 0x000000201464723c */ /* 0x042fe80000001864 */
[----:B------:R-:W-:Y:S04]  /*a640*/  FADD.FTZ R195, R189, R195 ;  /* 0x000000c3bdc37221 */ /* 0x000fe80000010000 */
[C---:B------:R-:W-:Y:S01]  /*a650*/  HMMA.16816.F32 R104, R20.reuse, R34, R104 ;  /* 0x000000221468723c */ /* 0x040fe20000001868 */
[----:B------:R-:W1:Y:S03]  /*a660*/  LDSM.16.MT88.4 R32, [R239+0x7900] ;  /* 0x00790000ef20783b */ /* 0x000e660000004200 */
[----:B------:R-:W-:Y:S04]  /*a670*/  FADD.FTZ R190, R190, R195 ;  /* 0x000000c3bebe7221 */ /* 0x000fe80000010000 */
[C---:B--2---:R-:W-:Y:S04]  /*a680*/  HMMA.16816.F32 R108, R20.reuse, R28, R108 ;  /* 0x0000001c146c723c */ /* 0x044fe8000000186c */
[----:B------:R-:W-:Y:S04]  /*a690*/  FADD.FTZ R190, R187, R190 ;  /* 0x000000bebbbe7221 */ /* 0x000fe80000010000 */
[C---:B------:R-:W-:Y:S01]  /*a6a0*/  HMMA.16816.F32 R112, R20.reuse, R30, R112 ;  /* 0x0000001e1470723c */ /* 0x040fe20000001870 */
[----:B------:R-:W2:Y:S03]  /*a6b0*/  LDSM.16.MT88.4 R28, [R238+0x7900] ;  /* 0x00790000ee1c783b */ /* 0x000ea60000004200 */
        /* <DEDUP_REMOVED lines=9> */
[----:B------:R-:W-:Y:S04]  /*a750*/  FADD.FTZ R3, R215, R212 ;  /* 0x000000d4d7037221 */ /* 0x000fe80000010000 */
        /* <DEDUP_REMOVED lines=15> */
[----:B------:R-:W-:Y:S01]  /*a850*/  HMMA.16816.F32 R16, R20, R26, R16 ;  /* 0x0000001a1410723c */ /* 0x000fe20000001810 */
[----:B------:R-:W3:Y:S06]  /*a860*/  LDSM.16.MT88.4 R24, [R238+0x2100] ;  /* 0x00210000ee18783b */ /* 0x000eec0000004200 */
[----:B------:R-:W-:Y:S02]  /*a870*/  F2FP.PACK_AB R20, R179, R177 ;  /* 0x000000b1b314723e */ /* 0x000fe400000000ff */
[----:B------:R-:W-:Y:S03]  /*a880*/  F2FP.PACK_AB R21, R178, R176 ;  /* 0x000000b0b215723e */ /* 0x000fe600000000ff */
[----:B------:R-:W-:Y:S02]  /*a890*/  F2FP.PACK_AB R22, R51, R168 ;  /* 0x000000a83316723e */ /* 0x000fe400000000ff */
[----:B------:R-:W-:Y:S07]  /*a8a0*/  F2FP.PACK_AB R23, R44, R180 ;  /* 0x000000b42c17723e */ /* 0x000fee00000000ff */
[C---:B-1----:R-:W-:Y:S08]  /*a8b0*/  HMMA.16816.F32 R4, R20.reuse, R32, R4 ;  /* 0x000000201404723c */ /* 0x042ff00000001804 */
[C---:B------:R-:W-:Y:S01]  /*a8c0*/  HMMA.16816.F32 R8, R20.reuse, R34, R8 ;  /* 0x000000221408723c */ /* 0x040fe20000001808 */
[----:B------:R-:W-:Y:S07]  /*a8d0*/  LDSM.16.MT88.4 R32, [R240+0x5100] ;  /* 0x00510000f020783b */ /* 0x000fee0000004200 */
[C---:B--2---:R-:W-:Y:S08]  /*a8e0*/  HMMA.16816.F32 R52, R20.reuse, R28, R52 ;  /* 0x0000001c1434723c */ /* 0x044ff00000001834 */
[C---:B------:R-:W-:Y:S01]  /*a8f0*/  HMMA.16816.F32 R56, R20.reuse, R30, R56 ;  /* 0x0000001e1438723c */ /* 0x040fe20000001838 */
[----:B------:R-:W1:Y:S07]  /*a900*/  LDSM.16.MT88.4 R28, [R245+0x5100] ;  /* 0x00510000f51c783b */ /* 0x000e6e0000004200 */
[C---:B------:R-:W-:Y:S08]  /*a910*/  HMMA.16816.F32 R60, R20.reuse, R36, R60 ;  /* 0x00000024143c723c */ /* 0x040ff0000000183c */
        /* <DEDUP_REMOVED lines=39> */
[----:B------:R-:W-:Y:S01]  /*ab90*/  HMMA.16816.F32 R16, R20, R26, R16 ;  /* 0x0000001a1410723c */ /* 0x000fe20000001810 */
[----:B------:R-:W3:Y:S07]  /*aba0*/  LDSM.16.MT88.4 R20, [R240+0x5900] ;  /* 0x00590000f014783b */ /* 0x000eee0000004200 */
[C---:B------:R-:W-:Y:S01]  /*abb0*/  HMMA.16816.F32 R176, R164.reuse, R172, R4 ;  /* 0x000000aca4b0723c */ /* 0x040fe20000001804 */
[----:B------:R-:W5:Y:S07]  /*abc0*/  LDSM.16.MT88.4 R4, [R239+0x5900] ;  /* 0x00590000ef04783b */ /* 0x000f6e0000004200 */
[C---:B------:R-:W-:Y:S01]  /*abd0*/  HMMA.16816.F32 R172, R164.reuse, R174, R8 ;  /* 0x000000aea4ac723c */ /* 0x040fe20000001808 */
[----:B------:R-:W3:Y:S07]  /*abe0*/  LDSM.16.MT88.4 R8, [R238+0x5900] ;  /* 0x00590000ee08783b */ /* 0x000eee0000004200 */
[C---:B-1----:R-:W-:Y:S01]  /*abf0*/  HMMA.16816.F32 R52, R164.reuse, R28, R52 ;  /* 0x0000001ca434723c */ /* 0x042fe20000001834 */
[----:B------:R-:W1:Y:S07]  /*ac00*/  LDSM.16.MT88.4 R24, [R245+0x8900] ;  /* 0x00890000f518783b */ /* 0x000e6e0000004200 */
[C---:B------:R-:W-:Y:S01]  /*ac10*/  HMMA.16816.F32 R56, R164.reuse, R30, R56 ;  /* 0x0000001ea438723c */ /* 0x040fe20000001838 */
[----:B------:R-:W1:Y:S07]  /*ac20*/  LDSM.16.MT88.4 R28, [R240+0x8900] ;  /* 0x00890000f01c783b */ /* 0x000e6e0000004200 */
[C---:B----4-:R-:W-:Y:S08]  /*ac30*/  HMMA.16816.F32 R60, R164.reuse, R32, R60 ;  /* 0x00000020a43c723c */ /* 0x050ff0000000183c */
[C---:B------:R-:W-:Y:S01]  /*ac40*/  HMMA.16816.F32 R64, R164.reuse, R34, R64 ;  /* 0x00000022a440723c */ /* 0x040fe20000001840 */
[----:B------:R-:W4:Y:S07]  /*ac50*/  LDSM.16.MT88.4 R32, [R239+0x8900] ;  /* 0x00890000ef20783b */ /* 0x000f2e0000004200 */
[C---:B--2---:R-:W-:Y:S07]  /*ac60*/  HMMA.16816.F32 R68, R164.reuse, R36, R68 ;  /* 0x00000024a444723c */ /* 0x044fee0000001844 */
[----:B------:R-:W-:Y:S01]  /*ac70*/  MOV R37, R169 ;  /* 0x000000a900257202 */ /* 0x000fe20000000f00 */
[C---:B------:R-:W-:Y:S01]  /*ac80*/  HMMA.16816.F32 R72, R164.reuse, R38, R72 ;  /* 0x00000026a448723c */ /* 0x040fe20000001848 */
[----:B------:R-:W-:Y:S03]  /*ac90*/  LDSM.16.MT88.4 R168, [R240+0xb900] ;  /* 0x00b90000f0a8783b */ /* 0x000fe60000004200 */
[----:B------:R-:W-:Y:S04]  /*aca0*/  FADD.FTZ R3, R37, R3 ;  /* 0x0000000325037221 */ /* 0x000fe80000010000 */
[C---:B------:R-:W-:Y:S08]  /*acb0*/  HMMA.16816.F32 R76, R164.reuse, R40, R76 ;  /* 0x00000028a44c723c */ /* 0x040ff0000000184c */
[C---:B------:R-:W-:Y:S08]  /*acc0*/  HMMA.16816.F32 R80, R164.reuse, R42, R80 ;  /* 0x0000002aa450723c */ /* 0x040ff00000001850 */
[C---:B---3--:R-:W-:Y:S08]  /*acd0*/  HMMA.16816.F32 R84, R164.reuse, R20, R84 ;  /* 0x00000014a454723c */ /* 0x048ff00000001854 */
[C---:B------:R-:W-:Y:S01]  /*ace0*/  HMMA.16816.F32 R88, R164.reuse, R22, R88 ;  /* 0x00000016a458723c */ /* 0x040fe20000001858 */
[----:B------:R-:W2:Y:S07]  /*acf0*/  LDSM.16.MT88.4 R20, [R238+0x8900] ;  /* 0x00890000ee14783b */ /* 0x000eae0000004200 */
[C---:B-----5:R-:W-:Y:S08]  /*ad00*/  HMMA.16816.F32 R92, R164.reuse, R4, R92 ;  /* 0x00000004a45c723c */ /* 0x060ff0000000185c */
[C---:B------:R-:W-:Y:S01]  /*ad10*/  HMMA.16816.F32 R96, R164.reuse, R6, R96 ;  /* 0x00000006a460723c */ /* 0x040fe20000001860 */
[----:B------:R-:W3:Y:S07]  /*ad20*/  LDSM.16.MT88.4 R4, [R245+0xb900] ;  /* 0x00b90000f504783b */ /* 0x000eee0000004200 */
[C---:B------:R-:W-:Y:S08]  /*ad30*/  HMMA.16816.F32 R100, R164.reuse, R8, R100 ;  /* 0x00000008a464723c */ /* 0x040ff00000001864 */
[C---:B------:R-:W-:Y:S01]  /*ad40*/  HMMA.16816.F32 R104, R164.reuse, R10, R104 ;  /* 0x0000000aa468723c */ /* 0x040fe20000001868 */
[----:B------:R-:W5:Y:S07]  /*ad50*/  LDSM.16.MT88.4 R8, [R239+0xb900] ;  /* 0x00b90000ef08783b */ /* 0x000f6e0000004200 */
[C---:B-1----:R-:W-:Y:S08]  /*ad60*/  HMMA.16816.F32 R108, R164.reuse, R24, R108 ;  /* 0x00000018a46c723c */ /* 0x042ff0000000186c */
[C---:B------:R-:W-:Y:S08]  /*ad70*/  HMMA.16816.F32 R112, R164.reuse, R26, R112 ;  /* 0x0000001aa470723c */ /* 0x040ff00000001870 */
[C---:B------:R-:W-:Y:S08]  /*ad80*/  HMMA.16816.F32 R116, R164.reuse, R28, R116 ;  /* 0x0000001ca474723c */ /* 0x040ff00000001874 */
[C---:B------:R-:W-:Y:S08]  /*ad90*/  HMMA.16816.F32 R120, R164.reuse, R30, R120 ;  /* 0x0000001ea478723c */ /* 0x040ff00000001878 */
[C---:B----4-:R-:W-:Y:S08]  /*ada0*/  HMMA.16816.F32 R124, R164.reuse, R32, R124 ;  /* 0x00000020a47c723c */ /* 0x050ff0000000187c */
[C---:B------:R-:W-:Y:S08]  /*adb0*/  HMMA.16816.F32 R128, R164.reuse, R34, R128 ;  /* 0x00000022a480723c */ /* 0x040ff00000001880 */
[C---:B--2---:R-:W-:Y:S08]  /*adc0*/  HMMA.16816.F32 R132, R164.reuse, R20, R132 ;  /* 0x00000014a484723c */ /* 0x044ff00000001884 */
[C---:B------:R-:W-:Y:S08]  /*add0*/  HMMA.16816.F32 R136, R164.reuse, R22, R136 ;  /* 0x00000016a488723c */ /* 0x040ff00000001888 */
[C---:B---3--:R-:W-:Y:S08]  /*ade0*/  HMMA.16816.F32 R140, R164.reuse, R4, R140 ;  /* 0x00000004a48c723c */ /* 0x048ff0000000188c */
[C---:B------:R-:W-:Y:S01]  /*adf0*/  HMMA.16816.F32 R144, R164.reuse, R6, R144 ;  /* 0x00000006a490723c */ /* 0x040fe20000001890 */
[----:B------:R-:W1:Y:S07]  /*ae00*/  LDSM.16.MT88.4 R4, [R238+0xb900] ;  /* 0x00b90000ee04783b */ /* 0x000e6e0000004200 */
[C---:B------:R-:W-:Y:S08]  /*ae10*/  HMMA.16816.F32 R148, R164.reuse, R168, R148 ;  /* 0x000000a8a494723c */ /* 0x040ff00000001894 */
[C---:B------:R-:W-:Y:S08]  /*ae20*/  HMMA.16816.F32 R168, R164.reuse, R170, R12 ;  /* 0x000000aaa4a8723c */ /* 0x040ff0000000180c */
[C---:B-----5:R-:W-:Y:S07]  /*ae30*/  HMMA.16816.F32 R152, R164.reuse, R8, R152 ;  /* 0x00000008a498723c */ /* 0x060fee0000001898 */
[----:B------:R-:W-:Y:S01]  /*ae40*/  FADD.FTZ R8, R201, R3 ;  /* 0x00000003c9087221 */ /* 0x000fe20000010000 */
[C---:B------:R-:W-:Y:S04]  /*ae50*/  HMMA.16816.F32 R156, R164.reuse, R10, R156 ;  /* 0x0000000aa49c723c */ /* 0x040fe8000000189c */
[----:B------:R-:W-:Y:S02]  /*ae60*/  FADD.FTZ R3, R203, R214 ;  /* 0x000000d6cb037221 */ /* 0x000fe40000010000 */
[----:B------:R-:W-:Y:S02]  /*ae70*/  FADD.FTZ R8, R199, R8 ;  /* 0x00000008c7087221 */ /* 0x000fe40000010000 */
[----:B------:R-:W-:Y:S01]  /*ae80*/  FADD.FTZ R3, R200, R3 ;  /* 0x00000003c8037221 */ /* 0x000fe20000010000 */
[C---:B-1----:R-:W-:Y:S03]  /*ae90*/  HMMA.16816.F32 R160, R164.reuse, R4, R160 ;  /* 0x00000004a4a0723c */ /* 0x042fe600000018a0 */
[----:B------:R-:W-:Y:S02]  /*aea0*/  FADD.FTZ R3, R51, R3 ;  /* 0x0000000333037221 */ /* 0x000fe40000010000 */
[----:B------:R-:W-:Y:S01]  /*aeb0*/  FADD.FTZ R8, R180, R8 ;  /* 0x00000008b4087221 */ /* 0x000fe20000010000 */
[----:B------:R-:W-:Y:S01]  /*aec0*/  MOV R180, R2 ;  /* 0x0000000200b47202 */ /* 0x000fe20000000f00 */
[----:B------:R-:W-:Y:S01]  /*aed0*/  FADD.FTZ R3, R48, R3 ;  /* 0x0000000330037221 */ /* 0x000fe20000010000 */
[----:B------:R-:W-:Y:S04]  /*aee0*/  HMMA.16816.F32 R164, R164, R6, R16 ;  /* 0x00000006a4a4723c */ /* 0x000fe80000001810 */
[----:B------:R-:W-:Y:S02]  /*aef0*/  FADD.FTZ R44, R44, R8 ;  /* 0x000000082c2c7221 */ /* 0x000fe40000010000 */
[----:B------:R-:W-:Y:S02]  /*af00*/  FADD.FTZ R3, R47, R3 ;  /* 0x000000032f037221 */ /* 0x000fe40000010000 */
[----:B------:R-:W-:Y:S04]  /*af10*/  FADD.FTZ R44, R46, R44 ;  /* 0x0000002c2e2c7221 */ /* 0x000fe80000010000 */
[----:B------:R-:W-:Y:S02]  /*af20*/  FADD.FTZ R3, R49, R3 ;  /* 0x0000000331037221 */ /* 0x000fe40000010000 */
[----:B------:R-:W-:Y:S02]  /*af30*/  FADD.FTZ R44, R45, R44 ;  /* 0x0000002c2d2c7221 */ /* 0x000fe40000010000 */
[----:B------:R-:W-:Y:S02]  /*af40*/  FADD.FTZ R3, R205, R3 ;  /* 0x00000003cd037221 */ /* 0x000fe40000010000 */
[----:B------:R-:W-:Y:S03]  /*af50*/  FADD.FTZ R44, R50, R44 ;  /* 0x0000002c322c7221 */ /* 0x000fe60000010000 */
[----:B------:R1:W-:Y:S01]  /*af60*/  STL [R1+0x28], R3 ;  /* 0x0000280301007387 */ /* 0x0003e20000100800 */
[----:B------:R-:W-:Y:S05]  /*af70*/  FADD.FTZ R4, R204, R44 ;  /* 0x0000002ccc047221 */ /* 0x000fea0000010000 */
[----:B------:R2:W-:Y:S01]  /*af80*/  STL [R1+0x24], R4 ;  /* 0x0000240401007387 */ /* 0x0005e20000100800 */
[----:B-1----:R-:W-:Y:S01]  /*af90*/  MOV R3, R0 ;  /* 0x0000000000037202 */ /* 0x002fe20000000f00 */
[----:B--2---:R-:W-:-:S05]  /*afa0*/  @P0 BRA `(.L_x_802) ;  /* 0xffffbe1000000947 */ /* 0x004fca000383ffff */
.L_x_801:
[----:B------:R-:W2:Y:S04]  /*afb0*/  LDL.LU R5, [R1+0x28] ;  /* 0x0000280001057983 */ /* 0x000ea80000300800 */
[----:B------:R-:W3:Y:S01]  /*afc0*/  LDL.LU R7, [R1+0x24] ;  /* 0x0000240001077983 */ /* 0x000ee20000300800 */
[----:B------:R-:W-:-:S02]  /*afd0*/  MOV R8, 0xff800000 ;  /* 0xff80000000087802 */ /* 0x000fc40000000f00 */
[----:B------:R-:W-:Y:S01]  /*afe0*/  PLOP3.LUT P2, PT, PT, PT, PT, 0x8, 0x0 ;  /* 0x000000000000781c */ /* 0x000fe20003f4e170 */
[----:B--2---:R-:W2:Y:S04]  /*aff0*/  SHFL.BFLY PT, R6, R5, 0x2, 0x1f ;  /* 0x0c401f0005067f89 */ /* 0x004ea800000e0000 */
[----:B-1-3--:R-:W1:Y:S01]  /*b000*/  SHFL.BFLY PT, R4, R7, 0x2, 0x1f ;  /* 0x0c401f0007047f89 */ /* 0x00ae6200000e0000 */
[----:B--2---:R-:W-:Y:S02]  /*b010*/  FADD.FTZ R6, R6, R5 ;  /* 0x0000000506067221 */ /* 0x004fe40000010000 */
[----:B-1----:R-:W-:-:S03]  /*b020*/  FADD.FTZ R4, R4, R7 ;  /* 0x0000000704047221 */ /* 0x002fc60000010000 */
[----:B------:R-:W1:Y:S01]  /*b030*/  SHFL.BFLY PT, R5, R6, 0x1, 0x1f ;  /* 0x0c201f0006057f89 */ /* 0x000e6200000e0000 */
[----:B------:R-:W-:-:S03]  /*b040*/  MOV R7, 0xff800000 ;  /* 0xff80000000077802 */ /* 0x000fc60000000f00 */
        /* <DEDUP_REMOVED lines=8> */
[----:B------:R-:W-:-:S03]  /*b0d0*/  @P1 MOV R10, 0x3f317218 ;  /* 0x3f317218000a1802 */ /* 0x000fc60000000f00 */
[----:B------:R-:W-:Y:S02]  /*b0e0*/  @P0 MOV R9, 0x3f317218 ;  /* 0x3f31721800090802 */ /* 0x000fe40000000f00 */
        /* <DEDUP_REMOVED lines=134> */
[----:B------:R-:W-:Y:S02]  /*b950*/  FMUL.FTZ R4, R4, R167 ;  /* 0x000000a704047220 */ /* 0x000fe40000410000 */
[----:B------:R-:W-:Y:S02]  /*b960*/  @P1 FFMA.FTZ R7, R10, R2, R6 ;  /* 0x000000020a071223 */ /* 0x000fe40000010006 */
[----:B------:R-:W-:-:S02]  /*b970*/  @P0 FFMA.FTZ R8, R9, R0, R3 ;  /* 0x0000000009080223 */ /* 0x000fc40000010003 */
.L_x_793:
[----:B------:R-:W-:Y:S01]  /*b980*/  USHF.R.S32.HI UR8, URZ, 0x1f, UR9 ;  /* 0x0000001f3f087899 */ /* 0x000fe20008011409 */
[----:B------:R-:W-:Y:S05]  /*b990*/  @P2 BRA `(.L_x_805) ;  /* 0x00001be000002947 */ /* 0x000fea0003800000 */
[----:B-----5:R-:W1:Y:S01]  /*b9a0*/  S2R R0, SR_TID.X ;  /* 0x0000000000007919 */ /* 0x020e620000002100 */
        /* <DEDUP_REMOVED lines=58> */
[----:B------:R-:W-:-:S02]  /*bd50*/  SEL R12, R12, 0xffffffc0, !P2 ;  /* 0xffffffc00c0c7807 */ /* 0x000fc40005000000 */
[----:B------:R-:W-:Y:S02]  /*bd60*/  F2FP.PACK_AB R88, R89, R88 ;  /* 0x000000585958723e */ /* 0x000fe400000000ff */
        /* <DEDUP_REMOVED lines=8> */
[----:B------:R-:W-:-:S02]  /*bdf0*/  F2FP.PACK_AB R96, R97, R96 ;  /* 0x000000606160723e */ /* 0x000fc400000000ff */
[----:B------:R-:W-:Y:S01]  /*be00*/  STS [R11+0x480], R178 ;  /* 0x000480b20b007388 */ /* 0x000fe20000000800 */
[----:B------:R-:W-:Y:S02]  /*be10*/  F2FP.PACK_AB R98, R99, R98 ;  /* 0x000000626362723e */ /* 0x000fe400000000ff */
        /* <DEDUP_REMOVED lines=95> */
[----:B------:R-:W-:Y:S04]  /*c410*/  STS [R16+0xc480], R162 ;  /* 0x00c480a210007388 */ /* 0x000fe80000000800 */
[----:B------:R-:W-:Y:S04]  /*c420*/  STS [R12+0xc000], R164 ;  /* 0x00c000a40c007388 */ /* 0x000fe80000000800 */
[----:B------:R3:W-:Y:S01]  /*c430*/  STS [R12+0xc400], R4 ;  /* 0x00c400040c007388 */ /* 0x0007e20000000800 */
[----:B-1----:R-:W-:-:S02]  /*c440*/  IMAD.U32 R14, RZ, RZ, UR4 ;  /* 0x00000004ff0e7e24 */ /* 0x002fc4000f8e00ff */
[----:B--2---:R-:W-:Y:S01]  /*c450*/  IMAD.U32 R15, RZ, RZ, UR5 ;  /* 0x00000005ff0f7e24 */ /* 0x004fe2000f8e00ff */
[----:B------:R-:W-:Y:S06]  /*c460*/  BAR.SYNC.DEFER_BLOCKING 0x1, 0x100 ;  /* 0x0044000000007b1d */ /* 0x000fec0000010000 */
[----:B------:R-:W-:Y:S02]  /*c470*/  ULDC.64 UR4, c[0x0][0x508] ;  /* 0x0001420000047ab9 */ /* 0x000fe40000000a00 */
[----:B------:R-:W-:Y:S01]  /*c480*/  UISETP.NE.U32.AND UP0, UPT, URZ, UR4, UPT ;  /* 0x000000043f00728c */ /* 0x000fe2000bf05070 */
[----:B------:R-:W2:Y:S03]  /*c490*/  @P0 LDG.E R5, [R14.64] ;  /* 0x0000000c0e050981 */ /* 0x000ea6000c1e1900 */
[----:B------:R-:W-:Y:S01]  /*c4a0*/  UISETP.NE.AND.EX UP0, UPT, URZ, UR5, UPT, UP0 ;  /* 0x000000053f00728c */ /* 0x000fe2000bf05300 */
[----:B---3--:R-:W-:-:S02]  /*c4b0*/  IMAD.MOV.U32 R4, RZ, RZ, c[0x0][0x388] ;  /* 0x0000e200ff047624 */ /* 0x008fc400078e00ff */
        /* <DEDUP_REMOVED lines=14> */
[----:B-----5:R1:W2:Y:S04]  /*c5a0*/  LDG.E R4, [R14.64] ;  /* 0x0000000c0e047981 */ /* 0x0202a8000c1e1900 */
[----:B-1----:R-:W2:Y:S02]  /*c5b0*/  LDG.E R14, [R14.64+0x4] ;  /* 0x0000040c0e0e7981 */ /* 0x002ea4000c1e1900 */
[----:B--2---:R-:W-:Y:S02]  /*c5c0*/  IADD3 R4, -R4, R14, RZ ;  /* 0x0000000e04047210 */ /* 0x004fe40007ffe1ff */
.L_x_806:
[----:B-1----:R-:W-:Y:S01]  /*c5d0*/  SHF.R.S32.HI R9, RZ, 0x1f, R10 ;  /* 0x0000001fff097819 */ /* 0x002fe2000001140a */
[----:B------:R-:W1:Y:S01]  /*c5e0*/  S2R R73, SR_CTAID.X ;  /* 0x0000000000497919 */ /* 0x000e620000002500 */
[----:B------:R-:W-:Y:S01]  /*c5f0*/  LOP3.LUT R5, R6, 0xffffffe0, RZ, 0xc0, !PT ;  /* 0xffffffe006057812 */ /* 0x000fe200078ec0ff */
[----:B------:R-:W-:Y:S01]  /*c600*/  IMAD.MOV.U32 R6, RZ, RZ, c[0x0][0x4e8] ;  /* 0x00013a00ff067624 */ /* 0x000fe200078e00ff */
[----:B------:R-:W-:Y:S01]  /*c610*/  LEA.HI R9, R9, R10, RZ, 0x3 ;  /* 0x0000000a09097211 */ /* 0x000fe200078f18ff */
[----:B------:R-:W-:Y:S01]  /*c620*/  ULDC.64 UR4, c[0x0][0x3a0] ;  /* 0x0000e80000047ab9 */ /* 0x000fe20000000a00 */
[----:B------:R-:W-:Y:S01]  /*c630*/  BSSY B0, `(.L_x_807) ;  /* 0x0000097000007945 */ /* 0x000fe20003800000 */
[----:B------:R-:W-:Y:S01]  /*c640*/  IMAD.IADD R5, R0, 0x1, -R5 ;  /* 0x0000000100057824 */ /* 0x000fe200078e0a05 */
[----:B------:R-:W-:Y:S01]  /*c650*/  LOP3.LUT R9, R9, 0xffffff8, RZ, 0xc0, !PT ;  /* 0x0ffffff809097812 */ /* 0x000fe200078ec0ff */
[----:B------:R-:W-:Y:S01]  /*c660*/  UMOV UR15, UR17 ;  /* 0x00000011000f7c82 */ /* 0x000fe20008000000 */
[----:B------:R-:W-:Y:S01]  /*c670*/  ISETP.NE.AND P1, PT, R6, 0x1, PT ;  /* 0x000000010600780c */ /* 0x000fe20003f25270 */
        /* <DEDUP_REMOVED lines=16> */
[----:B------:R-:W-:Y:S01]  /*c780*/  LEA.HI R3, R2, R0, RZ, 0x3 ;  /* 0x0000000002037211 */ /* 0x000fe200078f18ff */
[----:B------:R-:W-:Y:S01]  /*c790*/  USEL UR16, UR16, URZ, !UP1 ;  /* 0x0000003f10107287 */ /* 0x000fe2000c800000 */
[--C-:B------:R-:W-:Y:S01]  /*c7a0*/  IMAD R9, R9, 0x8, R6.reuse ;  /* 0x0000000809097824 */ /* 0x100fe200078e0206 */
[----:B------:R-:W-:Y:S01]  /*c7b0*/  UIMAD.WIDE.U32 UR14, UR9, UR6, UR14 ;  /* 0x00000006090e72a5 */ /* 0x000fe2000f8e000e */
[----:B------:R-:W-:Y:S01]  /*c7c0*/  LOP3.LUT R10, R3, 0xfffffff8, RZ, 0xc0, !PT ;  /* 0xfffffff8030a7812 */ /* 0x000fe200078ec0ff */
[----:B------:R-:W-:Y:S01]  /*c7d0*/  UIMAD UR10, UR9, UR7, UR10 ;  /* 0x00000007090a72a4 */ /* 0x000fe2000f8e020a */
[----:B------:R-:W-:Y:S01]  /*c7e0*/  SHF.R.S32.HI R3, RZ, 0x3, R3 ;  /* 0x00000003ff037819 */ /* 0x000fe20000011403 */
[----:B------:R-:W-:Y:S01]  /*c7f0*/  USEL UR11, UR11, URZ, !UP1 ;  /* 0x0000003f0b0b7287 */ /* 0x000fe2000c800000 */
[C---:B-1----:R-:W-:Y:S01]  /*c800*/  LEA R9, R73.reuse, R9, 0x7 ;  /* 0x0000000949097211 */ /* 0x042fe200078e38ff */
[----:B------:R-:W-:Y:S01]  /*c810*/  ULDC.64 UR6, c[0x0][0x498] ;  /* 0x0001260000067ab9 */ /* 0x000fe20000000a00 */
[----:B------:R-:W-:Y:S01]  /*c820*/  IMAD R6, R73, 0x80, R6 ;  /* 0x0000008049067824 */ /* 0x000fe200078e0206 */
[----:B------:R-:W-:Y:S01]  /*c830*/  UIMAD UR20, UR16, UR6, URZ ;  /* 0x00000006101472a4 */ /* 0x000fe2000f8e023f */
[----:B------:R-:W-:Y:S01]  /*c840*/  IMAD.SHL.U32 R12, R3, 0x40, RZ ;  /* 0x00000040030c7824 */ /* 0x000fe200078e00ff */
[----:B------:R-:W-:Y:S01]  /*c850*/  UIADD3 UR15, UR15, UR10, URZ ;  /* 0x0000000a0f0f7290 */ /* 0x000fe2000fffe03f */
[----:B------:R-:W-:Y:S01]  /*c860*/  @P1 IMAD.HI.U32 R5, R9, c[0x0][0x4ec], RZ ;  /* 0x00013b0009051a27 */ /* 0x000fe200078e00ff */
[----:B------:R-:W-:-:S02]  /*c870*/  UIMAD UR7, UR11, UR7, UR20 ;  /* 0x000000070b0772a4 */ /* 0x000fc4000f8e0214 */
[----:B------:R-:W-:Y:S01]  /*c880*/  UIMAD.WIDE.U32 UR14, UR11, UR6, UR14 ;  /* 0x000000060b0e72a5 */ /* 0x000fe2000f8e000e */
[----:B------:R-:W-:Y:S01]  /*c890*/  IMAD.MOV.U32 R16, RZ, RZ, R9 ;  /* 0x000000ffff107224 */ /* 0x000fe200078e0009 */
[----:B------:R-:W-:Y:S01]  /*c8a0*/  @P1 SHF.R.U32.HI R16, RZ, c[0x0][0x4f0], R5 ;  /* 0x00013c00ff101a19 */ /* 0x000fe20000011605 */
[----:B------:R-:W-:Y:S01]  /*c8b0*/  ULDC.64 UR4, c[0x0][0x3e8] ;  /* 0x0000fa0000047ab9 */ /* 0x000fe20000000a00 */
[----:B------:R-:W-:Y:S01]  /*c8c0*/  LEA.HI R5, R2, R0, RZ, 0x6 ;  /* 0x0000000002057211 */ /* 0x000fe200078f30ff */
[----:B------:R-:W-:Y:S01]  /*c8d0*/  IMAD.IADD R0, R0, 0x1, -R10 ;  /* 0x0000000100007824 */ /* 0x000fe200078e0a0a */
[--C-:B------:R-:W-:Y:S01]  /*c8e0*/  SHF.R.S32.HI R10, RZ, 0x1f, R16.reuse ;  /* 0x0000001fff0a7819 */ /* 0x100fe20000011410 */
[----:B------:R-:W-:Y:S01]  /*c8f0*/  IMAD.MOV R2, RZ, RZ, -R16 ;  /* 0x000000ffff027224 */ /* 0x000fe200078e0a10 */
[----:B------:R-:W-:Y:S01]  /*c900*/  IADD3 R16, P0, R16, UR14, RZ ;  /* 0x0000000e10107c10 */ /* 0x000fe2000ff1e0ff */
[----:B------:R-:W-:Y:S01]  /*c910*/  UIMAD UR8, UR8, UR4, URZ ;  /* 0x00000004080872a4 */ /* 0x000fe2000f8e023f */
[----:B------:R-:W-:Y:S01]  /*c920*/  LOP3.LUT R12, R12, 0x1c0, RZ, 0xc0, !PT ;  /* 0x000001c00c0c7812 */ /* 0x000fe200078ec0ff */
[----:B------:R-:W-:Y:S01]  /*c930*/  IMAD R9, R2, c[0x0][0x4e8], R9 ;  /* 0x00013a0002097a24 */ /* 0x000fe200078e0209 */
[----:B------:R-:W-:Y:S01]  /*c940*/  UIADD3 UR19, UR19, UR17, URZ ;  /* 0x0000001113137290 */ /* 0x000fe2000fffe03f */
[----:B------:R-:W-:Y:S01]  /*c950*/  IMAD.U32 R2, RZ, RZ, UR7 ;  /* 0x00000007ff027e24 */ /* 0x000fe2000f8e00ff */
[----:B------:R-:W-:Y:S01]  /*c960*/  UIMAD UR5, UR9, UR5, UR8 ;  /* 0x00000005090572a4 */ /* 0x000fe2000f8e0208 */
[----:B------:R-:W-:Y:S01]  /*c970*/  IMAD.SHL.U32 R5, R5, 0x8, RZ ;  /* 0x0000000805057824 */ /* 0x000fe200078e00ff */
[----:B------:R-:W-:Y:S01]  /*c980*/  SHF.R.S32.HI R11, RZ, 0x1f, R9 ;  /* 0x0000001fff0b7819 */ /* 0x000fe20000011409 */
[----:B------:R-:W-:Y:S01]  /*c990*/  UIMAD.WIDE.U32 UR18, UR9, UR4, UR18 ;  /* 0x00000004091272a5 */ /* 0x000fe2000f8e0012 */
[----:B------:R-:W-:Y:S01]  /*c9a0*/  IADD3.X R17, R10, UR15, R2, P0, !PT ;  /* 0x0000000f0a117c10 */ /* 0x000fe200087fe402 */
[----:B------:R-:W-:Y:S01]  /*c9b0*/  ULDC.64 UR6, c[0x0][0x3f0] ;  /* 0x0000fc0000067ab9 */ /* 0x000fe20000000a00 */
[----:B------:R-:W-:Y:S01]  /*c9c0*/  LEA R2, R0, R3, 0x5 ;  /* 0x0000000300027211 */ /* 0x000fe200078e28ff */
[----:B------:R-:W-:Y:S01]  /*c9d0*/  IMAD R11, R11, c[0x0][0x488], RZ ;  /* 0x000122000b0b7a24 */ /* 0x000fe200078e02ff */
[----:B------:R-:W-:Y:S01]  /*c9e0*/  UIMAD UR16, UR16, UR6, URZ ;  /* 0x00000006101072a4 */ /* 0x000fe2000f8e023f */
[----:B------:R-:W-:Y:S01]  /*c9f0*/  IMAD.WIDE.U32 R16, R9, c[0x0][0x488], R16 ;  /* 0x0001220009107a25 */ /* 0x000fe200078e0010 */
[----:B------:R-:W-:-:S02]  /*ca00*/  UIADD3 UR19, UR19, UR5, URZ ;  /* 0x0000000513137290 */ /* 0x000fc4000fffe03f */
[----:B------:R-:W-:Y:S01]  /*ca10*/  UIMAD UR7, UR11, UR7, UR16 ;  /* 0x000000070b0772a4 */ /* 0x000fe2000f8e0210 */
[----:B------:R-:W-:Y:S01]  /*ca20*/  IMAD R11, R9, c[0x0][0x48c], R11 ;  /* 0x00012300090b7a24 */ /* 0x000fe200078e020b */
[----:B------:R-:W-:Y:S01]  /*ca30*/  LEA R10, P0, R16, c[0x0][0x450], 0x2 ;  /* 0x00011400100a7a11 */ /* 0x000fe200078010ff */
[----:B------:R-:W-:Y:S01]  /*ca40*/  IMAD R2, R73, 0x80, R2 ;  /* 0x0000008049027824 */ /* 0x000fe200078e0202 */
[----:B------:R-:W-:Y:S01]  /*ca50*/  SHF.R.U32.HI R9, RZ, 0x3, R12 ;  /* 0x00000003ff097819 */ /* 0x000fe2000001160c */
[----:B------:R-:W-:Y:S01]  /*ca60*/  IMAD.SHL.U32 R0, R0, 0x8, RZ ;  /* 0x0000000800007824 */ /* 0x000fe200078e00ff */
[----:B------:R-:W-:Y:S01]  /*ca70*/  UIMAD.WIDE.U32 UR18, UR11, UR6, UR18 ;  /* 0x000000060b1272a5 */ /* 0x000fe2000f8e0012 */
[----:B------:R-:W-:Y:S02]  /*ca80*/  IMAD.IADD R11, R17, 0x1, R11 ;  /* 0x00000001110b7824 */ /* 0x000fe400078e020b */
[----:B------:R-:W-:Y:S01]  /*ca90*/  @P1 IMAD.HI.U32 R13, R2, c[0x0][0x4ec], RZ ;  /* 0x00013b00020d1a27 */ /* 0x000fe200078e00ff */
[----:B------:R-:W-:Y:S01]  /*caa0*/  LOP3.LUT R12, R12, 0x38, R0, 0xf8, !PT ;  /* 0x000000380c0c7812 */ /* 0x000fe200078ef800 */
[----:B------:R-:W-:Y:S01]  /*cab0*/  UIADD3 UR7, UR19, UR7, URZ ;  /* 0x0000000713077290 */ /* 0x000fe2000fffe03f */
[----:B------:R-:W-:Y:S01]  /*cac0*/  LEA.HI.X R11, R16, c[0x0][0x454], R11, 0x2, P0 ;  /* 0x00011500100b7a11 */ /* 0x000fe200000f140b */
[----:B------:R-:W-:Y:S01]  /*cad0*/  IMAD.MOV.U32 R14, RZ, RZ, R2 ;  /* 0x000000ffff0e7224 */ /* 0x000fe200078e0002 */
[----:B------:R-:W-:Y:S01]  /*cae0*/  @P1 SHF.R.U32.HI R14, RZ, c[0x0][0x4f0], R13 ;  /* 0x00013c00ff0e1a19 */ /* 0x000fe2000001160d */
[----:B------:R-:W-:Y:S01]  /*caf0*/  IMAD.U32 R19, RZ, RZ, UR19 ;  /* 0x00000013ff137e24 */ /* 0x000fe2000f8e00ff */
[----:B------:R-:W-:Y:S01]  /*cb00*/  LOP3.LUT R9, R12, R9, RZ, 0x3c, !PT ;  /* 0x000000090c097212 */ /* 0x000fe200078e3cff */
[----:B------:R-:W-:Y:S01]  /*cb10*/  SHFL.IDX PT, R13, R11, RZ, 0x1c1f ;  /* 0x001c1fff0b0d7589 */ /* 0x000fe200000e0000 */
[--C-:B------:R-:W-:Y:S01]  /*cb20*/  SHF.R.S32.HI R16, RZ, 0x1f, R14.reuse ;  /* 0x0000001fff107819 */ /* 0x100fe2000001140e */
[----:B------:R-:W-:Y:S01]  /*cb30*/  IMAD.MOV R15, RZ, RZ, -R14 ;  /* 0x000000ffff0f7224 */ /* 0x000fe200078e0a0e */
[----:B------:R-:W-:Y:S01]  /*cb40*/  MOV R18, UR18 ;  /* 0x0000001200127c02 */ /* 0x000fe20008000f00 */
[----:B------:R-:W1:Y:S01]  /*cb50*/  SHFL.IDX PT, R12, R10, RZ, 0x1c1f ;  /* 0x001c1fff0a0c7589 */ /* 0x000e6200000e0000 */
[----:B------:R-:W-:Y:S01]  /*cb60*/  IMAD.U32 R19, RZ, RZ, UR7 ;  /* 0x00000007ff137e24 */ /* 0x000fe2000f8e00ff */
[----:B------:R-:W-:Y:S01]  /*cb70*/  LOP3.LUT R5, R9, 0x7ffffe00, R5, 0xf8, !PT ;  /* 0x7ffffe0009057812 */ /* 0x000fe200078ef805 */
[----:B------:R-:W-:Y:S01]  /*cb80*/  IMAD R15, R15, c[0x0][0x4e8], R2 ;  /* 0x00013a000f0f7a24 */ /* 0x000fe200078e0202 */
[----:B------:R-:W-:Y:S01]  /*cb90*/  SHFL.IDX PT, R10, R10, 0x1, 0x1c1f ;  /* 0x003c1f000a0a7f89 */ /* 0x000fe200000e0000 */
[----:B-----5:R-:W-:Y:S01]  /*cba0*/  IMAD R2, R4, c[0x0][0x4e8], RZ ;  /* 0x00013a0004027a24 */ /* 0x020fe200078e02ff */
[----:B------:R-:W-:Y:S01]  /*cbb0*/  IADD3 R4, R6, 0x8, RZ ;  /* 0x0000000806047810 */ /* 0x000fe20007ffe0ff */
[----:B------:R-:W-:Y:S01]  /*cbc0*/  IMAD R16, R16, c[0x0][0x3e0], RZ ;  /* 0x0000f80010107a24 */ /* 0x000fe200078e02ff */
[----:B------:R-:W2:Y:S01]  /*cbd0*/  SHFL.IDX PT, R11, R11, 0x1, 0x1c1f ;  /* 0x003c1f000b0b7f89 */ /* 0x000ea200000e0000 */
[----:B------:R-:W-:Y:S01]  /*cbe0*/  IMAD.WIDE.U32 R18, R14, c[0x0][0x3e0], R18 ;  /* 0x0000f8000e127a25 */ /* 0x000fe200078e0012 */
[----:B------:R-:W-:-:S02]  /*cbf0*/  ISETP.GE.OR P1, PT, R6, R2, P2 ;  /* 0x000000020600720c */ /* 0x000fc40001726670 */
[----:B------:R-:W-:Y:S01]  /*cc00*/  ISETP.GE.OR P0, PT, R4, R2, P2 ;  /* 0x000000020400720c */ /* 0x000fe20001706670 */
[----:B------:R-:W-:Y:S01]  /*cc10*/  IMAD R16, R14, c[0x0][0x3e4], R16 ;  /* 0x0000f9000e107a24 */ /* 0x000fe200078e0210 */
[----:B------:R-:W-:Y:S01]  /*cc20*/  SHF.R.S32.HI R6, RZ, 0x1f, R15 ;  /* 0x0000001fff067819 */ /* 0x000fe2000001140f */
[----:B------:R-:W-:-:S03]  /*cc30*/  IMAD R73, R73, 0x80, R3 ;  /* 0x0000008049497824 */ /* 0x000fc600078e0203 */
[----:B------:R-:W-:Y:S01]  /*cc40*/  IADD3 R19, R19, R16, RZ ;  /* 0x0000001013137210 */ /* 0x000fe20007ffe0ff */
[----:B------:R-:W-:Y:S02]  /*cc50*/  IMAD R6, R6, c[0x0][0x3d8], RZ ;  /* 0x0000f60006067a24 */ /* 0x000fe400078e02ff */
[----:B------:R-:W-:Y:S02]  /*cc60*/  IMAD.SHL.U32 R16, R5, 0x2, RZ ;  /* 0x0000000205107824 */ /* 0x000fe400078e00ff */
[C---:B------:R-:W-:Y:S01]  /*cc70*/  IMAD R17, R15.reuse, c[0x0][0x3dc], R6 ;  /* 0x0000f7000f117a24 */ /* 0x040fe200078e0206 */
[----:B-1----:R1:W-:Y:S01]  /*cc80*/  @!P1 ST.E [R12.64], R7 ;  /* 0x000000070c009985 */ /* 0x0023e2000c10190c */
[----:B------:R-:W-:-:S04]  /*cc90*/  IMAD.WIDE.U32 R74, R15, c[0x0][0x3d8], R18 ;  /* 0x0000f6000f4a7a25 */ /* 0x000fc800078e0012 */
[----:B------:R-:W-:Y:S01]  /*cca0*/  IMAD.IADD R17, R75, 0x1, R17 ;  /* 0x000000014b117824 */ /* 0x000fe200078e0211 */
[----:B--2---:R1:W-:Y:S01]  /*ccb0*/  @!P0 ST.E [R10.64], R8 ;  /* 0x000000080a008985 */ /* 0x0043e2000c10190c */
        /* <DEDUP_REMOVED lines=27> */
[----:B-1----:R-:W1:Y:S01]  /*ce70*/  LDS.128 R16, [R16+0xc080] ;  /* 0x00c0800010107984 */ /* 0x002e620000000c00 */
[----:B------:R-:W-:-:S07]  /*ce80*/  ISETP.GE.AND P3, PT, R0, c[0x0][0x3c8], PT ;  /* 0x0000f20000007a0c */ /* 0x000fce0003f66270 */
[----:B------:R-:W-:Y:S02]  /*ce90*/  @!P2 SHF.R.S32.HI R71, RZ, 0x1f, R72 ;  /* 0x0000001fff47a819 */ /* 0x000fe40000011448 */
[----:B------:R-:W-:Y:S02]  /*cea0*/  @!P1 SHF.R.S32.HI R69, RZ, 0x1f, R70 ;  /* 0x0000001fff459819 */ /* 0x000fe40000011446 */
[----:B------:R-:W-:Y:S02]  /*ceb0*/  @!P0 SHF.R.S32.HI R3, RZ, 0x1f, R68 ;  /* 0x0000001fff038819 */ /* 0x000fe40000011444 */
[----:B------:R-:W-:Y:S01]  /*cec0*/  @!P2 LEA.HI R71, R71, R72, RZ, 0x3 ;  /* 0x000000484747a211 */ /* 0x000fe200078f18ff */
[----:B------:R-:W-:Y:S01]  /*ced0*/  @!P3 IMAD.WIDE R78, R0, 0x2, R76 ;  /* 0x00000002004eb825 */ /* 0x000fe200078e024c */
[----:B------:R-:W-:Y:S02]  /*cee0*/  @!P1 LEA.HI R69, R69, R70, RZ, 0x3 ;  /* 0x0000004645459211 */ /* 0x000fe400078f18ff */
[----:B------:R-:W-:-:S02]  /*cef0*/  @!P0 LEA.HI R3, R3, R68, RZ, 0x3 ;  /* 0x0000004403038211 */ /* 0x000fc400078f18ff */
[----:B------:R-:W-:Y:S02]  /*cf00*/  @!P2 LOP3.LUT R71, R71, 0xfffffff8, RZ, 0xc0, !PT ;  /* 0xfffffff84747a812 */ /* 0x000fe400078ec0ff */
[----:B------:R-:W-:Y:S02]  /*cf10*/  @!P1 LOP3.LUT R69, R69, 0xfffffff8, RZ, 0xc0, !PT ;  /* 0xfffffff845459812 */ /* 0x000fe400078ec0ff */
[----:B------:R-:W-:Y:S01]  /*cf20*/  @!P0 LOP3.LUT R3, R3, 0xfffffff8, RZ, 0xc0, !PT ;  /* 0xfffffff803038812 */ /* 0x000fe200078ec0ff */
[--C-:B------:R-:W-:Y:S01]  /*cf30*/  @!P2 IMAD.WIDE R70, R71, 0x2, R76.reuse ;  /* 0x000000024746a825 */ /* 0x100fe200078e024c */
[----:B--2---:R2:W-:Y:S03]  /*cf40*/  @!P3 ST.E.128 [R78.64], R64 ;  /* 0x000000404e00b985 */ /* 0x0045e6000c101d0c */
[--C-:B------:R-:W-:Y:S01]  /*cf50*/  @!P1 IMAD.WIDE R68, R69, 0x2, R76.reuse ;  /* 0x0000000245449825 */ /* 0x100fe200078e024c */
[----:B---3--:R2:W-:Y:S03]  /*cf60*/  @!P2 ST.E.128 [R70.64], R48 ;  /* 0x000000304600a985 */ /* 0x0085e6000c101d0c */
[----:B------:R-:W-:Y:S01]  /*cf70*/  @!P0 IMAD.WIDE R76, R3, 0x2, R76 ;  /* 0x00000002034c8825 */ /* 0x000fe200078e024c */
[----:B----4-:R2:W-:Y:S04]  /*cf80*/  @!P1 ST.E.128 [R68.64], R32 ;  /* 0x0000002044009985 */ /* 0x0105e8000c101d0c */
[----:B-1----:R2:W-:Y:S02]  /*cf90*/  @!P0 ST.E.128 [R76.64], R16 ;  /* 0x000000104c008985 */ /* 0x0025e4000c101d0c */
.L_x_808:
[----:B--234-:R-:W-:Y:S05]  /*cfa0*/  BSYNC B0 ;  /* 0x0000000000007941 */ /* 0x01cfea0003800000 */
.L_x_807:
[----:B------:R-:W-:Y:S01]  /*cfb0*/  IADD3 R3, R73, 0x20, RZ ;  /* 0x0000002049037810 */ /* 0x000fe20007ffe0ff */
[----:B------:R2:W3:Y:S01]  /*cfc0*/  SHFL.IDX PT, R35, R74, 0x1, 0x181f ;  /* 0x00381f004a237f89 */ /* 0x0004e200000e0000 */
[----:B------:R-:W-:Y:S02]  /*cfd0*/  BSSY B0, `(.L_x_809) ;  /* 0x000001c000007945 */ /* 0x000fe40003800000 */
[----:B------:R-:W-:Y:S01]  /*cfe0*/  ISETP.GE.AND P0, PT, R3, R2, PT ;  /* 0x000000020300720c */ /* 0x000fe20003f06270 */
[----:B------:R2:W4:-:S12]  /*cff0*/  SHFL.IDX PT, R34, R75, 0x1, 0x181f ;  /* 0x00381f004b227f89 */ /* 0x00051800000e0000 */
[----:B------:R-:W-:Y:S05]  /*d000*/  @P0 BRA `(.L_x_810) ;  /* 0x0000018000000947 */ /* 0x000fea0003800000 */
[C---:B------:R-:W-:Y:S02]  /*d010*/  IADD3 R32, R0.reuse, 0x40, RZ ;  /* 0x0000004000207810 */ /* 0x040fe40007ffe0ff */
[C---:B------:R-:W-:Y:S02]  /*d020*/  IADD3 R18, R0.reuse, 0x80, RZ ;  /* 0x0000008000127810 */ /* 0x040fe40007ffe0ff */
[----:B-1----:R-:W-:Y:S02]  /*d030*/  IADD3 R16, R0, 0xc0, RZ ;  /* 0x000000c000107810 */ /* 0x002fe40007ffe0ff */
        /* <DEDUP_REMOVED lines=21> */
.L_x_810:
[----:B------:R-:W-:Y:S05]  /*d190*/  BSYNC B0 ;  /* 0x0000000000007941 */ /* 0x000fea0003800000 */
.L_x_809:
[----:B------:R-:W-:Y:S01]  /*d1a0*/  IADD3 R3, R73, 0x40, RZ ;  /* 0x0000004049037810 */ /* 0x000fe20007ffe0ff */
[----:B-1----:R1:W2:Y:S01]  /*d1b0*/  SHFL.IDX PT, R19, R74, 0x2, 0x181f ;  /* 0x00581f004a137f89 */ /* 0x0022a200000e0000 */
[----:B------:R-:W-:Y:S02]  /*d1c0*/  BSSY B0, `(.L_x_811) ;  /* 0x000001c000007945 */ /* 0x000fe40003800000 */
[----:B------:R-:W-:Y:S01]  /*d1d0*/  ISETP.GE.AND P0, PT, R3, R2, PT ;  /* 0x000000020300720c */ /* 0x000fe20003f06270 */
[----:B------:R1:W4:-:S12]  /*d1e0*/  SHFL.IDX PT, R18, R75, 0x2, 0x181f ;  /* 0x00581f004b127f89 */ /* 0x00031800000e0000 */
        /* <DEDUP_REMOVED lines=12> */
[----:B--2-4-:R-:W-:Y:S01]  /*d2b0*/  @!P3 IMAD.WIDE R16, R0, 0x2, R18 ;  /* 0x000000020010b825 */ /* 0x014fe200078e0212 */
        /* <DEDUP_REMOVED lines=12> */
.L_x_812:
[----:B------:R-:W-:Y:S05]  /*d380*/  BSYNC B0 ;  /* 0x0000000000007941 */ /* 0x000fea0003800000 */
.L_x_811:
[----:B------:R-:W-:Y:S01]  /*d390*/  IADD3 R73, R73, 0x60, RZ ;  /* 0x0000006049497810 */ /* 0x000fe20007ffe0ff */
[----:B--2---:R2:W1:Y:S03]  /*d3a0*/  SHFL.IDX PT, R11, R74, 0x3, 0x181f ;  /* 0x00781f004a0b7f89 */ /* 0x00446600000e0000 */
[----:B------:R-:W-:Y:S01]  /*d3b0*/  ISETP.GE.AND P0, PT, R73, R2, PT ;  /* 0x000000024900720c */ /* 0x000fe20003f06270 */
[----:B------:R2:W4:-:S12]  /*d3c0*/  SHFL.IDX PT, R10, R75, 0x3, 0x181f ;  /* 0x00781f004b0a7f89 */ /* 0x00051800000e0000 */
[----:B------:R-:W-:Y:S05]  /*d3d0*/  @P0 EXIT ;  /* 0x000000000000094d */ /* 0x000fea0003800000 */
[C---:B------:R-:W-:Y:S02]  /*d3e0*/  IADD3 R9, R0.reuse, 0x40, RZ ;  /* 0x0000004000097810 */ /* 0x040fe40007ffe0ff */
[C---:B------:R-:W-:Y:S02]  /*d3f0*/  IADD3 R3, R0.reuse, 0x80, RZ ;  /* 0x0000008000037810 */ /* 0x040fe40007ffe0ff */
        /* <DEDUP_REMOVED lines=10> */
[----:B------:R-:W-:Y:S02]  /*d4a0*/  @!P2 ST.E.128 [R12.64], R52 ;  /* 0x000000340c00a985 */ /* 0x000fe4000c101d0c */
[----:B------:R-:W-:-:S04]  /*d4b0*/  @!P1 IMAD.WIDE R8, R8, 0x2, R10 ;  /* 0x0000000208089825 */ /* 0x000fc800078e020a */
[----:B------:R-:W-:Y:S01]  /*d4c0*/  @!P0 IMAD.WIDE R2, R2, 0x2, R10 ;  /* 0x0000000202028825 */ /* 0x000fe200078e020a */
[----:B------:R-:W-:Y:S04]  /*d4d0*/  @!P1 ST.E.128 [R8.64], R36 ;  /* 0x0000002408009985 */ /* 0x000fe8000c101d0c */
[----:B------:R1:W-:Y:S02]  /*d4e0*/  @!P0 ST.E.128 [R2.64], R20 ;  /* 0x0000001402008985 */ /* 0x0003e4000c101d0c */
[----:B-1----:R-:W-:-:S04]  /*d4f0*/  IADD3 R2, R0, 0xc0, RZ ;  /* 0x000000c000027810 */ /* 0x002fc80007ffe0ff */
        /* <DEDUP_REMOVED lines=8> */
.L_x_805:
        /* <DEDUP_REMOVED lines=10> */
[----:B-----5:R-:W2:Y:S01]  /*d620*/  @P0 LDG.E R0, [R6.64] ;  /* 0x0000000c06000981 */ /* 0x020ea2000c1e1900 */
        /* <DEDUP_REMOVED lines=20> */
.L_x_813:
        /* <DEDUP_REMOVED lines=43> */
.L_x_815:
[----:B------:R-:W-:Y:S05]  /*da20*/  BSYNC B0 ;  /* 0x0000000000007941 */ /* 0x000fea0003800000 */
.L_x_814:
        /* <DEDUP_REMOVED lines=20> */
[----:B------:R-:W-:Y:S01]  /*db70*/  UIMAD UR7, UR9, UR5, UR7 ;  /* 0x00000005090772a4 */ /* 0x000fe2000f8e0207 */
[C---:B-1----:R-:W-:Y:S02]  /*db80*/  IMAD R4, R0.reuse, 0x80, R4 ;  /* 0x0000008000047824 */ /* 0x042fe400078e0204 */
[----:B------:R-:W-:Y:S01]  /*db90*/  IMAD R3, R0, 0x80, R3 ;  /* 0x0000008000037824 */ /* 0x000fe200078e0203 */
[----:B------:R-:W-:Y:S01]  /*dba0*/  ULDC.64 UR4, c[0x0][0x3f0] ;  /* 0x0000fc0000047ab9 */ /* 0x000fe20000000a00 */
[----:B------:R-:W-:Y:S01]  /*dbb0*/  IADD3 R8, R9, 0x40, RZ ;  /* 0x0000004009087810 */ /* 0x000fe20007ffe0ff */
[----:B------:R-:W-:Y:S01]  /*dbc0*/  UIMAD UR6, UR6, UR4, URZ ;  /* 0x00000004060672a4 */ /* 0x000fe2000f8e023f */
[----:B------:R-:W-:Y:S01]  /*dbd0*/  @P0 IMAD.HI.U32 R2, R3, c[0x0][0x4ec], RZ ;  /* 0x00013b0003020a27 */ /* 0x000fe200078e00ff */
[----:B------:R-:W-:-:S02]  /*dbe0*/  UIADD3 UR17, UR7, UR17, URZ ;  /* 0x0000001107117290 */ /* 0x000fc4000fffe03f */
        /* <DEDUP_REMOVED lines=49> */
.L_x_817:
[----:B------:R-:W-:Y:S05]  /*df00*/  BSYNC B0 ;  /* 0x0000000000007941 */ /* 0x000fea0003800000 */
.L_x_816:
[----:B------:R-:W-:Y:S01]  /*df10*/  IADD3 R0, R4, 0x20, RZ ;  /* 0x0000002004007810 */ /* 0x000fe20007ffe0ff */
[----:B--23--:R2:W3:Y:S01]  /*df20*/  SHFL.IDX PT, R13, R10, 0x1, 0x181f ;  /* 0x00381f000a0d7f89 */ /* 0x00c4e200000e0000 */
        /* <DEDUP_REMOVED lines=25> */
.L_x_819:
[----:B------:R-:W-:Y:S05]  /*e0c0*/  BSYNC B0 ;  /* 0x0000000000007941 */ /* 0x000fea0003800000 */
.L_x_818:
[----:B------:R-:W-:Y:S01]  /*e0d0*/  IADD3 R0, R4, 0x40, RZ ;  /* 0x0000004004007810 */ /* 0x000fe20007ffe0ff */
[----:B---3--:R3:W1:Y:S01]  /*e0e0*/  SHFL.IDX PT, R13, R10, 0x2, 0x181f ;  /* 0x00581f000a0d7f89 */ /* 0x00866200000e0000 */
        /* <DEDUP_REMOVED lines=25> */
.L_x_821:
[----:B------:R-:W-:Y:S05]  /*e280*/  BSYNC B0 ;  /* 0x0000000000007941 */ /* 0x000fea0003800000 */
.L_x_820:
        /* <DEDUP_REMOVED lines=28> */
.L_x_822:
        /* <DEDUP_REMOVED lines=11> */
.L_x_1780:


//--------------------- .text._ZN7cutlass13device_kernelIN5flash19enable_sm80_to_sm89INS1_16FlashAttnFwdSm80INS1_25CollectiveMainloopFwdSm80ILi8ELi1ELb0EN4cute5tupleIJNS5_1CILi128EEENS7_ILi48EEENS7_ILi256EEEEEELi256ENS_6half_tEfNS_4arch4Sm80ELb0ELb0ELb0ELb1ELb1ELb1ELb1ELb0EEENS1_21CollectiveEpilogueFwdINS6_IJS8_SA_S9_EEENS6_IJNS7_ILi1EEESI_SI_EEESC_SE_Li256ELb1ELb1ELb0ELb0EEENS1_19SingleTileSchedulerILb1ELb0ELb1ELi128EEEEEEEEEvNT_6ParamsE --------------------------
	.section	.text._ZN7cutlass13device_kernelIN5flash19enable_sm80_to_sm89INS1_16FlashAttnFwdSm80INS1_25CollectiveMainloopFwdSm80ILi8ELi1ELb0EN4cute5tupleIJNS5_1CILi128EEENS7_ILi48EEENS7_ILi256EEEEEELi256ENS_6half_tEfNS_4arch4Sm80ELb0ELb0ELb0ELb1ELb1ELb1ELb1ELb0EEENS1_21CollectiveEpilogueFwdINS6_IJS8_SA_S9_EEENS6_IJNS7_ILi1EEESI_SI_EEESC_SE_Li256ELb1ELb1ELb0ELb0EEENS1_19SingleTileSchedulerILb1ELb0ELb1ELi128EEEEEEEEEvNT_6ParamsE,"ax",@progbits
	.sectioninfo	@"SHI_REGISTERS=248"
	.align	128
.text._ZN7cutlass13device_kernelIN5flash19enable_sm80_to_sm89INS1_16FlashAttnFwdSm80INS1_25CollectiveMainloopFwdSm80ILi8ELi1ELb0EN4cute5tupleIJNS5_1CILi128EEENS7_ILi48EEENS7_ILi256EEEEEELi256ENS_6half_tEfNS_4arch4Sm80ELb0ELb0ELb0ELb1ELb1ELb1ELb1ELb0EEENS1_21CollectiveEpilogueFwdINS6_IJS8_SA_S9_EEENS6_IJNS7_ILi1EEESI_SI_EEESC_SE_Li256ELb1ELb1ELb0ELb0EEENS1_19SingleTileSchedulerILb1ELb0ELb1ELi128EEEEEEEEEvNT_6ParamsE:
        .type           _ZN7cutlass13device_kernelIN5flash19enable_sm80_to_sm89INS1_16FlashAttnFwdSm80INS1_25CollectiveMainloopFwdSm80ILi8ELi1ELb0EN4cute5tupleIJNS5_1CILi128EEENS7_ILi48EEENS7_ILi256EEEEEELi256ENS_6half_tEfNS_4arch4Sm80ELb0ELb0ELb0ELb1ELb1ELb1ELb1ELb0EEENS1_21CollectiveEpilogueFwdINS6_IJS8_SA_S9_EEENS6_IJNS7_ILi1EEESI_SI_EEESC_SE_Li256ELb1ELb1ELb0ELb0EEENS1_19SingleTileSchedulerILb1ELb0ELb1ELi128EEEEEEEEEvNT_6ParamsE,@function
        .size           _ZN7cutlass13device_kernelIN5flash19enable_sm80_to_sm89INS1_16FlashAttnFwdSm80INS1_25CollectiveMainloopFwdSm80ILi8ELi1ELb0EN4cute5tupleIJNS5_1CILi128EEENS7_ILi48EEENS7_ILi256EEEEEELi256ENS_6half_tEfNS_4arch4Sm80ELb0ELb0ELb0ELb1ELb1ELb1ELb1ELb0EEENS1_21CollectiveEpilogueFwdINS6_IJS8_SA_S9_EEENS6_IJNS7_ILi1EEESI_SI_EEESC_SE_Li256ELb1ELb1ELb0ELb0EEENS1_19SingleTileSchedulerILb1ELb0ELb1ELi128EEEEEEEEEvNT_6ParamsE,(.L_x_1781 - _ZN7cutlass13device_kernelIN5flash19enable_sm80_to_sm89INS1_16FlashAttnFwdSm80INS1_25CollectiveMainloopFwdSm80ILi8ELi1ELb0EN4cute5tupleIJNS5_1CILi128EEENS7_ILi48EEENS7_ILi256EEEEEELi256ENS_6half_tEfNS_4arch4Sm80ELb0ELb0ELb0ELb1ELb1ELb1ELb1ELb0EEENS1_21CollectiveEpilogueFwdINS6_IJS8_SA_S9_EEENS6_IJNS7_ILi1EEESI_SI_EEESC_SE_Li256ELb1ELb1ELb0ELb0EEENS1_19SingleTileSchedulerILb1ELb0ELb1ELi128EEEEEEEEEvNT_6ParamsE)
        .other          _ZN7cutlass13device_kernelIN5flash19enable_sm80_to_sm89INS1_16FlashAttnFwdSm80INS1_25CollectiveMainloopFwdSm80ILi8ELi1ELb0EN4cute5tupleIJNS5_1CILi128EEENS7_ILi48EEENS7_ILi256EEEEEELi256ENS_6half_tEfNS_4arch4Sm80ELb0ELb0ELb0ELb1ELb1ELb1ELb1ELb0EEENS1_21CollectiveEpilogueFwdINS6_IJS8_SA_S9_EEENS6_IJNS7_ILi1EEESI_SI_EEESC_SE_Li256ELb1ELb1ELb0ELb0EEENS1_19SingleTileSchedulerILb1ELb0ELb1ELi128EEEEEEEEEvNT_6ParamsE,@"STO_CUDA_ENTRY STV_DEFAULT"
_ZN7cutlass13device_kernelIN5flash19enable_sm80_to_sm89INS1_16FlashAttnFwdSm80INS1_25CollectiveMainloopFwdSm80ILi8ELi1ELb0EN4cute5tupleIJNS5_1CILi128EEENS7_ILi48EEENS7_ILi256EEEEEELi256ENS_6half_tEfNS_4arch4Sm80ELb0ELb0ELb0ELb1ELb1ELb1ELb1ELb0EEENS1_21CollectiveEpilogueFwdINS6_IJS8_SA_S9_EEENS6_IJNS7_ILi1EEESI_SI_EEESC_SE_Li256ELb1ELb1ELb0ELb0EEENS1_19SingleTileSchedulerILb1ELb0ELb1ELi128EEEEEEEEEvNT_6ParamsE:
[----:B------:R-:W-:Y:S02]  /*0000*/  MOV R1, c[0x0][0x28] ;  /* 0x00000a0000017a02 */ /* 0x000fe40000000f00 */
[----:B------:R-:W1:Y:S01]  /*0010*/  S2R R216, SR_TID.X ;  /* 0x0000000000d87919 */ /* 0x000e620000002100 */
[----:B------:R-:W-:Y:S01]  /*0020*/  MOV R7, 0x4 ;  /* 0x0000000400077802 */ /* 0x000fe20000000f00 */
[----:B------:R-:W-:Y:S02]  /*0030*/  ULDC.64 UR16, c[0x0][0x118] ;  /* 0x0000460000107ab9 */ /* 0x000fe40000000a00 */
[----:B------:R-:W2:Y:S04]  /*0040*/  S2R R218, SR_CTAID.Z ;  /* 0x0000000000da7919 */ /* 0x000ea80000002700 */
[----:B------:R-:W3:Y:S01]  /*0050*/  S2R R97, SR_CTAID.X ;  /* 0x0000000000617919 */ /* 0x000ee20000002500 */
[----:B-1----:R-:W-:Y:S01]  /*0060*/  SHF.R.U32.HI R0, RZ, 0x5, R216 ;  /* 0x00000005ff007819 */ /* 0x002fe200000116d8 */
[----:B--2---:R-:W-:-:S05]  /*0070*/  IMAD.WIDE R2, R218, R7, c[0x0][0x568] ;  /* 0x00015a00da027625 */ /* 0x004fca00078e0207 */
[----:B------:R-:W1:Y:S02]  /*0080*/  SHFL.IDX PT, R0, R0, RZ, 0x1f ;  /* 0x00001fff00007589 */ /* 0x000e6400000e0000 */
[----:B-1----:R-:W-:-:S13]  /*0090*/  ISETP.NE.AND P0, PT, R0, RZ, PT ;  /* 0x000000ff0000720c */ /* 0x002fda0003f05270 */
[----:B------:R-:W-:Y:S05]  /*00a0*/  @!P0 BRA `(.L_x_823) ;  /* 0x0000013000008947 */ /* 0x000fea0003800000 */
[----:B---3--:R-:W-:-:S04]  /*00b0*/  ISETP.NE.U32.AND P0, PT, RZ, c[0x0][0x568], PT ;  /* 0x00015a00ff007a0c */ /* 0x008fc80003f05070 */
[----:B------:R-:W-:-:S13]  /*00c0*/  ISETP.NE.AND.EX P0, PT, RZ, c[0x0][0x56c], PT, P0 ;  /* 0x00015b00ff007a0c */ /* 0x000fda0003f05300 */
[----:B------:R-:W-:Y:S05]  /*00d0*/  @!P0 BRA `(.L_x_824) ;  /* 0x0000002000008947 */ /* 0x000fea0003800000 */
[----:B------:R1:W5:Y:S01]  /*00e0*/  LDG.E R3, [R2.64] ;  /* 0x0000001002037981 */ /* 0x000362000c1e1900 */
[----:B------:R-:W-:Y:S05]  /*00f0*/  BRA `(.L_x_825) ;  /* 0x0000009000007947 */ /* 0x000fea0003800000 */
.L_x_824:
[----:B------:R-:W-:-:S04]  /*0100*/  ISETP.NE.U32.AND P0, PT, RZ, c[0x0][0x560], PT ;  /* 0x00015800ff007a0c */ /* 0x000fc80003f05070 */
[----:B------:R-:W-:-:S13]  /*0110*/  ISETP.NE.AND.EX P0, PT, RZ, c[0x0][0x564], PT, P0 ;  /* 0x00015900ff007a0c */ /* 0x000fda0003f05300 */
[----:B------:R-:W-:Y:S05]  /*0120*/  @!P0 BRA `(.L_x_826) ;  /* 0x0000005000008947 */ /* 0x000fea0003800000 */
[----:B------:R-:W-:-:S05]  /*0130*/  IMAD.WIDE R4, R218, R7, c[0x0][0x560] ;  /* 0x00015800da047625 */ /* 0x000fca00078e0207 */
[----:B------:R-:W2:Y:S04]  /*0140*/  LDG.E R3, [R4.64] ;  /* 0x0000001004037981 */ /* 0x000ea8000c1e1900 */
[----:B------:R-:W2:Y:S02]  /*0150*/  LDG.E R0, [R4.64+0x4] ;  /* 0x0000041004007981 */ /* 0x000ea4000c1e1900 */
[----:B--2---:R-:W-:Y:S01]  /*0160*/  IADD3 R3, -R3, R0, RZ ;  /* 0x0000000003037210 */ /* 0x004fe20007ffe1ff */
[----:B------:R-:W-:Y:S05]  /*0170*/  BRA `(.L_x_825) ;  /* 0x0000001000007947 */ /* 0x000fea0003800000 */
.L_x_826:
[----:B------:R-:W-:-:S05]  /*0180*/  MOV R3, c[0x0][0x54c] ;  /* 0x0001530000037a02 */ /* 0x000fca0000000f00 */
.L_x_825:
[----:B-----5:R-:W-:Y:S01]  /*0190*/  IMAD R3, R3, c[0x0][0x548], RZ ;  /* 0x0001520003037a24 */ /* 0x020fe200078e02ff */
[----:B------:R-:W-:-:S04]  /*01a0*/  SHF.L.U32 R0, R97, 0x7, RZ ;  /* 0x0000000761007819 */ /* 0x000fc800000006ff */
[----:B------:R-:W-:-:S04]  /*01b0*/  ISETP.GE.AND P0, PT, R0, R3, PT ;  /* 0x000000030000720c */ /* 0x000fc80003f06270 */
[----:B------:R-:W-:Y:S01]  /*01c0*/  SEL R218, R218, 0xffffffff, !P0 ;  /* 0xffffffffdada7807 */ /* 0x000fe20004000000 */
[----:B------:R-:W-:Y:S05]  /*01d0*/  BRA `(.L_x_827) ;  /* 0x0000012000007947 */ /* 0x000fea0003800000 */
.L_x_823:
[----:B---3--:R-:W-:-:S04]  /*01e0*/  ISETP.NE.U32.AND P0, PT, RZ, c[0x0][0x568], PT ;  /* 0x00015a00ff007a0c */ /* 0x008fc80003f05070 */
[----:B------:R-:W-:-:S13]  /*01f0*/  ISETP.NE.AND.EX P0, PT, RZ, c[0x0][0x56c], PT, P0 ;  /* 0x00015b00ff007a0c */ /* 0x000fda0003f05300 */
[----:B------:R-:W-:Y:S05]  /*0200*/  @!P0 BRA `(.L_x_828) ;  /* 0x0000002000008947 */ /* 0x000fea0003800000 */
[----:B------:R1:W5:Y:S01]  /*0210*/  LDG.E R3, [R2.64] ;  /* 0x0000001002037981 */ /* 0x000362000c1e1900 */
[----:B------:R-:W-:Y:S05]  /*0220*/  BRA `(.L_x_829) ;  /* 0x0000009000007947 */ /* 0x000fea0003800000 */
.L_x_828:
        /* <DEDUP_REMOVED lines=8> */
.L_x_830:
[----:B------:R-:W-:-:S05]  /*02b0*/  MOV R3, c[0x0][0x54c] ;  /* 0x0001530000037a02 */ /* 0x000fca0000000f00 */
.L_x_829:
[----:B-----5:R-:W-:Y:S01]  /*02c0*/  IMAD R3, R3, c[0x0][0x548], RZ ;  /* 0x0001520003037a24 */ /* 0x020fe200078e02ff */
[----:B------:R-:W-:-:S04]  /*02d0*/  SHF.L.U32 R0, R97, 0x7, RZ ;  /* 0x0000000761007819 */ /* 0x000fc800000006ff */
[----:B------:R-:W-:-:S04]  /*02e0*/  ISETP.GE.AND P0, PT, R0, R3, PT ;  /* 0x000000030000720c */ /* 0x000fc80003f06270 */
[----:B------:R-:W-:-:S04]  /*02f0*/  SEL R218, R218, 0xffffffff, !P0 ;  /* 0xffffffffdada7807 */ /* 0x000fc80004000000 */
.L_x_827:
[----:B------:R-:W-:-:S13]  /*0300*/  ISETP.GE.AND P0, PT, R218, RZ, PT ;  /* 0x000000ffda00720c */ /* 0x000fda0003f06270 */
[----:B------:R-:W-:Y:S05]  /*0310*/  @!P0 EXIT ;  /* 0x000000000000894d */ /* 0x000fea0003800000 */
[----:B------:R-:W-:Y:S01]  /*0320*/  ISETP.NE.U32.AND P0, PT, RZ, c[0x0][0x370], PT ;  /* 0x0000dc00ff007a0c */ /* 0x000fe20003f05070 */
[----:B------:R-:W-:Y:S01]  /*0330*/  IMAD.MOV.U32 R217, RZ, RZ, RZ ;  /* 0x000000ffffd97224 */ /* 0x000fe200078e00ff */
[----:B------:R-:W-:Y:S01]  /*0340*/  ISETP.NE.U32.AND P1, PT, RZ, c[0x0][0x360], PT ;  /* 0x0000d800ff007a0c */ /* 0x000fe20003f25070 */
[----:B------:R-:W-:Y:S01]  /*0350*/  IMAD.MOV.U32 R99, RZ, RZ, c[0x0][0x168] ;  /* 0x00005a00ff637624 */ /* 0x000fe200078e00ff */
[----:B------:R-:W-:Y:S01]  /*0360*/  ISETP.NE.AND.EX P2, PT, RZ, c[0x0][0x374], PT, P0 ;  /* 0x0000dd00ff007a0c */ /* 0x000fe20003f45300 */
[----:B------:R-:W-:Y:S01]  /*0370*/  CS2R R100, SRZ ;  /* 0x0000000000647805 */ /* 0x000fe2000001ff00 */
[----:B------:R-:W-:Y:S01]  /*0380*/  ISETP.NE.AND.EX P0, PT, RZ, c[0x0][0x364], PT, P1 ;  /* 0x0000d900ff007a0c */ /* 0x000fe20003f05310 */
[----:B------:R-:W-:Y:S01]  /*0390*/  IMAD.MOV.U32 R4, RZ, RZ, RZ ;  /* 0x000000ffff047224 */ /* 0x000fe200078e00ff */
[----:B------:R-:W-:Y:S01]  /*03a0*/  ISETP.NE.U32.AND P1, PT, RZ, c[0x0][0x348], PT ;  /* 0x0000d200ff007a0c */ /* 0x000fe20003f25070 */
[----:B------:R-:W-:Y:S01]  /*03b0*/  IMAD.WIDE R12, R218, R7, c[0x0][0x348] ;  /* 0x0000d200da0c7625 */ /* 0x000fe200078e0207 */
[----:B------:R-:W-:-:S02]  /*03c0*/  ISETP.NE.U32.AND P3, PT, RZ, c[0x0][0x350], PT ;  /* 0x0000d400ff007a0c */ /* 0x000fc40003f65070 */
[----:B------:R-:W-:Y:S01]  /*03d0*/  ISETP.NE.U32.AND P4, PT, RZ, c[0x0][0x358], PT ;  /* 0x0000d600ff007a0c */ /* 0x000fe20003f85070 */
[CC--:B------:R-:W-:Y:S01]  /*03e0*/  IMAD.WIDE R8, R218.reuse, R7.reuse, c[0x0][0x350] ;  /* 0x0000d400da087625 */ /* 0x0c0fe200078e0207 */
[----:B------:R-:W-:Y:S02]  /*03f0*/  ISETP.NE.AND.EX P1, PT, RZ, c[0x0][0x34c], PT, P1 ;  /* 0x0000d300ff007a0c */ /* 0x000fe40003f25310 */
[----:B------:R-:W-:Y:S01]  /*0400*/  ISETP.NE.AND.EX P3, PT, RZ, c[0x0][0x354], PT, P3 ;  /* 0x0000d500ff007a0c */ /* 0x000fe20003f65330 */
[----:B------:R-:W-:Y:S01]  /*0410*/  @P2 IMAD.WIDE R16, R218, R7, c[0x0][0x370] ;  /* 0x0000dc00da102625 */ /* 0x000fe200078e0207 */
[----:B------:R-:W-:-:S03]  /*0420*/  ISETP.NE.AND.EX P4, PT, RZ, c[0x0][0x35c], PT, P4 ;  /* 0x0000d700ff007a0c */ /* 0x000fc60003f85340 */
[CC--:B------:R-:W-:Y:S01]  /*0430*/  @P0 IMAD.WIDE R14, R218.reuse, R7.reuse, c[0x0][0x360] ;  /* 0x0000d800da0e0625 */ /* 0x0c0fe200078e0207 */
[----:B------:R2:W5:Y:S03]  /*0440*/  @P2 LDG.E R217, [R16.64] ;  /* 0x0000001010d92981 */ /* 0x000566000c1e1900 */
[----:B------:R-:W-:Y:S01]  /*0450*/  IMAD.WIDE R10, R218, R7, c[0x0][0x358] ;  /* 0x0000d600da0a7625 */ /* 0x000fe200078e0207 */
[----:B------:R2:W5:Y:S04]  /*0460*/  @P0 LDG.E R99, [R14.64] ;  /* 0x000000100e630981 */ /* 0x000568000c1e1900 */
[----:B------:R2:W5:Y:S04]  /*0470*/  @P1 LDG.E R101, [R12.64] ;  /* 0x000000100c651981 */ /* 0x000568000c1e1900 */
[----:B------:R2:W5:Y:S04]  /*0480*/  @P3 LDG.E R100, [R8.64] ;  /* 0x0000001008643981 */ /* 0x000568000c1e1900 */
[----:B------:R2:W5:Y:S04]  /*0490*/  @P4 LDG.E R4, [R10.64] ;  /* 0x000000100a044981 */ /* 0x000568000c1e1900 */
[----:B------:R-:W3:Y:S01]  /*04a0*/  S2R R215, SR_CTAID.Y ;  /* 0x0000000000d77919 */ /* 0x000ee20000002600 */
[----:B------:R-:W-:-:S02]  /*04b0*/  IMAD.MOV.U32 R5, RZ, RZ, c[0x0][0x2ac] ;  /* 0x0000ab00ff057624 */ /* 0x000fc400078e00ff */
[----:B-1----:R-:W-:Y:S02]  /*04c0*/  IMAD.MOV.U32 R2, RZ, RZ, c[0x0][0x228] ;  /* 0x00008a00ff027624 */ /* 0x002fe400078e00ff */
[----:B------:R-:W-:Y:S01]  /*04d0*/  IMAD R5, R5, c[0x0][0x1d0], RZ ;  /* 0x0000740005057a24 */ /* 0x000fe200078e02ff */
[----:B---3--:R-:W-:Y:S01]  /*04e0*/  SHF.R.S32.HI R96, RZ, 0x1f, R215 ;  /* 0x0000001fff607819 */ /* 0x008fe200000114d7 */
[----:B------:R-:W-:Y:S05]  /*04f0*/  @P0 BRA `(.L_x_831) ;  /* 0x0000004000000947 */ /* 0x000fea0003800000 */
[----:B--2---:R-:W-:Y:S05]  /*0500*/  @!P1 BRA `(.L_x_831) ;  /* 0x0000003000009947 */ /* 0x004fea0003800000 */
[----:B-----5:R-:W2:Y:S04]  /*0510*/  LDG.E R99, [R12.64] ;  /* 0x000000100c637981 */ /* 0x020ea8000c1e1900 */
[----:B------:R-:W2:Y:S02]  /*0520*/  LDG.E R0, [R12.64+0x4] ;  /* 0x000004100c007981 */ /* 0x000ea4000c1e1900 */
[----:B--2---:R-:W-:-:S02]  /*0530*/  IADD3 R99, -R99, R0, RZ ;  /* 0x0000000063637210 */ /* 0x004fc40007ffe1ff */
.L_x_831:
[----:B--2---:R-:W-:-:S04]  /*0540*/  ISETP.NE.U32.AND P0, PT, RZ, c[0x0][0x368], PT ;  /* 0x0000da00ff007a0c */ /* 0x004fc80003f05070 */
[----:B------:R-:W-:-:S13]  /*0550*/  ISETP.NE.AND.EX P0, PT, RZ, c[0x0][0x36c], PT, P0 ;  /* 0x0000db00ff007a0c */ /* 0x000fda0003f05300 */
[----:B------:R-:W-:Y:S05]  /*0560*/  @!P0 BRA `(.L_x_832) ;  /* 0x0000003000008947 */ /* 0x000fea0003800000 */
[----:B------:R-:W-:-:S05]  /*0570*/  IMAD.WIDE R8, R218, R7, c[0x0][0x368] ;  /* 0x0000da00da087625 */ /* 0x000fca00078e0207 */
[----:B------:R1:W5:Y:S01]  /*0580*/  LDG.E R5, [R8.64] ;  /* 0x0000001008057981 */ /* 0x000362000c1e1900 */
[----:B------:R-:W-:Y:S05]  /*0590*/  BRA `(.L_x_833) ;  /* 0x0000004000007947 */ /* 0x000fea0003800000 */
.L_x_832:
[----:B------:R-:W-:Y:S05]  /*05a0*/  @!P3 BRA `(.L_x_833) ;  /* 0x000000300000b947 */ /* 0x000fea0003800000 */
[----:B------:R-:W2:Y:S04]  /*05b0*/  LDG.E R5, [R8.64] ;  /* 0x0000001008057981 */ /* 0x000ea8000c1e1900 */
[----:B------:R-:W2:Y:S02]  /*05c0*/  LDG.E R0, [R8.64+0x4] ;  /* 0x0000041008007981 */ /* 0x000ea4000c1e1900 */
[----:B--2---:R-:W-:Y:S02]  /*05d0*/  IADD3 R5, -R5, R0, RZ ;  /* 0x0000000005057210 */ /* 0x004fe40007ffe1ff */
.L_x_833:
[----:B------:R-:W2:Y:S04]  /*05e0*/  @P4 LDG.E R0, [R10.64] ;  /* 0x000000100a004981 */ /* 0x000ea8000c1e1900 */
[----:B------:R-:W2:Y:S01]  /*05f0*/  @P4 LDG.E R3, [R10.64+0x4] ;  /* 0x000004100a034981 */ /* 0x000ea2000c1e1900 */
[----:B-1---5:R-:W-:Y:S01]  /*0600*/  IMAD.IADD R9, R5, 0x1, -R217 ;  /* 0x0000000105097824 */ /* 0x022fe200078e0ad9 */
[----:B------:R-:W-:Y:S01]  /*0610*/  ISETP.NE.U32.AND P0, PT, RZ, c[0x0][0x378], PT ;  /* 0x0000de00ff007a0c */ /* 0x000fe20003f05070 */
[----:B------:R-:W-:-:S03]  /*0620*/  IMAD.MOV.U32 R98, RZ, RZ, R5 ;  /* 0x000000ffff627224 */ /* 0x000fc600078e0005 */
[----:B------:R-:W-:Y:S01]  /*0630*/  ISETP.NE.AND.EX P0, PT, RZ, c[0x0][0x37c], PT, P0 ;  /* 0x0000df00ff007a0c */ /* 0x000fe20003f05300 */
[----:B------:R-:W-:-:S05]  /*0640*/  IMAD.MOV R102, RZ, RZ, -R9 ;  /* 0x000000ffff667224 */ /* 0x000fca00078e0a09 */
[----:B------:R-:W-:-:S07]  /*0650*/  IMNMX R102, RZ, R102, !PT ;  /* 0x00000066ff667217 */ /* 0x000fce0007800200 */
[----:B------:R-:W-:-:S05]  /*0660*/  @P0 IMAD.WIDE R12, R218, R7, c[0x0][0x378] ;  /* 0x0000de00da0c0625 */ /* 0x000fca00078e0207 */
[----:B------:R1:W5:Y:S01]  /*0670*/  @P0 LDG.E R98, [R12.64] ;  /* 0x000000100c620981 */ /* 0x000362000c1e1900 */
[----:B--2---:R-:W-:-:S04]  /*0680*/  @P4 IMAD.IADD R2, R3, 0x1, -R0 ;  /* 0x0000000103024824 */ /* 0x004fc800078e0a00 */
[----:B------:R-:W-:-:S05]  /*0690*/  IMAD.IADD R95, R9, 0x1, R2 ;  /* 0x00000001095f7824 */ /* 0x000fca00078e0202 */
[----:B------:R-:W-:-:S05]  /*06a0*/  IADD3 R3, R95, 0x2f, RZ ;  /* 0x0000002f5f037810 */ /* 0x000fca0007ffe0ff */
[----:B------:R-:W-:-:S05]  /*06b0*/  IMAD.HI R3, R3, 0x2aaaaaab, RZ ;  /* 0x2aaaaaab03037827 */ /* 0x000fca00078e02ff */
[----:B------:R-:W-:-:S04]  /*06c0*/  SHF.R.U32.HI R156, RZ, 0x1f, R3 ;  /* 0x0000001fff9c7819 */ /* 0x000fc80000011603 */
[----:B------:R-:W-:-:S05]  /*06d0*/  LEA.HI.SX32 R156, R3, R156, 0x1d ;  /* 0x0000009c039c7211 */ /* 0x000fca00078feaff */
[----:B------:R-:W-:-:S05]  /*06e0*/  IMAD R9, R156, 0x30, -R9 ;  /* 0x000000309c097824 */ /* 0x000fca00078e0a09 */
[----:B------:R-:W-:-:S04]  /*06f0*/  IMNMX R9, R9, R2, PT ;  /* 0x0000000209097217 */ /* 0x000fc80003800200 */
[----:B------:R-:W-:Y:S01]  /*0700*/  ISETP.GT.AND P0, PT, R9, R102, PT ;  /* 0x000000660900720c */ /* 0x000fe20003f04270 */
[----:B------:R-:W-:-:S05]  /*0710*/  IMAD.WIDE.U32 R102, R102, -0x55555555, RZ ;  /* 0xaaaaaaab66667825 */ /* 0x000fca00078e00ff */
[----:B------:R-:W-:-:S05]  /*0720*/  SHF.R.U32.HI R102, RZ, 0x5, R103 ;  /* 0x00000005ff667819 */ /* 0x000fca0000011667 */
[----:B------:R-:W-:Y:S02]  /*0730*/  IMAD.MOV.U32 R3, RZ, RZ, R102 ;  /* 0x000000ffff037224 */ /* 0x000fe400078e0066 */
[----:B------:R-:W-:-:S05]  /*0740*/  @P0 IADD3 R9, R9, 0x2f, RZ ;  /* 0x0000002f09090810 */ /* 0x000fca0007ffe0ff */
[----:B------:R-:W-:-:S05]  /*0750*/  @P0 IMAD.HI R9, R9, 0x2aaaaaab, RZ ;  /* 0x2aaaaaab09090827 */ /* 0x000fca00078e02ff */
[----:B------:R-:W-:-:S04]  /*0760*/  @P0 SHF.R.U32.HI R0, RZ, 0x1f, R9 ;  /* 0x0000001fff000819 */ /* 0x000fc80000011609 */
[----:B------:R-:W-:-:S04]  /*0770*/  @P0 LEA.HI.SX32 R3, R9, R0, 0x1d ;  /* 0x0000000009030211 */ /* 0x000fc800078feaff */
[----:B------:R-:W-:-:S13]  /*0780*/  ISETP.GT.AND P0, PT, R3, R102, PT ;  /* 0x000000660300720c */ /* 0x000fda0003f04270 */
[----:B------:R-:W-:Y:S05]  /*0790*/  @!P0 BRA `(.L_x_834) ;  /* 0x00006bb000008947 */ /* 0x000fea0003800000 */
[----:B-1----:R-:W-:Y:S01]  /*07a0*/  ISETP.NE.U32.AND P1, PT, RZ, c[0x0][0x340], PT ;  /* 0x0000d000ff007a0c */ /* 0x002fe20003f25070 */
[----:B------:R-:W-:Y:S01]  /*07b0*/  UMOV UR7, 0x30 ;  /* 0x0000003000077882 */ /* 0x000fe20000000000 */
[----:B------:R-:W-:Y:S01]  /*07c0*/  IADD3 R55, R3, -0x1, RZ ;  /* 0xffffffff03377810 */ /* 0x000fe20007ffe0ff */
[----:B------:R-:W-:Y:S01]  /*07d0*/  ULDC.64 UR4, c[0x0][0x238] ;  /* 0x00008e0000047ab9 */ /* 0x000fe20000000a00 */
[----:B------:R-:W-:-:S13]  /*07e0*/  ISETP.NE.AND.EX P1, PT, RZ, c[0x0][0x344], PT, P1 ;  /* 0x0000d100ff007a0c */ /* 0x000fda0003f25310 */
[----:B------:R-:W-:-:S06]  /*07f0*/  @P1 IMAD.WIDE R164, R218, R7, c[0x0][0x340] ;  /* 0x0000d000daa41625 */ /* 0x000fcc00078e0207 */
[----:B------:R-:W2:Y:S01]  /*0800*/  @P1 LDG.E R164, [R164.64] ;  /* 0x00000010a4a41981 */ /* 0x000ea2000c1e1900 */
[----:B------:R-:W-:Y:S01]  /*0810*/  SHF.R.S32.HI R7, RZ, 0x1f, R216 ;  /* 0x0000001fff077819 */ /* 0x000fe200000114d8 */
[----:B------:R-:W-:Y:S01]  /*0820*/  IMAD R150, R96, c[0x0][0x240], RZ ;  /* 0x0000900060967a24 */ /* 0x000fe200078e02ff */
[----:B------:R-:W-:Y:S01]  /*0830*/  SHF.R.S32.HI R127, RZ, 0x1f, R218 ;  /* 0x0000001fff7f7819 */ /* 0x000fe200000114da */
[----:B------:R-:W-:Y:S01]  /*0840*/  UIMAD.WIDE.U32 UR10, UR7, UR4, URZ ;  /* 0x00000004070a72a5 */ /* 0x000fe2000f8e003f */
[----:B------:R-:W-:Y:S01]  /*0850*/  LEA.HI R9, R7, R216, RZ, 0x3 ;  /* 0x000000d807097211 */ /* 0x000fe200078f18ff */
[----:B------:R-:W-:Y:S01]  /*0860*/  IMAD R150, R215, c[0x0][0x244], R150 ;  /* 0x00009100d7967a24 */ /* 0x000fe200078e0296 */
[----:B------:R-:W-:Y:S01]  /*0870*/  SEL R148, R218, RZ, !P4 ;  /* 0x000000ffda947207 */ /* 0x000fe20006000000 */
[----:B------:R-:W-:Y:S01]  /*0880*/  UIMAD UR8, UR7, UR5, URZ ;  /* 0x00000005070872a4 */ /* 0x000fe2000f8e023f */
[----:B------:R-:W-:Y:S01]  /*0890*/  SHF.R.S32.HI R17, RZ, 0x3, R9 ;  /* 0x00000003ff117819 */ /* 0x000fe20000011409 */
[----:B------:R-:W-:Y:S01]  /*08a0*/  IMAD.IADD R100, R100, 0x1, R5 ;  /* 0x0000000164647824 */ /* 0x000fe200078e0205 */
[----:B------:R-:W-:Y:S01]  /*08b0*/  LOP3.LUT R9, R9, 0xfffffff8, RZ, 0xc0, !PT ;  /* 0xfffffff809097812 */ /* 0x000fe200078ec0ff */
[----:B------:R-:W-:Y:S01]  /*08c0*/  UIADD3 UR8, UR11, UR8, URZ ;  /* 0x000000080b087290 */ /* 0x000fe2000fffe03f */
[----:B------:R-:W-:Y:S01]  /*08d0*/  SHF.R.S32.HI R160, RZ, 0x1f, R17 ;  /* 0x0000001fffa07819 */ /* 0x000fe20000011411 */
[C---:B------:R-:W-:Y:S01]  /*08e0*/  IMAD.SHL.U32 R108, R17.reuse, 0x40, RZ ;  /* 0x00000040116c7824 */ /* 0x040fe200078e00ff */
[----:B------:R-:W-:Y:S01]  /*08f0*/  IADD3 R146, P0, R17, R4, RZ ;  /* 0x0000000411927210 */ /* 0x000fe20007f1e0ff */
[----:B------:R-:W-:Y:S01]  /*0900*/  IMAD.IADD R0, R216, 0x1, -R9 ;  /* 0x00000001d8007824 */ /* 0x000fe200078e0a09 */
[----:B------:R-:W-:Y:S01]  /*0910*/  LEA.HI R7, R7, R216, RZ, 0x6 ;  /* 0x000000d807077211 */ /* 0x000fe200078f30ff */
[C---:B------:R-:W-:Y:S01]  /*0920*/  IMAD R3, R55.reuse, UR8, RZ ;  /* 0x0000000837037c24 */ /* 0x040fe2000f8e02ff */
[----:B------:R-:W-:Y:S01]  /*0930*/  LEA.HI.X.SX32 R147, R4, R160, 0x1, P0 ;  /* 0x000000a004937211 */ /* 0x000fe200000f0eff */
[----:B------:R-:W-:Y:S01]  /*0940*/  IMAD.SHL.U32 R18, R0, 0x8, RZ ;  /* 0x0000000800127824 */ /* 0x000fe200078e00ff */
[----:B------:R-:W-:Y:S01]  /*0950*/  SHF.R.S32.HI R6, RZ, 0x1f, R55 ;  /* 0x0000001fff067819 */ /* 0x000fe20000011437 */
[----:B------:R-:W-:Y:S01]  /*0960*/  IMAD R4, R55, -0x30, R2 ;  /* 0xffffffd037047824 */ /* 0x000fe200078e0202 */
[----:B------:R-:W-:Y:S01]  /*0970*/  LOP3.LUT R108, R108, 0x1c0, RZ, 0xc0, !PT ;  /* 0x000001c06c6c7812 */ /* 0x000fe200078ec0ff */
[----:B------:R-:W-:Y:S01]  /*0980*/  IMAD R9, R147, c[0x0][0x238], RZ ;  /* 0x00008e0093097a24 */ /* 0x000fe200078e02ff */
[--C-:B------:R-:W-:Y:S01]  /*0990*/  SHF.R.S32.HI R19, RZ, 0x1f, R18.reuse ;  /* 0x0000001fff137819 */ /* 0x100fe20000011412 */
[----:B------:R-:W-:Y:S01]  /*09a0*/  IMAD.SHL.U32 R20, R0, 0x4, RZ ;  /* 0x0000000400147824 */ /* 0x000fe200078e00ff */
[----:B------:R-:W-:Y:S01]  /*09b0*/  IMNMX R4, R4, 0x30, PT ;  /* 0x0000003004047817 */ /* 0x000fe20003800200 */
[----:B------:R-:W-:Y:S01]  /*09c0*/  IMAD R8, R146, c[0x0][0x23c], R9 ;  /* 0x00008f0092087a24 */ /* 0x000fe200078e0209 */
[----:B------:R-:W-:Y:S01]  /*09d0*/  IADD3 R109, R18, 0x80, RZ ;  /* 0x00000080126d7810 */ /* 0x000fe20007ffe0ff */
[----:B------:R-:W-:Y:S01]  /*09e0*/  IMAD.WIDE.U32 R10, R146, c[0x0][0x238], R18 ;  /* 0x00008e00920a7a25 */ /* 0x000fe200078e0012 */
[----:B------:R-:W-:Y:S01]  /*09f0*/  IADD3 R16, R20, 0x40, RZ ;  /* 0x0000004014107810 */ /* 0x000fe20007ffe0ff */
[----:B------:R-:W-:Y:S01]  /*0a00*/  USHF.L.U32 UR12, UR4, 0x5, URZ ;  /* 0x00000005040c7899 */ /* 0x000fe2000800063f */
[----:B------:R-:W-:Y:S01]  /*0a10*/  LOP3.LUT R105, R108, 0x38, R18, 0xf8, !PT ;  /* 0x000000386c697812 */ /* 0x000fe200078ef812 */
[----:B------:R-:W-:Y:S01]  /*0a20*/  IMAD.IADD R9, R11, 0x1, R8 ;  /* 0x000000010b097824 */ /* 0x000fe200078e0208 */
[----:B------:R-:W-:Y:S01]  /*0a30*/  SHF.R.U32.HI R106, RZ, 0x3, R108 ;  /* 0x00000003ff6a7819 */ /* 0x000fe2000001166c */
[----:B------:R-:W-:Y:S01]  /*0a40*/  IMAD.MOV.U32 R8, RZ, RZ, R10 ;  /* 0x000000ffff087224 */ /* 0x000fe200078e000a */
[----:B------:R-:W-:Y:S01]  /*0a50*/  IADD3 R107, R18, 0xc0, RZ ;  /* 0x000000c0126b7810 */ /* 0x000fe20007ffe0ff */
[----:B------:R-:W-:Y:S01]  /*0a60*/  IMAD.IADD R4, R4, 0x1, -R17 ;  /* 0x0000000104047824 */ /* 0x000fe200078e0a11 */
[----:B------:R-:W-:Y:S01]  /*0a70*/  ISETP.GE.AND P2, PT, R18, c[0x0][0x1d4], PT ;  /* 0x0000750012007a0c */ /* 0x000fe20003f46270 */
[----:B------:R-:W-:Y:S01]  /*0a80*/  IMAD.WIDE.U32 R8, R215, c[0x0][0x240], R8 ;  /* 0x00009000d7087a25 */ /* 0x000fe200078e0008 */
[----:B------:R-:W-:Y:S01]  /*0a90*/  ISETP.GE.AND P6, PT, R109, c[0x0][0x1d4], PT ;  /* 0x000075006d007a0c */ /* 0x000fe20003fc6270 */
[----:B------:R-:W-:Y:S01]  /*0aa0*/  UMOV UR6, 0x5 ;  /* 0x0000000500067882 */ /* 0x000fe20000000000 */
[C---:B------:R-:W-:Y:S01]  /*0ab0*/  ISETP.GE.AND P0, PT, R4.reuse, 0x1, PT ;  /* 0x000000010400780c */ /* 0x040fe20003f06270 */
[----:B------:R-:W-:Y:S01]  /*0ac0*/  IMAD.IADD R151, R9, 0x1, R150 ;  /* 0x0000000109977824 */ /* 0x000fe200078e0296 */
[----:B------:R-:W-:Y:S01]  /*0ad0*/  ISETP.GT.AND P3, PT, R4, 0x20, PT ;  /* 0x000000200400780c */ /* 0x000fe20003f64270 */
[----:B------:R-:W-:Y:S01]  /*0ae0*/  IMAD.MOV.U32 R150, RZ, RZ, R8 ;  /* 0x000000ffff967224 */ /* 0x000fe200078e0008 */
[----:B------:R-:W-:Y:S01]  /*0af0*/  ISETP.GE.AND P5, PT, R107, c[0x0][0x1d4], PT ;  /* 0x000075006b007a0c */ /* 0x000fe20003fa6270 */
[----:B------:R-:W-:Y:S01]  /*0b00*/  IMAD.SHL.U32 R7, R7, 0x8, RZ ;  /* 0x0000000807077824 */ /* 0x000fe200078e00ff */
[----:B------:R-:W-:Y:S01]  /*0b10*/  USHF.L.U64.HI UR9, UR4, UR6, UR5 ;  /* 0x0000000604097299 */ /* 0x000fe20008010205 */
[----:B------:R-:W-:Y:S01]  /*0b20*/  IMAD.WIDE.U32 R150, R148, c[0x0][0x248], R150 ;  /* 0x0000920094967a25 */ /* 0x000fe200078e0096 */
[----:B------:R-:W-:Y:S01]  /*0b30*/  P2R R113, PR, RZ, 0x4 ;  /* 0x00000004ff717803 */ /* 0x000fe20000000000 */
[----:B------:R-:W-:Y:S01]  /*0b40*/  ULDC.64 UR4, c[0x0][0x280] ;  /* 0x0000a00000047ab9 */ /* 0x000fe20000000a00 */
[----:B------:R-:W-:Y:S01]  /*0b50*/  LOP3.LUT R7, R7, 0xfffffe00, RZ, 0xc0, !PT ;  /* 0xfffffe0007077812 */ /* 0x000fe200078ec0ff */
[----:B------:R-:W-:Y:S01]  /*0b60*/  IMAD.IADD R15, R20, 0x1, R16 ;  /* 0x00000001140f7824 */ /* 0x000fe200078e0210 */
[----:B------:R-:W-:Y:S01]  /*0b70*/  MOV R152, R150 ;  /* 0x0000009600987202 */ /* 0x000fe20000000f00 */
[----:B------:R-:W-:Y:S01]  /*0b80*/  IMAD R3, R6, UR10, R3 ;  /* 0x0000000a06037c24 */ /* 0x000fe2000f8e0203 */
[----:B------:R-:W-:Y:S01]  /*0b90*/  LOP3.LUT R105, R7, R105, R106, 0xf6, !PT ;  /* 0x0000006907697212 */ /* 0x000fe200078ef66a */
[----:B------:R-:W-:Y:S01]  /*0ba0*/  IMAD R22, R96, c[0x0][0x260], RZ ;  /* 0x0000980060167a24 */ /* 0x000fe200078e02ff */
[----:B------:R-:W-:Y:S01]  /*0bb0*/  SHF.R.S32.HI R21, RZ, 0x1f, R20 ;  /* 0x0000001fff157819 */ /* 0x000fe20000011414 */
[----:B------:R-:W-:Y:S01]  /*0bc0*/  IMAD.WIDE.U32 R10, R215, c[0x0][0x260], R18 ;  /* 0x00009800d70a7a25 */ /* 0x000fe200078e0012 */
[----:B------:R-:W-:Y:S01]  /*0bd0*/  IADD3 R103, R17, 0x20, RZ ;  /* 0x0000002011677810 */ /* 0x000fe20007ffe0ff */
[----:B------:R-:W-:Y:S01]  /*0be0*/  USHF.L.U64.HI UR13, UR4, UR6, UR5 ;  /* 0x00000006040d7299 */ /* 0x000fe20008010205 */
[----:B------:R-:W-:Y:S01]  /*0bf0*/  SHF.R.S32.HI R122, RZ, 0x1f, R107 ;  /* 0x0000001fff7a7819 */ /* 0x000fe2000001146b */
[----:B------:R-:W-:Y:S01]  /*0c00*/  IMAD.SHL.U32 R105, R105, 0x2, RZ ;  /* 0x0000000269697824 */ /* 0x000fe200078e00ff */
[----:B------:R-:W-:Y:S01]  /*0c10*/  USHF.L.U32 UR14, UR4, 0x5, URZ ;  /* 0x00000005040e7899 */ /* 0x000fe2000800063f */
[----:B------:R-:W-:Y:S01]  /*0c20*/  IMAD R22, R215, c[0x0][0x264], R22 ;  /* 0x00009900d7167a24 */ /* 0x000fe200078e0216 */
[----:B------:R-:W-:Y:S01]  /*0c30*/  LEA.HI R122, R122, R107, RZ, 0x3 ;  /* 0x0000006b7a7a7211 */ /* 0x000fe200078f18ff */
[----:B------:R-:W-:Y:S01]  /*0c40*/  IMAD R162, R160, c[0x0][0x280], RZ ;  /* 0x0000a000a0a27a24 */ /* 0x000fe200078e02ff */
[----:B------:R-:W-:Y:S01]  /*0c50*/  UIMAD.WIDE.U32 UR20, UR4, 0x30, URZ ;  /* 0x00000030041478a5 */ /* 0x000fe2000f8e003f */
[----:B------:R-:W-:Y:S01]  /*0c60*/  IMAD.IADD R23, R11, 0x1, R22 ;  /* 0x000000010b177824 */ /* 0x000fe200078e0216 */
[----:B------:R-:W-:Y:S01]  /*0c70*/  UIMAD UR15, UR7, UR5, URZ ;  /* 0x00000005070f72a4 */ /* 0x000fe2000f8e023f */
[----:B------:R-:W-:Y:S01]  /*0c80*/  IMAD.MOV.U32 R22, RZ, RZ, R10 ;  /* 0x000000ffff167224 */ /* 0x000fe200078e000a */
[----:B------:R-:W-:Y:S01]  /*0c90*/  LOP3.LUT R122, R122, 0xfffffff8, RZ, 0xc0, !PT ;  /* 0xfffffff87a7a7812 */ /* 0x000fe200078ec0ff */
[----:B------:R-:W-:Y:S01]  /*0ca0*/  IMAD R160, R160, c[0x0][0x290], RZ ;  /* 0x0000a400a0a07a24 */ /* 0x000fe200078e02ff */
[----:B------:R-:W-:Y:S01]  /*0cb0*/  ULDC.64 UR4, c[0x0][0x290] ;  /* 0x0000a40000047ab9 */ /* 0x000fe20000000a00 */
[C---:B------:R-:W-:Y:S01]  /*0cc0*/  IMAD.WIDE.U32 R8, R17.reuse, c[0x0][0x290], R18 ;  /* 0x0000a40011087a25 */ /* 0x040fe200078e0012 */
[----:B------:R-:W-:Y:S01]  /*0cd0*/  USHF.L.U64.HI UR6, UR4, UR6, UR5 ;  /* 0x0000000604067299 */ /* 0x000fe20008010205 */
[----:B------:R-:W-:Y:S01]  /*0ce0*/  P2R R111, PR, RZ, 0x40 ;  /* 0x00000040ff6f7803 */ /* 0x000fe20000000000 */
[----:B------:R-:W-:Y:S01]  /*0cf0*/  UIMAD.WIDE.U32 UR22, UR4, 0x30, URZ ;  /* 0x00000030041678a5 */ /* 0x000fe2000f8e003f */
[C---:B------:R-:W-:Y:S01]  /*0d00*/  IMAD R160, R17.reuse, c[0x0][0x294], R160 ;  /* 0x0000a50011a07a24 */ /* 0x040fe200078e02a0 */
[----:B------:R-:W-:Y:S01]  /*0d10*/  UIMAD UR5, UR7, UR5, URZ ;  /* 0x00000005070572a4 */ /* 0x000fe2000f8e023f */
[C---:B------:R-:W-:Y:S01]  /*0d20*/  IMAD R162, R17.reuse, c[0x0][0x284], R162 ;  /* 0x0000a10011a27a24 */ /* 0x040fe200078e02a2 */
[----:B------:R-:W-:Y:S01]  /*0d30*/  P2R R110, PR, RZ, 0x20 ;  /* 0x00000020ff6e7803 */ /* 0x000fe20000000000 */
[C---:B------:R-:W-:Y:S01]  /*0d40*/  IMAD.WIDE.U32 R168, R17.reuse, c[0x0][0x280], R20 ;  /* 0x0000a00011a87a25 */ /* 0x040fe200078e0014 */
[C---:B------:R-:W-:Y:S01]  /*0d50*/  IADD3 R117, -R17.reuse, 0x30, RZ ;  /* 0x0000003011757810 */ /* 0x040fe20007ffe1ff */
[----:B------:R-:W-:Y:S01]  /*0d60*/  USHF.L.U32 UR18, UR4, 0x5, URZ ;  /* 0x0000000504127899 */ /* 0x000fe2000800063f */
[----:B------:R-:W-:Y:S01]  /*0d70*/  IADD3 R14, R20, 0x20, RZ ;  /* 0x00000020140e7810 */ /* 0x000fe20007ffe0ff */
[----:B------:R-:W-:Y:S01]  /*0d80*/  IMAD.WIDE.U32 R12, R17, c[0x0][0x280], R18 ;  /* 0x0000a000110c7a25 */ /* 0x000fe200078e0012 */
[----:B------:R-:W-:Y:S01]  /*0d90*/  SHF.R.S32.HI R119, RZ, 0x1f, R122 ;  /* 0x0000001fff777819 */ /* 0x000fe2000001147a */
[----:B------:R-:W-:-:S02]  /*0da0*/  UIADD3 UR15, UR21, UR15, URZ ;  /* 0x0000000f150f7290 */ /* 0x000fc4000fffe03f */
[----:B------:R-:W-:Y:S01]  /*0db0*/  IMAD.IADD R161, R160, 0x1, R9 ;  /* 0x00000001a0a17824 */ /* 0x000fe200078e0209 */
[----:B------:R-:W-:Y:S01]  /*0dc0*/  UIADD3 UR5, UR23, UR5, URZ ;  /* 0x0000000517057290 */ /* 0x000fe2000fffe03f */
[----:B------:R-:W-:Y:S01]  /*0dd0*/  IMAD.IADD R169, R169, 0x1, R162 ;  /* 0x00000001a9a97824 */ /* 0x000fe200078e02a2 */
[----:B------:R-:W-:Y:S01]  /*0de0*/  ULDC.U8 UR4, c[0x0][0x298] ;  /* 0x0000a60000047ab9 */ /* 0x000fe20000000000 */
[----:B------:R-:W-:Y:S02]  /*0df0*/  IMAD.IADD R163, R162, 0x1, R13 ;  /* 0x00000001a2a37824 */ /* 0x000fe400078e020d */
[----:B------:R-:W-:Y:S01]  /*0e00*/  IMAD.MOV.U32 R162, RZ, RZ, R12 ;  /* 0x000000ffffa27224 */ /* 0x000fe200078e000c */
[----:B------:R-:W-:Y:S01]  /*0e10*/  SHF.R.S32.HI R12, RZ, 0x1f, R103 ;  /* 0x0000001fff0c7819 */ /* 0x000fe20000011467 */
[----:B------:R-:W-:Y:S02]  /*0e20*/  IMAD.SHL.U32 R104, R103, 0x40, RZ ;  /* 0x0000004067687824 */ /* 0x000fe400078e00ff */
[----:B------:R-:W-:Y:S01]  /*0e30*/  IMAD.WIDE.U32 R154, R215, c[0x0][0x210], RZ ;  /* 0x00008400d79a7a25 */ /* 0x000fe200078e00ff */
[----:B------:R-:W-:-:S02]  /*0e40*/  LEA.HI R12, R12, R103, RZ, 0x3 ;  /* 0x000000670c0c7211 */ /* 0x000fc400078f18ff */
[----:B------:R-:W-:Y:S01]  /*0e50*/  LOP3.LUT R104, R104, 0x1c0, RZ, 0xc0, !PT ;  /* 0x000001c068687812 */ /* 0x000fe200078ec0ff */
[----:B------:R-:W-:Y:S01]  /*0e60*/  IMAD.WIDE.U32 R166, R17, c[0x0][0x290], R20 ;  /* 0x0000a40011a67a25 */ /* 0x000fe200078e0014 */
[----:B------:R-:W-:Y:S02]  /*0e70*/  SHF.L.U32 R12, R12, 0x6, RZ ;  /* 0x000000060c0c7819 */ /* 0x000fe400000006ff */
[----:B------:R-:W-:Y:S01]  /*0e80*/  SHF.R.U32.HI R114, RZ, 0x3, R104 ;  /* 0x00000003ff727819 */ /* 0x000fe20000011668 */
[----:B------:R-:W-:Y:S01]  /*0e90*/  IMAD.MOV.U32 R134, RZ, RZ, c[0x0][0x27c] ;  /* 0x00009f00ff867624 */ /* 0x000fe200078e00ff */
[----:B------:R-:W-:Y:S01]  /*0ea0*/  LOP3.LUT R12, R12, 0xfffffe00, RZ, 0xc0, !PT ;  /* 0xfffffe000c0c7812 */ /* 0x000fe200078ec0ff */
[----:B------:R-:W-:Y:S02]  /*0eb0*/  IMAD.IADD R167, R167, 0x1, R160 ;  /* 0x00000001a7a77824 */ /* 0x000fe400078e02a0 */
[----:B------:R-:W-:Y:S02]  /*0ec0*/  IMAD.MOV.U32 R135, RZ, RZ, c[0x0][0x2b8] ;  /* 0x0000ae00ff877624 */ /* 0x000fe400078e00ff */
[----:B------:R-:W-:-:S02]  /*0ed0*/  IMAD.MOV.U32 R160, RZ, RZ, R8 ;  /* 0x000000ffffa07224 */ /* 0x000fc400078e0008 */
[----:B-----5:R-:W-:-:S04]  /*0ee0*/  IMAD.WIDE.U32 R168, R98, c[0x0][0x280], R168 ;  /* 0x0000a00062a87a25 */ /* 0x020fc800078e00a8 */
[----:B------:R-:W-:Y:S02]  /*0ef0*/  IMAD.MOV.U32 R68, RZ, RZ, c[0x0][0x27c] ;  /* 0x00009f00ff447624 */ /* 0x000fe400078e00ff */
[----:B------:R-:W-:-:S04]  /*0f00*/  IMAD.WIDE.U32 R158, R215, c[0x0][0x1e8], RZ ;  /* 0x00007a00d79e7a25 */ /* 0x000fc800078e00ff */
[----:B------:R-:W-:-:S04]  /*0f10*/  IMAD.WIDE.U32 R166, R98, c[0x0][0x290], R166 ;  /* 0x0000a40062a67a25 */ /* 0x000fc800078e00a6 */
[----:B------:R-:W-:-:S04]  /*0f20*/  IMAD.WIDE.U32 R162, R98, c[0x0][0x280], R162 ;  /* 0x0000a00062a27a25 */ /* 0x000fc800078e00a2 */
[----:B------:R-:W-:-:S04]  /*0f30*/  IMAD.WIDE.U32 R160, R98, c[0x0][0x290], R160 ;  /* 0x0000a40062a07a25 */ /* 0x000fc800078e00a0 */
[----:B------:R-:W-:Y:S02]  /*0f40*/  IMAD.SHL.U32 R68, R68, 0x2, RZ ;  /* 0x0000000244447824 */ /* 0x000fe400078e00ff */
[----:B------:R-:W-:Y:S01]  /*0f50*/  IMAD R0, R0, 0x20, R17 ;  /* 0x0000002000007824 */ /* 0x000fe200078e0211 */
[----:B--2---:R-:W-:Y:S01]  /*0f60*/  @P1 SHF.R.S32.HI R165, RZ, 0x1f, R164 ;  /* 0x0000001fffa51819 */ /* 0x004fe200000114a4 */
[----:B------:R-:W-:Y:S01]  /*0f70*/  @!P1 IMAD.MOV.U32 R165, RZ, RZ, R127 ;  /* 0x000000ffffa59224 */ /* 0x000fe200078e007f */
[----:B------:R-:W-:Y:S01]  /*0f80*/  SEL R127, R127, RZ, !P4 ;  /* 0x000000ff7f7f7207 */ /* 0x000fe20006000000 */
[----:B------:R-:W-:Y:S01]  /*0f90*/  @!P1 IMAD.MOV.U32 R164, RZ, RZ, R218 ;  /* 0x000000ffffa49224 */ /* 0x000fe200078e00da */
[----:B------:R-:W-:-:S03]  /*0fa0*/  ISETP.GE.AND P4, PT, R15, c[0x0][0x1d4], PT ;  /* 0x000075000f007a0c */ /* 0x000fc60003f86270 */
[C---:B------:R-:W-:Y:S01]  /*0fb0*/  IMAD R153, R127.reuse, c[0x0][0x248], RZ ;  /* 0x000092007f997a24 */ /* 0x040fe200078e02ff */
[----:B------:R-:W-:Y:S01]  /*0fc0*/  P2R R112, PR, RZ, 0x10 ;  /* 0x00000010ff707803 */ /* 0x000fe20000000000 */
[----:B------:R-:W-:Y:S02]  /*0fd0*/  IMAD R127, R127, c[0x0][0x268], RZ ;  /* 0x00009a007f7f7a24 */ /* 0x000fe400078e02ff */
[C---:B------:R-:W-:Y:S02]  /*0fe0*/  IMAD R153, R148.reuse, c[0x0][0x24c], R153 ;  /* 0x0000930094997a24 */ /* 0x040fe400078e0299 */
[C---:B------:R-:W-:Y:S02]  /*0ff0*/  IMAD R127, R148.reuse, c[0x0][0x26c], R127 ;  /* 0x00009b00947f7a24 */ /* 0x040fe400078e027f */
[----:B------:R-:W-:Y:S02]  /*1000*/  IMAD.IADD R153, R151, 0x1, R153 ;  /* 0x0000000197997824 */ /* 0x000fe400078e0299 */
[----:B------:R-:W-:-:S04]  /*1010*/  IMAD.WIDE.U32 R148, R148, c[0x0][0x268], R22 ;  /* 0x00009a0094947a25 */ /* 0x000fc800078e0016 */
[----:B------:R-:W-:-:S04]  /*1020*/  IMAD.WIDE.U32 R4, R55, UR10, R152 ;  /* 0x0000000a37047c25 */ /* 0x000fc8000f8e0098 */
[----:B------:R-:W-:Y:S01]  /*1030*/  IMAD.IADD R3, R5, 0x1, R3 ;  /* 0x0000000105037824 */ /* 0x000fe200078e0203 */
[----:B------:R-:W-:Y:S01]  /*1040*/  @P0 LEA R24, P1, R4, c[0x0][0x220], 0x1 ;  /* 0x0000880004180a11 */ /* 0x000fe200078208ff */
[----:B------:R-:W-:-:S03]  /*1050*/  IMAD.IADD R127, R149, 0x1, R127 ;  /* 0x00000001957f7824 */ /* 0x000fc600078e027f */
[C---:B------:R-:W-:Y:S02]  /*1060*/  @P0 LEA.HI.X R25, R4.reuse, c[0x0][0x224], R3, 0x1, P1 ;  /* 0x0000890004190a11 */ /* 0x040fe400008f0c03 */
[----:B------:R-:W-:-:S03]  /*1070*/  @P3 IADD3 R4, P1, R4, UR12, RZ ;  /* 0x0000000c04043c10 */ /* 0x000fc6000ff3e0ff */
[----:B------:R-:W-:Y:S01]  /*1080*/  @!PT LDS RZ, [RZ] ;  /* 0x00000000fffff984 */ /* 0x000fe20000000800 */
[----:B------:R-:W-:Y:S01]  /*1090*/  @!PT LDS RZ, [RZ] ;  /* 0x00000000fffff984 */ /* 0x000fe20000000800 */
[----:B------:R-:W-:Y:S01]  /*10a0*/  @!PT LDS RZ, [RZ] ;  /* 0x00000000fffff984 */ /* 0x000fe20000000800 */
[----:B------:R1:W-:Y:S01]  /*10b0*/  @P0 LDGSTS.E.BYPASS.LTC128B.128 [R105+0xa080], [R24.64], !P2 ;  /* 0x0a08000018690fae */ /* 0x0003e2000d101d50 */
[----:B------:R-:W-:Y:S02]  /*10c0*/  @P3 IADD3.X R3, R3, UR9, RZ, P1, !PT ;  /* 0x0000000903033c10 */ /* 0x000fe40008ffe4ff */
[----:B------:R-:W-:Y:S01]  /*10d0*/  ISETP.GE.AND P1, PT, R18, c[0x0][0x27c], PT ;  /* 0x00009f0012007a0c */ /* 0x000fe20003f26270 */
[----:B------:R1:W-:Y:S01]  /*10e0*/  @P0 LDGSTS.E.BYPASS.LTC128B.128 [R105+0xb880], [R24.64+0x80], !P4 ;  /* 0x0b88008018690fae */ /* 0x0003e2000e101d50 */
[----:B------:R-:W-:Y:S02]  /*10f0*/  ISETP.GE.AND P2, PT, R15, c[0x0][0x27c], PT ;  /* 0x00009f000f007a0c */ /* 0x000fe40003f46270 */
[----:B------:R-:W-:Y:S01]  /*1100*/  SEL R5, RZ, c[0x0][0x27c], !P1 ;  /* 0x00009f00ff057a07 */ /* 0x000fe20004800000 */
[----:B------:R1:W-:Y:S01]  /*1110*/  @P0 LDGSTS.E.BYPASS.LTC128B.128 [R105+0xd080], [R24.64+0x100], !P6 ;  /* 0x0d08010018690fae */ /* 0x0003e2000f101d50 */
[----:B------:R-:W-:-:S03]  /*1120*/  SEL R6, RZ, c[0x0][0x27c], !P2 ;  /* 0x00009f00ff067a07 */ /* 0x000fc60005000000 */
[----:B------:R1:W-:Y:S01]  /*1130*/  @P0 LDGSTS.E.BYPASS.LTC128B.128 [R105+0xe880], [R24.64+0x180], !P5 ;  /* 0x0e88018018690fae */ /* 0x0003e2000e901d50 */
[----:B------:R-:W-:Y:S01]  /*1140*/  @P3 LEA R10, P0, R4, c[0x0][0x220], 0x1 ;  /* 0x00008800040a3a11 */ /* 0x000fe200078008ff */
[----:B------:R-:W-:-:S03]  /*1150*/  IMAD.IADD R9, R15, 0x1, R6 ;  /* 0x000000010f097824 */ /* 0x000fc600078e0206 */
[----:B------:R-:W-:Y:S01]  /*1160*/  @P3 LEA.HI.X R11, R4, c[0x0][0x224], R3, 0x1, P0 ;  /* 0x00008900040b3a11 */ /* 0x000fe200000f0c03 */
[----:B------:R-:W-:Y:S01]  /*1170*/  IMAD.IADD R4, R18, 0x1, R5 ;  /* 0x0000000112047824 */ /* 0x000fe200078e0205 */
[----:B------:R-:W-:-:S04]  /*1180*/  ISETP.NE.AND P0, PT, R113, RZ, PT ;  /* 0x000000ff7100720c */ /* 0x000fc80003f05270 */
[----:B------:R-:W-:-:S04]  /*1190*/  SHF.R.S32.HI R5, RZ, 0x1f, R4 ;  /* 0x0000001fff057819 */ /* 0x000fc80000011404 */
[CC--:B------:R-:W-:Y:S02]  /*11a0*/  LEA.HI R3, R5.reuse, R4.reuse, RZ, 0x3 ;  /* 0x0000000405037211 */ /* 0x0c0fe400078f18ff */
[----:B------:R-:W-:Y:S02]  /*11b0*/  LEA.HI R5, R5, R4, RZ, 0x6 ;  /* 0x0000000405057211 */ /* 0x000fe400078f30ff */
[----:B------:R-:W-:Y:S01]  /*11c0*/  SHF.R.S32.HI R4, RZ, 0x1f, R9 ;  /* 0x0000001fff047819 */ /* 0x000fe20000011409 */
[----:B------:R1:W-:Y:S01]  /*11d0*/  @P3 LDGSTS.E.BYPASS.LTC128B.128 [R105+0xb080], [R10.64], !P0 ;  /* 0x0b0800000a693fae */ /* 0x0003e2000c101d50 */
[----:B------:R-:W-:Y:S02]  /*11e0*/  SHF.R.S32.HI R5, RZ, 0x6, R5 ;  /* 0x00000006ff057819 */ /* 0x000fe40000011405 */
[CC--:B------:R-:W-:Y:S01]  /*11f0*/  LEA.HI R69, R4.reuse, R9.reuse, RZ, 0x3 ;  /* 0x0000000904457211 */ /* 0x0c0fe200078f18ff */
[----:B------:R1:W-:Y:S01]  /*1200*/  @P3 LDGSTS.E.BYPASS.LTC128B.128 [R105+0xc880], [R10.64+0x80], !P4 ;  /* 0x0c8800800a693fae */ /* 0x0003e2000e101d50 */
[----:B------:R-:W-:Y:S01]  /*1210*/  LEA.HI R4, R4, R9, RZ, 0x6 ;  /* 0x0000000904047211 */ /* 0x000fe200078f30ff */
[C---:B------:R-:W-:Y:S01]  /*1220*/  IMAD R9, R5.reuse, 0xc00, R7 ;  /* 0x00000c0005097824 */ /* 0x040fe200078e0207 */
[----:B------:R-:W-:Y:S01]  /*1230*/  LOP3.LUT R137, R104, 0x38, R69, 0xf8, !PT ;  /* 0x0000003868897812 */ /* 0x000fe200078ef845 */
[----:B------:R1:W-:Y:S01]  /*1240*/  @P3 LDGSTS.E.BYPASS.LTC128B.128 [R105+0xe080], [R10.64+0x100], !P6 ;  /* 0x0e0801000a693fae */ /* 0x0003e2000f101d50 */
[----:B------:R-:W-:Y:S01]  /*1250*/  SHF.R.S32.HI R4, RZ, 0x6, R4 ;  /* 0x00000006ff047819 */ /* 0x000fe20000011404 */
[--C-:B------:R-:W-:Y:S01]  /*1260*/  IMAD R5, R5, 0xc00, R12.reuse ;  /* 0x00000c0005057824 */ /* 0x100fe200078e020c */
[----:B------:R-:W-:Y:S01]  /*1270*/  LOP3.LUT R23, R108, 0x38, R3, 0xf8, !PT ;  /* 0x000000386c177812 */ /* 0x000fe200078ef803 */
[----:B------:R1:W-:Y:S01]  /*1280*/  @P3 LDGSTS.E.BYPASS.LTC128B.128 [R105+0xf880], [R10.64+0x180], !P5 ;  /* 0x0f8801800a693fae */ /* 0x0003e2000e901d50 */
[----:B------:R-:W-:Y:S01]  /*1290*/  LOP3.LUT R137, R137, R114, RZ, 0x3c, !PT ;  /* 0x0000007289897212 */ /* 0x000fe200078e3cff */
[----:B------:R-:W-:Y:S01]  /*12a0*/  IMAD R6, R4, 0xc00, R7 ;  /* 0x00000c0004067824 */ /* 0x000fe200078e0207 */
[----:B------:R-:W-:Y:S01]  /*12b0*/  LOP3.LUT R13, R104, 0x38, R3, 0xf8, !PT ;  /* 0x00000038680d7812 */ /* 0x000fe200078ef803 */
[----:B------:R-:W-:Y:S01]  /*12c0*/  IMAD R4, R4, 0xc00, R12 ;  /* 0x00000c0004047824 */ /* 0x000fe200078e020c */
[----:B------:R-:W-:Y:S01]  /*12d0*/  LOP3.LUT R140, R23, R106, RZ, 0x3c, !PT ;  /* 0x0000006a178c7212 */ /* 0x000fe200078e3cff */
[----:B------:R-:W0:Y:S01]  /*12e0*/  LDGDEPBAR ;  /* 0x00000000000079af */ /* 0x000e220000000000 */
[----:B------:R-:W-:Y:S01]  /*12f0*/  LOP3.LUT R138, R13, R114, RZ, 0x3c, !PT ;  /* 0x000000720d8a7212 */ /* 0x000fe200078e3cff */
[----:B------:R-:W-:Y:S01]  /*1300*/  IMAD.IADD R137, R4, 0x1, R137 ;  /* 0x0000000104897824 */ /* 0x000fe200078e0289 */
[----:B------:R-:W-:Y:S01]  /*1310*/  LOP3.LUT R139, R108, 0x38, R69, 0xf8, !PT ;  /* 0x000000386c8b7812 */ /* 0x000fe200078ef845 */
[----:B------:R-:W-:Y:S01]  /*1320*/  IMAD R4, R96, c[0x0][0x210], RZ ;  /* 0x0000840060047a24 */ /* 0x000fe200078e02ff */
[----:B------:R-:W-:Y:S01]  /*1330*/  ISETP.GE.AND P0, PT, R134, 0x1, PT ;  /* 0x000000018600780c */ /* 0x000fe20003f06270 */
[----:B------:R-:W-:Y:S01]  /*1340*/  IMAD.IADD R140, R9, 0x1, R140 ;  /* 0x00000001098c7824 */ /* 0x000fe200078e028c */
[----:B------:R-:W-:Y:S01]  /*1350*/  LOP3.LUT R139, R139, R106, RZ, 0x3c, !PT ;  /* 0x0000006a8b8b7212 */ /* 0x000fe200078e3cff */
[----:B------:R-:W-:Y:S01]  /*1360*/  IMAD R9, R215, c[0x0][0x214], R4 ;  /* 0x00008500d7097a24 */ /* 0x000fe200078e0204 */
[----:B------:R-:W-:Y:S01]  /*1370*/  SHF.R.S32.HI R4, RZ, 0x1f, R109 ;  /* 0x0000001fff047819 */ /* 0x000fe2000001146d */
[----:B------:R-:W-:Y:S01]  /*1380*/  IMAD.IADD R138, R5, 0x1, R138 ;  /* 0x00000001058a7824 */ /* 0x000fe200078e028a */
[----:B------:R-:W-:Y:S01]  /*1390*/  SHF.R.S32.HI R5, RZ, 0x1f, R98 ;  /* 0x0000001fff057819 */ /* 0x000fe20000011462 */
[----:B------:R-:W-:Y:S01]  /*13a0*/  IMAD.IADD R116, R155, 0x1, R9 ;  /* 0x000000019b747824 */ /* 0x000fe200078e0209 */
[----:B------:R-:W-:Y:S01]  /*13b0*/  LEA.HI R121, R4, R109, RZ, 0x3 ;  /* 0x0000006d04797211 */ /* 0x000fe200078f18ff */
[----:B------:R-:W-:Y:S01]  /*13c0*/  IMAD.IADD R139, R6, 0x1, R139 ;  /* 0x00000001068b7824 */ /* 0x000fe200078e028b */
[----:B------:R-:W-:Y:S01]  /*13d0*/  SHF.R.S32.HI R4, RZ, 0x1f, R15 ;  /* 0x0000001fff047819 */ /* 0x000fe2000001140f */
[----:B------:R-:W-:Y:S01]  /*13e0*/  IMAD R125, R5, c[0x0][0x280], RZ ;  /* 0x0000a000057d7a24 */ /* 0x000fe200078e02ff */
[----:B------:R-:W-:Y:S01]  /*13f0*/  LOP3.LUT R121, R121, 0xfffffff8, RZ, 0xc0, !PT ;  /* 0xfffffff879797812 */ /* 0x000fe200078ec0ff */
[----:B------:R-:W-:Y:S01]  /*1400*/  IMAD R9, R165, c[0x0][0x2b0], RZ ;  /* 0x0000ac00a5097a24 */ /* 0x000fe200078e02ff */
[----:B------:R-:W-:Y:S01]  /*1410*/  LEA.HI R123, R4, R15, RZ, 0x3 ;  /* 0x0000000f047b7211 */ /* 0x000fe200078f18ff */
[----:B------:R-:W-:Y:S01]  /*1420*/  IMAD R6, R96, c[0x0][0x1e8], RZ ;  /* 0x00007a0060067a24 */ /* 0x000fe200078e02ff */
[----:B------:R-:W-:Y:S01]  /*1430*/  LOP3.LUT R133, R3, 0xfffffff8, RZ, 0xc0, !PT ;  /* 0xfffffff803857812 */ /* 0x000fe200078ec0ff */
[----:B------:R-:W-:Y:S01]  /*1440*/  IMAD R5, R5, c[0x0][0x290], RZ ;  /* 0x0000a40005057a24 */ /* 0x000fe200078e02ff */
[----:B------:R-:W-:Y:S01]  /*1450*/  LOP3.LUT R123, R123, 0xfffffff8, RZ, 0xc0, !PT ;  /* 0xfffffff87b7b7812 */ /* 0x000fe200078ec0ff */
[----:B------:R-:W-:Y:S01]  /*1460*/  IMAD R125, R98, c[0x0][0x284], R125 ;  /* 0x0000a100627d7a24 */ /* 0x000fe200078e027d */
[----:B------:R-:W-:Y:S01]  /*1470*/  LOP3.LUT R131, R69, 0xfffffff8, RZ, 0xc0, !PT ;  /* 0xfffffff845837812 */ /* 0x000fe200078ec0ff */
[----:B------:R-:W-:Y:S01]  /*1480*/  IMAD R9, R164, c[0x0][0x2b4], R9 ;  /* 0x0000ad00a4097a24 */ /* 0x000fe200078e0209 */
[----:B------:R-:W-:Y:S01]  /*1490*/  ISETP.NE.AND P3, PT, R135, 0x1, PT ;  /* 0x000000018700780c */ /* 0x000fe20003f65270 */
[----:B------:R-:W-:Y:S01]  /*14a0*/  IMAD R115, R215, c[0x0][0x1ec], R6 ;  /* 0x00007b00d7737a24 */ /* 0x000fe200078e0206 */
[----:B------:R-:W-:Y:S01]  /*14b0*/  SHF.R.S32.HI R70, RZ, 0x3, R3 ;  /* 0x00000003ff467819 */ /* 0x000fe20000011403 */
[----:B------:R-:W-:Y:S01]  /*14c0*/  IMAD R5, R98, c[0x0][0x294], R5 ;  /* 0x0000a50062057a24 */ /* 0x000fe200078e0205 */
[----:B------:R-:W-:Y:S01]  /*14d0*/  IADD3 R129, R169, R125, RZ ;  /* 0x0000007da9817210 */ /* 0x000fe20007ffe0ff */
[----:B------:R-:W-:Y:S01]  /*14e0*/  IMAD.WIDE.U32 R164, R164, c[0x0][0x2b0], RZ ;  /* 0x0000ac00a4a47a25 */ /* 0x000fe200078e00ff */
[----:B------:R-:W-:-:S02]  /*14f0*/  P2R R3, PR, RZ, 0x1 ;  /* 0x00000001ff037803 */ /* 0x000fc40000000000 */
[----:B------:R-:W-:Y:S01]  /*1500*/  IADD3 R13, R20, 0x60, RZ ;  /* 0x00000060140d7810 */ /* 0x000fe20007ffe0ff */
[----:B------:R-:W-:Y:S01]  /*1510*/  IMAD.IADD R115, R159, 0x1, R115 ;  /* 0x000000019f737824 */ /* 0x000fe200078e0273 */
[----:B------:R-:W-:Y:S01]  /*1520*/  SHF.R.S32.HI R120, RZ, 0x1f, R121 ;  /* 0x0000001fff787819 */ /* 0x000fe20000011479 */
        /* <DEDUP_REMOVED lines=8> */
[----:B------:R-:W-:Y:S01]  /*15b0*/  IMAD.SHL.U32 R140, R140, 0x2, RZ ;  /* 0x000000028c8c7824 */ /* 0x000fe200078e00ff */
[----:B------:R-:W-:Y:S01]  /*15c0*/  P2R R3, PR, RZ, 0x8 ;  /* 0x00000008ff037803 */ /* 0x000fe20000000000 */
[----:B------:R-:W-:-:S02]  /*15d0*/  IMAD.SHL.U32 R138, R138, 0x2, RZ ;  /* 0x000000028a8a7824 */ /* 0x000fc400078e00ff */
[----:B------:R-:W-:Y:S02]  /*15e0*/  IMAD.SHL.U32 R139, R139, 0x2, RZ ;  /* 0x000000028b8b7824 */ /* 0x000fe400078e00ff */
[----:B------:R-:W-:Y:S01]  /*15f0*/  IMAD.SHL.U32 R137, R137, 0x2, RZ ;  /* 0x0000000289897824 */ /* 0x000fe200078e00ff */
[----:B-1----:R-:W-:Y:S06]  /*1600*/  BAR.SYNC.DEFER_BLOCKING 0x0 ;  /* 0x0000000000007b1d */ /* 0x002fec0000010000 */
.L_x_874:
[----:B-1----:R-:W-:Y:S01]  /*1610*/  IMAD R3, R55, 0x30, R0 ;  /* 0x0000003037037824 */ /* 0x002fe200078e0200 */
[----:B------:R-:W-:Y:S01]  /*1620*/  ISETP.NE.AND P3, PT, R135, 0x1, PT ;  /* 0x000000018700780c */ /* 0x000fe20003f65270 */
[----:B------:R-:W-:Y:S01]  /*1630*/  IMAD.MOV.U32 R144, RZ, RZ, RZ ;  /* 0x000000ffff907224 */ /* 0x000fe200078e00ff */
[----:B------:R-:W-:Y:S04]  /*1640*/  DEPBAR.LE SB0, 0x0 ;  /* 0x000080000000791a */ /* 0x000fe80000000000 */
[----:B------:R-:W-:Y:S01]  /*1650*/  IMAD.IADD R143, R100, 0x1, R3 ;  /* 0x00000001648f7824 */ /* 0x000fe200078e0203 */
[----:B------:R-:W-:Y:S01]  /*1660*/  ISETP.GE.AND P0, PT, R3, R2, PT ;  /* 0x000000020300720c */ /* 0x000fe20003f06270 */
[----:B------:R-:W-:Y:S01]  /*1670*/  BSSY B2, `(.L_x_835) ;  /* 0x0000538000027945 */ /* 0x000fe20003800000 */
[----:B------:R-:W-:Y:S01]  /*1680*/  ISETP.GE.AND P4, PT, R134, 0x1, PT ;  /* 0x000000018600780c */ /* 0x000fe20003f86270 */
[----:B------:R-:W-:Y:S01]  /*1690*/  IMAD.MOV.U32 R5, RZ, RZ, R143 ;  /* 0x000000ffff057224 */ /* 0x000fe200078e008f */
[----:B------:R-:W-:Y:S02]  /*16a0*/  ISETP.GT.OR P0, PT, R0, 0x2f, P0 ;  /* 0x0000002f0000780c */ /* 0x000fe40000704670 */
[----:B---3--:R-:W-:Y:S05]  /*16b0*/  @P3 IMAD.HI.U32 R4, R143, c[0x0][0x2bc], RZ ;  /* 0x0000af008f043a27 */ /* 0x008fea00078e00ff */
[----:B------:R-:W-:Y:S06]  /*16c0*/  @P3 SHF.R.U32.HI R5, RZ, c[0x0][0x2c0], R4 ;  /* 0x0000b000ff053a19 */ /* 0x000fec0000011604 */
[C---:B------:R-:W-:Y:S04]  /*16d0*/  @!P0 IADD3 R9, P3, R5.reuse, R164, RZ ;  /* 0x000000a405098210 */ /* 0x040fe80007f7e0ff */
[----:B------:R-:W-:Y:S02]  /*16e0*/  @!P0 LEA.HI.X.SX32 R4, R5, R118, 0x1, P3 ;  /* 0x0000007605048211 */ /* 0x000fe400018f0eff */
[C---:B------:R-:W-:Y:S04]  /*16f0*/  @!P0 LEA R10, P3, R9.reuse, c[0x0][0x2a0], 0x2 ;  /* 0x0000a800090a8a11 */ /* 0x040fe800078610ff */
[----:B------:R-:W-:Y:S01]  /*1700*/  @!P0 LEA.HI.X R11, R9, c[0x0][0x2a4], R4, 0x2, P3 ;  /* 0x0000a900090b8a11 */ /* 0x000fe200018f1404 */
[----:B------:R-:W-:Y:S04]  /*1710*/  IMAD.MOV R4, RZ, RZ, -R5 ;  /* 0x000000ffff047224 */ /* 0x000fe800078e0a05 */
[----:B------:R-:W-:Y:S01]  /*1720*/  IMAD R143, R4, c[0x0][0x2b8], R143 ;  /* 0x0000ae00048f7a24 */ /* 0x000fe200078e028f */
[----:B--2---:R-:W2:Y:S03]  /*1730*/  @!P0 LDG.E R144, [R10.64] ;  /* 0x000000100a908981 */ /* 0x004ea6000c1e1900 */
[C---:B------:R-:W-:Y:S01]  /*1740*/  IMAD.WIDE.U32 R8, R143.reuse, c[0x0][0x1e0], RZ ;  /* 0x000078008f087a25 */ /* 0x040fe200078e00ff */
[----:B------:R-:W-:Y:S01]  /*1750*/  SHF.R.S32.HI R142, RZ, 0x1f, R143 ;  /* 0x0000001fff8e7819 */ /* 0x000fe2000001148f */
[----:B------:R-:W-:Y:S04]  /*1760*/  BAR.SYNC.DEFER_BLOCKING 0x0 ;  /* 0x0000000000007b1d */ /* 0x000fe80000010000 */
[----:B------:R-:W-:Y:S04]  /*1770*/  IMAD R4, R142, c[0x0][0x1e0], RZ ;  /* 0x000078008e047a24 */ /* 0x000fe800078e02ff */
[----:B------:R-:W-:Y:S04]  /*1780*/  IMAD R4, R143, c[0x0][0x1e4], R4 ;  /* 0x000079008f047a24 */ /* 0x000fe800078e0204 */
[----:B------:R-:W-:Y:S02]  /*1790*/  IMAD.IADD R5, R9, 0x1, R4 ;  /* 0x0000000109057824 */ /* 0x000fe400078e0204 */
[----:B------:R-:W-:Y:S01]  /*17a0*/  IMAD.MOV.U32 R4, RZ, RZ, R8 ;  /* 0x000000ffff047224 */ /* 0x000fe200078e0008 */
[----:B--2---:R-:W-:Y:S03]  /*17b0*/  SHF.R.S32.HI R141, RZ, 0x1f, R144 ;  /* 0x0000001fff8d7819 */ /* 0x004fe60000011490 */
[----:B------:R-:W-:Y:S04]  /*17c0*/  IMAD.WIDE.U32 R4, R144, c[0x0][0x1f0], R4 ;  /* 0x00007c0090047a25 */ /* 0x000fe800078e0004 */
[----:B------:R-:W-:Y:S01]  /*17d0*/  IMAD R6, R141, c[0x0][0x1f0], RZ ;  /* 0x00007c008d067a24 */ /* 0x000fe200078e02ff */
[----:B------:R-:W-:Y:S03]  /*17e0*/  IADD3 R4, P0, R158, R4, RZ ;  /* 0x000000049e047210 */ /* 0x000fe60007f1e0ff */
[----:B------:R-:W-:Y:S05]  /*17f0*/  IMAD R6, R144, c[0x0][0x1f4], R6 ;  /* 0x00007d0090067a24 */ /* 0x000fea00078e0206 */
[----:B------:R-:W-:Y:S02]  /*1800*/  IADD3.X R145, R115, R5, R6, P0, !PT ;  /* 0x0000000573917210 */ /* 0x000fe400007fe406 */
[C---:B------:R-:W-:Y:S04]  /*1810*/  LEA R157, P0, R4.reuse, c[0x0][0x1c8], 0x1 ;  /* 0x00007200049d7a11 */ /* 0x040fe800078008ff */
[----:B------:R-:W-:Y:S01]  /*1820*/  LEA.HI.X R145, R4, c[0x0][0x1cc], R145, 0x1, P0 ;  /* 0x0000730004917a11 */ /* 0x000fe200000f0c91 */
[----:B------:R-:W-:-:S05]  /*1830*/  @!P4 BRA `(.L_x_836) ;  /* 0x00004e300000c947 */ /* 0x000fca0003800000 */
[C---:B------:R-:W-:Y:S01]  /*1840*/  IMAD R5, R55.reuse, UR15, RZ ;  /* 0x0000000f37057c24 */ /* 0x040fe2000f8e02ff */
[----:B------:R-:W-:Y:S01]  /*1850*/  ISETP.NE.AND P0, PT, RZ, UR4, PT ;  /* 0x00000004ff007c0c */ /* 0x000fe2000bf05270 */
[C---:B------:R-:W-:Y:S01]  /*1860*/  IMAD R57, R55.reuse, UR5, RZ ;  /* 0x0000000537397c24 */ /* 0x040fe2000f8e02ff */
[----:B------:R-:W-:Y:S01]  /*1870*/  SHF.R.S32.HI R4, RZ, 0x1f, R55 ;  /* 0x0000001fff047819 */ /* 0x000fe20000011437 */
[C---:B------:R-:W-:Y:S02]  /*1880*/  IMAD R3, R55.reuse, -0x30, R2 ;  /* 0xffffffd037037824 */ /* 0x040fe400078e0202 */
[----:B------:R-:W-:Y:S03]  /*1890*/  IMAD.WIDE.U32 R88, R55, UR20, RZ ;  /* 0x0000001437587c25 */ /* 0x000fe6000f8e00ff */
[----:B------:R-:W-:Y:S01]  /*18a0*/  IMNMX R126, R3, 0x30, PT ;  /* 0x00000030037e7817 */ /* 0x000fe20003800200 */
[C---:B------:R-:W-:Y:S02]  /*18b0*/  IMAD R5, R4.reuse, UR20, R5 ;  /* 0x0000001404057c24 */ /* 0x040fe4000f8e0205 */
        /* <DEDUP_REMOVED lines=15> */
[----:B------:R-:W-:Y:S03]  /*19b0*/  CS2R R40, SRZ ;  /* 0x0000000000287805 */ /* 0x000fe6000001ff00 */
[----:B------:R-:W-:-:S05]  /*19c0*/  @P4 BRA `(.L_x_839) ;  /* 0x0000020000004947 */ /* 0x000fca0003800000 */
[----:B------:R-:W-:Y:S01]  /*19d0*/  IADD3 R4, P0, R168, R88, RZ ;  /* 0x00000058a8047210 */ /* 0x000fe20007f1e0ff */
[----:B------:R-:W-:Y:S01]  /*19e0*/  CS2R R80, SRZ ;  /* 0x0000000000507805 */ /* 0x000fe2000001ff00 */
[----:B------:R-:W-:Y:S01]  /*19f0*/  CS2R R40, SRZ ;  /* 0x0000000000287805 */ /* 0x000fe2000001ff00 */
[----:B------:R-:W-:Y:S01]  /*1a00*/  CS2R R78, SRZ ;  /* 0x00000000004e7805 */ /* 0x000fe2000001ff00 */
[----:B------:R-:W-:Y:S01]  /*1a10*/  CS2R R48, SRZ ;  /* 0x0000000000307805 */ /* 0x000fe2000001ff00 */
[----:B------:R-:W-:Y:S01]  /*1a20*/  IMAD.X R3, R54, 0x1, R129, P0 ;  /* 0x0000000136037824 */ /* 0x000fe200000e0681 */
[----:B------:R-:W-:Y:S01]  /*1a30*/  IADD3 R6, P0, R166, R82, RZ ;  /* 0x00000052a6067210 */ /* 0x000fe20007f1e0ff */
[----:B------:R-:W-:Y:S01]  /*1a40*/  CS2R R76, SRZ ;  /* 0x00000000004c7805 */ /* 0x000fe2000001ff00 */
[----:B------:R-:W-:Y:S01]  /*1a50*/  CS2R R42, SRZ ;  /* 0x00000000002a7805 */ /* 0x000fe2000001ff00 */
[----:B------:R-:W-:Y:S01]  /*1a60*/  CS2R R74, SRZ ;  /* 0x00000000004a7805 */ /* 0x000fe2000001ff00 */
[----:B------:R-:W-:Y:S01]  /*1a70*/  CS2R R38, SRZ ;  /* 0x0000000000267805 */ /* 0x000fe2000001ff00 */
[----:B------:R-:W-:Y:S01]  /*1a80*/  IMAD.X R5, R57, 0x1, R128, P0 ;  /* 0x0000000139057824 */ /* 0x000fe200000e0680 */
[C---:B------:R-:W-:Y:S04]  /*1a90*/  LEA R8, P0, R4.reuse, c[0x0][0x270], 0x1 ;  /* 0x00009c0004087a11 */ /* 0x040fe800078008ff */
[----:B------:R-:W-:Y:S02]  /*1aa0*/  LEA.HI.X R9, R4, c[0x0][0x274], R3, 0x1, P0 ;  /* 0x00009d0004097a11 */ /* 0x000fe400000f0c03 */
[C---:B------:R-:W-:Y:S04]  /*1ab0*/  LEA R10, P0, R6.reuse, c[0x0][0x288], 0x1 ;  /* 0x0000a200060a7a11 */ /* 0x040fe800078008ff */
[----:B------:R-:W-:Y:S02]  /*1ac0*/  LEA.HI.X R11, R6, c[0x0][0x28c], R5, 0x1, P0 ;  /* 0x0000a300060b7a11 */ /* 0x000fe400000f0c05 */
[----:B------:R-:W-:Y:S11]  /*1ad0*/  ISETP.GE.AND P0, PT, R20, c[0x0][0x27c], PT ;  /* 0x00009f0014007a0c */ /* 0x000ff60003f06270 */
[----:B------:R-:W-:Y:S02]  /*1ae0*/  @!UPT UIADD3 URZ, URZ, URZ, URZ ;  /* 0x0000003f3f3ff290 */ /* 0x000fe4000fffe03f */
[----:B------:R1:W5:Y:S04]  /*1af0*/  @!P0 LDG.E.64 R80, [R8.64] ;  /* 0x0000001008508981 */ /* 0x000368000c1e1b00 */
[----:B------:R1:W5:Y:S01]  /*1b00*/  @!P0 LDG.E.64 R40, [R10.64] ;  /* 0x000000100a288981 */ /* 0x000362000c1e1b00 */
[----:B------:R-:W-:Y:S11]  /*1b10*/  ISETP.GE.AND P0, PT, R14, c[0x0][0x27c], PT ;  /* 0x00009f000e007a0c */ /* 0x000ff60003f06270 */
[----:B------:R-:W-:Y:S02]  /*1b20*/  @!UPT UIADD3 URZ, URZ, URZ, URZ ;  /* 0x0000003f3f3ff290 */ /* 0x000fe4000fffe03f */
[----:B------:R1:W5:Y:S04]  /*1b30*/  @!P0 LDG.E.64 R78, [R8.64+0x40] ;  /* 0x00004010084e8981 */ /* 0x000368000c1e1b00 */
[----:B------:R1:W5:Y:S01]  /*1b40*/  @!P0 LDG.E.64 R48, [R10.64+0x40] ;  /* 0x000040100a308981 */ /* 0x000362000c1e1b00 */
[----:B------:R-:W-:Y:S11]  /*1b50*/  ISETP.GE.AND P0, PT, R16, c[0x0][0x27c], PT ;  /* 0x00009f0010007a0c */ /* 0x000ff60003f06270 */
[----:B------:R-:W-:Y:S02]  /*1b60*/  @!UPT UIADD3 URZ, URZ, URZ, URZ ;  /* 0x0000003f3f3ff290 */ /* 0x000fe4000fffe03f */
[----:B------:R1:W5:Y:S04]  /*1b70*/  @!P0 LDG.E.64 R76, [R8.64+0x80] ;  /* 0x00008010084c8981 */ /* 0x000368000c1e1b00 */
[----:B------:R1:W5:Y:S01]  /*1b80*/  @!P0 LDG.E.64 R42, [R10.64+0x80] ;  /* 0x000080100a2a8981 */ /* 0x000362000c1e1b00 */
[----:B------:R-:W-:Y:S11]  /*1b90*/  ISETP.GE.AND P0, PT, R13, c[0x0][0x27c], PT ;  /* 0x00009f000d007a0c */ /* 0x000ff60003f06270 */
[----:B------:R-:W-:Y:S02]  /*1ba0*/  @!UPT UIADD3 URZ, URZ, URZ, URZ ;  /* 0x0000003f3f3ff290 */ /* 0x000fe4000fffe03f */
[----:B------:R1:W5:Y:S04]  /*1bb0*/  @!P0 LDG.E.64 R74, [R8.64+0xc0] ;  /* 0x0000c010084a8981 */ /* 0x000368000c1e1b00 */
[----:B------:R1:W5:Y:S02]  /*1bc0*/  @!P0 LDG.E.64 R38, [R10.64+0xc0] ;  /* 0x0000c0100a268981 */ /* 0x000364000c1e1b00 */
.L_x_839:
[----:B------:R-:W-:Y:S05]  /*1bd0*/  BSYNC B0 ;  /* 0x0000000000007941 */ /* 0x000fea0003800000 */
.L_x_838:
[----:B------:R-:W-:Y:S01]  /*1be0*/  ISETP.GE.AND P5, PT, R103, R126, PT ;  /* 0x0000007e6700720c */ /* 0x000fe20003fa6270 */
[----:B-----5:R-:W-:Y:S01]  /*1bf0*/  IMAD.MOV.U32 R23, RZ, RZ, R74 ;  /* 0x000000ffff177224 */ /* 0x020fe200078e004a */
[----:B------:R-:W-:Y:S01]  /*1c00*/  MOV R6, R38 ;  /* 0x0000002600067202 */ /* 0x000fe20000000f00 */
[----:B------:R-:W-:Y:S01]  /*1c10*/  IMAD.MOV.U32 R22, RZ, RZ, R75 ;  /* 0x000000ffff167224 */ /* 0x000fe200078e004b */
[----:B------:R-:W-:Y:S01]  /*1c20*/  MOV R3, R43 ;  /* 0x0000002b00037202 */ /* 0x000fe20000000f00 */
[----:B-1----:R-:W-:Y:S01]  /*1c30*/  IMAD.MOV.U32 R9, RZ, RZ, R76 ;  /* 0x000000ffff097224 */ /* 0x002fe200078e004c */
[----:B------:R-:W-:Y:S01]  /*1c40*/  BSSY B0, `(.L_x_840) ;  /* 0x000003e000007945 */ /* 0x000fe20003800000 */
        /* <DEDUP_REMOVED lines=18> */
[----:B------:R-:W-:Y:S01]  /*1d70*/  CS2R R62, SRZ ;  /* 0x00000000003e7805 */ /* 0x000fe2000001ff00 */
[----:B------:R-:W-:Y:S01]  /*1d80*/  PRMT R36, R5, 0x5410, R6 ;  /* 0x0000541005247816 */ /* 0x000fe20000000006 */
        /* <DEDUP_REMOVED lines=8> */
[----:B------:R-:W-:-:S05]  /*1e10*/  @P5 BRA `(.L_x_841) ;  /* 0x0000020000005947 */ /* 0x000fca0003800000 */
[----:B------:R-:W-:Y:S01]  /*1e20*/  IADD3 R88, P3, P0, R168, UR14, R88 ;  /* 0x0000000ea8587c10 */ /* 0x000fe2000f87e058 */
[----:B------:R-:W-:Y:S01]  /*1e30*/  CS2R R72, SRZ ;  /* 0x0000000000487805 */ /* 0x000fe2000001ff00 */
[----:B------:R-:W-:Y:S01]  /*1e40*/  CS2R R34, SRZ ;  /* 0x0000000000227805 */ /* 0x000fe2000001ff00 */
[----:B------:R-:W-:Y:S01]  /*1e50*/  CS2R R66, SRZ ;  /* 0x0000000000427805 */ /* 0x000fe2000001ff00 */
[----:B------:R-:W-:Y:S01]  /*1e60*/  IADD3.X R3, R129, UR13, R54, P3, P0 ;  /* 0x0000000d81037c10 */ /* 0x000fe20009fe0436 */
[----:B------:R-:W-:Y:S01]  /*1e70*/  CS2R R32, SRZ ;  /* 0x0000000000207805 */ /* 0x000fe2000001ff00 */
[----:B------:R-:W-:Y:S01]  /*1e80*/  IADD3 R82, P3, P0, R166, UR18, R82 ;  /* 0x00000012a6527c10 */ /* 0x000fe2000f87e052 */
[----:B------:R-:W-:Y:S01]  /*1e90*/  CS2R R62, SRZ ;  /* 0x00000000003e7805 */ /* 0x000fe2000001ff00 */
[----:B------:R-:W-:Y:S01]  /*1ea0*/  CS2R R30, SRZ ;  /* 0x00000000001e7805 */ /* 0x000fe2000001ff00 */
[----:B------:R-:W-:Y:S01]  /*1eb0*/  CS2R R58, SRZ ;  /* 0x00000000003a7805 */ /* 0x000fe2000001ff00 */
[----:B------:R-:W-:Y:S01]  /*1ec0*/  IADD3.X R57, R128, UR6, R57, P3, P0 ;  /* 0x0000000680397c10 */ /* 0x000fe20009fe0439 */
[----:B------:R-:W-:Y:S01]  /*1ed0*/  CS2R R10, SRZ ;  /* 0x00000000000a7805 */ /* 0x000fe2000001ff00 */
        /* <DEDUP_REMOVED lines=20> */
.L_x_841:
[----:B------:R-:W-:Y:S05]  /*2020*/  BSYNC B0 ;  /* 0x0000000000007941 */ /* 0x000fea0003800000 */
.L_x_840:
[----:B-1---5:R-:W-:Y:S01]  /*2030*/  MOV R5, R11 ;  /* 0x0000000b00057202 */ /* 0x022fe20000000f00 */
[----:B------:R1:W2:Y:S01]  /*2040*/  SHFL.IDX PT, R83, R145, RZ, 0x181f ;  /* 0x00181fff91537589 */ /* 0x0002a200000e0000 */
[----:B------:R-:W-:Y:S01]  /*2050*/  IMAD.MOV.U32 R26, RZ, RZ, R58 ;  /* 0x000000ffff1a7224 */ /* 0x000fe200078e003a */
[----:B------:R-:W-:Y:S01]  /*2060*/  BSSY B1, `(.L_x_842) ;  /* 0x0000103000017945 */ /* 0x000fe20003800000 */
[----:B------:R-:W-:Y:S02]  /*2070*/  IMAD.MOV.U32 R25, RZ, RZ, R59 ;  /* 0x000000ffff197224 */ /* 0x000fe400078e003b */
[----:B------:R-:W-:Y:S02]  /*2080*/  IMAD.MOV.U32 R24, RZ, RZ, R62 ;  /* 0x000000ffff187224 */ /* 0x000fe400078e003e */
[----:B------:R-:W-:Y:S01]  /*2090*/  IMAD.MOV.U32 R6, RZ, RZ, R10 ;  /* 0x000000ffff067224 */ /* 0x000fe200078e000a */
[----:B------:R-:W-:Y:S01]  /*20a0*/  PRMT R57, R25, 0x5410, R26 ;  /* 0x0000541019397816 */ /* 0x000fe2000000001a */
[----:B------:R1:W3:Y:S01]  /*20b0*/  SHFL.IDX PT, R82, R157, RZ, 0x181f ;  /* 0x00181fff9d527589 */ /* 0x0002e200000e0000 */
[----:B------:R-:W-:Y:S01]  /*20c0*/  MOV R25, R63 ;  /* 0x0000003f00197202 */ /* 0x000fe20000000f00 */
        /* <DEDUP_REMOVED lines=12> */
[----:B------:R-:W-:Y:S01]  /*2190*/  IMAD.MOV.U32 R4, RZ, RZ, R34 ;  /* 0x000000ffff047224 */ /* 0x000fe200078e0022 */
[----:B------:R-:W-:Y:S02]  /*21a0*/  MOV R3, R35 ;  /* 0x0000002300037202 */ /* 0x000fe40000000f00 */
[----:B------:R-:W-:Y:S02]  /*21b0*/  PRMT R64, R24, 0x5410, R25 ;  /* 0x0000541018407816 */ /* 0x000fe40000000019 */
[----:B------:R-:W-:Y:S02]  /*21c0*/  PRMT R22, R5, 0x5410, R6 ;  /* 0x0000541005167816 */ /* 0x000fe40000000006 */
[----:B------:R-:W-:Y:S01]  /*21d0*/  PRMT R23, R3, 0x5410, R4 ;  /* 0x0000541003177816 */ /* 0x000fe20000000004 */
[----:B------:R-:W-:-:S05]  /*21e0*/  @P4 BRA `(.L_x_843) ;  /* 0x00000ea000004947 */ /* 0x000fca0003800000 */
[----:B--2---:R-:W-:Y:S01]  /*21f0*/  ISETP.GE.AND P0, PT, R18, c[0x0][0x1d4], PT ;  /* 0x0000750012007a0c */ /* 0x004fe20003f06270 */
[----:B------:R-:W-:Y:S01]  /*2200*/  @!UPT UIADD3 URZ, URZ, URZ, URZ ;  /* 0x0000003f3f3ff290 */ /* 0x000fe2000fffe03f */
[----:B------:R-:W-:Y:S11]  /*2210*/  BSSY B0, `(.L_x_844) ;  /* 0x0000038000007945 */ /* 0x000ff60003800000 */
[----:B------:R-:W-:-:S05]  /*2220*/  @P0 BRA `(.L_x_845) ;  /* 0x0000036000000947 */ /* 0x000fca0003800000 */
[C---:B---3--:R-:W-:Y:S01]  /*2230*/  LEA R88, P0, R18.reuse, R82, 0x1 ;  /* 0x0000005212587211 */ /* 0x048fe200078008ff */
[----:B------:R-:W2:Y:S03]  /*2240*/  LDS.128 R24, [R105+0xa080] ;  /* 0x00a0800069187984 */ /* 0x000ea60000000c00 */
[----:B------:R-:W-:Y:S02]  /*2250*/  LEA.HI.X R89, R18, R83, R19, 0x1, P0 ;  /* 0x0000005312597211 */ /* 0x000fe400000f0c13 */
[----:B------:R-:W-:Y:S11]  /*2260*/  ISETP.GE.AND P0, PT, R20, c[0x0][0x27c], PT ;  /* 0x00009f0014007a0c */ /* 0x000ff60003f06270 */
[----:B------:R-:W-:Y:S02]  /*2270*/  @!UPT UIADD3 URZ, URZ, URZ, URZ ;  /* 0x0000003f3f3ff290 */ /* 0x000fe4000fffe03f */
        /* <DEDUP_REMOVED lines=11> */
[----:B--2---:R-:W-:Y:S02]  /*2330*/  @!P0 MOV R37, R24 ;  /* 0x0000001800258202 */ /* 0x004fe40000000f00 */
        /* <DEDUP_REMOVED lines=8> */
[----:B------:R-:W-:Y:S01]  /*23c0*/  @!P0 FMUL.FTZ R85, R47, R46 ;  /* 0x0000002e2f558220 */ /* 0x000fe20000410000 */
[----:B------:R-:W-:Y:S01]  /*23d0*/  @!P0 MOV R41, R26 ;  /* 0x0000001a00298202 */ /* 0x000fe20000000f00 */
[----:B------:R-:W-:Y:S01]  /*23e0*/  @!P0 FFMA.FTZ R3, R45, R52, R3 ;  /* 0x000000342d038223 */ /* 0x000fe20000010003 */
[----:B------:R-:W-:Y:S01]  /*23f0*/  @!P0 HADD2.F32 R52, -RZ, R51.H0_H0 ;  /* 0x20000033ff348230 */ /* 0x000fe20000004100 */
[C---:B------:R-:W-:Y:S02]  /*2400*/  @!P0 FMUL.FTZ R4, R37.reuse, R46 ;  /* 0x0000002e25048220 */ /* 0x040fe40000410000 */
[-C--:B------:R-:W-:Y:S01]  /*2410*/  @!P0 FFMA.FTZ R85, R37, R54.reuse, -R85 ;  /* 0x0000003625558223 */ /* 0x080fe20000010855 */
[----:B------:R-:W-:Y:S01]  /*2420*/  @!P0 MOV R37, R27 ;  /* 0x0000001b00258202 */ /* 0x000fe20000000f00 */
[----:B------:R-:W-:Y:S01]  /*2430*/  @!P0 FFMA.FTZ R4, R47, R54, R4 ;  /* 0x000000362f048223 */ /* 0x000fe20000010004 */
[----:B------:R-:W-:Y:S01]  /*2440*/  @!P0 F2FP.PACK_AB R84, R3, R84 ;  /* 0x000000540354823e */ /* 0x000fe200000000ff */
[--C-:B------:R-:W-:Y:S02]  /*2450*/  @!P0 HADD2.F32 R45, -RZ, R41.reuse.H1_H1 ;  /* 0x30000029ff2d8230 */ /* 0x100fe40000004100 */
[----:B------:R-:W-:Y:S01]  /*2460*/  @!P0 HADD2.F32 R41, -RZ, R41.H0_H0 ;  /* 0x20000029ff298230 */ /* 0x000fe20000004100 */
[----:B------:R-:W-:Y:S01]  /*2470*/  @!P0 MOV R24, R84 ;  /* 0x0000005400188202 */ /* 0x000fe20000000f00 */
[--C-:B------:R-:W-:Y:S01]  /*2480*/  @!P0 HADD2.F32 R51, -RZ, R37.reuse.H1_H1 ;  /* 0x30000025ff338230 */ /* 0x100fe20000004100 */
[-C--:B------:R-:W-:Y:S01]  /*2490*/  @!P0 FMUL.FTZ R86, R45, R44.reuse ;  /* 0x0000002c2d568220 */ /* 0x080fe20000410000 */
[----:B------:R-:W-:Y:S01]  /*24a0*/  @!P0 HADD2.F32 R37, -RZ, R37.H0_H0 ;  /* 0x20000025ff258230 */ /* 0x000fe20000004100 */
[----:B------:R-:W-:Y:S01]  /*24b0*/  @!P0 FMUL.FTZ R5, R41, R44 ;  /* 0x0000002c29058220 */ /* 0x000fe20000410000 */
[----:B------:R-:W-:Y:S01]  /*24c0*/  @!P0 F2FP.PACK_AB R85, R4, R85 ;  /* 0x000000550455823e */ /* 0x000fe200000000ff */
[-C--:B------:R-:W-:Y:S02]  /*24d0*/  @!P0 FMUL.FTZ R87, R51, R40.reuse ;  /* 0x0000002833578220 */ /* 0x080fe40000410000 */
[----:B------:R-:W-:Y:S01]  /*24e0*/  @!P0 FMUL.FTZ R6, R37, R40 ;  /* 0x0000002825068220 */ /* 0x000fe20000410000 */
[----:B------:R-:W-:Y:S01]  /*24f0*/  @!P0 MOV R25, R85 ;  /* 0x0000005500198202 */ /* 0x000fe20000000f00 */
[-C--:B------:R-:W-:Y:S02]  /*2500*/  @!P0 FFMA.FTZ R5, R45, R52.reuse, R5 ;  /* 0x000000342d058223 */ /* 0x080fe40000010005 */
        /* <DEDUP_REMOVED lines=8> */
.L_x_845:
[----:B------:R-:W-:Y:S05]  /*2590*/  BSYNC B0 ;  /* 0x0000000000007941 */ /* 0x000fea0003800000 */
.L_x_844:
[----:B------:R-:W-:Y:S01]  /*25a0*/  ISETP.GE.AND P0, PT, R15, c[0x0][0x1d4], PT ;  /* 0x000075000f007a0c */ /* 0x000fe20003f06270 */
[----:B------:R-:W-:Y:S01]  /*25b0*/  @!UPT UIADD3 URZ, URZ, URZ, URZ ;  /* 0x0000003f3f3ff290 */ /* 0x000fe2000fffe03f */
[----:B------:R-:W-:Y:S11]  /*25c0*/  BSSY B0, `(.L_x_846) ;  /* 0x0000038000007945 */ /* 0x000ff60003800000 */
[----:B------:R-:W-:-:S05]  /*25d0*/  @P0 BRA `(.L_x_847) ;  /* 0x0000036000000947 */ /* 0x000fca0003800000 */
[C---:B---3--:R-:W-:Y:S01]  /*25e0*/  LEA R84, P0, R123.reuse, R82, 0x1 ;  /* 0x000000527b547211 */ /* 0x048fe200078008ff */
[----:B--2---:R-:W2:Y:S03]  /*25f0*/  LDS.128 R24, [R105+0xb880] ;  /* 0x00b8800069187984 */ /* 0x004ea60000000c00 */
[----:B------:R-:W-:Y:S02]  /*2600*/  LEA.HI.X R85, R123, R83, R132, 0x1, P0 ;  /* 0x000000537b557211 */ /* 0x000fe400000f0c84 */
[----:B------:R-:W-:Y:S11]  /*2610*/  ISETP.GE.AND P0, PT, R14, c[0x0][0x27c], PT ;  /* 0x00009f000e007a0c */ /* 0x000ff60003f06270 */
[----:B------:R-:W-:Y:S02]  /*2620*/  @!UPT UIADD3 URZ, URZ, URZ, URZ ;  /* 0x0000003f3f3ff290 */ /* 0x000fe4000fffe03f */
        /* <DEDUP_REMOVED lines=14> */
[----:B------:R-:W-:Y:S01]  /*2710*/  @!P0 HADD2.F32 R45, -RZ, R40.H0_H0 ;  /* 0x20000028ff2d8230 */ /* 0x000fe20000004100 */
[----:B------:R-:W-:Y:S01]  /*2720*/  @!P0 MOV R40, R26 ;  /* 0x0000001a00288202 */ /* 0x000fe20000000f00 */
[--C-:B------:R-:W-:Y:S01]  /*2730*/  @!P0 HADD2.F32 R47, -RZ, R41.reuse.H1_H1 ;  /* 0x30000029ff2f8230 */ /* 0x100fe20000004100 */
[-C--:B------:R-:W-:Y:S02]  /*2740*/  @!P0 FMUL.FTZ R54, R46, R44.reuse ;  /* 0x0000002c2e368220 */ /* 0x080fe40000410000 */
[----:B------:R-:W-:Y:S01]  /*2750*/  @!P0 FMUL.FTZ R3, R45, R44 ;  /* 0x0000002c2d038220 */ /* 0x000fe20000410000 */
[----:B------:R-:W-:Y:S01]  /*2760*/  @!P0 HADD2.F32 R44, -RZ, R41.H0_H0 ;  /* 0x20000029ff2c8230 */ /* 0x000fe20000004100 */
[-C--:B------:R-:W-:Y:S01]  /*2770*/  @!P0 FMUL.FTZ R81, R47, R37.reuse ;  /* 0x000000252f518220 */ /* 0x080fe20000410000 */
[--C-:B------:R-:W-:Y:S01]  /*2780*/  @!P0 HADD2.F32 R41, -RZ, R40.reuse.H0_H0 ;  /* 0x20000028ff298230 */ /* 0x100fe20000004100 */
[-C--:B------:R-:W-:Y:S02]  /*2790*/  @!P0 FFMA.FTZ R54, R45, R50.reuse, -R54 ;  /* 0x000000322d368223 */ /* 0x080fe40000010836 */
[----:B------:R-:W-:Y:S01]  /*27a0*/  @!P0 FMUL.FTZ R4, R44, R37 ;  /* 0x000000252c048220 */ /* 0x000fe20000410000 */
[----:B------:R-:W-:Y:S01]  /*27b0*/  @!P0 MOV R37, R27 ;  /* 0x0000001b00258202 */ /* 0x000fe20000000f00 */
[----:B------:R-:W-:Y:S01]  /*27c0*/  @!P0 FFMA.FTZ R3, R46, R50, R3 ;  /* 0x000000322e038223 */ /* 0x000fe20000010003 */
[----:B------:R-:W-:Y:S01]  /*27d0*/  @!P0 HADD2.F32 R50, -RZ, R53.H0_H0 ;  /* 0x20000035ff328230 */ /* 0x000fe20000004100 */
[----:B------:R-:W-:Y:S01]  /*27e0*/  @!P0 FMUL.FTZ R5, R41, R36 ;  /* 0x0000002429058220 */ /* 0x000fe20000410000 */
[----:B------:R-:W-:Y:S01]  /*27f0*/  @!P0 HADD2.F32 R46, -RZ, R40.H1_H1 ;  /* 0x30000028ff2e8230 */ /* 0x000fe20000004100 */
[-C--:B------:R-:W-:Y:S01]  /*2800*/  @!P0 FFMA.FTZ R4, R47, R51.reuse, R4 ;  /* 0x000000332f048223 */ /* 0x080fe20000010004 */
[----:B------:R-:W-:Y:S01]  /*2810*/  @!P0 F2FP.PACK_AB R54, R3, R54 ;  /* 0x000000360336823e */ /* 0x000fe200000000ff */
[----:B------:R-:W-:Y:S01]  /*2820*/  @!P0 FFMA.FTZ R81, R44, R51, -R81 ;  /* 0x000000332c518223 */ /* 0x000fe20000010851 */
[--C-:B------:R-:W-:Y:S01]  /*2830*/  @!P0 HADD2.F32 R53, -RZ, R37.reuse.H1_H1 ;  /* 0x30000025ff358230 */ /* 0x100fe20000004100 */
[----:B------:R-:W-:Y:S01]  /*2840*/  @!P0 FMUL.FTZ R56, R46, R36 ;  /* 0x000000242e388220 */ /* 0x000fe20000410000 */
[----:B------:R-:W-:Y:S01]  /*2850*/  @!P0 MOV R24, R54 ;  /* 0x0000003600188202 */ /* 0x000fe20000000f00 */
[----:B------:R-:W-:Y:S01]  /*2860*/  @!P0 HADD2.F32 R37, -RZ, R37.H0_H0 ;  /* 0x20000025ff258230 */ /* 0x000fe20000004100 */
[----:B------:R-:W-:Y:S01]  /*2870*/  @!P0 F2FP.PACK_AB R81, R4, R81 ;  /* 0x000000510451823e */ /* 0x000fe200000000ff */
[----:B------:R-:W-:Y:S02]  /*2880*/  @!P0 FMUL.FTZ R80, R53, R48 ;  /* 0x0000003035508220 */ /* 0x000fe40000410000 */
[----:B------:R-:W-:Y:S01]  /*2890*/  @!P0 FFMA.FTZ R5, R46, R50, R5 ;  /* 0x000000322e058223 */ /* 0x000fe20000010005 */
[----:B------:R-:W-:Y:S01]  /*28a0*/  @!P0 MOV R25, R81 ;  /* 0x0000005100198202 */ /* 0x000fe20000000f00 */
        /* <DEDUP_REMOVED lines=9> */
.L_x_847:
[----:B------:R-:W-:Y:S05]  /*2940*/  BSYNC B0 ;  /* 0x0000000000007941 */ /* 0x000fea0003800000 */
.L_x_846:
        /* <DEDUP_REMOVED lines=31> */
[----:B------:R-:W-:Y:S01]  /*2b40*/  @!P0 FFMA.FTZ R3, R46, R45, R3 ;  /* 0x0000002d2e038223 */ /* 0x000fe20000010003 */
[----:B------:R-:W-:Y:S01]  /*2b50*/  @!P0 HADD2.F32 R46, -RZ, R37.H1_H1 ;  /* 0x30000025ff2e8230 */ /* 0x000fe20000004100 */
[----:B------:R-:W-:Y:S01]  /*2b60*/  @!P0 FMUL.FTZ R4, R41, R36 ;  /* 0x0000002429048220 */ /* 0x000fe20000410000 */
[----:B------:R-:W-:Y:S01]  /*2b70*/  @!P0 MOV R36, R27 ;  /* 0x0000001b00248202 */ /* 0x000fe20000000f00 */
[----:B------:R-:W-:Y:S01]  /*2b80*/  @!P0 FFMA.FTZ R52, R44, R45, -R52 ;  /* 0x0000002d2c348223 */ /* 0x000fe20000010834 */
[----:B------:R-:W-:Y:S01]  /*2b90*/  @!P0 HADD2.F32 R45, -RZ, R71.H0_H0 ;  /* 0x20000047ff2d8230 */ /* 0x000fe20000004100 */
[-C--:B------:R-:W-:Y:S02]  /*2ba0*/  @!P0 FMUL.FTZ R5, R40, R29.reuse ;  /* 0x0000001d28058220 */ /* 0x080fe40000410000 */
[C---:B------:R-:W-:Y:S01]  /*2bb0*/  @!P0 FMUL.FTZ R54, R46.reuse, R29 ;  /* 0x0000001d2e368220 */ /* 0x040fe20000410000 */
[----:B------:R-:W-:Y:S01]  /*2bc0*/  @!P0 F2FP.PACK_AB R52, R3, R52 ;  /* 0x000000340334823e */ /* 0x000fe200000000ff */
[----:B------:R-:W-:Y:S01]  /*2bd0*/  @!P0 FFMA.FTZ R4, R47, R48, R4 ;  /* 0x000000302f048223 */ /* 0x000fe20000010004 */
        /* <DEDUP_REMOVED lines=9> */
[-C--:B------:R-:W-:Y:S01]  /*2c70*/  @!P0 FFMA.FTZ R53, R37, R50.reuse, -R53 ;  /* 0x0000003225358223 */ /* 0x080fe20000010835 */
[----:B------:R-:W-:Y:S01]  /*2c80*/  @!P0 MOV R25, R51 ;  /* 0x0000003300198202 */ /* 0x000fe20000000f00 */
[----:B------:R-:W-:Y:S01]  /*2c90*/  @!P0 FFMA.FTZ R6, R49, R50, R6 ;  /* 0x0000003231068223 */ /* 0x000fe20000010006 */
[----:B------:R-:W-:Y:S04]  /*2ca0*/  @!P0 F2FP.PACK_AB R54, R5, R54 ;  /* 0x000000360536823e */ /* 0x000fe800000000ff */
[----:B------:R-:W-:Y:S02]  /*2cb0*/  @!P0 F2FP.PACK_AB R53, R6, R53 ;  /* 0x000000350635823e */ /* 0x000fe400000000ff */
[----:B------:R-:W-:Y:S02]  /*2cc0*/  @!P0 MOV R26, R54 ;  /* 0x00000036001a8202 */ /* 0x000fe40000000f00 */
[----:B------:R-:W-:Y:S05]  /*2cd0*/  @!P0 MOV R27, R53 ;  /* 0x00000035001b8202 */ /* 0x000fea0000000f00 */
[----:B------:R2:W-:Y:S02]  /*2ce0*/  ST.E.128 [R78.64], R24 ;  /* 0x000000184e007985 */ /* 0x0005e4000c101d10 */
.L_x_849:
[----:B------:R-:W-:Y:S05]  /*2cf0*/  BSYNC B0 ;  /* 0x0000000000007941 */ /* 0x000fea0003800000 */
.L_x_848:
[----:B------:R-:W-:Y:S11]  /*2d00*/  ISETP.GE.AND P0, PT, R107, c[0x0][0x1d4], PT ;  /* 0x000075006b007a0c */ /* 0x000ff60003f06270 */
[----:B------:R-:W-:Y:S02]  /*2d10*/  @!UPT UIADD3 URZ, URZ, URZ, URZ ;  /* 0x0000003f3f3ff290 */ /* 0x000fe4000fffe03f */
[----:B------:R-:W-:-:S05]  /*2d20*/  @P0 BRA `(.L_x_843) ;  /* 0x0000036000000947 */ /* 0x000fca0003800000 */
[C---:B---3--:R-:W-:Y:S01]  /*2d30*/  LEA R82, P0, R122.reuse, R82, 0x1 ;  /* 0x000000527a527211 */ /* 0x048fe200078008ff */
[----:B--2---:R-:W2:Y:S03]  /*2d40*/  LDS.128 R24, [R105+0xe880] ;  /* 0x00e8800069187984 */ /* 0x004ea60000000c00 */
[----:B------:R-:W-:Y:S02]  /*2d50*/  LEA.HI.X R83, R122, R83, R119, 0x1, P0 ;  /* 0x000000537a537211 */ /* 0x000fe400000f0c77 */
[----:B------:R-:W-:Y:S11]  /*2d60*/  ISETP.GE.AND P0, PT, R13, c[0x0][0x27c], PT ;  /* 0x00009f000d007a0c */ /* 0x000ff60003f06270 */
[----:B------:R-:W-:Y:S02]  /*2d70*/  @!UPT UIADD3 URZ, URZ, URZ, URZ ;  /* 0x0000003f3f3ff290 */ /* 0x000fe4000fffe03f */
[----:B------:R-:W-:Y:S01]  /*2d80*/  @!P0 HADD2.F32 R41, -RZ, R65.H1_H1 ;  /* 0x30000041ff298230 */ /* 0x000fe20000004100 */
[--C-:B------:R-:W-:Y:S02]  /*2d90*/  @!P0 SHF.R.U64 R29, R38, 0x10, R39.reuse ;  /* 0x00000010261d8819 */ /* 0x100fe40000001227 */
        /* <DEDUP_REMOVED lines=14> */
[-C--:B------:R-:W-:Y:S01]  /*2e80*/  @!P0 FMUL.FTZ R46, R42, R39.reuse ;  /* 0x000000272a2e8220 */ /* 0x080fe20000410000 */
[----:B------:R-:W-:Y:S01]  /*2e90*/  @!P0 HADD2.F32 R40, -RZ, R37.H0_H0 ;  /* 0x20000025ff288230 */ /* 0x000fe20000004100 */
[C---:B------:R-:W-:Y:S02]  /*2ea0*/  @!P0 FMUL.FTZ R3, R36.reuse, R39 ;  /* 0x0000002724038220 */ /* 0x040fe40000410000 */
[----:B------:R-:W-:Y:S01]  /*2eb0*/  @!P0 FFMA.FTZ R46, R36, R41, -R46 ;  /* 0x00000029242e8223 */ /* 0x000fe2000001082e */
[----:B------:R-:W-:Y:S01]  /*2ec0*/  @!P0 MOV R36, R26 ;  /* 0x0000001a00248202 */ /* 0x000fe20000000f00 */
[CC--:B------:R-:W-:Y:S02]  /*2ed0*/  @!P0 FMUL.FTZ R49, R43.reuse, R29.reuse ;  /* 0x0000001d2b318220 */ /* 0x0c0fe40000410000 */
        /* <DEDUP_REMOVED lines=14> */
[-C--:B------:R-:W-:Y:S01]  /*2fc0*/  @!P0 FMUL.FTZ R50, R47, R38.reuse ;  /* 0x000000262f328220 */ /* 0x080fe20000410000 */
[----:B------:R-:W-:Y:S01]  /*2fd0*/  @!P0 MOV R25, R49 ;  /* 0x0000003100198202 */ /* 0x000fe20000000f00 */
[----:B------:R-:W-:Y:S01]  /*2fe0*/  @!P0 HADD2.F32 R42, -RZ, R65.H0_H0 ;  /* 0x20000041ff2a8230 */ /* 0x000fe20000004100 */
[C---:B------:R-:W-:Y:S02]  /*2ff0*/  @!P0 FMUL.FTZ R6, R29.reuse, R38 ;  /* 0x000000261d068220 */ /* 0x040fe40000410000 */
[----:B------:R-:W-:Y:S02]  /*3000*/  @!P0 FFMA.FTZ R50, R29, R44, -R50 ;  /* 0x0000002c1d328223 */ /* 0x000fe40000010832 */
        /* <DEDUP_REMOVED lines=8> */
.L_x_843:
[----:B--2---:R-:W-:Y:S05]  /*3090*/  BSYNC B1 ;  /* 0x0000000000017941 */ /* 0x004fea0003800000 */
.L_x_842:
[----:B-1----:R-:W1:Y:S04]  /*30a0*/  SHFL.IDX PT, R145, R145, 0x1, 0x181f ;  /* 0x00381f0091917f89 */ /* 0x002e6800000e0000 */
[----:B------:R-:W2:Y:S01]  /*30b0*/  SHFL.IDX PT, R157, R157, 0x1, 0x181f ;  /* 0x00381f009d9d7f89 */ /* 0x000ea200000e0000 */
[----:B------:R-:W-:-:S05]  /*30c0*/  @P5 BRA `(.L_x_850) ;  /* 0x0000392000005947 */ /* 0x000fca0003800000 */
[----:B------:R-:W-:Y:S01]  /*30d0*/  ISETP.GE.AND P0, PT, R18, c[0x0][0x1d4], PT ;  /* 0x0000750012007a0c */ /* 0x000fe20003f06270 */
[----:B------:R-:W-:Y:S01]  /*30e0*/  @!UPT UIADD3 URZ, URZ, URZ, URZ ;  /* 0x0000003f3f3ff290 */ /* 0x000fe2000fffe03f */
[----:B------:R-:W-:Y:S11]  /*30f0*/  BSSY B0, `(.L_x_851) ;  /* 0x0000038000007945 */ /* 0x000ff60003800000 */
[----:B------:R-:W-:-:S05]  /*3100*/  @P0 BRA `(.L_x_852) ;  /* 0x0000036000000947 */ /* 0x000fca0003800000 */
[C---:B--2---:R-:W-:Y:S01]  /*3110*/  LEA R46, P0, R18.reuse, R157, 0x1 ;  /* 0x0000009d122e7211 */ /* 0x044fe200078008ff */
[----:B------:R-:W2:Y:S03]  /*3120*/  LDS.128 R24, [R105+0xb080] ;  /* 0x00b0800069187984 */ /* 0x000ea60000000c00 */
[----:B-1----:R-:W-:Y:S02]  /*3130*/  LEA.HI.X R47, R18, R145, R19, 0x1, P0 ;  /* 0x00000091122f7211 */ /* 0x002fe400000f0c13 */
[----:B------:R-:W-:Y:S11]  /*3140*/  ISETP.GE.AND P0, PT, R20, c[0x0][0x27c], PT ;  /* 0x00009f0014007a0c */ /* 0x000ff60003f06270 */
[----:B------:R-:W-:Y:S02]  /*3150*/  @!UPT UIADD3 URZ, URZ, URZ, URZ ;  /* 0x0000003f3f3ff290 */ /* 0x000fe4000fffe03f */
[--C-:B------:R-:W-:Y:S01]  /*3160*/  @!P0 HADD2.F32 R36, -RZ, R23.reuse.H1_H1 ;  /* 0x30000017ff248230 */ /* 0x100fe20000004100 */
[--C-:B------:R-:W-:Y:S01]  /*3170*/  @!P0 SHF.R.U64 R28, R34, 0x10, R35.reuse ;  /* 0x00000010221c8819 */ /* 0x100fe20000001223 */
[----:B------:R-:W-:Y:S01]  /*3180*/  @!P0 HADD2.F32 R38, -RZ, R64.H1_H1 ;  /* 0x30000040ff268230 */ /* 0x000fe20000004100 */
        /* <DEDUP_REMOVED lines=37> */
[-C--:B------:R-:W-:Y:S02]  /*33e0*/  @!P0 FFMA.FTZ R45, R29, R42.reuse, -R45 ;  /* 0x0000002a1d2d8223 */ /* 0x080fe4000001082d */
        /* <DEDUP_REMOVED lines=8> */
.L_x_852:
[----:B------:R-:W-:Y:S05]  /*3470*/  BSYNC B0 ;  /* 0x0000000000007941 */ /* 0x000fea0003800000 */
.L_x_851:
[----:B------:R-:W-:Y:S01]  /*3480*/  ISETP.GE.AND P0, PT, R15, c[0x0][0x1d4], PT ;  /* 0x000075000f007a0c */ /* 0x000fe20003f06270 */
[----:B------:R-:W-:Y:S01]  /*3490*/  @!UPT UIADD3 URZ, URZ, URZ, URZ ;  /* 0x0000003f3f3ff290 */ /* 0x000fe2000fffe03f */
[----:B------:R-:W-:Y:S11]  /*34a0*/  BSSY B0, `(.L_x_853) ;  /* 0x0000038000007945 */ /* 0x000ff60003800000 */
[----:B------:R-:W-:-:S05]  /*34b0*/  @P0 BRA `(.L_x_854) ;  /* 0x0000036000000947 */ /* 0x000fca0003800000 */
[C---:B--2---:R-:W-:Y:S01]  /*34c0*/  LEA R44, P0, R123.reuse, R157, 0x1 ;  /* 0x0000009d7b2c7211 */ /* 0x044fe200078008ff */
[----:B-1----:R-:W1:Y:S03]  /*34d0*/  LDS.128 R24, [R105+0xc880] ;  /* 0x00c8800069187984 */ /* 0x002e660000000c00 */
        /* <DEDUP_REMOVED lines=52> */
.L_x_854:
[----:B------:R-:W-:Y:S05]  /*3820*/  BSYNC B0 ;  /* 0x0000000000007941 */ /* 0x000fea0003800000 */
.L_x_853:
        /* <DEDUP_REMOVED lines=58> */
.L_x_856:
[----:B------:R-:W-:Y:S05]  /*3bd0*/  BSYNC B0 ;  /* 0x0000000000007941 */ /* 0x000fea0003800000 */
.L_x_855:
[----:B------:R-:W-:Y:S11]  /*3be0*/  ISETP.GE.AND P0, PT, R107, c[0x0][0x1d4], PT ;  /* 0x000075006b007a0c */ /* 0x000ff60003f06270 */
[----:B------:R-:W-:Y:S02]  /*3bf0*/  @!UPT UIADD3 URZ, URZ, URZ, URZ ;  /* 0x0000003f3f3ff290 */ /* 0x000fe4000fffe03f */
[----:B------:R-:W-:-:S05]  /*3c00*/  @P0 BRA `(.L_x_850) ;  /* 0x00002de000000947 */ /* 0x000fca0003800000 */
[C---:B--2---:R-:W-:Y:S01]  /*3c10*/  LEA R38, P0, R122.reuse, R157, 0x1 ;  /* 0x0000009d7a267211 */ /* 0x044fe200078008ff */
[----:B-1----:R-:W1:Y:S03]  /*3c20*/  LDS.128 R24, [R105+0xf880] ;  /* 0x00f8800069187984 */ /* 0x002e660000000c00 */
[----:B------:R-:W-:Y:S02]  /*3c30*/  LEA.HI.X R39, R122, R145, R119, 0x1, P0 ;  /* 0x000000917a277211 */ /* 0x000fe400000f0c77 */
        /* <DEDUP_REMOVED lines=25> */
[----:B------:R-:W-:Y:S02]  /*3dd0*/  @!P0 FFMA.FTZ R3, R28, R29, R3 ;  /* 0x0000001d1c038223 */ /* 0x000fe40000010003 */
[C---:B------:R-:W-:Y:S01]  /*3de0*/  @!P0 FMUL.FTZ R4, R22.reuse, R9 ;  /* 0x0000000916048220 */ /* 0x040fe20000410000 */
[----:B------:R-:W-:Y:S01]  /*3df0*/  @!P0 MOV R9, R27 ;  /* 0x0000001b00098202 */ /* 0x000fe20000000f00 */
[-C--:B------:R-:W-:Y:S01]  /*3e00*/  @!P0 FFMA.FTZ R33, R22, R31.reuse, -R33 ;  /* 0x0000001f16218223 */ /* 0x080fe20000010821 */
[--C-:B------:R-:W-:Y:S01]  /*3e10*/  @!P0 HADD2.F32 R28, -RZ, R11.reuse.H1_H1 ;  /* 0x3000000bff1c8230 */ /* 0x100fe20000004100 */
[----:B------:R-:W-:Y:S01]  /*3e20*/  @!P0 FFMA.FTZ R4, R30, R31, R4 ;  /* 0x0000001f1e048223 */ /* 0x000fe20000010004 */
[----:B------:R-:W-:Y:S01]  /*3e30*/  @!P0 F2FP.PACK_AB R36, R3, R36 ;  /* 0x000000240324823e */ /* 0x000fe200000000ff */
[----:B------:R-:W-:Y:S02]  /*3e40*/  @!P0 HADD2.F32 R11, -RZ, R11.H0_H0 ;  /* 0x2000000bff0b8230 */ /* 0x000fe40000004100 */
[-C--:B------:R-:W-:Y:S01]  /*3e50*/  @!P0 FMUL.FTZ R40, R28, R8.reuse ;  /* 0x000000081c288220 */ /* 0x080fe20000410000 */
[----:B------:R-:W-:Y:S01]  /*3e60*/  @!P0 F2FP.PACK_AB R33, R4, R33 ;  /* 0x000000210421823e */ /* 0x000fe200000000ff */
[--C-:B------:R-:W-:Y:S01]  /*3e70*/  @!P0 HADD2.F32 R29, -RZ, R9.reuse.H1_H1 ;  /* 0x30000009ff1d8230 */ /* 0x100fe20000004100 */
[C---:B------:R-:W-:Y:S01]  /*3e80*/  @!P0 FMUL.FTZ R5, R11.reuse, R8 ;  /* 0x000000080b058220 */ /* 0x040fe20000410000 */
[----:B------:R-:W-:Y:S01]  /*3e90*/  @!P0 MOV R24, R36 ;  /* 0x0000002400188202 */ /* 0x000fe20000000f00 */
[----:B------:R-:W-:Y:S01]  /*3ea0*/  @!P0 FFMA.FTZ R40, R11, R32, -R40 ;  /* 0x000000200b288223 */ /* 0x000fe20000010828 */
[----:B------:R-:W-:Y:S01]  /*3eb0*/  @!P0 MOV R25, R33 ;  /* 0x0000002100198202 */ /* 0x000fe20000000f00 */
[----:B------:R-:W-:Y:S01]  /*3ec0*/  @!P0 FMUL.FTZ R35, R29, R10 ;  /* 0x0000000a1d238220 */ /* 0x000fe20000410000 */
[----:B------:R-:W-:Y:S01]  /*3ed0*/  @!P0 HADD2.F32 R9, -RZ, R9.H0_H0 ;  /* 0x20000009ff098230 */ /* 0x000fe20000004100 */
[----:B------:R-:W-:Y:S04]  /*3ee0*/  @!P0 FFMA.FTZ R5, R28, R32, R5 ;  /* 0x000000201c058223 */ /* 0x000fe80000010005 */
[----:B------:R-:W-:Y:S01]  /*3ef0*/  @!P0 FMUL.FTZ R6, R9, R10 ;  /* 0x0000000a09068220 */ /* 0x000fe20000410000 */
[----:B------:R-:W-:Y:S01]  /*3f00*/  @!P0 F2FP.PACK_AB R40, R5, R40 ;  /* 0x000000280528823e */ /* 0x000fe200000000ff */
[-C--:B------:R-:W-:Y:S02]  /*3f10*/  @!P0 FFMA.FTZ R35, R9, R34.reuse, -R35 ;  /* 0x0000002209238223 */ /* 0x080fe40000010823 */
[----:B------:R-:W-:Y:S01]  /*3f20*/  @!P0 FFMA.FTZ R6, R29, R34, R6 ;  /* 0x000000221d068223 */ /* 0x000fe20000010006 */
[----:B------:R-:W-:Y:S04]  /*3f30*/  @!P0 MOV R26, R40 ;  /* 0x00000028001a8202 */ /* 0x000fe80000000f00 */
[----:B------:R-:W-:Y:S04]  /*3f40*/  @!P0 F2FP.PACK_AB R35, R6, R35 ;  /* 0x000000230623823e */ /* 0x000fe800000000ff */
[----:B------:R-:W-:Y:S05]  /*3f50*/  @!P0 MOV R27, R35 ;  /* 0x00000023001b8202 */ /* 0x000fea0000000f00 */
[----:B------:R1:W-:Y:S01]  /*3f60*/  ST.E.128 [R38.64], R24 ;  /* 0x0000001826007985 */ /* 0x0003e2000c101d10 */
[----:B------:R-:W-:-:S05]  /*3f70*/  BRA `(.L_x_850) ;  /* 0x00002a7000007947 */ /* 0x000fca0003800000 */
.L_x_837:
        /* <DEDUP_REMOVED lines=30> */
[----:B------:R1:W5:Y:S04]  /*4160*/  @!P0 LDG.E.128 R60, [R8.64] ;  /* 0x00000010083c8981 */ /* 0x000368000c1e1d00 */
[----:B------:R1:W5:Y:S01]  /*4170*/  @!P0 LDG.E.128 R44, [R4.64] ;  /* 0x00000010042c8981 */ /* 0x000362000c1e1d00 */
[----:B------:R-:W-:Y:S11]  /*4180*/  ISETP.GE.AND P0, PT, R15, c[0x0][0x27c], PT ;  /* 0x00009f000f007a0c */ /* 0x000ff60003f06270 */
[----:B------:R-:W-:Y:S02]  /*4190*/  @!UPT UIADD3 URZ, URZ, URZ, URZ ;  /* 0x0000003f3f3ff290 */ /* 0x000fe4000fffe03f */
[----:B------:R1:W5:Y:S04]  /*41a0*/  @!P0 LDG.E.128 R84, [R8.64+0x80] ;  /* 0x0000801008548981 */ /* 0x000368000c1e1d00 */
[----:B------:R1:W5:Y:S02]  /*41b0*/  @!P0 LDG.E.128 R36, [R4.64+0x80] ;  /* 0x0000801004248981 */ /* 0x000364000c1e1d00 */
.L_x_858:
[----:B------:R-:W-:Y:S05]  /*41c0*/  BSYNC B0 ;  /* 0x0000000000007941 */ /* 0x000fea0003800000 */
.L_x_857:
        /* <DEDUP_REMOVED lines=60> */
.L_x_860:
[----:B------:R-:W-:Y:S05]  /*4590*/  BSYNC B0 ;  /* 0x0000000000007941 */ /* 0x000fea0003800000 */
.L_x_859:
[----:B-1---5:R-:W-:Y:S01]  /*45a0*/  MOV R8, R73 ;  /* 0x0000004900087202 */ /* 0x022fe20000000f00 */
[----:B------:R1:W2:Y:S01]  /*45b0*/  SHFL.IDX PT, R171, R145, RZ, 0x181f ;  /* 0x00181fff91ab7589 */ /* 0x0002a200000e0000 */
[----:B------:R-:W-:Y:S01]  /*45c0*/  MOV R5, R27 ;  /* 0x0000001b00057202 */ /* 0x000fe20000000f00 */
[----:B------:R-:W-:Y:S01]  /*45d0*/  IMAD.MOV.U32 R11, RZ, RZ, R74 ;  /* 0x000000ffff0b7224 */ /* 0x000fe200078e004a */
[----:B------:R-:W-:Y:S01]  /*45e0*/  IADD3 R81, -R68, c[0x0][0x1d4], RZ ;  /* 0x0000750044517a10 */ /* 0x000fe20007ffe1ff */
[----:B------:R-:W-:Y:S01]  /*45f0*/  IMAD.MOV.U32 R10, RZ, RZ, R75 ;  /* 0x000000ffff0a7224 */ /* 0x000fe200078e004b */
[----:B------:R-:W-:Y:S01]  /*4600*/  BSSY B1, `(.L_x_861) ;  /* 0x000010b000017945 */ /* 0x000fe20003800000 */
[----:B------:R-:W-:Y:S02]  /*4610*/  IMAD.MOV.U32 R9, RZ, RZ, R72 ;  /* 0x000000ffff097224 */ /* 0x000fe400078e0048 */
[----:B------:R1:W3:Y:S01]  /*4620*/  SHFL.IDX PT, R170, R157, RZ, 0x181f ;  /* 0x00181fff9daa7589 */ /* 0x0002e200000e0000 */
        /* <DEDUP_REMOVED lines=24> */
[----:B------:R-:W-:Y:S01]  /*47b0*/  SEL R57, R68, R81, !P1 ;  /* 0x0000005144397207 */ /* 0x000fe20004800000 */
[----:B------:R-:W2:Y:S01]  /*47c0*/  LDS.128 R32, [R140+0xa080] ;  /* 0x00a080008c207984 */ /* 0x000ea20000000c00 */
[----:B------:R-:W-:Y:S02]  /*47d0*/  ISETP.GE.AND P0, PT, R18, c[0x0][0x27c], PT ;  /* 0x00009f0012007a0c */ /* 0x000fe40003f06270 */
[----:B------:R-:W-:Y:S04]  /*47e0*/  SHF.R.S32.HI R56, RZ, 0x1f, R57 ;  /* 0x0000001fff387819 */ /* 0x000fe80000011439 */
[----:B------:R-:W-:Y:S04]  /*47f0*/  LEA.HI R57, R56, R57, RZ, 0x4 ;  /* 0x0000003938397211 */ /* 0x000fe800078f20ff */
[----:B------:R-:W-:Y:S03]  /*4800*/  LEA.HI.SX32 R57, R57, R70, 0x1c ;  /* 0x0000004639397211 */ /* 0x000fe600078fe2ff */
[----:B------:R-:W-:Y:S01]  /*4810*/  @!P0 SHF.R.U64 R50, R44, 0x10, R45 ;  /* 0x000000102c328819 */ /* 0x000fe2000000122d */
[----:B------:R-:W-:Y:S01]  /*4820*/  @!P0 HADD2.F32 R52, -RZ, R49.H1_H1 ;  /* 0x30000031ff348230 */ /* 0x000fe20000004100 */
[----:B------:R-:W-:Y:S01]  /*4830*/  SHF.R.S32.HI R56, RZ, 0x1f, R57 ;  /* 0x0000001fff387819 */ /* 0x000fe20000011439 */
[----:B------:R-:W-:Y:S01]  /*4840*/  @!P0 HADD2.F32 R58, -RZ, R58.H0_H0 ;  /* 0x2000003aff3a8230 */ /* 0x000fe20000004100 */
[----:B------:R-:W-:Y:S01]  /*4850*/  SHF.L.U32 R173, R57, 0x3, RZ ;  /* 0x0000000339ad7819 */ /* 0x000fe200000006ff */
[----:B------:R-:W-:Y:S01]  /*4860*/  @!P0 HADD2.F32 R51, -RZ, R50.H0_H0 ;  /* 0x20000032ff338230 */ /* 0x000fe20000004100 */
[----:B------:R-:W-:Y:S01]  /*4870*/  LEA.HI R56, R56, R57, RZ, 0x3 ;  /* 0x0000003938387211 */ /* 0x000fe200078f18ff */
[----:B------:R-:W-:Y:S01]  /*4880*/  @!P0 HADD2.F32 R65, -RZ, R65.H0_H0 ;  /* 0x20000041ff418230 */ /* 0x000fe20000004100 */
[----:B------:R-:W-:Y:S02]  /*4890*/  LOP3.LUT R175, R108, 0x38, R173, 0xf8, !PT ;  /* 0x000000386caf7812 */ /* 0x000fe400078ef8ad */
[----:B------:R-:W-:Y:S02]  /*48a0*/  SHF.R.S32.HI R56, RZ, 0x3, R56 ;  /* 0x00000003ff387819 */ /* 0x000fe40000011438 */
[----:B------:R-:W-:Y:S02]  /*48b0*/  LOP3.LUT R175, R175, R106, RZ, 0x3c, !PT ;  /* 0x0000006aafaf7212 */ /* 0x000fe400078e3cff */
[----:B------:R-:W-:Y:S01]  /*48c0*/  @!P0 SHF.R.U32.HI R44, RZ, 0x10, R47 ;  /* 0x00000010ff2c8819 */ /* 0x000fe2000001162f */
[----:B------:R-:W-:Y:S01]  /*48d0*/  IMAD R54, R56, 0xc00, R7 ;  /* 0x00000c0038367824 */ /* 0x000fe200078e0207 */
[----:B------:R-:W-:Y:S02]  /*48e0*/  @!P0 SHF.R.U64 R46, R46, 0x10, R47 ;  /* 0x000000102e2e8819 */ /* 0x000fe4000000122f */
[----:B------:R-:W-:Y:S01]  /*48f0*/  @!P0 SHF.R.U64 R59, R60, 0x10, R61 ;  /* 0x000000103c3b8819 */ /* 0x000fe2000000123d */
[----:B------:R-:W-:Y:S01]  /*4900*/  IMAD.IADD R175, R54, 0x1, R175 ;  /* 0x0000000136af7824 */ /* 0x000fe200078e02af */
[----:B------:R-:W-:Y:S02]  /*4910*/  @!P0 SHF.R.U32.HI R45, RZ, 0x10, R45 ;  /* 0x00000010ff2d8819 */ /* 0x000fe4000001162d */
[----:B------:R-:W-:Y:S01]  /*4920*/  @!P0 SHF.R.U32.HI R60, RZ, 0x10, R61 ;  /* 0x00000010ff3c8819 */ /* 0x000fe2000001163d */
[----:B------:R-:W-:Y:S01]  /*4930*/  @!P0 HADD2.F32 R59, -RZ, R59.H0_H0 ;  /* 0x2000003bff3b8230 */ /* 0x000fe20000004100 */
[----:B------:R-:W-:Y:S01]  /*4940*/  SHF.L.U32 R172, R175, 0x1, RZ ;  /* 0x00000001afac7819 */ /* 0x000fe200000006ff */
[----:B------:R-:W-:Y:S01]  /*4950*/  @!P0 HADD2.F32 R61, -RZ, R94.H0_H0 ;  /* 0x2000005eff3d8230 */ /* 0x000fe20000004100 */
[----:B--2---:R-:W-:Y:S01]  /*4960*/  @!P0 IMAD.MOV.U32 R53, RZ, RZ, R32 ;  /* 0x000000ffff358224 */ /* 0x004fe200078e0020 */
[--C-:B------:R-:W-:Y:S02]  /*4970*/  @!P0 SHF.R.U32.HI R67, RZ, 0x10, R63.reuse ;  /* 0x00000010ff438819 */ /* 0x100fe4000001163f */
[----:B------:R-:W2:Y:S01]  /*4980*/  LDS.128 R88, [R172+0xa080] ;  /* 0x00a08000ac587984 */ /* 0x000ea20000000c00 */
[----:B------:R-:W-:Y:S01]  /*4990*/  @!P0 SHF.R.U64 R63, R62, 0x10, R63 ;  /* 0x000000103e3f8819 */ /* 0x000fe2000000123f */
[--C-:B------:R-:W-:Y:S02]  /*49a0*/  @!P0 HADD2.F32 R47, -RZ, R53.reuse.H0_H0 ;  /* 0x20000035ff2f8230 */ /* 0x100fe40000004100 */
[----:B------:R-:W-:Y:S02]  /*49b0*/  @!P0 HADD2.F32 R50, -RZ, R53.H1_H1 ;  /* 0x30000035ff328230 */ /* 0x000fe40000004100 */
[----:B------:R-:W-:Y:S01]  /*49c0*/  @!P0 HADD2.F32 R67, -RZ, R67.H0_H0 ;  /* 0x20000043ff438230 */ /* 0x000fe20000004100 */
[C---:B------:R-:W-:Y:S01]  /*49d0*/  @!P0 FMUL.FTZ R3, R47.reuse, R52 ;  /* 0x000000342f038220 */ /* 0x040fe20000410000 */
[----:B------:R-:W-:Y:S01]  /*49e0*/  @!P0 HADD2.F32 R63, -RZ, R63.H0_H0 ;  /* 0x2000003fff3f8230 */ /* 0x000fe20000004100 */
[----:B------:R-:W-:Y:S01]  /*49f0*/  @!P0 FMUL.FTZ R4, R50, R51 ;  /* 0x0000003332048220 */ /* 0x000fe20000410000 */
[----:B--2---:R-:W-:Y:S02]  /*4a00*/  @!P0 MOV R57, R88 ;  /* 0x0000005800398202 */ /* 0x004fe40000000f00 */
[----:B------:R-:W-:Y:S03]  /*4a10*/  @!P0 MOV R62, R90 ;  /* 0x0000005a003e8202 */ /* 0x000fe60000000f00 */
[--C-:B------:R-:W-:Y:S02]  /*4a20*/  @!P0 HADD2.F32 R56, -RZ, R57.reuse.H0_H0 ;  /* 0x20000039ff388230 */ /* 0x100fe40000004100 */
[----:B------:R-:W-:Y:S03]  /*4a30*/  @!P0 HADD2.F32 R57, -RZ, R57.H1_H1 ;  /* 0x30000039ff398230 */ /* 0x000fe60000004100 */
[C---:B------:R-:W-:Y:S02]  /*4a40*/  @!P0 FMUL.FTZ R172, R56.reuse, R52 ;  /* 0x0000003438ac8220 */ /* 0x040fe40000410000 */
[-C--:B------:R-:W-:Y:S02]  /*4a50*/  @!P0 FFMA.FTZ R3, R56, R58.reuse, R3 ;  /* 0x0000003a38038223 */ /* 0x080fe40000010003 */
[----:B------:R-:W-:Y:S01]  /*4a60*/  @!P0 FFMA.FTZ R172, R47, R58, -R172 ;  /* 0x0000003a2fac8223 */ /* 0x000fe200000108ac */
[----:B------:R-:W-:Y:S01]  /*4a70*/  @!P0 HADD2.F32 R47, -RZ, R49.H0_H0 ;  /* 0x20000031ff2f8230 */ /* 0x000fe20000004100 */
[----:B------:R-:W-:Y:S01]  /*4a80*/  @!P0 IMAD.MOV.U32 R58, RZ, RZ, R89 ;  /* 0x000000ffff3a8224 */ /* 0x000fe200078e0059 */
[----:B------:R-:W-:Y:S01]  /*4a90*/  @!P0 MOV R49, R35 ;  /* 0x0000002300318202 */ /* 0x000fe20000000f00 */
[C---:B------:R-:W-:Y:S01]  /*4aa0*/  @!P0 FMUL.FTZ R175, R57.reuse, R51 ;  /* 0x0000003339af8220 */ /* 0x040fe20000410000 */
[----:B------:R-:W-:Y:S01]  /*4ab0*/  @!P0 MOV R51, R33 ;  /* 0x0000002100338202 */ /* 0x000fe20000000f00 */
[-C--:B------:R-:W-:Y:S01]  /*4ac0*/  @!P0 FFMA.FTZ R4, R57, R59.reuse, R4 ;  /* 0x0000003b39048223 */ /* 0x080fe20000010004 */
[--C-:B------:R-:W-:Y:S01]  /*4ad0*/  @!P0 HADD2.F32 R56, -RZ, R58.reuse.H0_H0 ;  /* 0x2000003aff388230 */ /* 0x100fe20000004100 */
[----:B------:R-:W-:Y:S01]  /*4ae0*/  @!P0 FFMA.FTZ R175, R50, R59, -R175 ;  /* 0x0000003b32af8223 */ /* 0x000fe200000108af */
[----:B------:R-:W-:Y:S02]  /*4af0*/  @!P0 HADD2.F32 R50, -RZ, R45.H0_H0 ;  /* 0x2000002dff328230 */ /* 0x000fe40000004100 */
[----:B------:R-:W-:Y:S01]  /*4b00*/  @!P0 HADD2.F32 R59, -RZ, R58.H1_H1 ;  /* 0x3000003aff3b8230 */ /* 0x000fe20000004100 */
[----:B------:R-:W-:Y:S01]  /*4b10*/  @!P0 FMUL.FTZ R174, R56, R47 ;  /* 0x0000002f38ae8220 */ /* 0x000fe20000410000 */
[--C-:B------:R-:W-:Y:S01]  /*4b20*/  @!P0 HADD2.F32 R45, -RZ, R51.reuse.H1_H1 ;  /* 0x30000033ff2d8230 */ /* 0x100fe20000004100 */
[----:B------:R-:W-:Y:S01]  /*4b30*/  @!P0 F2FP.PACK_AB R175, R175, R172 ;  /* 0x000000acafaf823e */ /* 0x000fe200000000ff */
[----:B------:R-:W-:Y:S01]  /*4b40*/  @!P0 HADD2.F32 R58, -RZ, R60.H0_H0 ;  /* 0x2000003cff3a8230 */ /* 0x000fe20000004100 */
[----:B------:R-:W-:Y:S01]  /*4b50*/  @!P0 IMAD.MOV.U32 R60, RZ, RZ, R91 ;  /* 0x000000ffff3c8224 */ /* 0x000fe200078e005b */
[----:B------:R-:W-:Y:S01]  /*4b60*/  @!P0 HADD2.F32 R52, -RZ, R51.H0_H0 ;  /* 0x20000033ff348230 */ /* 0x000fe20000004100 */
[-C--:B------:R-:W-:Y:S01]  /*4b70*/  @!P0 FMUL.FTZ R177, R59, R50.reuse ;  /* 0x000000323bb18220 */ /* 0x080fe20000410000 */
[----:B------:R-:W-:Y:S01]  /*4b80*/  @!P0 MOV R32, R175 ;  /* 0x000000af00208202 */ /* 0x000fe20000000f00 */
[C---:B------:R-:W-:Y:S01]  /*4b90*/  @!P0 FMUL.FTZ R6, R45.reuse, R50 ;  /* 0x000000322d068220 */ /* 0x040fe20000410000 */
[----:B------:R-:W-:Y:S01]  /*4ba0*/  @!P0 HADD2.F32 R66, -RZ, R60.H1_H1 ;  /* 0x3000003cff428230 */ /* 0x000fe20000004100 */
[----:B------:R-:W-:Y:S01]  /*4bb0*/  @!P0 FFMA.FTZ R177, R45, R58, -R177 ;  /* 0x0000003a2db18223 */ /* 0x000fe200000108b1 */
[----:B------:R-:W-:Y:S01]  /*4bc0*/  @!P0 HADD2.F32 R45, -RZ, R44.H0_H0 ;  /* 0x2000002cff2d8230 */ /* 0x000fe20000004100 */
[----:B------:R-:W-:Y:S01]  /*4bd0*/  @!P0 FMUL.FTZ R5, R52, R47 ;  /* 0x0000002f34058220 */ /* 0x000fe20000410000 */
[--C-:B------:R-:W-:Y:S01]  /*4be0*/  @!P0 HADD2.F32 R44, -RZ, R49.reuse.H1_H1 ;  /* 0x30000031ff2c8230 */ /* 0x100fe20000004100 */
[----:B------:R-:W-:Y:S01]  /*4bf0*/  @!P0 F2FP.PACK_AB R172, R4, R3 ;  /* 0x0000000304ac823e */ /* 0x000fe200000000ff */
[----:B------:R-:W-:Y:S01]  /*4c00*/  @!P0 HADD2.F32 R57, -RZ, R64.H0_H0 ;  /* 0x20000040ff398230 */ /* 0x000fe20000004100 */
[-C--:B------:R-:W-:Y:S01]  /*4c10*/  @!P0 FMUL.FTZ R179, R66, R45.reuse ;  /* 0x0000002d42b38220 */ /* 0x080fe20000410000 */
[----:B------:R-:W-:Y:S01]  /*4c20*/  @!P0 HADD2.F32 R47, -RZ, R48.H1_H1 ;  /* 0x30000030ff2f8230 */ /* 0x000fe20000004100 */
[C---:B------:R-:W-:Y:S01]  /*4c30*/  @!P0 FMUL.FTZ R11, R44.reuse, R45 ;  /* 0x0000002d2c0b8220 */ /* 0x040fe20000410000 */
[----:B------:R-:W-:Y:S01]  /*4c40*/  @!P0 MOV R88, R172 ;  /* 0x000000ac00588202 */ /* 0x000fe20000000f00 */
[----:B------:R-:W-:Y:S01]  /*4c50*/  @!P0 FFMA.FTZ R179, R44, R67, -R179 ;  /* 0x000000432cb38223 */ /* 0x000fe200000108b3 */
[----:B------:R-:W-:Y:S01]  /*4c60*/  @!P0 HADD2.F32 R64, -RZ, R60.H0_H0 ;  /* 0x2000003cff408230 */ /* 0x000fe20000004100 */
[----:B------:R-:W-:Y:S01]  /*4c70*/  @!P0 IMAD.MOV.U32 R44, RZ, RZ, R34 ;  /* 0x000000ffff2c8224 */ /* 0x000fe200078e0022 */
[----:B------:R-:W-:Y:S01]  /*4c80*/  @!P0 HADD2.F32 R50, -RZ, R49.H0_H0 ;  /* 0x20000031ff328230 */ /* 0x000fe20000004100 */
[----:B------:R-:W-:Y:S01]  /*4c90*/  @!P0 FFMA.FTZ R5, R56, R57, R5 ;  /* 0x0000003938058223 */ /* 0x000fe20000010005 */
[----:B------:R-:W-:Y:S01]  /*4ca0*/  @!P0 HADD2.F32 R45, -RZ, R46.H0_H0 ;  /* 0x2000002eff2d8230 */ /* 0x000fe20000004100 */
[-C--:B------:R-:W-:Y:S01]  /*4cb0*/  @!P0 FMUL.FTZ R176, R64, R47.reuse ;  /* 0x0000002f40b08220 */ /* 0x080fe20000410000 */
[----:B------:R-:W-:Y:S01]  /*4cc0*/  @!P0 HADD2.F32 R46, -RZ, R44.H0_H0 ;  /* 0x2000002cff2e8230 */ /* 0x000fe20000004100 */
[----:B------:R-:W-:Y:S01]  /*4cd0*/  @!P0 FMUL.FTZ R10, R50, R47 ;  /* 0x0000002f320a8220 */ /* 0x000fe20000410000 */
[----:B------:R-:W-:Y:S01]  /*4ce0*/  @!P0 HADD2.F32 R47, -RZ, R48.H0_H0 ;  /* 0x20000030ff2f8230 */ /* 0x000fe20000004100 */
[----:B------:R-:W-:Y:S01]  /*4cf0*/  @!P0 FFMA.FTZ R6, R59, R58, R6 ;  /* 0x0000003a3b068223 */ /* 0x000fe20000010006 */
[----:B------:R-:W-:Y:S01]  /*4d00*/  @!P0 HADD2.F32 R44, -RZ, R44.H1_H1 ;  /* 0x3000002cff2c8230 */ /* 0x000fe20000004100 */
[----:B------:R-:W-:Y:S01]  /*4d10*/  @!P0 FFMA.FTZ R174, R52, R57, -R174 ;  /* 0x0000003934ae8223 */ /* 0x000fe200000108ae */
[--C-:B------:R-:W-:Y:S01]  /*4d20*/  @!P0 HADD2.F32 R60, -RZ, R62.reuse.H0_H0 ;  /* 0x2000003eff3c8230 */ /* 0x100fe20000004100 */
[----:B------:R-:W-:Y:S01]  /*4d30*/  @!P0 FMUL.FTZ R8, R46, R47 ;  /* 0x0000002f2e088220 */ /* 0x000fe20000410000 */
[----:B------:R-:W-:Y:S01]  /*4d40*/  @!P0 HADD2.F32 R62, -RZ, R62.H1_H1 ;  /* 0x3000003eff3e8230 */ /* 0x000fe20000004100 */
[----:B------:R-:W-:Y:S01]  /*4d50*/  @!P0 FMUL.FTZ R9, R44, R45 ;  /* 0x0000002d2c098220 */ /* 0x000fe20000410000 */
[----:B------:R-:W-:Y:S01]  /*4d60*/  @!P0 F2FP.PACK_AB R174, R177, R174 ;  /* 0x000000aeb1ae823e */ /* 0x000fe200000000ff */
[----:B------:R-:W-:Y:S01]  /*4d70*/  @!P0 FFMA.FTZ R8, R60, R61, R8 ;  /* 0x0000003d3c088223 */ /* 0x000fe20000010008 */
[----:B------:R-:W-:Y:S01]  /*4d80*/  @!P0 F2FP.PACK_AB R177, R6, R5 ;  /* 0x0000000506b1823e */ /* 0x000fe200000000ff */
[----:B------:R-:W-:Y:S01]  /*4d90*/  @!P0 FMUL.FTZ R178, R60, R47 ;  /* 0x0000002f3cb28220 */ /* 0x000fe20000410000 */
[----:B------:R-:W-:Y:S01]  /*4da0*/  @!P0 MOV R33, R174 ;  /* 0x000000ae00218202 */ /* 0x000fe20000000f00 */
[C---:B------:R-:W-:Y:S02]  /*4db0*/  @!P0 FMUL.FTZ R181, R62.reuse, R45 ;  /* 0x0000002d3eb58220 */ /* 0x040fe40000410000 */
[----:B------:R-:W-:Y:S02]  /*4dc0*/  @!P0 FFMA.FTZ R9, R62, R63, R9 ;  /* 0x0000003f3e098223 */ /* 0x000fe40000010009 */
[----:B------:R-:W-:Y:S02]  /*4dd0*/  @!P0 FFMA.FTZ R10, R64, R65, R10 ;  /* 0x00000041400a8223 */ /* 0x000fe4000001000a */
[----:B------:R-:W-:Y:S02]  /*4de0*/  @!P0 FFMA.FTZ R178, R46, R61, -R178 ;  /* 0x0000003d2eb28223 */ /* 0x000fe400000108b2 */
[----:B------:R-:W-:Y:S02]  /*4df0*/  @!P0 FFMA.FTZ R181, R44, R63, -R181 ;  /* 0x0000003f2cb58223 */ /* 0x000fe400000108b5 */
[----:B------:R-:W-:Y:S02]  /*4e00*/  @!P0 FFMA.FTZ R176, R50, R65, -R176 ;  /* 0x0000004132b08223 */ /* 0x000fe400000108b0 */
[----:B------:R-:W-:Y:S01]  /*4e10*/  @!P0 FFMA.FTZ R11, R66, R67, R11 ;  /* 0x00000043420b8223 */ /* 0x000fe2000001000b */
[----:B------:R-:W-:Y:S01]  /*4e20*/  @!P0 F2FP.PACK_AB R181, R181, R178 ;  /* 0x000000b2b5b5823e */ /* 0x000fe200000000ff */
[----:B------:R-:W-:Y:S01]  /*4e30*/  @!P0 IMAD.MOV.U32 R89, RZ, RZ, R177 ;  /* 0x000000ffff598224 */ /* 0x000fe200078e00b1 */
[----:B------:R-:W-:Y:S02]  /*4e40*/  @!P0 F2FP.PACK_AB R176, R179, R176 ;  /* 0x000000b0b3b0823e */ /* 0x000fe400000000ff */
[----:B------:R-:W-:Y:S01]  /*4e50*/  @!P0 F2FP.PACK_AB R178, R9, R8 ;  /* 0x0000000809b2823e */ /* 0x000fe200000000ff */
[----:B------:R-:W-:Y:S01]  /*4e60*/  @!P0 IMAD.MOV.U32 R34, RZ, RZ, R181 ;  /* 0x000000ffff228224 */ /* 0x000fe200078e00b5 */
[----:B------:R-:W-:Y:S02]  /*4e70*/  @!P0 F2FP.PACK_AB R179, R11, R10 ;  /* 0x0000000a0bb3823e */ /* 0x000fe400000000ff */
[----:B------:R-:W-:Y:S02]  /*4e80*/  @!P0 MOV R35, R176 ;  /* 0x000000b000238202 */ /* 0x000fe40000000f00 */
[----:B------:R-:W-:Y:S02]  /*4e90*/  @!P0 MOV R90, R178 ;  /* 0x000000b2005a8202 */ /* 0x000fe40000000f00 */
[----:B------:R-:W-:Y:S02]  /*4ea0*/  @!P0 MOV R91, R179 ;  /* 0x000000b3005b8202 */ /* 0x000fe40000000f00 */
[C---:B---3--:R-:W-:Y:S04]  /*4eb0*/  LEA R174, P0, R133.reuse, R170, 0x1 ;  /* 0x000000aa85ae7211 */ /* 0x048fe800078008ff */
[----:B------:R-:W-:Y:S02]  /*4ec0*/  LEA.HI.X R175, R133, R171, R130, 0x1, P0 ;  /* 0x000000ab85af7211 */ /* 0x000fe400000f0c82 */
[C---:B------:R-:W-:Y:S03]  /*4ed0*/  ISETP.GE.AND P0, PT, R173.reuse, c[0x0][0x1d4], PT ;  /* 0x00007500ad007a0c */ /* 0x040fe60003f06270 */
[----:B------:R2:W-:Y:S10]  /*4ee0*/  ST.E.128 [R174.64], R32 ;  /* 0x00000020ae007985 */ /* 0x0005f4000c101d10 */
[----:B------:R-:W-:Y:S05]  /*4ef0*/  @!P0 IMAD.WIDE R172, R173, 0x2, R170 ;  /* 0x00000002adac8825 */ /* 0x000fea00078e02aa */
[----:B------:R2:W-:Y:S02]  /*4f00*/  @!P0 ST.E.128 [R172.64], R88 ;  /* 0x00000058ac008985 */ /* 0x0005e4000c101d10 */
.L_x_864:
[----:B------:R-:W-:Y:S05]  /*4f10*/  BSYNC B0 ;  /* 0x0000000000007941 */ /* 0x000fea0003800000 */
.L_x_863:
[----:B------:R-:W-:Y:S11]  /*4f20*/  ISETP.GE.AND P0, PT, R15, c[0x0][0x1d4], PT ;  /* 0x000075000f007a0c */ /* 0x000ff60003f06270 */
[----:B------:R-:W-:Y:S02]  /*4f30*/  @!UPT UIADD3 URZ, URZ, URZ, URZ ;  /* 0x0000003f3f3ff290 */ /* 0x000fe4000fffe03f */
[----:B------:R-:W-:-:S05]  /*4f40*/  @P0 BRA `(.L_x_862) ;  /* 0x0000076000000947 */ /* 0x000fca0003800000 */
[----:B------:R-:W-:Y:S01]  /*4f50*/  SEL R50, R68, R81, !P2 ;  /* 0x0000005144327207 */ /* 0x000fe20005000000 */
[----:B--2---:R-:W2:Y:S01]  /*4f60*/  LDS.128 R32, [R139+0xa080] ;  /* 0x00a080008b207984 */ /* 0x004ea20000000c00 */
        /* <DEDUP_REMOVED lines=11> */
[----:B------:R-:W-:Y:S01]  /*5020*/  @!P0 HADD2.F32 R61, -RZ, R92.H1_H1 ;  /* 0x3000005cff3d8230 */ /* 0x000fe20000004100 */
[----:B------:R-:W-:Y:S02]  /*5030*/  LOP3.LUT R91, R108, 0x38, R89, 0xf8, !PT ;  /* 0x000000386c5b7812 */ /* 0x000fe400078ef859 */
[----:B------:R-:W-:Y:S02]  /*5040*/  SHF.R.S32.HI R50, RZ, 0x3, R50 ;  /* 0x00000003ff327819 */ /* 0x000fe40000011432 */
[----:B------:R-:W-:Y:S02]  /*5050*/  LOP3.LUT R91, R91, R106, RZ, 0x3c, !PT ;  /* 0x0000006a5b5b7212 */ /* 0x000fe400078e3cff */
[----:B------:R-:W-:Y:S01]  /*5060*/  @!P0 SHF.R.U32.HI R36, RZ, 0x10, R39 ;  /* 0x00000010ff248819 */ /* 0x000fe20000011627 */
[----:B------:R-:W-:Y:S01]  /*5070*/  IMAD R48, R50, 0xc00, R7 ;  /* 0x00000c0032307824 */ /* 0x000fe200078e0207 */
[----:B------:R-:W-:Y:S01]  /*5080*/  @!P0 SHF.R.U64 R38, R38, 0x10, R39 ;  /* 0x0000001026268819 */ /* 0x000fe20000001227 */
[----:B------:R-:W-:Y:S01]  /*5090*/  @!P0 HADD2.F32 R50, -RZ, R93.H1_H1 ;  /* 0x3000005dff328230 */ /* 0x000fe20000004100 */
[----:B------:R-:W-:Y:S01]  /*50a0*/  @!P0 SHF.R.U64 R53, R84, 0x10, R85 ;  /* 0x0000001054358819 */ /* 0x000fe20000001255 */
[----:B------:R-:W-:Y:S01]  /*50b0*/  IMAD.IADD R91, R48, 0x1, R91 ;  /* 0x00000001305b7824 */ /* 0x000fe200078e025b */
[----:B------:R-:W-:Y:S02]  /*50c0*/  @!P0 SHF.R.U32.HI R37, RZ, 0x10, R37 ;  /* 0x00000010ff258819 */ /* 0x000fe40000011625 */
[----:B------:R-:W-:Y:S01]  /*50d0*/  @!P0 SHF.R.U32.HI R52, RZ, 0x10, R85 ;  /* 0x00000010ff348819 */ /* 0x000fe20000011655 */
[----:B------:R-:W-:Y:S01]  /*50e0*/  @!P0 HADD2.F32 R53, -RZ, R53.H0_H0 ;  /* 0x20000035ff358230 */ /* 0x000fe20000004100 */
[----:B------:R-:W-:Y:S01]  /*50f0*/  SHF.L.U32 R60, R91, 0x1, RZ ;  /* 0x000000015b3c7819 */ /* 0x000fe200000006ff */
[----:B--2---:R-:W-:Y:S02]  /*5100*/  @!P0 IMAD.MOV.U32 R47, RZ, RZ, R32 ;  /* 0x000000ffff2f8224 */ /* 0x004fe400078e0020 */
[----:B------:R-:W-:Y:S01]  /*5110*/  @!P0 HADD2.F32 R52, -RZ, R52.H0_H0 ;  /* 0x20000034ff348230 */ /* 0x000fe20000004100 */
[--C-:B------:R-:W-:Y:S01]  /*5120*/  @!P0 SHF.R.U32.HI R63, RZ, 0x10, R87.reuse ;  /* 0x00000010ff3f8819 */ /* 0x100fe20000011657 */
[----:B------:R-:W2:Y:S01]  /*5130*/  LDS.128 R64, [R60+0xa080] ;  /* 0x00a080003c407984 */ /* 0x000ea20000000c00 */
[----:B------:R-:W-:Y:S01]  /*5140*/  @!P0 SHF.R.U64 R59, R86, 0x10, R87 ;  /* 0x00000010563b8819 */ /* 0x000fe20000001257 */
[--C-:B------:R-:W-:Y:S02]  /*5150*/  @!P0 HADD2.F32 R39, -RZ, R47.reuse.H0_H0 ;  /* 0x2000002fff278230 */ /* 0x100fe40000004100 */
[----:B------:R-:W-:Y:S02]  /*5160*/  @!P0 HADD2.F32 R44, -RZ, R47.H1_H1 ;  /* 0x3000002fff2c8230 */ /* 0x000fe40000004100 */
[----:B------:R-:W-:Y:S01]  /*5170*/  @!P0 HADD2.F32 R63, -RZ, R63.H0_H0 ;  /* 0x2000003fff3f8230 */ /* 0x000fe20000004100 */
[----:B------:R-:W-:Y:S01]  /*5180*/  @!P0 FMUL.FTZ R3, R39, R46 ;  /* 0x0000002e27038220 */ /* 0x000fe20000410000 */
[----:B------:R-:W-:Y:S01]  /*5190*/  @!P0 HADD2.F32 R59, -RZ, R59.H0_H0 ;  /* 0x2000003bff3b8230 */ /* 0x000fe20000004100 */
[CC--:B------:R-:W-:Y:S02]  /*51a0*/  @!P0 FMUL.FTZ R4, R44.reuse, R45.reuse ;  /* 0x0000002d2c048220 */ /* 0x0c0fe40000410000 */
[----:B--2---:R-:W-:Y:S01]  /*51b0*/  @!P0 IMAD.MOV.U32 R54, RZ, RZ, R65 ;  /* 0x000000ffff368224 */ /* 0x004fe200078e0041 */
[----:B------:R-:W-:Y:S05]  /*51c0*/  @!P0 MOV R51, R64 ;  /* 0x0000004000338202 */ /* 0x000fea0000000f00 */
[--C-:B------:R-:W-:Y:S02]  /*51d0*/  @!P0 HADD2.F32 R49, -RZ, R51.reuse.H0_H0 ;  /* 0x20000033ff318230 */ /* 0x100fe40000004100 */
[----:B------:R-:W-:Y:S03]  /*51e0*/  @!P0 HADD2.F32 R51, -RZ, R51.H1_H1 ;  /* 0x30000033ff338230 */ /* 0x000fe60000004100 */
[----:B------:R-:W-:Y:S02]  /*51f0*/  @!P0 FFMA.FTZ R3, R49, R50, R3 ;  /* 0x0000003231038223 */ /* 0x000fe40000010003 */
[C---:B------:R-:W-:Y:S01]  /*5200*/  @!P0 FMUL.FTZ R91, R51.reuse, R45 ;  /* 0x0000002d335b8220 */ /* 0x040fe20000410000 */
[----:B------:R-:W-:Y:S01]  /*5210*/  @!P0 MOV R45, R33 ;  /* 0x00000021002d8202 */ /* 0x000fe20000000f00 */
[-C--:B------:R-:W-:Y:S01]  /*5220*/  @!P0 FFMA.FTZ R4, R51, R53.reuse, R4 ;  /* 0x0000003533048223 */ /* 0x080fe20000010004 */
[----:B------:R-:W-:Y:S01]  /*5230*/  @!P0 HADD2.F32 R51, -RZ, R54.H1_H1 ;  /* 0x30000036ff338230 */ /* 0x000fe20000004100 */
[----:B------:R-:W-:Y:S01]  /*5240*/  @!P0 FFMA.FTZ R91, R44, R53, -R91 ;  /* 0x000000352c5b8223 */ /* 0x000fe2000001085b */
[----:B------:R-:W-:Y:S01]  /*5250*/  @!P0 HADD2.F32 R44, -RZ, R37.H0_H0 ;  /* 0x20000025ff2c8230 */ /* 0x000fe20000004100 */
[----:B------:R-:W-:Y:S01]  /*5260*/  @!P0 FMUL.FTZ R60, R49, R46 ;  /* 0x0000002e313c8220 */ /* 0x000fe20000410000 */
[--C-:B------:R-:W-:Y:S01]  /*5270*/  @!P0 HADD2.F32 R37, -RZ, R45.reuse.H1_H1 ;  /* 0x3000002dff258230 */ /* 0x100fe20000004100 */
[----:B------:R-:W-:Y:S01]  /*5280*/  @!P0 IMAD.MOV.U32 R53, RZ, RZ, R67 ;  /* 0x000000ffff358224 */ /* 0x000fe200078e0043 */
[----:B------:R-:W-:Y:S01]  /*5290*/  @!P0 HADD2.F32 R46, -RZ, R45.H0_H0 ;  /* 0x2000002dff2e8230 */ /* 0x000fe20000004100 */
[----:B------:R-:W-:Y:S01]  /*52a0*/  @!P0 FMUL.FTZ R173, R51, R44 ;  /* 0x0000002c33ad8220 */ /* 0x000fe20000410000 */
[----:B------:R-:W-:Y:S01]  /*52b0*/  @!P0 HADD2.F32 R49, -RZ, R93.H0_H0 ;  /* 0x2000005dff318230 */ /* 0x000fe20000004100 */
[----:B------:R-:W-:Y:S01]  /*52c0*/  @!P0 FFMA.FTZ R60, R39, R50, -R60 ;  /* 0x00000032273c8223 */ /* 0x000fe2000001083c */
[----:B------:R-:W-:Y:S01]  /*52d0*/  @!P0 HADD2.F32 R39, -RZ, R43.H0_H0 ;  /* 0x2000002bff278230 */ /* 0x000fe20000004100 */
[C---:B------:R-:W-:Y:S01]  /*52e0*/  @!P0 FMUL.FTZ R6, R37.reuse, R44 ;  /* 0x0000002c25068220 */ /* 0x040fe20000410000 */
[----:B------:R-:W-:Y:S01]  /*52f0*/  @!P0 MOV R43, R35 ;  /* 0x00000023002b8202 */ /* 0x000fe20000000f00 */
[----:B------:R-:W-:Y:S01]  /*5300*/  @!P0 FFMA.FTZ R173, R37, R52, -R173 ;  /* 0x0000003425ad8223 */ /* 0x000fe200000108ad */
[----:B------:R-:W-:Y:S01]  /*5310*/  @!P0 HADD2.F32 R37, -RZ, R36.H0_H0 ;  /* 0x20000024ff258230 */ /* 0x000fe20000004100 */
[----:B------:R-:W-:Y:S01]  /*5320*/  @!P0 FMUL.FTZ R5, R46, R39 ;  /* 0x000000272e058220 */ /* 0x000fe20000410000 */
[----:B------:R-:W-:Y:S01]  /*5330*/  @!P0 HADD2.F32 R58, -RZ, R53.H1_H1 ;  /* 0x30000035ff3a8230 */ /* 0x000fe20000004100 */
[----:B------:R-:W-:Y:S01]  /*5340*/  @!P0 F2FP.PACK_AB R91, R91, R60 ;  /* 0x0000003c5b5b823e */ /* 0x000fe200000000ff */
[----:B------:R-:W-:Y:S01]  /*5350*/  @!P0 HADD2.F32 R50, -RZ, R54.H0_H0 ;  /* 0x20000036ff328230 */ /* 0x000fe20000004100 */
[----:B------:R-:W-:Y:S01]  /*5360*/  @!P0 MOV R54, R66 ;  /* 0x0000004200368202 */ /* 0x000fe20000000f00 */
[----:B------:R-:W-:Y:S01]  /*5370*/  @!P0 HADD2.F32 R36, -RZ, R43.H1_H1 ;  /* 0x3000002bff248230 */ /* 0x000fe20000004100 */
[----:B------:R-:W-:Y:S01]  /*5380*/  @!P0 FMUL.FTZ R175, R58, R37 ;  /* 0x000000253aaf8220 */ /* 0x000fe20000410000 */
[----:B------:R-:W-:Y:S01]  /*5390*/  @!P0 MOV R32, R91 ;  /* 0x0000005b00208202 */ /* 0x000fe20000000f00 */
[----:B------:R-:W-:Y:S01]  /*53a0*/  @!P0 FMUL.FTZ R62, R50, R39 ;  /* 0x00000027323e8220 */ /* 0x000fe20000410000 */
[----:B------:R-:W-:Y:S01]  /*53b0*/  @!P0 HADD2.F32 R39, -RZ, R42.H1_H1 ;  /* 0x3000002aff278230 */ /* 0x000fe20000004100 */
[C---:B------:R-:W-:Y:S01]  /*53c0*/  @!P0 FMUL.FTZ R11, R36.reuse, R37 ;  /* 0x00000025240b8220 */ /* 0x040fe20000410000 */
[----:B------:R-:W-:Y:S01]  /*53d0*/  @!P0 HADD2.F32 R56, -RZ, R53.H0_H0 ;  /* 0x20000035ff388230 */ /* 0x000fe20000004100 */
[----:B------:R-:W-:Y:S01]  /*53e0*/  @!P0 FFMA.FTZ R175, R36, R63, -R175 ;  /* 0x0000003f24af8223 */ /* 0x000fe200000108af */
[----:B------:R-:W-:Y:S01]  /*53f0*/  @!P0 HADD2.F32 R44, -RZ, R43.H0_H0 ;  /* 0x2000002bff2c8230 */ /* 0x000fe20000004100 */
[----:B------:R-:W-:Y:S01]  /*5400*/  @!P0 IMAD.MOV.U32 R36, RZ, RZ, R34 ;  /* 0x000000ffff248224 */ /* 0x000fe200078e0022 */
[----:B------:R-:W-:Y:S01]  /*5410*/  @!P0 HADD2.F32 R37, -RZ, R38.H0_H0 ;  /* 0x20000026ff258230 */ /* 0x000fe20000004100 */
[-C--:B------:R-:W-:Y:S01]  /*5420*/  @!P0 FMUL.FTZ R88, R56, R39.reuse ;  /* 0x0000002738588220 */ /* 0x080fe20000410000 */
[----:B------:R-:W-:Y:S01]  /*5430*/  @!P0 HADD2.F32 R53, -RZ, R54.H0_H0 ;  /* 0x20000036ff358230 */ /* 0x000fe20000004100 */
[----:B------:R-:W-:Y:S01]  /*5440*/  @!P0 FMUL.FTZ R10, R44, R39 ;  /* 0x000000272c0a8220 */ /* 0x000fe20000410000 */
[----:B------:R-:W-:Y:S01]  /*5450*/  @!P0 HADD2.F32 R39, -RZ, R42.H0_H0 ;  /* 0x2000002aff278230 */ /* 0x000fe20000004100 */
[----:B------:R-:W-:Y:S01]  /*5460*/  @!P0 FFMA.FTZ R5, R50, R49, R5 ;  /* 0x0000003132058223 */ /* 0x000fe20000010005 */
[--C-:B------:R-:W-:Y:S01]  /*5470*/  @!P0 HADD2.F32 R38, -RZ, R36.reuse.H0_H0 ;  /* 0x20000024ff268230 */ /* 0x100fe20000004100 */
[----:B------:R-:W-:Y:S01]  /*5480*/  @!P0 FFMA.FTZ R6, R51, R52, R6 ;  /* 0x0000003433068223 */ /* 0x000fe20000010006 */
[----:B------:R-:W-:Y:S01]  /*5490*/  @!P0 HADD2.F32 R36, -RZ, R36.H1_H1 ;  /* 0x30000024ff248230 */ /* 0x000fe20000004100 */
[C---:B------:R-:W-:Y:S01]  /*54a0*/  @!P0 FMUL.FTZ R90, R53.reuse, R39 ;  /* 0x00000027355a8220 */ /* 0x040fe20000410000 */
[----:B------:R-:W-:Y:S01]  /*54b0*/  @!P0 F2FP.PACK_AB R60, R4, R3 ;  /* 0x00000003043c823e */ /* 0x000fe200000000ff */
[----:B------:R-:W-:Y:S01]  /*54c0*/  @!P0 FMUL.FTZ R8, R38, R39 ;  /* 0x0000002726088220 */ /* 0x000fe20000410000 */
[----:B------:R-:W-:Y:S01]  /*54d0*/  @!P0 HADD2.F32 R54, -RZ, R54.H1_H1 ;  /* 0x30000036ff368230 */ /* 0x000fe20000004100 */
[----:B------:R-:W-:Y:S01]  /*54e0*/  @!P0 FMUL.FTZ R9, R36, R37 ;  /* 0x0000002524098220 */ /* 0x000fe20000410000 */
[----:B------:R-:W-:Y:S01]  /*54f0*/  @!P0 MOV R64, R60 ;  /* 0x0000003c00408202 */ /* 0x000fe20000000f00 */
[----:B------:R-:W-:Y:S02]  /*5500*/  @!P0 FFMA.FTZ R8, R53, R57, R8 ;  /* 0x0000003935088223 */ /* 0x000fe40000010008 */
[C---:B------:R-:W-:Y:S02]  /*5510*/  @!P0 FMUL.FTZ R177, R54.reuse, R37 ;  /* 0x0000002536b18220 */ /* 0x040fe40000410000 */
[----:B------:R-:W-:Y:S02]  /*5520*/  @!P0 FFMA.FTZ R9, R54, R59, R9 ;  /* 0x0000003b36098223 */ /* 0x000fe40000010009 */
[----:B------:R-:W-:Y:S02]  /*5530*/  @!P0 FFMA.FTZ R10, R56, R61, R10 ;  /* 0x0000003d380a8223 */ /* 0x000fe4000001000a */
[----:B------:R-:W-:Y:S02]  /*5540*/  @!P0 FFMA.FTZ R62, R46, R49, -R62 ;  /* 0x000000312e3e8223 */ /* 0x000fe4000001083e */
[----:B------:R-:W-:Y:S02]  /*5550*/  @!P0 FFMA.FTZ R90, R38, R57, -R90 ;  /* 0x00000039265a8223 */ /* 0x000fe4000001085a */
[----:B------:R-:W-:Y:S01]  /*5560*/  @!P0 FFMA.FTZ R177, R36, R59, -R177 ;  /* 0x0000003b24b18223 */ /* 0x000fe200000108b1 */
[----:B------:R-:W-:Y:S01]  /*5570*/  @!P0 F2FP.PACK_AB R62, R173, R62 ;  /* 0x0000003ead3e823e */ /* 0x000fe200000000ff */
[----:B------:R-:W-:Y:S01]  /*5580*/  @!P0 FFMA.FTZ R88, R44, R61, -R88 ;  /* 0x0000003d2c588223 */ /* 0x000fe20000010858 */
[----:B------:R-:W-:Y:S01]  /*5590*/  @!P0 F2FP.PACK_AB R173, R6, R5 ;  /* 0x0000000506ad823e */ /* 0x000fe200000000ff */
[----:B------:R-:W-:Y:S01]  /*55a0*/  @!P0 FFMA.FTZ R11, R58, R63, R11 ;  /* 0x0000003f3a0b8223 */ /* 0x000fe2000001000b */
[----:B------:R-:W-:Y:S02]  /*55b0*/  @!P0 F2FP.PACK_AB R177, R177, R90 ;  /* 0x0000005ab1b1823e */ /* 0x000fe400000000ff */
[----:B------:R-:W-:Y:S01]  /*55c0*/  @!P0 F2FP.PACK_AB R88, R175, R88 ;  /* 0x00000058af58823e */ /* 0x000fe200000000ff */
[----:B------:R-:W-:Y:S01]  /*55d0*/  @!P0 IMAD.MOV.U32 R65, RZ, RZ, R173 ;  /* 0x000000ffff418224 */ /* 0x000fe200078e00ad */
[----:B------:R-:W-:Y:S01]  /*55e0*/  @!P0 F2FP.PACK_AB R90, R9, R8 ;  /* 0x00000008095a823e */ /* 0x000fe200000000ff */
[----:B------:R-:W-:Y:S01]  /*55f0*/  @!P0 IMAD.MOV.U32 R34, RZ, RZ, R177 ;  /* 0x000000ffff228224 */ /* 0x000fe200078e00b1 */
[----:B------:R-:W-:Y:S02]  /*5600*/  @!P0 F2FP.PACK_AB R175, R11, R10 ;  /* 0x0000000a0baf823e */ /* 0x000fe400000000ff */
[----:B------:R-:W-:Y:S02]  /*5610*/  @!P0 MOV R33, R62 ;  /* 0x0000003e00218202 */ /* 0x000fe40000000f00 */
        /* <DEDUP_REMOVED lines=9> */
.L_x_862:
[----:B--2---:R-:W-:Y:S05]  /*56b0*/  BSYNC B1 ;  /* 0x0000000000017941 */ /* 0x004fea0003800000 */
.L_x_861:
[----:B------:R2:W4:Y:S04]  /*56c0*/  SHFL.IDX PT, R65, R145, 0x1, 0x181f ;  /* 0x00381f0091417f89 */ /* 0x00052800000e0000 */
[----:B------:R2:W1:Y:S01]  /*56d0*/  SHFL.IDX PT, R64, R157, 0x1, 0x181f ;  /* 0x00381f009d407f89 */ /* 0x00046200000e0000 */
[----:B------:R-:W-:-:S05]  /*56e0*/  @P5 BRA `(.L_x_850) ;  /* 0x0000130000005947 */ /* 0x000fca0003800000 */
[----:B------:R-:W-:Y:S01]  /*56f0*/  ISETP.GE.AND P0, PT, R18, c[0x0][0x1d4], PT ;  /* 0x0000750012007a0c */ /* 0x000fe20003f06270 */
[----:B------:R-:W-:Y:S01]  /*5700*/  @!UPT UIADD3 URZ, URZ, URZ, URZ ;  /* 0x0000003f3f3ff290 */ /* 0x000fe2000fffe03f */
[----:B------:R-:W-:Y:S11]  /*5710*/  BSSY B0, `(.L_x_865) ;  /* 0x0000078000007945 */ /* 0x000ff60003800000 */
[----:B------:R-:W-:-:S05]  /*5720*/  @P0 BRA `(.L_x_866) ;  /* 0x0000076000000947 */ /* 0x000fca0003800000 */
[----:B------:R-:W-:Y:S01]  /*5730*/  SEL R44, R68, R81, !P1 ;  /* 0x00000051442c7207 */ /* 0x000fe20004800000 */
[----:B------:R-:W5:Y:S01]  /*5740*/  LDS.128 R32, [R138+0xa080] ;  /* 0x00a080008a207984 */ /* 0x000f620000000c00 */
        /* <DEDUP_REMOVED lines=12> */
[----:B------:R-:W-:Y:S01]  /*5810*/  LOP3.LUT R67, R104, 0x38, R59, 0xf8, !PT ;  /* 0x0000003868437812 */ /* 0x000fe200078ef83b */
[----:B------:R-:W-:Y:S01]  /*5820*/  @!P0 HADD2.F32 R53, -RZ, R82.H1_H1 ;  /* 0x30000052ff358230 */ /* 0x000fe20000004100 */
[----:B------:R-:W-:Y:S02]  /*5830*/  SHF.R.S32.HI R43, RZ, 0x3, R43 ;  /* 0x00000003ff2b7819 */ /* 0x000fe4000001142b */
[----:B------:R-:W-:Y:S02]  /*5840*/  LOP3.LUT R67, R67, R114, RZ, 0x3c, !PT ;  /* 0x0000007243437212 */ /* 0x000fe400078e3cff */
[--C-:B------:R-:W-:Y:S01]  /*5850*/  @!P0 SHF.R.U32.HI R28, RZ, 0x10, R31.reuse ;  /* 0x00000010ff1c8819 */ /* 0x100fe2000001161f */
        /* <DEDUP_REMOVED lines=8> */
[----:B-----5:R-:W-:Y:S02]  /*58e0*/  @!P0 IMAD.MOV.U32 R39, RZ, RZ, R32 ;  /* 0x000000ffff278224 */ /* 0x020fe400078e0020 */
[----:B------:R-:W-:Y:S01]  /*58f0*/  @!P0 HADD2.F32 R46, -RZ, R46.H0_H0 ;  /* 0x2000002eff2e8230 */ /* 0x000fe20000004100 */
[--C-:B------:R-:W-:Y:S01]  /*5900*/  @!P0 SHF.R.U32.HI R57, RZ, 0x10, R79.reuse ;  /* 0x00000010ff398819 */ /* 0x100fe2000001164f */
[----:B------:R-:W5:Y:S01]  /*5910*/  LDS.128 R60, [R54+0xa080] ;  /* 0x00a08000363c7984 */ /* 0x000f620000000c00 */
[----:B------:R-:W-:Y:S01]  /*5920*/  @!P0 SHF.R.U64 R51, R78, 0x10, R79 ;  /* 0x000000104e338819 */ /* 0x000fe2000000124f */
[--C-:B------:R-:W-:Y:S02]  /*5930*/  @!P0 HADD2.F32 R31, -RZ, R39.reuse.H0_H0 ;  /* 0x20000027ff1f8230 */ /* 0x100fe40000004100 */
[----:B------:R-:W-:Y:S02]  /*5940*/  @!P0 HADD2.F32 R36, -RZ, R39.H1_H1 ;  /* 0x30000027ff248230 */ /* 0x000fe40000004100 */
[----:B------:R-:W-:Y:S01]  /*5950*/  @!P0 HADD2.F32 R57, -RZ, R57.H0_H0 ;  /* 0x20000039ff398230 */ /* 0x000fe20000004100 */
[----:B------:R-:W-:Y:S01]  /*5960*/  @!P0 FMUL.FTZ R3, R31, R38 ;  /* 0x000000261f038220 */ /* 0x000fe20000410000 */
[----:B------:R-:W-:Y:S01]  /*5970*/  @!P0 HADD2.F32 R51, -RZ, R51.H0_H0 ;  /* 0x20000033ff338230 */ /* 0x000fe20000004100 */
[CC--:B------:R-:W-:Y:S02]  /*5980*/  @!P0 FMUL.FTZ R4, R36.reuse, R37.reuse ;  /* 0x0000002524048220 */ /* 0x0c0fe40000410000 */
[----:B-----5:R-:W-:Y:S01]  /*5990*/  @!P0 IMAD.MOV.U32 R48, RZ, RZ, R61 ;  /* 0x000000ffff308224 */ /* 0x020fe200078e003d */
        /* <DEDUP_REMOVED lines=10> */
[----:B------:R-:W-:Y:S01]  /*5a40*/  @!P0 IMAD.MOV.U32 R47, RZ, RZ, R63 ;  /* 0x000000ffff2f8224 */ /* 0x000fe200078e003f */
[--C-:B------:R-:W-:Y:S01]  /*5a50*/  @!P0 HADD2.F32 R29, -RZ, R37.reuse.H1_H1 ;  /* 0x30000025ff1d8230 */ /* 0x100fe20000004100 */
[----:B------:R-:W-:Y:S01]  /*5a60*/  @!P0 FMUL.FTZ R54, R43, R38 ;  /* 0x000000262b368220 */ /* 0x000fe20000410000 */
[----:B------:R-:W-:Y:S01]  /*5a70*/  @!P0 HADD2.F32 R38, -RZ, R37.H0_H0 ;  /* 0x20000025ff268230 */ /* 0x000fe20000004100 */
[-C--:B------:R-:W-:Y:S01]  /*5a80*/  @!P0 FMUL.FTZ R85, R45, R36.reuse ;  /* 0x000000242d558220 */ /* 0x080fe20000410000 */
[----:B------:R-:W-:Y:S01]  /*5a90*/  @!P0 MOV R37, R35 ;  /* 0x0000002300258202 */ /* 0x000fe20000000f00 */
[C---:B------:R-:W-:Y:S01]  /*5aa0*/  @!P0 FMUL.FTZ R6, R29.reuse, R36 ;  /* 0x000000241d068220 */ /* 0x040fe20000410000 */
[----:B------:R-:W-:Y:S01]  /*5ab0*/  @!P0 HADD2.F32 R52, -RZ, R47.H1_H1 ;  /* 0x3000002fff348230 */ /* 0x000fe20000004100 */
[----:B------:R-:W-:Y:S01]  /*5ac0*/  @!P0 FFMA.FTZ R85, R29, R46, -R85 ;  /* 0x0000002e1d558223 */ /* 0x000fe20000010855 */
[----:B------:R-:W-:Y:S01]  /*5ad0*/  @!P0 HADD2.F32 R29, -RZ, R28.H0_H0 ;  /* 0x2000001cff1d8230 */ /* 0x000fe20000004100 */
[----:B------:R-:W-:Y:S01]  /*5ae0*/  @!P0 FFMA.FTZ R54, R31, R44, -R54 ;  /* 0x0000002c1f368223 */ /* 0x000fe20000010836 */
[----:B------:R-:W-:Y:S02]  /*5af0*/  @!P0 HADD2.F32 R31, -RZ, R41.H0_H0 ;  /* 0x20000029ff1f8230 */ /* 0x000fe40000004100 */
[----:B------:R-:W-:Y:S01]  /*5b00*/  @!P0 HADD2.F32 R44, -RZ, R48.H0_H0 ;  /* 0x20000030ff2c8230 */ /* 0x000fe20000004100 */
[----:B------:R-:W-:Y:S01]  /*5b10*/  @!P0 FMUL.FTZ R87, R52, R29 ;  /* 0x0000001d34578220 */ /* 0x000fe20000410000 */
[----:B------:R-:W-:Y:S01]  /*5b20*/  @!P0 HADD2.F32 R28, -RZ, R37.H1_H1 ;  /* 0x30000025ff1c8230 */ /* 0x000fe20000004100 */
[-C--:B------:R-:W-:Y:S01]  /*5b30*/  @!P0 FMUL.FTZ R5, R38, R31.reuse ;  /* 0x0000001f26058220 */ /* 0x080fe20000410000 */
[----:B------:R-:W-:Y:S01]  /*5b40*/  @!P0 HADD2.F32 R50, -RZ, R47.H0_H0 ;  /* 0x2000002fff328230 */ /* 0x000fe20000004100 */
[----:B------:R-:W-:Y:S01]  /*5b50*/  @!P0 FMUL.FTZ R56, R44, R31 ;  /* 0x0000001f2c388220 */ /* 0x000fe20000410000 */
[----:B------:R-:W-:Y:S01]  /*5b60*/  @!P0 HADD2.F32 R31, -RZ, R40.H1_H1 ;  /* 0x30000028ff1f8230 */ /* 0x000fe20000004100 */
[C---:B------:R-:W-:Y:S01]  /*5b70*/  @!P0 FMUL.FTZ R11, R28.reuse, R29 ;  /* 0x0000001d1c0b8220 */ /* 0x040fe20000410000 */
[----:B------:R-:W-:Y:S01]  /*5b80*/  @!P0 HADD2.F32 R36, -RZ, R37.H0_H0 ;  /* 0x20000025ff248230 */ /* 0x000fe20000004100 */
[----:B------:R-:W-:Y:S01]  /*5b90*/  @!P0 FFMA.FTZ R87, R28, R57, -R87 ;  /* 0x000000391c578223 */ /* 0x000fe20000010857 */
[----:B------:R-:W-:Y:S01]  /*5ba0*/  @!P0 MOV R48, R62 ;  /* 0x0000003e00308202 */ /* 0x000fe20000000f00 */
[----:B------:R-:W-:Y:S01]  /*5bb0*/  @!P0 IMAD.MOV.U32 R28, RZ, RZ, R34 ;  /* 0x000000ffff1c8224 */ /* 0x000fe200078e0022 */
[----:B------:R-:W-:Y:S01]  /*5bc0*/  @!P0 HADD2.F32 R43, -RZ, R83.H0_H0 ;  /* 0x20000053ff2b8230 */ /* 0x000fe20000004100 */
[-C--:B------:R-:W-:Y:S01]  /*5bd0*/  @!P0 FMUL.FTZ R58, R50, R31.reuse ;  /* 0x0000001f323a8220 */ /* 0x080fe20000410000 */
[----:B------:R-:W-:Y:S01]  /*5be0*/  @!P0 HADD2.F32 R29, -RZ, R30.H0_H0 ;  /* 0x2000001eff1d8230 */ /* 0x000fe20000004100 */
[----:B------:R-:W-:Y:S01]  /*5bf0*/  @!P0 FMUL.FTZ R10, R36, R31 ;  /* 0x0000001f240a8220 */ /* 0x000fe20000410000 */
[----:B------:R-:W-:Y:S01]  /*5c00*/  @!P0 HADD2.F32 R31, -RZ, R40.H0_H0 ;  /* 0x20000028ff1f8230 */ /* 0x000fe20000004100 */
[----:B------:R-:W-:Y:S01]  /*5c10*/  @!P0 FFMA.FTZ R5, R44, R43, R5 ;  /* 0x0000002b2c058223 */ /* 0x000fe20000010005 */
[----:B------:R-:W-:Y:S01]  /*5c20*/  @!P0 F2FP.PACK_AB R67, R67, R54 ;  /* 0x000000364343823e */ /* 0x000fe200000000ff */
[----:B------:R-:W-:Y:S01]  /*5c30*/  @!P0 FFMA.FTZ R6, R45, R46, R6 ;  /* 0x0000002e2d068223 */ /* 0x000fe20000010006 */
[----:B------:R-:W-:Y:S01]  /*5c40*/  @!P0 F2FP.PACK_AB R54, R4, R3 ;  /* 0x000000030436823e */ /* 0x000fe200000000ff */
[----:B------:R-:W-:Y:S01]  /*5c50*/  @!P0 FFMA.FTZ R56, R38, R43, -R56 ;  /* 0x0000002b26388223 */ /* 0x000fe20000010838 */
[----:B------:R-:W-:Y:S01]  /*5c60*/  @!P0 MOV R32, R67 ;  /* 0x0000004300208202 */ /* 0x000fe20000000f00 */
[----:B------:R-:W-:Y:S01]  /*5c70*/  @!P0 FFMA.FTZ R58, R36, R53, -R58 ;  /* 0x00000035243a8223 */ /* 0x000fe2000001083a */
[----:B------:R-:W-:Y:S01]  /*5c80*/  @!P0 MOV R60, R54 ;  /* 0x00000036003c8202 */ /* 0x000fe20000000f00 */
[--C-:B------:R-:W-:Y:S01]  /*5c90*/  @!P0 HADD2.F32 R30, -RZ, R28.reuse.H0_H0 ;  /* 0x2000001cff1e8230 */ /* 0x100fe20000004100 */
[----:B------:R-:W-:Y:S01]  /*5ca0*/  @!P0 F2FP.PACK_AB R56, R85, R56 ;  /* 0x000000385538823e */ /* 0x000fe200000000ff */
[----:B------:R-:W-:Y:S01]  /*5cb0*/  @!P0 HADD2.F32 R28, -RZ, R28.H1_H1 ;  /* 0x3000001cff1c8230 */ /* 0x000fe20000004100 */
[----:B------:R-:W-:Y:S01]  /*5cc0*/  @!P0 F2FP.PACK_AB R85, R6, R5 ;  /* 0x000000050655823e */ /* 0x000fe200000000ff */
[--C-:B------:R-:W-:Y:S01]  /*5cd0*/  @!P0 HADD2.F32 R47, -RZ, R48.reuse.H0_H0 ;  /* 0x20000030ff2f8230 */ /* 0x100fe20000004100 */
[----:B------:R-:W-:Y:S01]  /*5ce0*/  @!P0 FMUL.FTZ R8, R30, R31 ;  /* 0x0000001f1e088220 */ /* 0x000fe20000410000 */
[----:B------:R-:W-:Y:S01]  /*5cf0*/  @!P0 HADD2.F32 R48, -RZ, R48.H1_H1 ;  /* 0x30000030ff308230 */ /* 0x000fe20000004100 */
[----:B------:R-:W-:Y:S01]  /*5d00*/  @!P0 FMUL.FTZ R9, R28, R29 ;  /* 0x0000001d1c098220 */ /* 0x000fe20000410000 */
[----:B------:R-:W-:Y:S01]  /*5d10*/  @!P0 MOV R33, R56 ;  /* 0x0000003800218202 */ /* 0x000fe20000000f00 */
[----:B------:R-:W-:Y:S01]  /*5d20*/  @!P0 FFMA.FTZ R8, R47, R49, R8 ;  /* 0x000000312f088223 */ /* 0x000fe20000010008 */
[----:B------:R-:W-:Y:S01]  /*5d30*/  @!P0 F2FP.PACK_AB R58, R87, R58 ;  /* 0x0000003a573a823e */ /* 0x000fe200000000ff */
[----:B------:R-:W-:Y:S02]  /*5d40*/  @!P0 FMUL.FTZ R66, R47, R31 ;  /* 0x0000001f2f428220 */ /* 0x000fe40000410000 */
[C---:B------:R-:W-:Y:S01]  /*5d50*/  @!P0 FMUL.FTZ R89, R48.reuse, R29 ;  /* 0x0000001d30598220 */ /* 0x040fe20000410000 */
[----:B------:R-:W-:Y:S01]  /*5d60*/  @!P0 MOV R35, R58 ;  /* 0x0000003a00238202 */ /* 0x000fe20000000f00 */
[----:B------:R-:W-:Y:S02]  /*5d70*/  @!P0 FFMA.FTZ R9, R48, R51, R9 ;  /* 0x0000003330098223 */ /* 0x000fe40000010009 */
[----:B------:R-:W-:Y:S02]  /*5d80*/  @!P0 FFMA.FTZ R10, R50, R53, R10 ;  /* 0x00000035320a8223 */ /* 0x000fe4000001000a */
[----:B------:R-:W-:Y:S02]  /*5d90*/  @!P0 FFMA.FTZ R66, R30, R49, -R66 ;  /* 0x000000311e428223 */ /* 0x000fe40000010842 */
[----:B------:R-:W-:Y:S02]  /*5da0*/  @!P0 FFMA.FTZ R89, R28, R51, -R89 ;  /* 0x000000331c598223 */ /* 0x000fe40000010859 */
[----:B------:R-:W-:Y:S02]  /*5db0*/  @!P0 FFMA.FTZ R11, R52, R57, R11 ;  /* 0x00000039340b8223 */ /* 0x000fe4000001000b */
[----:B------:R-:W-:Y:S01]  /*5dc0*/  @!P0 IMAD.MOV.U32 R61, RZ, RZ, R85 ;  /* 0x000000ffff3d8224 */ /* 0x000fe200078e0055 */
[----:B------:R-:W-:Y:S02]  /*5dd0*/  @!P0 F2FP.PACK_AB R89, R89, R66 ;  /* 0x000000425959823e */ /* 0x000fe400000000ff */
[----:B------:R-:W-:Y:S02]  /*5de0*/  @!P0 F2FP.PACK_AB R66, R9, R8 ;  /* 0x000000080942823e */ /* 0x000fe400000000ff */
[----:B------:R-:W-:Y:S01]  /*5df0*/  @!P0 F2FP.PACK_AB R87, R11, R10 ;  /* 0x0000000a0b57823e */ /* 0x000fe200000000ff */
[----:B------:R-:W-:Y:S01]  /*5e00*/  @!P0 IMAD.MOV.U32 R34, RZ, RZ, R89 ;  /* 0x000000ffff228224 */ /* 0x000fe200078e0059 */
[----:B------:R-:W-:Y:S02]  /*5e10*/  @!P0 MOV R62, R66 ;  /* 0x00000042003e8202 */ /* 0x000fe40000000f00 */
[----:B------:R-:W-:Y:S02]  /*5e20*/  @!P0 MOV R63, R87 ;  /* 0x00000057003f8202 */ /* 0x000fe40000000f00 */
[C---:B-1----:R-:W-:Y:S04]  /*5e30*/  LEA R84, P0, R133.reuse, R64, 0x1 ;  /* 0x0000004085547211 */ /* 0x042fe800078008ff */
[----:B----4-:R-:W-:Y:S02]  /*5e40*/  LEA.HI.X R85, R133, R65, R130, 0x1, P0 ;  /* 0x0000004185557211 */ /* 0x010fe400000f0c82 */
[C---:B------:R-:W-:Y:S03]  /*5e50*/  ISETP.GE.AND P0, PT, R59.reuse, c[0x0][0x1d4], PT ;  /* 0x000075003b007a0c */ /* 0x040fe60003f06270 */
[----:B------:R1:W-:Y:S10]  /*5e60*/  ST.E.128 [R84.64], R32 ;  /* 0x0000002054007985 */ /* 0x0003f4000c101d10 */
[----:B------:R-:W-:Y:S05]  /*5e70*/  @!P0 IMAD.WIDE R58, R59, 0x2, R64 ;  /* 0x000000023b3a8825 */ /* 0x000fea00078e0240 */
[----:B------:R1:W-:Y:S02]  /*5e80*/  @!P0 ST.E.128 [R58.64], R60 ;  /* 0x0000003c3a008985 */ /* 0x0003e4000c101d10 */
.L_x_866:
[----:B------:R-:W-:Y:S05]  /*5e90*/  BSYNC B0 ;  /* 0x0000000000007941 */ /* 0x000fea0003800000 */
.L_x_865:
[----:B------:R-:W-:Y:S11]  /*5ea0*/  ISETP.GE.AND P0, PT, R15, c[0x0][0x1d4], PT ;  /* 0x000075000f007a0c */ /* 0x000ff60003f06270 */
[----:B------:R-:W-:Y:S02]  /*5eb0*/  @!UPT UIADD3 URZ, URZ, URZ, URZ ;  /* 0x0000003f3f3ff290 */ /* 0x000fe4000fffe03f */
[----:B------:R-:W-:-:S05]  /*5ec0*/  @P0 BRA `(.L_x_850) ;  /* 0x00000b2000000947 */ /* 0x000fca0003800000 */
[----:B------:R-:W-:Y:S01]  /*5ed0*/  SEL R38, R68, R81, !P2 ;  /* 0x0000005144267207 */ /* 0x000fe20005000000 */
[----:B------:R-:W5:Y:S01]  /*5ee0*/  LDS.128 R28, [R137+0xa080] ;  /* 0x00a08000891c7984 */ /* 0x000f620000000c00 */
[C---:B-1----:R-:W-:Y:S02]  /*5ef0*/  LEA R50, P0, R131.reuse, R64, 0x1 ;  /* 0x0000004083327211 */ /* 0x042fe400078008ff */
[----:B------:R-:W-:Y:S02]  /*5f00*/  SHF.R.S32.HI R37, RZ, 0x1f, R38 ;  /* 0x0000001fff257819 */ /* 0x000fe40000011426 */
[----:B----4-:R-:W-:Y:S02]  /*5f10*/  LEA.HI.X R51, R131, R65, R136, 0x1, P0 ;  /* 0x0000004183337211 */ /* 0x010fe400000f0c88 */
[----:B------:R-:W-:Y:S02]  /*5f20*/  LEA.HI R38, R37, R38, RZ, 0x4 ;  /* 0x0000002625267211 */ /* 0x000fe400078f20ff */
[----:B------:R-:W-:Y:S02]  /*5f30*/  ISETP.GE.AND P0, PT, R15, c[0x0][0x27c], PT ;  /* 0x00009f000f007a0c */ /* 0x000fe40003f06270 */
[----:B------:R-:W-:Y:S04]  /*5f40*/  LEA.HI.SX32 R38, R38, R69, 0x1c ;  /* 0x0000004526267211 */ /* 0x000fe800078fe2ff */
[----:B------:R-:W-:Y:S02]  /*5f50*/  SHF.R.S32.HI R37, RZ, 0x1f, R38 ;  /* 0x0000001fff257819 */ /* 0x000fe40000011426 */
[----:B------:R-:W-:Y:S02]  /*5f60*/  SHF.L.U32 R49, R38, 0x3, RZ ;  /* 0x0000000326317819 */ /* 0x000fe400000006ff */
[----:B------:R-:W-:Y:S02]  /*5f70*/  LEA.HI R37, R37, R38, RZ, 0x3 ;  /* 0x0000002625257211 */ /* 0x000fe400078f18ff */
[----:B------:R-:W-:Y:S01]  /*5f80*/  LOP3.LUT R53, R104, 0x38, R49, 0xf8, !PT ;  /* 0x0000003868357812 */ /* 0x000fe200078ef831 */
[----:B------:R-:W-:Y:S01]  /*5f90*/  @!P0 HADD2.F32 R34, -RZ, R23.H1_H1 ;  /* 0x30000017ff228230 */ /* 0x000fe20000004100 */
[----:B------:R-:W-:Y:S01]  /*5fa0*/  SHF.R.S32.HI R37, RZ, 0x3, R37 ;  /* 0x00000003ff257819 */ /* 0x000fe20000011425 */
[----:B------:R-:W-:Y:S01]  /*5fb0*/  @!P0 HADD2.F32 R38, -RZ, R80.H1_H1 ;  /* 0x30000050ff268230 */ /* 0x000fe20000004100 */
[----:B------:R-:W-:Y:S01]  /*5fc0*/  LOP3.LUT R53, R53, R114, RZ, 0x3c, !PT ;  /* 0x0000007235357212 */ /* 0x000fe200078e3cff */
[----:B------:R-:W-:Y:S01]  /*5fd0*/  @!P0 HADD2.F32 R47, -RZ, R71.H1_H1 ;  /* 0x30000047ff2f8230 */ /* 0x000fe20000004100 */
[--C-:B------:R-:W-:Y:S01]  /*5fe0*/  @!P0 SHF.R.U64 R32, R24, 0x10, R25.reuse ;  /* 0x0000001018208819 */ /* 0x100fe20000001219 */
[----:B------:R-:W-:Y:S01]  /*5ff0*/  IMAD R36, R37, 0xc00, R12 ;  /* 0x00000c0025247824 */ /* 0x000fe200078e020c */
[----:B------:R-:W-:Y:S02]  /*6000*/  @!P0 SHF.R.U32.HI R25, RZ, 0x10, R25 ;  /* 0x00000010ff198819 */ /* 0x000fe40000011619 */
[----:B------:R-:W-:Y:S01]  /*6010*/  @!P0 SHF.R.U32.HI R24, RZ, 0x10, R27 ;  /* 0x00000010ff188819 */ /* 0x000fe2000001161b */
[----:B------:R-:W-:Y:S01]  /*6020*/  IMAD.IADD R53, R36, 0x1, R53 ;  /* 0x0000000124357824 */ /* 0x000fe200078e0235 */
[----:B------:R-:W-:Y:S01]  /*6030*/  @!P0 HADD2.F32 R33, -RZ, R32.H0_H0 ;  /* 0x20000020ff218230 */ /* 0x000fe20000004100 */
[----:B------:R-:W-:Y:S02]  /*6040*/  @!P0 SHF.R.U64 R26, R26, 0x10, R27 ;  /* 0x000000101a1a8819 */ /* 0x000fe4000000121b */
[----:B------:R-:W-:Y:S01]  /*6050*/  @!P0 HADD2.F32 R24, -RZ, R24.H0_H0 ;  /* 0x20000018ff188230 */ /* 0x000fe20000004100 */
[----:B------:R-:W-:Y:S02]  /*6060*/  SHF.L.U32 R52, R53, 0x1, RZ ;  /* 0x0000000135347819 */ /* 0x000fe400000006ff */
[--C-:B------:R-:W-:Y:S01]  /*6070*/  @!P0 SHF.R.U64 R41, R72, 0x10, R73.reuse ;  /* 0x0000001048298819 */ /* 0x100fe20000001249 */
[----:B-----5:R-:W-:Y:S01]  /*6080*/  @!P0 IMAD.MOV.U32 R35, RZ, RZ, R28 ;  /* 0x000000ffff238224 */ /* 0x020fe200078e001c */
[----:B------:R-:W-:Y:S01]  /*6090*/  @!P0 SHF.R.U32.HI R40, RZ, 0x10, R73 ;  /* 0x00000010ff288819 */ /* 0x000fe20000011649 */
[----:B------:R-:W1:Y:S01]  /*60a0*/  LDS.128 R56, [R52+0xa080] ;  /* 0x00a0800034387984 */ /* 0x000e620000000c00 */
[--C-:B------:R-:W-:Y:S01]  /*60b0*/  @!P0 SHF.R.U32.HI R48, RZ, 0x10, R75.reuse ;  /* 0x00000010ff308819 */ /* 0x100fe2000001164b */
[----:B------:R-:W-:Y:S01]  /*60c0*/  @!P0 HADD2.F32 R41, -RZ, R41.H0_H0 ;  /* 0x20000029ff298230 */ /* 0x000fe20000004100 */
[----:B------:R-:W-:Y:S01]  /*60d0*/  @!P0 SHF.R.U64 R43, R74, 0x10, R75 ;  /* 0x000000104a2b8819 */ /* 0x000fe2000000124b */
[--C-:B------:R-:W-:Y:S02]  /*60e0*/  @!P0 HADD2.F32 R27, -RZ, R35.reuse.H0_H0 ;  /* 0x20000023ff1b8230 */ /* 0x100fe40000004100 */
[----:B------:R-:W-:Y:S02]  /*60f0*/  @!P0 HADD2.F32 R32, -RZ, R35.H1_H1 ;  /* 0x30000023ff208230 */ /* 0x000fe40000004100 */
[----:B------:R-:W-:Y:S01]  /*6100*/  @!P0 HADD2.F32 R40, -RZ, R40.H0_H0 ;  /* 0x20000028ff288230 */ /* 0x000fe20000004100 */
[----:B------:R-:W-:Y:S01]  /*6110*/  @!P0 FMUL.FTZ R3, R27, R34 ;  /* 0x000000221b038220 */ /* 0x000fe20000410000 */
[----:B------:R-:W-:Y:S01]  /*6120*/  @!P0 HADD2.F32 R48, -RZ, R48.H0_H0 ;  /* 0x20000030ff308230 */ /* 0x000fe20000004100 */
[CC--:B------:R-:W-:Y:S01]  /*6130*/  @!P0 FMUL.FTZ R4, R32.reuse, R33.reuse ;  /* 0x0000002120048220 */ /* 0x0c0fe20000410000 */
[----:B------:R-:W-:Y:S01]  /*6140*/  @!P0 HADD2.F32 R43, -RZ, R43.H0_H0 ;  /* 0x2000002bff2b8230 */ /* 0x000fe20000004100 */
[----:B-1----:R-:W-:Y:S01]  /*6150*/  @!P0 IMAD.MOV.U32 R42, RZ, RZ, R57 ;  /* 0x000000ffff2a8224 */ /* 0x002fe200078e0039 */
[----:B------:R-:W-:Y:S02]  /*6160*/  @!P0 MOV R39, R56 ;  /* 0x0000003800278202 */ /* 0x000fe40000000f00 */
[----:B------:R-:W-:Y:S03]  /*6170*/  @!P0 MOV R44, R58 ;  /* 0x0000003a002c8202 */ /* 0x000fe60000000f00 */
[--C-:B------:R-:W-:Y:S02]  /*6180*/  @!P0 HADD2.F32 R37, -RZ, R39.reuse.H0_H0 ;  /* 0x20000027ff258230 */ /* 0x100fe40000004100 */
[----:B------:R-:W-:Y:S03]  /*6190*/  @!P0 HADD2.F32 R39, -RZ, R39.H1_H1 ;  /* 0x30000027ff278230 */ /* 0x000fe60000004100 */
[----:B------:R-:W-:Y:S02]  /*61a0*/  @!P0 FFMA.FTZ R3, R37, R38, R3 ;  /* 0x0000002625038223 */ /* 0x000fe40000010003 */
[----:B------:R-:W-:Y:S01]  /*61b0*/  @!P0 FMUL.FTZ R53, R39, R33 ;  /* 0x0000002127358220 */ /* 0x000fe20000410000 */
[----:B------:R-:W-:Y:S01]  /*61c0*/  @!P0 MOV R33, R29 ;  /* 0x0000001d00218202 */ /* 0x000fe20000000f00 */
[----:B------:R-:W-:Y:S01]  /*61d0*/  @!P0 FMUL.FTZ R52, R37, R34 ;  /* 0x0000002225348220 */ /* 0x000fe20000410000 */
[----:B------:R-:W-:Y:S01]  /*61e0*/  @!P0 HADD2.F32 R37, -RZ, R80.H0_H0 ;  /* 0x20000050ff258230 */ /* 0x000fe20000004100 */
[-C--:B------:R-:W-:Y:S01]  /*61f0*/  @!P0 FFMA.FTZ R53, R32, R41.reuse, -R53 ;  /* 0x0000002920358223 */ /* 0x080fe20000010835 */
[----:B------:R-:W-:Y:S01]  /*6200*/  @!P0 HADD2.F32 R32, -RZ, R25.H0_H0 ;  /* 0x20000019ff208230 */ /* 0x000fe20000004100 */
[----:B------:R-:W-:Y:S01]  /*6210*/  @!P0 FFMA.FTZ R4, R39, R41, R4 ;  /* 0x0000002927048223 */ /* 0x000fe20000010004 */
[----:B------:R-:W-:Y:S01]  /*6220*/  @!P0 HADD2.F32 R39, -RZ, R42.H1_H1 ;  /* 0x3000002aff278230 */ /* 0x000fe20000004100 */
[----:B------:R-:W-:Y:S01]  /*6230*/  @!P0 FFMA.FTZ R52, R27, R38, -R52 ;  /* 0x000000261b348223 */ /* 0x000fe20000010834 */
[----:B------:R-:W-:Y:S01]  /*6240*/  @!P0 HADD2.F32 R27, -RZ, R23.H0_H0 ;  /* 0x20000017ff1b8230 */ /* 0x000fe20000004100 */
[----:B------:R-:W-:Y:S01]  /*6250*/  @!P0 IMAD.MOV.U32 R41, RZ, RZ, R59 ;  /* 0x000000ffff298224 */ /* 0x000fe200078e003b */
[----:B------:R-:W-:Y:S01]  /*6260*/  @!P0 HADD2.F32 R23, -RZ, R33.H1_H1 ;  /* 0x30000021ff178230 */ /* 0x000fe20000004100 */
[----:B------:R-:W-:Y:S01]  /*6270*/  @!P0 FMUL.FTZ R61, R39, R32 ;  /* 0x00000020273d8220 */ /* 0x000fe20000410000 */
[----:B------:R-:W-:Y:S01]  /*6280*/  @!P0 F2FP.PACK_AB R53, R53, R52 ;  /* 0x000000343535823e */ /* 0x000fe200000000ff */
[----:B------:R-:W-:Y:S01]  /*6290*/  @!P0 HADD2.F32 R25, -RZ, R22.H1_H1 ;  /* 0x30000016ff198230 */ /* 0x000fe20000004100 */
[----:B------:R-:W-:Y:S01]  /*62a0*/  @!P0 F2FP.PACK_AB R52, R4, R3 ;  /* 0x000000030434823e */ /* 0x000fe200000000ff */
[C---:B------:R-:W-:Y:S01]  /*62b0*/  @!P0 FMUL.FTZ R6, R23.reuse, R32 ;  /* 0x0000002017068220 */ /* 0x040fe20000410000 */
[----:B------:R-:W-:Y:S01]  /*62c0*/  @!P0 MOV R28, R53 ;  /* 0x00000035001c8202 */ /* 0x000fe20000000f00 */
[----:B------:R-:W-:Y:S01]  /*62d0*/  @!P0 FFMA.FTZ R61, R23, R40, -R61 ;  /* 0x00000028173d8223 */ /* 0x000fe2000001083d */
[----:B------:R-:W-:Y:S01]  /*62e0*/  @!P0 MOV R23, R31 ;  /* 0x0000001f00178202 */ /* 0x000fe20000000f00 */
[----:B------:R-:W-:Y:S01]  /*62f0*/  @!P0 HADD2.F32 R46, -RZ, R41.H1_H1 ;  /* 0x30000029ff2e8230 */ /* 0x000fe20000004100 */
[----:B------:R-:W-:Y:S01]  /*6300*/  @!P0 MOV R56, R52 ;  /* 0x0000003400388202 */ /* 0x000fe20000000f00 */
[----:B------:R-:W-:Y:S02]  /*6310*/  @!P0 HADD2.F32 R34, -RZ, R33.H0_H0 ;  /* 0x20000021ff228230 */ /* 0x000fe40000004100 */
[--C-:B------:R-:W-:Y:S01]  /*6320*/  @!P0 HADD2.F32 R32, -RZ, R23.reuse.H0_H0 ;  /* 0x20000017ff208230 */ /* 0x100fe20000004100 */
[-C--:B------:R-:W-:Y:S01]  /*6330*/  @!P0 FMUL.FTZ R63, R46, R24.reuse ;  /* 0x000000182e3f8220 */ /* 0x080fe20000410000 */
[----:B------:R-:W-:Y:S01]  /*6340*/  @!P0 HADD2.F32 R23, -RZ, R23.H1_H1 ;  /* 0x30000017ff178230 */ /* 0x000fe20000004100 */
[----:B------:R-:W-:Y:S01]  /*6350*/  @!P0 FMUL.FTZ R5, R34, R27 ;  /* 0x0000001b22058220 */ /* 0x000fe20000410000 */
[----:B------:R-:W-:Y:S01]  /*6360*/  @!P0 HADD2.F32 R45, -RZ, R41.H0_H0 ;  /* 0x20000029ff2d8230 */ /* 0x000fe20000004100 */
[-C--:B------:R-:W-:Y:S01]  /*6370*/  @!P0 FMUL.FTZ R10, R32, R25.reuse ;  /* 0x00000019200a8220 */ /* 0x080fe20000410000 */
[----:B------:R-:W-:Y:S01]  /*6380*/  @!P0 HADD2.F32 R41, -RZ, R44.H0_H0 ;  /* 0x2000002cff298230 */ /* 0x000fe20000004100 */
[C---:B------:R-:W-:Y:S01]  /*6390*/  @!P0 FMUL.FTZ R11, R23.reuse, R24 ;  /* 0x00000018170b8220 */ /* 0x040fe20000410000 */
[----:B------:R-:W-:Y:S01]  /*63a0*/  @!P0 HADD2.F32 R24, -RZ, R22.H0_H0 ;  /* 0x20000016ff188230 */ /* 0x000fe20000004100 */
[----:B------:R-:W-:Y:S01]  /*63b0*/  @!P0 IMAD.MOV.U32 R22, RZ, RZ, R30 ;  /* 0x000000ffff168224 */ /* 0x000fe200078e001e */
[----:B------:R-:W-:Y:S01]  /*63c0*/  @!P0 HADD2.F32 R44, -RZ, R44.H1_H1 ;  /* 0x3000002cff2c8230 */ /* 0x000fe20000004100 */
[----:B------:R-:W-:Y:S01]  /*63d0*/  @!P0 FFMA.FTZ R63, R23, R48, -R63 ;  /* 0x00000030173f8223 */ /* 0x000fe2000001083f */
[----:B------:R-:W-:Y:S01]  /*63e0*/  @!P0 HADD2.F32 R23, -RZ, R26.H0_H0 ;  /* 0x2000001aff178230 */ /* 0x000fe20000004100 */
[----:B------:R-:W-:Y:S01]  /*63f0*/  @!P0 FMUL.FTZ R60, R45, R25 ;  /* 0x000000192d3c8220 */ /* 0x000fe20000410000 */
[----:B------:R-:W-:Y:S01]  /*6400*/  @!P0 HADD2.F32 R38, -RZ, R42.H0_H0 ;  /* 0x2000002aff268230 */ /* 0x000fe20000004100 */
[----:B------:R-:W-:Y:S01]  /*6410*/  @!P0 FMUL.FTZ R62, R41, R24 ;  /* 0x00000018293e8220 */ /* 0x000fe20000410000 */
[----:B------:R-:W-:Y:S01]  /*6420*/  @!P0 HADD2.F32 R42, -RZ, R71.H0_H0 ;  /* 0x20000047ff2a8230 */ /* 0x000fe20000004100 */
[----:B------:R-:W-:Y:S01]  /*6430*/  @!P0 FMUL.FTZ R67, R44, R23 ;  /* 0x000000172c438220 */ /* 0x000fe20000410000 */
[--C-:B------:R-:W-:Y:S01]  /*6440*/  @!P0 HADD2.F32 R25, -RZ, R22.reuse.H0_H0 ;  /* 0x20000016ff198230 */ /* 0x100fe20000004100 */
[----:B------:R-:W-:Y:S01]  /*6450*/  @!P0 FMUL.FTZ R54, R38, R27 ;  /* 0x0000001b26368220 */ /* 0x000fe20000410000 */
[----:B------:R-:W-:Y:S01]  /*6460*/  @!P0 HADD2.F32 R22, -RZ, R22.H1_H1 ;  /* 0x30000016ff168230 */ /* 0x000fe20000004100 */
[----:B------:R-:W-:Y:S02]  /*6470*/  @!P0 FFMA.FTZ R60, R32, R47, -R60 ;  /* 0x0000002f203c8223 */ /* 0x000fe4000001083c */
[----:B------:R-:W-:Y:S02]  /*6480*/  @!P0 FFMA.FTZ R62, R25, R42, -R62 ;  /* 0x0000002a193e8223 */ /* 0x000fe4000001083e */
[----:B------:R-:W-:Y:S01]  /*6490*/  @!P0 FFMA.FTZ R67, R22, R43, -R67 ;  /* 0x0000002b16438223 */ /* 0x000fe20000010843 */
[----:B------:R-:W-:Y:S01]  /*64a0*/  @!P0 F2FP.PACK_AB R60, R63, R60 ;  /* 0x0000003c3f3c823e */ /* 0x000fe200000000ff */
[-C--:B------:R-:W-:Y:S02]  /*64b0*/  @!P0 FFMA.FTZ R54, R34, R37.reuse, -R54 ;  /* 0x0000002522368223 */ /* 0x080fe40000010836 */
[----:B------:R-:W-:Y:S01]  /*64c0*/  @!P0 FMUL.FTZ R8, R25, R24 ;  /* 0x0000001819088220 */ /* 0x000fe20000410000 */
[----:B------:R-:W-:Y:S01]  /*64d0*/  @!P0 F2FP.PACK_AB R67, R67, R62 ;  /* 0x0000003e4343823e */ /* 0x000fe200000000ff */
[----:B------:R-:W-:Y:S01]  /*64e0*/  @!P0 FFMA.FTZ R5, R38, R37, R5 ;  /* 0x0000002526058223 */ /* 0x000fe20000010005 */
[----:B------:R-:W-:Y:S01]  /*64f0*/  @!P0 F2FP.PACK_AB R54, R61, R54 ;  /* 0x000000363d36823e */ /* 0x000fe200000000ff */
[----:B------:R-:W-:Y:S01]  /*6500*/  @!P0 FMUL.FTZ R9, R22, R23 ;  /* 0x0000001716098220 */ /* 0x000fe20000410000 */
[----:B------:R-:W-:Y:S01]  /*6510*/  @!P0 MOV R31, R60 ;  /* 0x0000003c001f8202 */ /* 0x000fe20000000f00 */
[----:B------:R-:W-:Y:S01]  /*6520*/  @!P0 FFMA.FTZ R6, R39, R40, R6 ;  /* 0x0000002827068223 */ /* 0x000fe20000010006 */
[----:B------:R-:W-:Y:S01]  /*6530*/  @!P0 MOV R29, R54 ;  /* 0x00000036001d8202 */ /* 0x000fe20000000f00 */
[----:B------:R-:W-:Y:S02]  /*6540*/  @!P0 FFMA.FTZ R8, R41, R42, R8 ;  /* 0x0000002a29088223 */ /* 0x000fe40000010008 */
[----:B------:R-:W-:Y:S01]  /*6550*/  @!P0 FFMA.FTZ R9, R44, R43, R9 ;  /* 0x0000002b2c098223 */ /* 0x000fe20000010009 */
[----:B------:R-:W-:Y:S01]  /*6560*/  @!P0 F2FP.PACK_AB R61, R6, R5 ;  /* 0x00000005063d823e */ /* 0x000fe200000000ff */
[----:B------:R-:W-:Y:S02]  /*6570*/  @!P0 FFMA.FTZ R10, R45, R47, R10 ;  /* 0x0000002f2d0a8223 */ /* 0x000fe4000001000a */
[----:B------:R-:W-:Y:S01]  /*6580*/  @!P0 IMAD.MOV.U32 R30, RZ, RZ, R67 ;  /* 0x000000ffff1e8224 */ /* 0x000fe200078e0043 */
[----:B------:R-:W-:Y:S01]  /*6590*/  @!P0 F2FP.PACK_AB R62, R9, R8 ;  /* 0x00000008093e823e */ /* 0x000fe200000000ff */
[----:B------:R-:W-:Y:S02]  /*65a0*/  @!P0 FFMA.FTZ R11, R46, R48, R11 ;  /* 0x000000302e0b8223 */ /* 0x000fe4000001000b */
[----:B------:R-:W-:Y:S01]  /*65b0*/  @!P0 IMAD.MOV.U32 R57, RZ, RZ, R61 ;  /* 0x000000ffff398224 */ /* 0x000fe200078e003d */
[----:B------:R1:W-:Y:S01]  /*65c0*/  ST.E.128 [R50.64], R28 ;  /* 0x0000001c32007985 */ /* 0x0003e2000c101d10 */
[----:B------:R-:W-:Y:S02]  /*65d0*/  @!P0 MOV R58, R62 ;  /* 0x0000003e003a8202 */ /* 0x000fe40000000f00 */
[----:B------:R-:W-:Y:S04]  /*65e0*/  @!P0 F2FP.PACK_AB R63, R11, R10 ;  /* 0x0000000a0b3f823e */ /* 0x000fe800000000ff */
[----:B------:R-:W-:Y:S02]  /*65f0*/  @!P0 MOV R59, R63 ;  /* 0x0000003f003b8202 */ /* 0x000fe40000000f00 */
[----:B------:R-:W-:Y:S11]  /*6600*/  ISETP.GE.AND P0, PT, R49, c[0x0][0x1d4], PT ;  /* 0x0000750031007a0c */ /* 0x000ff60003f06270 */
[----:B------:R-:W-:Y:S02]  /*6610*/  @!UPT UIADD3 URZ, URZ, URZ, URZ ;  /* 0x0000003f3f3ff290 */ /* 0x000fe4000fffe03f */
[----:B------:R-:W-:-:S05]  /*6620*/  @P0 BRA `(.L_x_850) ;  /* 0x000003c000000947 */ /* 0x000fca0003800000 */
[C---:B------:R-:W-:Y:S04]  /*6630*/  LEA R4, P0, R49.reuse, R64, 0x1 ;  /* 0x0000004031047211 */ /* 0x040fe800078008ff */
[----:B------:R-:W-:Y:S05]  /*6640*/  LEA.HI.X.SX32 R5, R49, R65, 0x1, P0 ;  /* 0x0000004131057211 */ /* 0x000fea00000f0eff */
[----:B------:R4:W-:Y:S01]  /*6650*/  ST.E.128 [R4.64], R56 ;  /* 0x0000003804007985 */ /* 0x0009e2000c101d10 */
[----:B------:R-:W-:-:S05]  /*6660*/  BRA `(.L_x_850) ;  /* 0x0000038000007947 */ /* 0x000fca0003800000 */
.L_x_836:
[----:B------:R1:W2:Y:S01]  /*6670*/  SHFL.IDX PT, R9, R145, RZ, 0x181f ;  /* 0x00181fff91097589 */ /* 0x0002a200000e0000 */
[----:B------:R-:W-:Y:S01]  /*6680*/  IMAD R3, R55, -0x30, R2 ;  /* 0xffffffd037037824 */ /* 0x000fe200078e0202 */
[----:B------:R-:W-:Y:S02]  /*6690*/  BSSY B0, `(.L_x_867) ;  /* 0x000001c000007945 */ /* 0x000fe40003800000 */
[----:B------:R1:W3:Y:S02]  /*66a0*/  SHFL.IDX PT, R5, R157, RZ, 0x181f ;  /* 0x00181fff9d057589 */ /* 0x0002e400000e0000 */
[----:B------:R-:W-:Y:S04]  /*66b0*/  IMNMX R126, R3, 0x30, PT ;  /* 0x00000030037e7817 */ /* 0x000fe80003800200 */
[----:B------:R-:W-:Y:S04]  /*66c0*/  IADD3 R4, -R17, R126, RZ ;  /* 0x0000007e11047210 */ /* 0x000fe80007ffe1ff */
[----:B------:R-:W-:Y:S11]  /*66d0*/  ISETP.GE.AND P0, PT, R4, 0x1, PT ;  /* 0x000000010400780c */ /* 0x000ff60003f06270 */
[----:B------:R-:W-:Y:S02]  /*66e0*/  @!UPT UIADD3 URZ, URZ, URZ, URZ ;  /* 0x0000003f3f3ff290 */ /* 0x000fe4000fffe03f */
[----:B------:R-:W-:-:S05]  /*66f0*/  @!P0 BRA `(.L_x_868) ;  /* 0x0000015000008947 */ /* 0x000fca0003800000 */
[C---:B-12---:R-:W-:Y:S02]  /*6700*/  ISETP.GE.AND P0, PT, R18.reuse, c[0x0][0x1d4], PT ;  /* 0x0000750012007a0c */ /* 0x046fe40003f06270 */
[----:B------:R-:W-:Y:S11]  /*6710*/  ISETP.GE.AND P4, PT, R15, c[0x0][0x1d4], PT ;  /* 0x000075000f007a0c */ /* 0x000ff60003f86270 */
[----:B------:R-:W1:Y:S01]  /*6720*/  @!P0 LDS.128 R32, [R105+0xa080] ;  /* 0x00a0800069208984 */ /* 0x000e620000000c00 */
[C---:B---3--:R-:W-:Y:S04]  /*6730*/  @!P0 LEA R40, P3, R18.reuse, R5, 0x1 ;  /* 0x0000000512288211 */ /* 0x048fe800078608ff */
[----:B------:R-:W-:Y:S02]  /*6740*/  @!P0 LEA.HI.X R41, R18, R9, R19, 0x1, P3 ;  /* 0x0000000912298211 */ /* 0x000fe400018f0c13 */
[C---:B------:R-:W-:Y:S04]  /*6750*/  @!P4 LEA R38, P3, R123.reuse, R5, 0x1 ;  /* 0x000000057b26c211 */ /* 0x040fe800078608ff */
[----:B------:R-:W-:Y:S02]  /*6760*/  @!P4 LEA.HI.X R39, R123, R9, R132, 0x1, P3 ;  /* 0x000000097b27c211 */ /* 0x000fe400018f0c84 */
[----:B------:R-:W-:Y:S11]  /*6770*/  ISETP.GE.AND P3, PT, R109, c[0x0][0x1d4], PT ;  /* 0x000075006d007a0c */ /* 0x000ff60003f66270 */
[----:B------:R-:W-:Y:S02]  /*6780*/  @!UPT UIADD3 URZ, URZ, URZ, URZ ;  /* 0x0000003f3f3ff290 */ /* 0x000fe4000fffe03f */
[C---:B------:R-:W-:Y:S04]  /*6790*/  @!P3 LEA R22, P5, R121.reuse, R5, 0x1 ;  /* 0x000000057916b211 */ /* 0x040fe800078a08ff */
[----:B------:R-:W-:Y:S01]  /*67a0*/  @!P3 LEA.HI.X R23, R121, R9, R120, 0x1, P5 ;  /* 0x000000097917b211 */ /* 0x000fe200028f0c78 */
[----:B-1----:R-:W-:Y:S01]  /*67b0*/  @!P0 ST.E.128 [R40.64], R32 ;  /* 0x0000002028008985 */ /* 0x002fe2000c101d10 */
[----:B------:R-:W-:Y:S03]  /*67c0*/  ISETP.GE.AND P0, PT, R107, c[0x0][0x1d4], PT ;  /* 0x000075006b007a0c */ /* 0x000fe60003f06270 */
[----:B------:R-:W1:Y:S10]  /*67d0*/  @!P4 LDS.128 R28, [R105+0xb880] ;  /* 0x00b88000691cc984 */ /* 0x000e740000000c00 */
[C---:B------:R-:W-:Y:S04]  /*67e0*/  @!P0 LEA R36, P5, R122.reuse, R5, 0x1 ;  /* 0x000000057a248211 */ /* 0x040fe800078a08ff */
[----:B------:R-:W-:Y:S01]  /*67f0*/  @!P0 LEA.HI.X R37, R122, R9, R119, 0x1, P5 ;  /* 0x000000097a258211 */ /* 0x000fe200028f0c77 */
[----:B-1----:R-:W-:Y:S04]  /*6800*/  @!P4 ST.E.128 [R38.64], R28 ;  /* 0x0000001c2600c985 */ /* 0x002fe8000c101d10 */
[----:B------:R-:W1:Y:S04]  /*6810*/  @!P3 LDS.128 R24, [R105+0xd080] ;  /* 0x00d080006918b984 */ /* 0x000e680000000c00 */
[----:B-1----:R-:W-:Y:S04]  /*6820*/  @!P3 ST.E.128 [R22.64], R24 ;  /* 0x000000181600b985 */ /* 0x002fe8000c101d10 */
[----:B------:R-:W1:Y:S04]  /*6830*/  @!P0 LDS.128 R8, [R105+0xe880] ;  /* 0x00e8800069088984 */ /* 0x000e680000000c00 */
[----:B-1----:R1:W-:Y:S02]  /*6840*/  @!P0 ST.E.128 [R36.64], R8 ;  /* 0x0000000824008985 */ /* 0x0023e4000c101d10 */
.L_x_868:
[----:B-12---:R-:W-:Y:S05]  /*6850*/  BSYNC B0 ;  /* 0x0000000000007941 */ /* 0x006fea0003800000 */
.L_x_867:
[----:B------:R-:W1:Y:S01]  /*6860*/  SHFL.IDX PT, R145, R145, 0x1, 0x181f ;  /* 0x00381f0091917f89 */ /* 0x000e6200000e0000 */
[----:B------:R-:W-:Y:S03]  /*6870*/  ISETP.GE.AND P0, PT, R4, 0x21, PT ;  /* 0x000000210400780c */ /* 0x000fe60003f06270 */
[----:B------:R-:W2:Y:S10]  /*6880*/  SHFL.IDX PT, R157, R157, 0x1, 0x181f ;  /* 0x00381f009d9d7f89 */ /* 0x000eb400000e0000 */
[----:B------:R-:W-:-:S05]  /*6890*/  @!P0 BRA `(.L_x_850) ;  /* 0x0000015000008947 */ /* 0x000fca0003800000 */
[C---:B------:R-:W-:Y:S02]  /*68a0*/  ISETP.GE.AND P0, PT, R18.reuse, c[0x0][0x1d4], PT ;  /* 0x0000750012007a0c */ /* 0x040fe40003f06270 */
[----:B------:R-:W-:Y:S11]  /*68b0*/  ISETP.GE.AND P4, PT, R15, c[0x0][0x1d4], PT ;  /* 0x000075000f007a0c */ /* 0x000ff60003f86270 */
[----:B------:R-:W4:Y:S01]  /*68c0*/  @!P0 LDS.128 R32, [R105+0xb080] ;  /* 0x00b0800069208984 */ /* 0x000f220000000c00 */
[C---:B--2---:R-:W-:Y:S04]  /*68d0*/  @!P0 LEA R38, P3, R18.reuse, R157, 0x1 ;  /* 0x0000009d12268211 */ /* 0x044fe800078608ff */
[----:B-1----:R-:W-:Y:S02]  /*68e0*/  @!P0 LEA.HI.X R39, R18, R145, R19, 0x1, P3 ;  /* 0x0000009112278211 */ /* 0x002fe400018f0c13 */
[C---:B------:R-:W-:Y:S04]  /*68f0*/  @!P4 LEA R36, P3, R123.reuse, R157, 0x1 ;  /* 0x0000009d7b24c211 */ /* 0x040fe800078608ff */
[----:B------:R-:W-:Y:S02]  /*6900*/  @!P4 LEA.HI.X R37, R123, R145, R132, 0x1, P3 ;  /* 0x000000917b25c211 */ /* 0x000fe400018f0c84 */
[----:B------:R-:W-:Y:S11]  /*6910*/  ISETP.GE.AND P3, PT, R109, c[0x0][0x1d4], PT ;  /* 0x000075006d007a0c */ /* 0x000ff60003f66270 */
[----:B------:R-:W-:Y:S02]  /*6920*/  @!UPT UIADD3 URZ, URZ, URZ, URZ ;  /* 0x0000003f3f3ff290 */ /* 0x000fe4000fffe03f */
[C---:B------:R-:W-:Y:S04]  /*6930*/  @!P3 LEA R4, P5, R121.reuse, R157, 0x1 ;  /* 0x0000009d7904b211 */ /* 0x040fe800078a08ff */
[----:B---3--:R-:W-:Y:S01]  /*6940*/  @!P3 LEA.HI.X R5, R121, R145, R120, 0x1, P5 ;  /* 0x000000917905b211 */ /* 0x008fe200028f0c78 */
[----:B----4-:R-:W-:Y:S01]  /*6950*/  @!P0 ST.E.128 [R38.64], R32 ;  /* 0x0000002026008985 */ /* 0x010fe2000c101d10 */
        /* <DEDUP_REMOVED lines=9> */
.L_x_850:
[----:B------:R-:W-:Y:S05]  /*69f0*/  BSYNC B2 ;  /* 0x0000000000027941 */ /* 0x000fea0003800000 */
.L_x_835:
[----:B------:R-:W-:Y:S01]  /*6a00*/  IMAD.IADD R126, R126, 0x1, -R17 ;  /* 0x000000017e7e7824 */ /* 0x000fe200078e0a11 */
[----:B---34-:R-:W-:Y:S01]  /*6a10*/  P2R R5, PR, RZ, 0x2 ;  /* 0x00000002ff057803 */ /* 0x018fe20000000000 */
[----:B-1----:R-:W-:Y:S01]  /*6a20*/  IMAD.WIDE R22, R55, 0x30, R146 ;  /* 0x0000003037167825 */ /* 0x002fe200078e0292 */
[----:B------:R-:W-:Y:S01]  /*6a30*/  ISETP.NE.AND P1, PT, R113, RZ, PT ;  /* 0x000000ff7100720c */ /* 0x000fe20003f25270 */
[----:B------:R-:W-:Y:S01]  /*6a40*/  BSSY B0, `(.L_x_869) ;  /* 0x0000049000007945 */ /* 0x000fe20003800000 */
[----:B------:R-:W-:Y:S01]  /*6a50*/  ISETP.GE.AND P3, PT, R126, 0x21, PT ;  /* 0x000000217e00780c */ /* 0x000fe20003f66270 */
[----:B------:R-:W-:Y:S01]  /*6a60*/  IMAD.WIDE.U32 R26, R143, c[0x0][0x208], RZ ;  /* 0x000082008f1a7a25 */ /* 0x000fe200078e00ff */
[----:B------:R-:W-:Y:S02]  /*6a70*/  ISETP.NE.AND P6, PT, R111, RZ, PT ;  /* 0x000000ff6f00720c */ /* 0x000fe40003fc5270 */
[----:B------:R-:W-:Y:S09]  /*6a80*/  ISETP.NE.AND P5, PT, R110, RZ, PT ;  /* 0x000000ff6e00720c */ /* 0x000ff20003fa5270 */
[----:B------:R-:W-:Y:S05]  /*6a90*/  @P3 IADD3 R9, P0, R22, 0x20, RZ ;  /* 0x0000002016093810 */ /* 0x000fea0007f1e0ff */
[----:B------:R-:W-:Y:S01]  /*6aa0*/  @P3 IMAD.X R3, RZ, RZ, R23, P0 ;  /* 0x000000ffff033224 */ /* 0x000fe200000e0617 */
[----:B------:R-:W-:Y:S11]  /*6ab0*/  ISETP.GE.AND P0, PT, R126, 0x1, PT ;  /* 0x000000017e00780c */ /* 0x000ff60003f06270 */
[----:B------:R-:W-:Y:S02]  /*6ac0*/  @!UPT UIADD3 URZ, URZ, URZ, URZ ;  /* 0x0000003f3f3ff290 */ /* 0x000fe4000fffe03f */
[----:B------:R-:W-:Y:S01]  /*6ad0*/  @P0 MOV R126, R148 ;  /* 0x00000094007e0202 */ /* 0x000fe20000000f00 */
[----:B------:R-:W-:Y:S02]  /*6ae0*/  @P0 IMAD R4, R23, c[0x0][0x258], RZ ;  /* 0x0000960017040a24 */ /* 0x000fe400078e02ff */
[----:B------:R-:W-:Y:S02]  /*6af0*/  IMAD R23, R141, c[0x0][0x218], RZ ;  /* 0x000086008d177a24 */ /* 0x000fe400078e02ff */
[C---:B------:R-:W-:Y:S04]  /*6b00*/  @P0 IMAD.WIDE.U32 R10, R22.reuse, c[0x0][0x258], R126 ;  /* 0x00009600160a0a25 */ /* 0x040fe800078e007e */
[----:B------:R-:W-:Y:S01]  /*6b10*/  @P0 IMAD R4, R22, c[0x0][0x25c], R4 ;  /* 0x0000970016040a24 */ /* 0x000fe200078e0204 */
[----:B------:R-:W-:Y:S01]  /*6b20*/  @P0 LEA R24, P4, R10, c[0x0][0x250], 0x1 ;  /* 0x000094000a180a11 */ /* 0x000fe200078808ff */
[----:B------:R-:W-:Y:S02]  /*6b30*/  IMAD R23, R144, c[0x0][0x21c], R23 ;  /* 0x0000870090177a24 */ /* 0x000fe400078e0217 */
[----:B------:R-:W-:Y:S02]  /*6b40*/  @P0 IMAD.IADD R4, R11, 0x1, R4 ;  /* 0x000000010b040824 */ /* 0x000fe400078e0204 */
[----:B------:R-:W-:Y:S03]  /*6b50*/  @P3 IMAD.MOV.U32 R126, RZ, RZ, R148 ;  /* 0x000000ffff7e3224 */ /* 0x000fe600078e0094 */
[----:B------:R-:W-:Y:S01]  /*6b60*/  @P0 LEA.HI.X R25, R10, c[0x0][0x254], R4, 0x1, P4 ;  /* 0x000095000a190a11 */ /* 0x000fe200020f0c04 */
[----:B------:R-:W-:Y:S04]  /*6b70*/  IMAD R4, R142, c[0x0][0x208], RZ ;  /* 0x000082008e047a24 */ /* 0x000fe800078e02ff */
[----:B------:R-:W-:Y:S01]  /*6b80*/  @!PT LDS RZ, [RZ] ;  /* 0x00000000fffff984 */ /* 0x000fe20000000800 */
[----:B------:R-:W-:Y:S01]  /*6b90*/  @!PT LDS RZ, [RZ] ;  /* 0x00000000fffff984 */ /* 0x000fe20000000800 */
[----:B------:R-:W-:Y:S01]  /*6ba0*/  @!PT LDS RZ, [RZ] ;  /* 0x00000000fffff984 */ /* 0x000fe20000000800 */
[----:B------:R1:W-:Y:S01]  /*6bb0*/  @P0 LDGSTS.E.BYPASS.LTC128B.128 [R105+0x4080], [R24.64], !P1 ;  /* 0x0408000018690fae */ /* 0x0003e2000c901d50 */
[----:B------:R-:W-:Y:S05]  /*6bc0*/  IMAD R4, R143, c[0x0][0x20c], R4 ;  /* 0x000083008f047a24 */ /* 0x000fea00078e0204 */
[----:B------:R-:W-:Y:S01]  /*6bd0*/  IADD3 R27, R27, R4, RZ ;  /* 0x000000041b1b7210 */ /* 0x000fe20007ffe0ff */
[----:B------:R-:W-:Y:S04]  /*6be0*/  @P3 IMAD R4, R3, c[0x0][0x258], RZ ;  /* 0x0000960003043a24 */ /* 0x000fe800078e02ff */
[----:B------:R-:W-:Y:S04]  /*6bf0*/  IMAD.WIDE.U32 R26, R144, c[0x0][0x218], R26 ;  /* 0x00008600901a7a25 */ /* 0x000fe800078e001a */
[C---:B------:R-:W-:Y:S01]  /*6c00*/  @P3 IMAD R4, R9.reuse, c[0x0][0x25c], R4 ;  /* 0x0000970009043a24 */ /* 0x040fe200078e0204 */
[----:B------:R-:W-:Y:S04]  /*6c10*/  IADD3 R11, P4, R154, R26, RZ ;  /* 0x0000001a9a0b7210 */ /* 0x000fe80007f9e0ff */
[----:B------:R-:W-:Y:S01]  /*6c20*/  IADD3.X R6, R116, R27, R23, P4, !PT ;  /* 0x0000001b74067210 */ /* 0x000fe200027fe417 */
[----:B------:R-:W-:Y:S05]  /*6c30*/  @P3 IMAD.WIDE.U32 R22, R9, c[0x0][0x258], R126 ;  /* 0x0000960009163a25 */ /* 0x000fea00078e007e */
[C---:B------:R-:W-:Y:S02]  /*6c40*/  @P3 LEA R26, P4, R22.reuse, c[0x0][0x250], 0x1 ;  /* 0x00009400161a3a11 */ /* 0x040fe400078808ff */
[----:B------:R-:W-:Y:S04]  /*6c50*/  @P3 IADD3 R4, R23, R4, RZ ;  /* 0x0000000417043210 */ /* 0x000fe80007ffe0ff */
[----:B------:R-:W-:Y:S02]  /*6c60*/  @P3 LEA.HI.X R27, R22, c[0x0][0x254], R4, 0x1, P4 ;  /* 0x00009500161b3a11 */ /* 0x000fe400020f0c04 */
[C---:B------:R-:W-:Y:S04]  /*6c70*/  LEA R4, P4, R11.reuse, c[0x0][0x1f8], 0x1 ;  /* 0x00007e000b047a11 */ /* 0x040fe800078808ff */
[----:B------:R-:W-:Y:S02]  /*6c80*/  LEA.HI.X R3, R11, c[0x0][0x1fc], R6, 0x1, P4 ;  /* 0x00007f000b037a11 */ /* 0x000fe400020f0c06 */
[----:B------:R-:W-:Y:S03]  /*6c90*/  ISETP.NE.AND P4, PT, R112, RZ, PT ;  /* 0x000000ff7000720c */ /* 0x000fe60003f85270 */
[----:B------:R1:W3:Y:S10]  /*6ca0*/  SHFL.IDX PT, R9, R3, RZ, 0x181f ;  /* 0x00181fff03097589 */ /* 0x0002f400000e0000 */
[----:B------:R1:W-:Y:S04]  /*6cb0*/  @P0 LDGSTS.E.BYPASS.LTC128B.128 [R105+0x5880], [R24.64+0x80], !P4 ;  /* 0x0588008018690fae */ /* 0x0003e8000e101d50 */
[----:B------:R1:W-:Y:S04]  /*6cc0*/  @P0 LDGSTS.E.BYPASS.LTC128B.128 [R105+0x7080], [R24.64+0x100], !P6 ;  /* 0x0708010018690fae */ /* 0x0003e8000f101d50 */
[----:B------:R1:W-:Y:S04]  /*6cd0*/  @P0 LDGSTS.E.BYPASS.LTC128B.128 [R105+0x8880], [R24.64+0x180], !P5 ;  /* 0x0888018018690fae */ /* 0x0003e8000e901d50 */
[----:B------:R1:W-:Y:S01]  /*6ce0*/  @P3 LDGSTS.E.BYPASS.LTC128B.128 [R105+0x5080], [R26.64], !P1 ;  /* 0x050800001a693fae */ /* 0x0003e2000c901d50 */
[----:B------:R-:W-:Y:S03]  /*6cf0*/  ISETP.NE.AND P1, PT, R5, RZ, PT ;  /* 0x000000ff0500720c */ /* 0x000fe60003f25270 */
[----:B------:R1:W-:Y:S04]  /*6d00*/  @P3 LDGSTS.E.BYPASS.LTC128B.128 [R105+0x6880], [R26.64+0x80], !P4 ;  /* 0x068800801a693fae */ /* 0x0003e8000e101d50 */
[----:B------:R1:W-:Y:S04]  /*6d10*/  @P3 LDGSTS.E.BYPASS.LTC128B.128 [R105+0x8080], [R26.64+0x100], !P6 ;  /* 0x080801001a693fae */ /* 0x0003e8000f101d50 */
[----:B------:R1:W-:Y:S04]  /*6d20*/  @P3 LDGSTS.E.BYPASS.LTC128B.128 [R105+0x9880], [R26.64+0x180], !P5 ;  /* 0x098801801a693fae */ /* 0x0003e8000e901d50 */
[----:B------:R-:W0:Y:S04]  /*6d30*/  LDGDEPBAR ;  /* 0x00000000000079af */ /* 0x000e280000000000 */
[----:B------:R1:W4:Y:S01]  /*6d40*/  SHFL.IDX PT, R5, R4, RZ, 0x181f ;  /* 0x00181fff04057589 */ /* 0x00032200000e0000 */
[----:B------:R-:W-:Y:S04]  /*6d50*/  DEPBAR.LE SB0, 0x0 ;  /* 0x000080000000791a */ /* 0x000fe80000000000 */
[----:B------:R-:W-:Y:S06]  /*6d60*/  BAR.SYNC.DEFER_BLOCKING 0x0 ;  /* 0x0000000000007b1d */ /* 0x000fec0000010000 */
[----:B------:R-:W-:-:S05]  /*6d70*/  @!P0 BRA `(.L_x_870) ;  /* 0x0000015000008947 */ /* 0x000fca0003800000 */
[C---:B-1-34-:R-:W-:Y:S02]  /*6d80*/  ISETP.GE.AND P0, PT, R18.reuse, c[0x0][0x1d4], PT ;  /* 0x0000750012007a0c */ /* 0x05afe40003f06270 */
[----:B------:R-:W-:Y:S11]  /*6d90*/  ISETP.GE.AND P5, PT, R15, c[0x0][0x1d4], PT ;  /* 0x000075000f007a0c */ /* 0x000ff60003fa6270 */
[----:B------:R-:W1:Y:S01]  /*6da0*/  @!P0 LDS.128 R32, [R105+0x4080] ;  /* 0x0040800069208984 */ /* 0x000e620000000c00 */
[C---:B------:R-:W-:Y:S04]  /*6db0*/  @!P0 LEA R40, P4, R18.reuse, R5, 0x1 ;  /* 0x0000000512288211 */ /* 0x040fe800078808ff */
        /* <DEDUP_REMOVED lines=17> */
.L_x_870:
[----:B-1-34-:R-:W-:Y:S05]  /*6ed0*/  BSYNC B0 ;  /* 0x0000000000007941 */ /* 0x01afea0003800000 */
.L_x_869:
[----:B------:R-:W1:Y:S01]  /*6ee0*/  SHFL.IDX PT, R3, R3, 0x1, 0x181f ;  /* 0x00381f0003037f89 */ /* 0x000e6200000e0000 */
[----:B------:R-:W-:Y:S03]  /*6ef0*/  BSSY B0, `(.L_x_871) ;  /* 0x0000018000007945 */ /* 0x000fe60003800000 */
[----:B------:R-:W3:Y:S01]  /*6f00*/  SHFL.IDX PT, R4, R4, 0x1, 0x181f ;  /* 0x00381f0004047f89 */ /* 0x000ee200000e0000 */
[----:B------:R-:W-:-:S05]  /*6f10*/  @!P3 BRA `(.L_x_872) ;  /* 0x000001500000b947 */ /* 0x000fca0003800000 */
[C---:B------:R-:W-:Y:S02]  /*6f20*/  ISETP.GE.AND P0, PT, R18.reuse, c[0x0][0x1d4], PT ;  /* 0x0000750012007a0c */ /* 0x040fe40003f06270 */
[----:B------:R-:W-:Y:S11]  /*6f30*/  ISETP.GE.AND P4, PT, R15, c[0x0][0x1d4], PT ;  /* 0x000075000f007a0c */ /* 0x000ff60003f86270 */
[----:B------:R-:W4:Y:S01]  /*6f40*/  @!P0 LDS.128 R32, [R105+0x5080] ;  /* 0x0050800069208984 */ /* 0x000f220000000c00 */
[CC--:B---3--:R-:W-:Y:S04]  /*6f50*/  @!P0 LEA R38, P3, R18.reuse, R4.reuse, 0x1 ;  /* 0x0000000412268211 */ /* 0x0c8fe800078608ff */
[-C--:B-1----:R-:W-:Y:S02]  /*6f60*/  @!P0 LEA.HI.X R39, R18, R3.reuse, R19, 0x1, P3 ;  /* 0x0000000312278211 */ /* 0x082fe400018f0c13 */
[CC--:B------:R-:W-:Y:S04]  /*6f70*/  @!P4 LEA R36, P3, R123.reuse, R4.reuse, 0x1 ;  /* 0x000000047b24c211 */ /* 0x0c0fe800078608ff */
[-C--:B------:R-:W-:Y:S02]  /*6f80*/  @!P4 LEA.HI.X R37, R123, R3.reuse, R132, 0x1, P3 ;  /* 0x000000037b25c211 */ /* 0x080fe400018f0c84 */
[----:B------:R-:W-:Y:S11]  /*6f90*/  ISETP.GE.AND P3, PT, R109, c[0x0][0x1d4], PT ;  /* 0x000075006d007a0c */ /* 0x000ff60003f66270 */
[----:B------:R-:W-:Y:S02]  /*6fa0*/  @!UPT UIADD3 URZ, URZ, URZ, URZ ;  /* 0x0000003f3f3ff290 */ /* 0x000fe4000fffe03f */
[CC--:B------:R-:W-:Y:S04]  /*6fb0*/  @!P3 LEA R22, P5, R121.reuse, R4.reuse, 0x1 ;  /* 0x000000047916b211 */ /* 0x0c0fe800078a08ff */
[-C--:B------:R-:W-:Y:S01]  /*6fc0*/  @!P3 LEA.HI.X R23, R121, R3.reuse, R120, 0x1, P5 ;  /* 0x000000037917b211 */ /* 0x080fe200028f0c78 */
        /* <DEDUP_REMOVED lines=10> */
.L_x_872:
[----:B------:R-:W-:Y:S05]  /*7070*/  BSYNC B0 ;  /* 0x0000000000007941 */ /* 0x000fea0003800000 */
.L_x_871:
[----:B------:R-:W-:Y:S11]  /*7080*/  ISETP.GT.AND P5, PT, R55, R102, PT ;  /* 0x000000663700720c */ /* 0x000ff60003fa4270 */
[----:B------:R-:W-:Y:S02]  /*7090*/  @!UPT UIADD3 URZ, URZ, URZ, URZ ;  /* 0x0000003f3f3ff290 */ /* 0x000fe4000fffe03f */
[----:B------:R-:W-:-:S05]  /*70a0*/  @!P5 BRA `(.L_x_873) ;  /* 0x000002600000d947 */ /* 0x000fca0003800000 */
[----:B-1----:R-:W-:Y:S01]  /*70b0*/  IADD3 R5, R55, -0x1, RZ ;  /* 0xffffffff37057810 */ /* 0x002fe20007ffe0ff */
[----:B------:R-:W-:Y:S01]  /*70c0*/  IMAD.MOV.U32 R10, RZ, RZ, R150 ;  /* 0x000000ffff0a7224 */ /* 0x000fe200078e0096 */
[----:B------:R-:W-:Y:S01]  /*70d0*/  ISETP.GE.AND P3, PT, R117, 0x1, PT ;  /* 0x000000017500780c */ /* 0x000fe20003f66270 */
[----:B------:R-:W-:Y:S01]  /*70e0*/  IMAD.MOV.U32 R11, RZ, RZ, R153 ;  /* 0x000000ffff0b7224 */ /* 0x000fe200078e0099 */
[----:B---3--:R-:W-:Y:S01]  /*70f0*/  SHF.R.S32.HI R4, RZ, 0x1f, R5 ;  /* 0x0000001fff047819 */ /* 0x008fe20000011405 */
[C---:B------:R-:W-:Y:S01]  /*7100*/  IMAD R3, R5.reuse, UR8, RZ ;  /* 0x0000000805037c24 */ /* 0x040fe2000f8e02ff */
[----:B------:R-:W-:Y:S01]  /*7110*/  P2R R8, PR, RZ, 0x4 ;  /* 0x00000004ff087803 */ /* 0x000fe20000000000 */
[----:B------:R-:W-:Y:S01]  /*7120*/  IMAD.WIDE.U32 R10, R5, UR10, R10 ;  /* 0x0000000a050a7c25 */ /* 0x000fe2000f8e000a */
[----:B------:R-:W-:Y:S02]  /*7130*/  ISETP.NE.AND P2, PT, R113, RZ, PT ;  /* 0x000000ff7100720c */ /* 0x000fe40003f45270 */
[----:B------:R-:W-:Y:S01]  /*7140*/  P2R R6, PR, RZ, 0x2 ;  /* 0x00000002ff067803 */ /* 0x000fe20000000000 */
[----:B------:R-:W-:Y:S01]  /*7150*/  IMAD R3, R4, UR10, R3 ;  /* 0x0000000a04037c24 */ /* 0x000fe2000f8e0203 */
[----:B------:R-:W-:Y:S02]  /*7160*/  ISETP.NE.AND P1, PT, R112, RZ, PT ;  /* 0x000000ff7000720c */ /* 0x000fe40003f25270 */
[----:B------:R-:W-:Y:S01]  /*7170*/  ISETP.NE.AND P6, PT, R110, RZ, PT ;  /* 0x000000ff6e00720c */ /* 0x000fe20003fc5270 */
[----:B------:R-:W-:Y:S01]  /*7180*/  IMAD.IADD R3, R11, 0x1, R3 ;  /* 0x000000010b037824 */ /* 0x000fe200078e0203 */
[C---:B------:R-:W-:Y:S04]  /*7190*/  @P3 LEA R22, P0, R10.reuse, c[0x0][0x220], 0x1 ;  /* 0x000088000a163a11 */ /* 0x040fe800078008ff */
[----:B------:R-:W-:Y:S02]  /*71a0*/  @P3 LEA.HI.X R23, R10, c[0x0][0x224], R3, 0x1, P0 ;  /* 0x000089000a173a11 */ /* 0x000fe400000f0c03 */
[----:B------:R-:W-:Y:S03]  /*71b0*/  ISETP.GE.AND P0, PT, R117, 0x21, PT ;  /* 0x000000217500780c */ /* 0x000fe60003f06270 */
[----:B------:R-:W-:Y:S01]  /*71c0*/  @!PT LDS RZ, [RZ] ;  /* 0x00000000fffff984 */ /* 0x000fe20000000800 */
[----:B------:R-:W-:Y:S01]  /*71d0*/  @!PT LDS RZ, [RZ] ;  /* 0x00000000fffff984 */ /* 0x000fe20000000800 */
[----:B------:R-:W-:Y:S01]  /*71e0*/  @!PT LDS RZ, [RZ] ;  /* 0x00000000fffff984 */ /* 0x000fe20000000800 */
[----:B------:R1:W-:Y:S01]  /*71f0*/  @P3 LDGSTS.E.BYPASS.LTC128B.128 [R105+0xa080], [R22.64], !P2 ;  /* 0x0a08000016693fae */ /* 0x0003e2000d101d50 */
[----:B------:R-:W-:Y:S03]  /*7200*/  ISETP.NE.AND P2, PT, R8, RZ, PT ;  /* 0x000000ff0800720c */ /* 0x000fe60003f45270 */
[----:B------:R1:W-:Y:S06]  /*7210*/  @P3 LDGSTS.E.BYPASS.LTC128B.128 [R105+0xb880], [R22.64+0x80], !P1 ;  /* 0x0b88008016693fae */ /* 0x0003ec000c901d50 */
[----:B------:R-:W-:Y:S04]  /*7220*/  @P0 IADD3 R4, P4, R10, UR12, RZ ;  /* 0x0000000c0a040c10 */ /* 0x000fe8000ff9e0ff */
[----:B------:R-:W-:Y:S02]  /*7230*/  @P0 IADD3.X R3, R3, UR9, RZ, P4, !PT ;  /* 0x0000000903030c10 */ /* 0x000fe4000a7fe4ff */
[C---:B------:R-:W-:Y:S04]  /*7240*/  @P0 LEA R10, P4, R4.reuse, c[0x0][0x220], 0x1 ;  /* 0x00008800040a0a11 */ /* 0x040fe800078808ff */
[----:B------:R-:W-:Y:S02]  /*7250*/  @P0 LEA.HI.X R11, R4, c[0x0][0x224], R3, 0x1, P4 ;  /* 0x00008900040b0a11 */ /* 0x000fe400020f0c03 */
[----:B------:R-:W-:Y:S11]  /*7260*/  ISETP.NE.AND P4, PT, R111, RZ, PT ;  /* 0x000000ff6f00720c */ /* 0x000ff60003f85270 */
[----:B------:R-:W-:Y:S02]  /*7270*/  @!UPT UIADD3 URZ, URZ, URZ, URZ ;  /* 0x0000003f3f3ff290 */ /* 0x000fe4000fffe03f */
[----:B------:R1:W-:Y:S04]  /*7280*/  @P3 LDGSTS.E.BYPASS.LTC128B.128 [R105+0xd080], [R22.64+0x100], !P4 ;  /* 0x0d08010016693fae */ /* 0x0003e8000e101d50 */
[----:B------:R1:W-:Y:S01]  /*7290*/  @P3 LDGSTS.E.BYPASS.LTC128B.128 [R105+0xe880], [R22.64+0x180], !P6 ;  /* 0x0e88018016693fae */ /* 0x0003e2000f101d50 */
[----:B------:R-:W-:Y:S11]  /*72a0*/  ISETP.NE.AND P3, PT, R113, RZ, PT ;  /* 0x000000ff7100720c */ /* 0x000ff60003f65270 */
[----:B------:R-:W-:Y:S02]  /*72b0*/  @!UPT UIADD3 URZ, URZ, URZ, URZ ;  /* 0x0000003f3f3ff290 */ /* 0x000fe4000fffe03f */
[----:B------:R1:W-:Y:S04]  /*72c0*/  @P0 LDGSTS.E.BYPASS.LTC128B.128 [R105+0xb080], [R10.64], !P3 ;  /* 0x0b0800000a690fae */ /* 0x0003e8000d901d50 */
[----:B------:R1:W-:Y:S01]  /*72d0*/  @P0 LDGSTS.E.BYPASS.LTC128B.128 [R105+0xc880], [R10.64+0x80], !P1 ;  /* 0x0c8800800a690fae */ /* 0x0003e2000c901d50 */
[----:B------:R-:W-:Y:S03]  /*72e0*/  ISETP.NE.AND P1, PT, R6, RZ, PT ;  /* 0x000000ff0600720c */ /* 0x000fe60003f25270 */
[----:B------:R1:W-:Y:S04]  /*72f0*/  @P0 LDGSTS.E.BYPASS.LTC128B.128 [R105+0xe080], [R10.64+0x100], !P4 ;  /* 0x0e0801000a690fae */ /* 0x0003e8000e101d50 */
[----:B------:R1:W-:Y:S04]  /*7300*/  @P0 LDGSTS.E.BYPASS.LTC128B.128 [R105+0xf880], [R10.64+0x180], !P6 ;  /* 0x0f8801800a690fae */ /* 0x0003e8000f101d50 */
.L_x_873:
[----:B------:R-:W0:Y:S01]  /*7310*/  LDGDEPBAR ;  /* 0x00000000000079af */ /* 0x000e220000000000 */
[----:B------:R-:W-:Y:S01]  /*7320*/  IADD3 R55, R55, -0x1, RZ ;  /* 0xffffffff37377810 */ /* 0x000fe20007ffe0ff */
[----:B------:R-:W-:-:S05]  /*7330*/  @P5 BRA `(.L_x_874) ;  /* 0xffffa2d000005947 */ /* 0x000fca000383ffff */
[----:B------:R-:W-:Y:S06]  /*7340*/  BAR.SYNC.DEFER_BLOCKING 0x0 ;  /* 0x0000000000007b1d */ /* 0x000fec0000010000 */
.L_x_834:
[----:B-1----:R-:W-:Y:S01]  /*7350*/  ISETP.GE.AND P0, PT, R95, 0x1, PT ;  /* 0x000000015f00780c */ /* 0x002fe20003f06270 */
[----:B------:R-:W-:Y:S01]  /*7360*/  CS2R R142, SRZ ;  /* 0x00000000008e7805 */ /* 0x000fe2000001ff00 */
[----:B------:R-:W-:Y:S01]  /*7370*/  PLOP3.LUT P2, PT, PT, PT, PT, 0x80, 0x0 ;  /* 0x000000000000781c */ /* 0x000fe20003f4f070 */
[----:B------:R-:W-:Y:S01]  /*7380*/  CS2R R140, SRZ ;  /* 0x00000000008c7805 */ /* 0x000fe2000001ff00 */
[----:B------:R-:W-:Y:S01]  /*7390*/  CS2R R146, SRZ ;  /* 0x0000000000927805 */ /* 0x000fe2000001ff00 */
[----:B--2---:R-:W-:Y:S01]  /*73a0*/  CS2R R144, SRZ ;  /* 0x0000000000907805 */ /* 0x004fe2000001ff00 */
        /* <DEDUP_REMOVED lines=23> */
[----:B---3--:R-:W-:Y:S01]  /*7520*/  MOV R4, RZ ;  /* 0x000000ff00047202 */ /* 0x008fe20000000f00 */
[----:B------:R-:W-:Y:S01]  /*7530*/  IMAD.MOV.U32 R13, RZ, RZ, RZ ;  /* 0x000000ffff0d7224 */ /* 0x000fe200078e00ff */
        /* <DEDUP_REMOVED lines=40> */
[----:B------:R-:W-:-:S04]  /*77c0*/  ISETP.NE.U32.AND P0, PT, RZ, c[0x0][0x340], PT ;  /* 0x0000d000ff007a0c */ /* 0x000fc80003f05070 */
[----:B------:R-:W-:-:S13]  /*77d0*/  ISETP.NE.AND.EX P2, PT, RZ, c[0x0][0x344], PT, P0 ;  /* 0x0000d100ff007a0c */ /* 0x000fda0003f45300 */
[----:B------:R-:W-:-:S04]  /*77e0*/  @P2 IMAD.MOV.U32 R229, RZ, RZ, 0x4 ;  /* 0x00000004ffe52424 */ /* 0x000fc800078e00ff */
[----:B------:R-:W-:-:S06]  /*77f0*/  @P2 IMAD.WIDE R228, R218, R229, c[0x0][0x340] ;  /* 0x0000d000dae42625 */ /* 0x000fcc00078e02e5 */
[----:B------:R1:W5:Y:S01]  /*7800*/  @P2 LDG.E R228, [R228.64] ;  /* 0x00000010e4e42981 */ /* 0x000362000c1e1900 */
[----:B------:R-:W-:Y:S01]  /*7810*/  SHF.R.S32.HI R0, RZ, 0x1f, R101 ;  /* 0x0000001fff007819 */ /* 0x000fe20000011465 */
[----:B------:R-:W-:Y:S01]  /*7820*/  IMAD.WIDE.U32 R4, R101, c[0x0][0x178], RZ ;  /* 0x00005e0065047a25 */ /* 0x000fe200078e00ff */
[----:B------:R-:W-:Y:S01]  /*7830*/  SHF.R.S32.HI R17, RZ, 0x1f, R216 ;  /* 0x0000001fff117819 */ /* 0x000fe200000114d8 */
[----:B------:R-:W-:Y:S01]  /*7840*/  BSSY B0, `(.L_x_876) ;  /* 0x0000064000007945 */ /* 0x000fe20003800000 */
[----:B------:R-:W-:Y:S01]  /*7850*/  ISETP.NE.U32.AND P0, PT, RZ, c[0x0][0x348], PT ;  /* 0x0000d200ff007a0c */ /* 0x000fe20003f05070 */
[----:B------:R-:W-:Y:S01]  /*7860*/  IMAD R0, R0, c[0x0][0x178], RZ ;  /* 0x00005e0000007a24 */ /* 0x000fe200078e02ff */
[-C--:B------:R-:W-:Y:S01]  /*7870*/  LEA.HI R2, R17, R216.reuse, RZ, 0x3 ;  /* 0x000000d811027211 */ /* 0x080fe200078f18ff */
[----:B------:R-:W-:Y:S01]  /*7880*/  IMAD R36, R99, c[0x0][0x2c4], RZ ;  /* 0x0000b10063247a24 */ /* 0x000fe200078e02ff */
[----:B------:R-:W-:Y:S01]  /*7890*/  SHF.R.S32.HI R9, RZ, 0x1f, R218 ;  /* 0x0000001fff097819 */ /* 0x000fe200000114da */
[----:B------:R-:W-:Y:S01]  /*78a0*/  IMAD R101, R101, c[0x0][0x17c], R0 ;  /* 0x00005f0065657a24 */ /* 0x000fe200078e0200 */
[----:B------:R-:W-:Y:S01]  /*78b0*/  LOP3.LUT R13, R2, 0xfffffff8, RZ, 0xc0, !PT ;  /* 0xfffffff8020d7812 */ /* 0x000fe200078ec0ff */
[----:B------:R-:W-:Y:S01]  /*78c0*/  IMAD.MOV.U32 R0, RZ, RZ, c[0x0][0x2c4] ;  /* 0x0000b100ff007624 */ /* 0x000fe200078e00ff */
[----:B------:R-:W-:Y:S01]  /*78d0*/  SHF.R.S32.HI R2, RZ, 0x3, R2 ;  /* 0x00000003ff027819 */ /* 0x000fe20000011402 */
[----:B------:R-:W-:Y:S01]  /*78e0*/  IMAD.IADD R5, R5, 0x1, R101 ;  /* 0x0000000105057824 */ /* 0x000fe200078e0265 */
[----:B------:R-:W-:Y:S01]  /*78f0*/  ISETP.NE.AND.EX P0, PT, RZ, c[0x0][0x34c], PT, P0 ;  /* 0x0000d300ff007a0c */ /* 0x000fe20003f05300 */
[----:B------:R-:W-:Y:S01]  /*7900*/  IMAD.IADD R13, R216, 0x1, -R13 ;  /* 0x00000001d80d7824 */ /* 0x000fe200078e0a0d */
[----:B------:R-:W-:Y:S01]  /*7910*/  ISETP.NE.AND P1, PT, R0, 0x1, PT ;  /* 0x000000010000780c */ /* 0x000fe20003f25270 */
[----:B------:R-:W-:Y:S01]  /*7920*/  IMAD R0, R96, c[0x0][0x1b8], RZ ;  /* 0x00006e0060007a24 */ /* 0x000fe200078e02ff */
[----:B------:R-:W-:Y:S01]  /*7930*/  SEL R9, R9, RZ, !P0 ;  /* 0x000000ff09097207 */ /* 0x000fe20004000000 */
[----:B------:R-:W-:Y:S01]  /*7940*/  IMAD R220, R13, 0x20, R2 ;  /* 0x000000200ddc7824 */ /* 0x000fe200078e0202 */
[----:B------:R-:W-:Y:S01]  /*7950*/  SEL R6, R218, RZ, !P0 ;  /* 0x000000ffda067207 */ /* 0x000fe20004000000 */
[----:B------:R-:W-:Y:S01]  /*7960*/  IMAD R7, R215, c[0x0][0x1bc], R0 ;  /* 0x00006f00d7077a24 */ /* 0x000fe200078e0200 */
[-C--:B------:R-:W-:Y:S01]  /*7970*/  LEA.HI R19, R17, R216.reuse, RZ, 0x4 ;  /* 0x000000d811137211 */ /* 0x080fe200078f20ff */
[----:B------:R-:W-:Y:S01]  /*7980*/  IMAD R3, R97, 0x80, R220 ;  /* 0x0000008061037824 */ /* 0x000fe200078e02dc */
[----:B------:R-:W-:Y:S01]  /*7990*/  LEA.HI R42, R17, R216, RZ, 0x6 ;  /* 0x000000d8112a7211 */ /* 0x000fe200078f30ff */
[----:B------:R-:W-:-:S04]  /*79a0*/  IMAD.WIDE.U32 R4, R215, c[0x0][0x1b8], R4 ;  /* 0x00006e00d7047a25 */ /* 0x000fc800078e0004 */
[----:B------:R-:W-:-:S04]  /*79b0*/  @P1 IMAD.HI.U32 R0, R3, c[0x0][0x2c8], RZ ;  /* 0x0000b20003001a27 */ /* 0x000fc800078e00ff */
[----:B------:R-:W-:Y:S01]  /*79c0*/  IMAD.MOV.U32 R8, RZ, RZ, R3 ;  /* 0x000000ffff087224 */ /* 0x000fe200078e0003 */
[----:B------:R-:W-:Y:S01]  /*79d0*/  @P1 SHF.R.U32.HI R8, RZ, c[0x0][0x2cc], R0 ;  /* 0x0000b300ff081a19 */ /* 0x000fe20000011600 */
[----:B------:R-:W-:Y:S02]  /*79e0*/  IMAD R9, R9, c[0x0][0x1c0], RZ ;  /* 0x0000700009097a24 */ /* 0x000fe400078e02ff */
[----:B------:R-:W-:Y:S02]  /*79f0*/  IMAD.IADD R5, R5, 0x1, R7 ;  /* 0x0000000105057824 */ /* 0x000fe400078e0207 */
[C---:B------:R-:W-:Y:S02]  /*7a00*/  IMAD R9, R6.reuse, c[0x0][0x1c4], R9 ;  /* 0x0000710006097a24 */ /* 0x040fe400078e0209 */
[----:B------:R-:W-:Y:S01]  /*7a10*/  IMAD.WIDE.U32 R6, R6, c[0x0][0x1c0], R4 ;  /* 0x0000700006067a25 */ /* 0x000fe200078e0004 */
[----:B------:R-:W-:-:S03]  /*7a20*/  SHF.R.S32.HI R5, RZ, 0x1f, R8 ;  /* 0x0000001fff057819 */ /* 0x000fc60000011408 */
[----:B------:R-:W-:Y:S02]  /*7a30*/  IMAD.MOV R4, RZ, RZ, -R8 ;  /* 0x000000ffff047224 */ /* 0x000fe400078e0a08 */
[----:B------:R-:W-:Y:S02]  /*7a40*/  IMAD R5, R5, c[0x0][0x1b0], RZ ;  /* 0x00006c0005057a24 */ /* 0x000fe400078e02ff */
[----:B------:R-:W-:Y:S01]  /*7a50*/  IMAD R4, R4, c[0x0][0x2c4], R3 ;  /* 0x0000b10004047a24 */ /* 0x000fe200078e0203 */
[----:B------:R-:W-:Y:S01]  /*7a60*/  LOP3.LUT R3, R19, 0xfffffff0, RZ, 0xc0, !PT ;  /* 0xfffffff013037812 */ /* 0x000fe200078ec0ff */
[----:B------:R-:W-:Y:S02]  /*7a70*/  IMAD.IADD R7, R7, 0x1, R9 ;  /* 0x0000000107077824 */ /* 0x000fe400078e0209 */
[C---:B------:R-:W-:Y:S02]  /*7a80*/  IMAD R5, R8.reuse, c[0x0][0x1b4], R5 ;  /* 0x00006d0008057a24 */ /* 0x040fe400078e0205 */
[----:B------:R-:W-:Y:S01]  /*7a90*/  IMAD.WIDE.U32 R8, R8, c[0x0][0x1b0], R6 ;  /* 0x00006c0008087a25 */ /* 0x000fe200078e0006 */
[----:B------:R-:W-:-:S03]  /*7aa0*/  SHF.R.S32.HI R7, RZ, 0x1f, R4 ;  /* 0x0000001fff077819 */ /* 0x000fc60000011404 */
[----:B------:R-:W-:Y:S02]  /*7ab0*/  IMAD.IADD R3, R216, 0x1, -R3 ;  /* 0x00000001d8037824 */ /* 0x000fe400078e0a03 */
[----:B------:R-:W-:Y:S02]  /*7ac0*/  IMAD R7, R7, c[0x0][0x1a8], RZ ;  /* 0x00006a0007077a24 */ /* 0x000fe400078e02ff */
[----:B------:R-:W-:Y:S01]  /*7ad0*/  IMAD.IADD R9, R9, 0x1, R5 ;  /* 0x0000000109097824 */ /* 0x000fe200078e0205 */
[----:B------:R-:W-:Y:S01]  /*7ae0*/  SHF.R.S32.HI R0, RZ, 0x1f, R3 ;  /* 0x0000001fff007819 */ /* 0x000fe20000011403 */
[C---:B------:R-:W-:Y:S02]  /*7af0*/  IMAD R7, R4.reuse, c[0x0][0x1ac], R7 ;  /* 0x00006b0004077a24 */ /* 0x040fe400078e0207 */
[----:B------:R-:W-:Y:S01]  /*7b00*/  IMAD.WIDE.U32 R4, R4, c[0x0][0x1a8], R8 ;  /* 0x00006a0004047a25 */ /* 0x000fe200078e0008 */
[----:B------:R-:W-:-:S03]  /*7b10*/  LEA.HI R0, R0, R3, RZ, 0x3 ;  /* 0x0000000300007211 */ /* 0x000fc600078f18ff */
[----:B------:R-:W-:Y:S01]  /*7b20*/  IMAD.SHL.U32 R46, R2, 0x40, RZ ;  /* 0x00000040022e7824 */ /* 0x000fe200078e00ff */
[----:B------:R-:W-:Y:S01]  /*7b30*/  LOP3.LUT R18, R0, 0xfffffff8, RZ, 0xc0, !PT ;  /* 0xfffffff800127812 */ /* 0x000fe200078ec0ff */
[----:B------:R-:W-:Y:S01]  /*7b40*/  IMAD.SHL.U32 R42, R42, 0x8, RZ ;  /* 0x000000082a2a7824 */ /* 0x000fe200078e00ff */
[----:B------:R-:W-:Y:S01]  /*7b50*/  IADD3 R7, R5, R7, RZ ;  /* 0x0000000705077210 */ /* 0x000fe20007ffe0ff */
[----:B------:R-:W-:Y:S01]  /*7b60*/  IMAD R5, R97, 0x80, R2 ;  /* 0x0000008061057824 */ /* 0x000fe200078e0202 */
[----:B------:R-:W-:Y:S01]  /*7b70*/  LEA R6, P0, R4, c[0x0][0x160], 0x1 ;  /* 0x0000580004067a11 */ /* 0x000fe200078008ff */
[----:B------:R-:W-:Y:S01]  /*7b80*/  IMAD.IADD R18, R3, 0x1, -R18 ;  /* 0x0000000103127824 */ /* 0x000fe200078e0a12 */
[----:B------:R-:W-:Y:S01]  /*7b90*/  LOP3.LUT R46, R46, 0x1c0, RZ, 0xc0, !PT ;  /* 0x000001c02e2e7812 */ /* 0x000fe200078ec0ff */
[----:B------:R-:W-:Y:S01]  /*7ba0*/  IMAD.SHL.U32 R3, R13, 0x8, RZ ;  /* 0x000000080d037824 */ /* 0x000fe200078e00ff */
[----:B------:R-:W-:Y:S01]  /*7bb0*/  LEA.HI.X R7, R4, c[0x0][0x164], R7, 0x1, P0 ;  /* 0x0000590004077a11 */ /* 0x000fe200000f0c07 */
[----:B------:R-:W-:Y:S01]  /*7bc0*/  IMAD.MOV.U32 R213, RZ, RZ, 0x10 ;  /* 0x00000010ffd57424 */ /* 0x000fe200078e00ff */
[----:B------:R-:W-:Y:S01]  /*7bd0*/  ISETP.GE.AND P0, PT, R5, R36, PT ;  /* 0x000000240500720c */ /* 0x000fe20003f06270 */
[----:B------:R-:W-:Y:S01]  /*7be0*/  IMAD.MOV.U32 R211, RZ, RZ, 0x20 ;  /* 0x00000020ffd37424 */ /* 0x000fe200078e00ff */
[C---:B------:R-:W-:Y:S01]  /*7bf0*/  IADD3 R221, R3.reuse, 0x40, RZ ;  /* 0x0000004003dd7810 */ /* 0x040fe20007ffe0ff */
[----:B------:R1:W2:Y:S01]  /*7c00*/  SHFL.IDX PT, R8, R6, RZ, 0x181f ;  /* 0x00181fff06087589 */ /* 0x0002a200000e0000 */
[C---:B------:R-:W-:Y:S01]  /*7c10*/  IADD3 R15, R3.reuse, 0x80, RZ ;  /* 0x00000080030f7810 */ /* 0x040fe20007ffe0ff */
[----:B------:R-:W-:Y:S01]  /*7c20*/  IMAD.MOV.U32 R222, RZ, RZ, 0x181f ;  /* 0x0000181fffde7424 */ /* 0x000fe200078e00ff */
[C---:B------:R-:W-:Y:S01]  /*7c30*/  IADD3 R14, R3.reuse, 0xc0, RZ ;  /* 0x000000c0030e7810 */ /* 0x040fe20007ffe0ff */
[----:B------:R1:W3:Y:S01]  /*7c40*/  SHFL.IDX PT, R9, R7, RZ, 0x181f ;  /* 0x00181fff07097589 */ /* 0x0002e200000e0000 */
[----:B------:R-:W-:Y:S01]  /*7c50*/  ISETP.GE.AND P3, PT, R3, c[0x0][0x198], PT ;  /* 0x0000660003007a0c */ /* 0x000fe20003f66270 */
[----:B------:R-:W-:Y:S01]  /*7c60*/  IMAD.MOV.U32 R219, RZ, RZ, -0x1 ;  /* 0xffffffffffdb7424 */ /* 0x000fe200078e00ff */
[----:B------:R-:W-:-:S02]  /*7c70*/  SHF.R.U32.HI R44, RZ, 0x3, R46 ;  /* 0x00000003ff2c7819 */ /* 0x000fc4000001162e */
[----:B------:R-:W-:Y:S02]  /*7c80*/  LOP3.LUT R11, R46, 0x38, R3, 0xf8, !PT ;  /* 0x000000382e0b7812 */ /* 0x000fe400078ef803 */
[----:B------:R-:W-:Y:S02]  /*7c90*/  ISETP.GE.AND P4, PT, R221, c[0x0][0x198], PT ;  /* 0x00006600dd007a0c */ /* 0x000fe40003f86270 */
[----:B------:R-:W-:Y:S02]  /*7ca0*/  ISETP.GE.AND P6, PT, R14, c[0x0][0x198], PT ;  /* 0x000066000e007a0c */ /* 0x000fe40003fc6270 */
[----:B------:R-:W-:Y:S02]  /*7cb0*/  ISETP.GE.AND P5, PT, R15, c[0x0][0x198], PT ;  /* 0x000066000f007a0c */ /* 0x000fe40003fa6270 */
[----:B------:R-:W-:Y:S02]  /*7cc0*/  LOP3.LUT R42, R42, 0xfffffe00, RZ, 0xc0, !PT ;  /* 0xfffffe002a2a7812 */ /* 0x000fe400078ec0ff */
[----:B------:R-:W-:-:S02]  /*7cd0*/  LOP3.LUT R11, R11, R44, RZ, 0x3c, !PT ;  /* 0x0000002c0b0b7212 */ /* 0x000fc400078e3cff */
[----:B------:R-:W-:-:S03]  /*7ce0*/  P2R R4, PR, RZ, 0x1 ;  /* 0x00000001ff047803 */ /* 0x000fc60000000000 */
[----:B------:R-:W-:Y:S01]  /*7cf0*/  IMAD.IADD R16, R11, 0x1, R42 ;  /* 0x000000010b107824 */ /* 0x000fe200078e022a */
[----:B------:R-:W-:Y:S02]  /*7d00*/  @!P2 MOV R228, R218 ;  /* 0x000000da00e4a202 */ /* 0x000fe40000000f00 */
[----:B------:R-:W-:-:S05]  /*7d10*/  R2P PR, R18, 0x6 ;  /* 0x0000000612007804 */ /* 0x000fca0000000000 */
[----:B------:R-:W-:Y:S02]  /*7d20*/  SEL R213, R213, 0xfffffff0, !P1 ;  /* 0xfffffff0d5d57807 */ /* 0x000fe40004800000 */
[----:B------:R-:W-:Y:S01]  /*7d30*/  SEL R211, R211, 0xffffffe0, !P2 ;  /* 0xffffffe0d3d37807 */ /* 0x000fe20005000000 */
[----:B------:R-:W-:Y:S05]  /*7d40*/  @P0 BRA `(.L_x_877) ;  /* 0x0000013000000947 */ /* 0x000fea0003800000 */
[----:B-123--:R-:W-:Y:S01]  /*7d50*/  SHF.R.S32.HI R12, RZ, 0x1f, R221 ;  /* 0x0000001fff0c7819 */ /* 0x00efe200000114dd */
[----:B------:R-:W-:Y:S01]  /*7d60*/  IMAD.WIDE R24, R3, 0x2, R8 ;  /* 0x0000000203187825 */ /* 0x000fe200078e0208 */
[----:B------:R-:W-:Y:S02]  /*7d70*/  SHF.R.S32.HI R10, RZ, 0x1f, R15 ;  /* 0x0000001fff0a7819 */ /* 0x000fe4000001140f */
[----:B------:R-:W-:Y:S02]  /*7d80*/  SHF.R.S32.HI R11, RZ, 0x1f, R14 ;  /* 0x0000001fff0b7819 */ /* 0x000fe4000001140e */
[----:B------:R-:W-:Y:S02]  /*7d90*/  LEA.HI R23, R12, R221, RZ, 0x3 ;  /* 0x000000dd0c177211 */ /* 0x000fe400078f18ff */
[----:B------:R-:W-:Y:S01]  /*7da0*/  LEA.HI R21, R10, R15, RZ, 0x3 ;  /* 0x0000000f0a157211 */ /* 0x000fe200078f18ff */
[----:B------:R-:W-:Y:S01]  /*7db0*/  IMAD.SHL.U32 R10, R16, 0x2, RZ ;  /* 0x00000002100a7824 */ /* 0x000fe200078e00ff */
[----:B------:R-:W-:-:S02]  /*7dc0*/  LEA.HI R11, R11, R14, RZ, 0x3 ;  /* 0x0000000e0b0b7211 */ /* 0x000fc400078f18ff */
[----:B------:R-:W-:Y:S02]  /*7dd0*/  LOP3.LUT R23, R23, 0xfffffff8, RZ, 0xc0, !PT ;  /* 0xfffffff817177812 */ /* 0x000fe400078ec0ff */
[----:B------:R-:W-:Y:S01]  /*7de0*/  LOP3.LUT R21, R21, 0xfffffff8, RZ, 0xc0, !PT ;  /* 0xfffffff815157812 */ /* 0x000fe200078ec0ff */
[----:B------:R-:W-:Y:S01]  /*7df0*/  @!PT LDS RZ, [RZ] ;  /* 0x00000000fffff984 */ /* 0x000fe20000000800 */
[----:B------:R1:W-:Y:S01]  /*7e00*/  LDGSTS.E.BYPASS.LTC128B.128 [R10+0x10080], [R24.64], !P3 ;  /* 0x10080000180a7fae */ /* 0x0003e2000d901d50 */
[----:B------:R-:W-:Y:S01]  /*7e10*/  LOP3.LUT R11, R11, 0xfffffff8, RZ, 0xc0, !PT ;  /* 0xfffffff80b0b7812 */ /* 0x000fe200078ec0ff */
[----:B------:R-:W-:-:S04]  /*7e20*/  IMAD.WIDE R22, R23, 0x2, R8 ;  /* 0x0000000217167825 */ /* 0x000fc800078e0208 */
[--C-:B------:R-:W-:Y:S01]  /*7e30*/  IMAD.WIDE R20, R21, 0x2, R8.reuse ;  /* 0x0000000215147825 */ /* 0x100fe200078e0208 */
[----:B------:R1:W-:Y:S03]  /*7e40*/  LDGSTS.E.BYPASS.LTC128B.128 [R10+0x14080], [R22.64], !P4 ;  /* 0x14080000160a7fae */ /* 0x0003e6000e101d50 */
[----:B------:R-:W-:Y:S01]  /*7e50*/  IMAD.WIDE R8, R11, 0x2, R8 ;  /* 0x000000020b087825 */ /* 0x000fe200078e0208 */
[----:B------:R1:W-:Y:S04]  /*7e60*/  LDGSTS.E.BYPASS.LTC128B.128 [R10+0x18080], [R20.64], !P5 ;  /* 0x18080000140a7fae */ /* 0x0003e8000e901d50 */
[----:B------:R1:W-:Y:S02]  /*7e70*/  LDGSTS.E.BYPASS.LTC128B.128 [R10+0x1c080], [R8.64], !P6 ;  /* 0x1c080000080a7fae */ /* 0x0003e4000f101d50 */
.L_x_877:
[----:B-123--:R-:W-:Y:S05]  /*7e80*/  BSYNC B0 ;  /* 0x0000000000007941 */ /* 0x00efea0003800000 */
.L_x_876:
[----:B------:R-:W-:Y:S01]  /*7e90*/  IADD3 R9, R5, 0x20, RZ ;  /* 0x0000002005097810 */ /* 0x000fe20007ffe0ff */
[----:B------:R1:W2:Y:S01]  /*7ea0*/  SHFL.IDX PT, R21, R7, 0x1, 0x181f ;  /* 0x00381f0007157f89 */ /* 0x0002a200000e0000 */
[----:B------:R-:W-:Y:S02]  /*7eb0*/  BSSY B0, `(.L_x_878) ;  /* 0x0000017000007945 */ /* 0x000fe40003800000 */
[----:B------:R-:W-:Y:S01]  /*7ec0*/  ISETP.GE.AND P0, PT, R9, R36, PT ;  /* 0x000000240900720c */ /* 0x000fe20003f06270 */
[----:B------:R1:W3:-:S12]  /*7ed0*/  SHFL.IDX PT, R20, R6, 0x1, 0x181f ;  /* 0x00381f0006147f89 */ /* 0x0002d800000e0000 */
[----:B------:R-:W-:Y:S05]  /*7ee0*/  @P0 BRA `(.L_x_879) ;  /* 0x0000013000000947 */ /* 0x000fea0003800000 */
[----:B------:R-:W-:Y:S01]  /*7ef0*/  SHF.R.S32.HI R10, RZ, 0x1f, R221 ;  /* 0x0000001fff0a7819 */ /* 0x000fe200000114dd */
[----:B--23--:R-:W-:Y:S01]  /*7f00*/  IMAD.WIDE R22, R3, 0x2, R20 ;  /* 0x0000000203167825 */ /* 0x00cfe200078e0214 */
        /* <DEDUP_REMOVED lines=17> */
.L_x_879:
[----:B------:R-:W-:Y:S05]  /*8020*/  BSYNC B0 ;  /* 0x0000000000007941 */ /* 0x000fea0003800000 */
.L_x_878:
[----:B--2---:R-:W-:Y:S01]  /*8030*/  IADD3 R9, R5, 0x40, RZ ;  /* 0x0000004005097810 */ /* 0x004fe20007ffe0ff */
[----:B------:R2:W4:Y:S01]  /*8040*/  SHFL.IDX PT, R21, R7, 0x2, 0x181f ;  /* 0x00581f0007157f89 */ /* 0x00052200000e0000 */
[----:B------:R-:W-:Y:S02]  /*8050*/  BSSY B0, `(.L_x_880) ;  /* 0x0000017000007945 */ /* 0x000fe40003800000 */
[----:B------:R-:W-:Y:S01]  /*8060*/  ISETP.GE.AND P0, PT, R9, R36, PT ;  /* 0x000000240900720c */ /* 0x000fe20003f06270 */
[----:B---3--:R2:W3:-:S12]  /*8070*/  SHFL.IDX PT, R20, R6, 0x2, 0x181f ;  /* 0x00581f0006147f89 */ /* 0x0084d800000e0000 */
        /* <DEDUP_REMOVED lines=20> */
.L_x_881:
[----:B------:R-:W-:Y:S05]  /*81c0*/  BSYNC B0 ;  /* 0x0000000000007941 */ /* 0x000fea0003800000 */
.L_x_880:
[----:B---3--:R3:W-:Y:S01]  /*81d0*/  SHFL.IDX PT, R20, R6, 0x3, 0x181f ;  /* 0x00781f0006147f89 */ /* 0x0087e200000e0000 */
[----:B------:R-:W-:Y:S01]  /*81e0*/  IADD3 R5, R5, 0x60, RZ ;  /* 0x0000006005057810 */ /* 0x000fe20007ffe0ff */
[----:B------:R-:W-:Y:S01]  /*81f0*/  IMAD.MOV.U32 R63, RZ, RZ, 0x30 ;  /* 0x00000030ff3f7424 */ /* 0x000fe200078e00ff */
[----:B-----5:R-:W-:Y:S01]  /*8200*/  SHF.R.S32.HI R9, RZ, 0x1f, R228 ;  /* 0x0000001fff097819 */ /* 0x020fe200000114e4 */
[----:B----4-:R-:W4:Y:S01]  /*8210*/  SHFL.IDX PT, R21, R7, 0x3, 0x181f ;  /* 0x00781f0007157f89 */ /* 0x010f2200000e0000 */
[----:B------:R-:W-:Y:S01]  /*8220*/  ISETP.GE.AND P0, PT, R5, R36, PT ;  /* 0x000000240500720c */ /* 0x000fe20003f06270 */
[----:B------:R-:W-:Y:S01]  /*8230*/  IMAD.MOV.U32 R223, RZ, RZ, c[0x0][0x2b8] ;  /* 0x0000ae00ffdf7624 */ /* 0x000fe200078e00ff */
[----:B------:R-:W-:Y:S01]  /*8240*/  LOP3.LUT R12, R12, 0xffffffef, RZ, 0xc0, !PT ;  /* 0xffffffef0c0c7812 */ /* 0x000fe200078ec0ff */
[----:B------:R-:W-:-:S02]  /*8250*/  IMAD R63, R156, R63, -0x30 ;  /* 0xffffffd09c3f7424 */ /* 0x000fc400078e023f */
[----:B------:R-:W-:Y:S01]  /*8260*/  IMAD R9, R9, c[0x0][0x2b0], RZ ;  /* 0x0000ac0009097a24 */ /* 0x000fe200078e02ff */
[----:B------:R-:W-:Y:S01]  /*8270*/  ISETP.NE.AND P2, PT, R223, 0x1, PT ;  /* 0x00000001df00780c */ /* 0x000fe20003f45270 */
[----:B------:R-:W-:Y:S02]  /*8280*/  IMAD.IADD R226, R220, 0x1, R63 ;  /* 0x00000001dce27824 */ /* 0x000fe400078e023f */
[C---:B------:R-:W-:Y:S02]  /*8290*/  IMAD R9, R228.reuse, c[0x0][0x2b4], R9 ;  /* 0x0000ad00e4097a24 */ /* 0x040fe400078e0209 */
[----:B------:R-:W-:Y:S01]  /*82a0*/  IMAD.WIDE.U32 R228, R228, c[0x0][0x2b0], RZ ;  /* 0x0000ac00e4e47a25 */ /* 0x000fe200078e00ff */
[----:B------:R-:W-:-:S03]  /*82b0*/  ISETP.GE.AND P1, PT, R226, R95, PT ;  /* 0x0000005fe200720c */ /* 0x000fc60003f26270 */
[----:B------:R-:W-:Y:S01]  /*82c0*/  @!P0 IMAD.SHL.U32 R5, R16, 0x2, RZ ;  /* 0x0000000210058824 */ /* 0x000fe200078e00ff */
[----:B------:R-:W-:Y:S01]  /*82d0*/  ISETP.GT.OR P1, PT, R220, 0x2f, P1 ;  /* 0x0000002fdc00780c */ /* 0x000fe20000f24670 */
[----:B------:R-:W-:Y:S01]  /*82e0*/  IMAD.IADD R226, R226, 0x1, R217 ;  /* 0x00000001e2e27824 */ /* 0x000fe200078e02d9 */
[----:B-123--:R-:W-:Y:S01]  /*82f0*/  @!P0 SHF.R.S32.HI R6, RZ, 0x1f, R221 ;  /* 0x0000001fff068819 */ /* 0x00efe200000114dd */
[----:B------:R-:W-:Y:S01]  /*8300*/  IMAD.IADD R224, R229, 0x1, R9 ;  /* 0x00000001e5e07824 */ /* 0x000fe200078e0209 */
[----:B------:R-:W-:Y:S01]  /*8310*/  @P2 LOP3.LUT R12, R12, 0x10, RZ, 0xfc, !PT ;  /* 0x000000100c0c2812 */ /* 0x000fe200078efcff */
[----:B------:R-:W-:Y:S01]  /*8320*/  @P2 IMAD.HI.U32 R8, R226, c[0x0][0x2bc], RZ ;  /* 0x0000af00e2082a27 */ /* 0x000fe200078e00ff */
[----:B------:R-:W-:Y:S02]  /*8330*/  @!P0 LEA.HI R23, R6, R221, RZ, 0x3 ;  /* 0x000000dd06178211 */ /* 0x000fe400078f18ff */
[----:B------:R-:W-:Y:S01]  /*8340*/  @!P0 SHF.R.S32.HI R6, RZ, 0x1f, R15 ;  /* 0x0000001fff068819 */ /* 0x000fe2000001140f */
[----:B----4-:R-:W-:Y:S01]  /*8350*/  @!P0 IMAD.WIDE R10, R3, 0x2, R20 ;  /* 0x00000002030a8825 */ /* 0x010fe200078e0214 */
[----:B------:R-:W-:-:S02]  /*8360*/  @!P0 LOP3.LUT R23, R23, 0xfffffff8, RZ, 0xc0, !PT ;  /* 0xfffffff817178812 */ /* 0x000fc400078ec0ff */
[----:B------:R-:W-:Y:S01]  /*8370*/  @!P0 LEA.HI R6, R6, R15, RZ, 0x3 ;  /* 0x0000000f06068211 */ /* 0x000fe200078f18ff */
[----:B------:R-:W-:Y:S01]  /*8380*/  IMAD.MOV.U32 R7, RZ, RZ, R226 ;  /* 0x000000ffff077224 */ /* 0x000fe200078e00e2 */
[----:B------:R-:W-:Y:S01]  /*8390*/  @!PT LDS RZ, [RZ] ;  /* 0x00000000fffff984 */ /* 0x000fe20000000800 */
[----:B------:R1:W-:Y:S01]  /*83a0*/  @!P0 LDGSTS.E.BYPASS.LTC128B.128 [R5+0x13080], [R10.64], !P3 ;  /* 0x130800000a058fae */ /* 0x0003e2000d901d50 */
[----:B------:R-:W-:Y:S01]  /*83b0*/  @!P0 IMAD.WIDE R22, R23, 0x2, R20 ;  /* 0x0000000217168825 */ /* 0x000fe200078e0214 */
[----:B------:R-:W-:Y:S02]  /*83c0*/  @!P0 LOP3.LUT R25, R6, 0xfffffff8, RZ, 0xc0, !PT ;  /* 0xfffffff806198812 */ /* 0x000fe400078ec0ff */
[----:B------:R-:W-:Y:S01]  /*83d0*/  @P2 SHF.R.U32.HI R7, RZ, c[0x0][0x2c0], R8 ;  /* 0x0000b000ff072a19 */ /* 0x000fe20000011608 */
[----:B------:R-:W-:Y:S01]  /*83e0*/  IMAD.MOV.U32 R225, RZ, RZ, RZ ;  /* 0x000000ffffe17224 */ /* 0x000fe200078e00ff */
[----:B------:R2:W-:Y:S01]  /*83f0*/  @!P0 LDGSTS.E.BYPASS.LTC128B.128 [R5+0x17080], [R22.64], !P4 ;  /* 0x1708000016058fae */ /* 0x0005e2000e101d50 */
[----:B------:R-:W-:Y:S01]  /*8400*/  @!P0 IMAD.WIDE R24, R25, 0x2, R20 ;  /* 0x0000000219188825 */ /* 0x000fe200078e0214 */
[----:B------:R-:W-:-:S04]  /*8410*/  @!P1 IADD3 R6, P2, R7, R228, RZ ;  /* 0x000000e407069210 */ /* 0x000fc80007f5e0ff */
[----:B------:R2:W-:Y:S01]  /*8420*/  @!P0 LDGSTS.E.BYPASS.LTC128B.128 [R5+0x1b080], [R24.64], !P5 ;  /* 0x1b08000018058fae */ /* 0x0005e2000e901d50 */
[----:B------:R-:W-:Y:S02]  /*8430*/  @!P1 LEA.HI.X.SX32 R9, R7, R224, 0x1, P2 ;  /* 0x000000e007099211 */ /* 0x000fe400010f0eff */
[----:B------:R-:W-:-:S04]  /*8440*/  @!P1 LEA R8, P2, R6, c[0x0][0x2a0], 0x2 ;  /* 0x0000a80006089a11 */ /* 0x000fc800078410ff */
[----:B------:R-:W-:Y:S02]  /*8450*/  @!P1 LEA.HI.X R9, R6, c[0x0][0x2a4], R9, 0x2, P2 ;  /* 0x0000a90006099a11 */ /* 0x000fe400010f1409 */
[----:B-1----:R-:W-:-:S04]  /*8460*/  @!P0 SHF.R.S32.HI R11, RZ, 0x1f, R14 ;  /* 0x0000001fff0b8819 */ /* 0x002fc8000001140e */
[----:B------:R-:W-:-:S04]  /*8470*/  @!P0 LEA.HI R11, R11, R14, RZ, 0x3 ;  /* 0x0000000e0b0b8211 */ /* 0x000fc800078f18ff */
[----:B------:R-:W-:-:S05]  /*8480*/  @!P0 LOP3.LUT R11, R11, 0xfffffff8, RZ, 0xc0, !PT ;  /* 0xfffffff80b0b8812 */ /* 0x000fca00078ec0ff */
[----:B------:R-:W-:-:S05]  /*8490*/  @!P0 IMAD.WIDE R20, R11, 0x2, R20 ;  /* 0x000000020b148825 */ /* 0x000fca00078e0214 */
[----:B------:R2:W-:Y:S04]  /*84a0*/  @!P0 LDGSTS.E.BYPASS.LTC128B.128 [R5+0x1f080], [R20.64], !P6 ;  /* 0x1f08000014058fae */ /* 0x0005e8000f101d50 */
[----:B------:R-:W0:Y:S04]  /*84b0*/  LDGDEPBAR ;  /* 0x00000000000079af */ /* 0x000e280000000000 */
[----:B------:R-:W-:Y:S06]  /*84c0*/  BAR.SYNC.DEFER_BLOCKING 0x0 ;  /* 0x0000000000007b1d */ /* 0x000fec0000010000 */
[----:B------:R1:W3:Y:S01]  /*84d0*/  @!P1 LDG.E R225, [R8.64] ;  /* 0x0000001008e19981 */ /* 0x0002e2000c1e1900 */
[----:B------:R-:W-:Y:S01]  /*84e0*/  IMAD.MOV R7, RZ, RZ, -R7 ;  /* 0x000000ffff077224 */ /* 0x000fe200078e0a07 */
[----:B------:R-:W-:Y:S01]  /*84f0*/  ISETP.GE.AND P6, PT, R3, c[0x0][0x1d4], PT ;  /* 0x0000750003007a0c */ /* 0x000fe20003fc6270 */
[----:B------:R-:W-:Y:S01]  /*8500*/  IMAD R6, R96, c[0x0][0x1e8], RZ ;  /* 0x00007a0060067a24 */ /* 0x000fe200078e02ff */
[----:B------:R-:W-:Y:S01]  /*8510*/  ISETP.GE.AND P3, PT, R221, c[0x0][0x1d4], PT ;  /* 0x00007500dd007a0c */ /* 0x000fe20003f66270 */
[----:B------:R-:W-:Y:S01]  /*8520*/  IMAD R226, R7, c[0x0][0x2b8], R226 ;  /* 0x0000ae0007e27a24 */ /* 0x000fe200078e02e2 */
[----:B------:R-:W-:Y:S01]  /*8530*/  ISETP.GE.AND P5, PT, R15, c[0x0][0x1d4], PT ;  /* 0x000075000f007a0c */ /* 0x000fe20003fa6270 */
[----:B--2---:R-:W-:Y:S01]  /*8540*/  IMAD R5, R215, c[0x0][0x1ec], R6 ;  /* 0x00007b00d7057a24 */ /* 0x004fe200078e0206 */
[----:B------:R-:W-:Y:S01]  /*8550*/  ISETP.GE.AND P4, PT, R14, c[0x0][0x1d4], PT ;  /* 0x000075000e007a0c */ /* 0x000fe20003f86270 */
[----:B------:R-:W-:Y:S01]  /*8560*/  IMAD.WIDE.U32 R26, R226, c[0x0][0x1e0], RZ ;  /* 0x00007800e21a7a25 */ /* 0x000fe200078e00ff */
[----:B------:R-:W-:-:S02]  /*8570*/  SHF.R.S32.HI R22, RZ, 0x1f, R226 ;  /* 0x0000001fff167819 */ /* 0x000fc400000114e2 */
[----:B------:R-:W-:Y:S01]  /*8580*/  LOP3.LUT R12, R12, 0xfffffffe, RZ, 0xc0, !PT ;  /* 0xfffffffe0c0c7812 */ /* 0x000fe200078ec0ff */
[----:B------:R-:W-:-:S04]  /*8590*/  IMAD.WIDE.U32 R64, R215, c[0x0][0x1e8], RZ ;  /* 0x00007a00d7407a25 */ /* 0x000fc800078e00ff */
[----:B------:R-:W-:Y:S01]  /*85a0*/  IMAD R7, R22, c[0x0][0x1e0], RZ ;  /* 0x0000780016077a24 */ /* 0x000fe200078e02ff */
[----:B------:R-:W-:Y:S01]  /*85b0*/  @P3 LOP3.LUT R12, R12, 0x1, RZ, 0xfc, !PT ;  /* 0x000000010c0c3812 */ /* 0x000fe200078efcff */
[----:B------:R-:W-:Y:S02]  /*85c0*/  IMAD.IADD R60, R65, 0x1, R5 ;  /* 0x00000001413c7824 */ /* 0x000fe400078e0205 */
[----:B------:R-:W-:Y:S02]  /*85d0*/  IMAD R10, R226, c[0x0][0x1e4], R7 ;  /* 0x00007900e20a7a24 */ /* 0x000fe400078e0207 */
[----:B------:R-:W-:Y:S02]  /*85e0*/  IMAD R96, R96, c[0x0][0x210], RZ ;  /* 0x0000840060607a24 */ /* 0x000fe400078e02ff */
[----:B------:R-:W-:Y:S01]  /*85f0*/  IMAD.IADD R11, R27, 0x1, R10 ;  /* 0x000000011b0b7824 */ /* 0x000fe200078e020a */
[----:B-1----:R-:W-:Y:S01]  /*8600*/  IADD3 R8, R156, -0x1, RZ ;  /* 0xffffffff9c087810 */ /* 0x002fe20007ffe0ff */
[----:B------:R-:W-:-:S04]  /*8610*/  IMAD.MOV.U32 R10, RZ, RZ, R26 ;  /* 0x000000ffff0a7224 */ /* 0x000fc800078e001a */
[----:B------:R-:W-:-:S05]  /*8620*/  IMAD R61, R8, -0x30, R95 ;  /* 0xffffffd0083d7824 */ /* 0x000fca00078e025f */
[----:B------:R-:W-:-:S05]  /*8630*/  IMNMX R9, R61, 0x30, PT ;  /* 0x000000303d097817 */ /* 0x000fca0003800200 */
[----:B------:R-:W-:Y:S01]  /*8640*/  IMAD.IADD R9, R9, 0x1, -R2 ;  /* 0x0000000109097824 */ /* 0x000fe200078e0a02 */
[----:B---3--:R-:W-:Y:S01]  /*8650*/  SHF.R.S32.HI R21, RZ, 0x1f, R225 ;  /* 0x0000001fff157819 */ /* 0x008fe200000114e1 */
[----:B------:R-:W-:-:S04]  /*8660*/  IMAD.WIDE.U32 R10, R225, c[0x0][0x1f0], R10 ;  /* 0x00007c00e10a7a25 */ /* 0x000fc800078e000a */
[----:B------:R-:W-:Y:S01]  /*8670*/  IMAD R6, R21, c[0x0][0x1f0], RZ ;  /* 0x00007c0015067a24 */ /* 0x000fe200078e02ff */
[----:B------:R-:W-:-:S03]  /*8680*/  IADD3 R5, P0, R64, R10, RZ ;  /* 0x0000000a40057210 */ /* 0x000fc60007f1e0ff */
[----:B------:R-:W-:-:S05]  /*8690*/  IMAD R7, R225, c[0x0][0x1f4], R6 ;  /* 0x00007d00e1077a24 */ /* 0x000fca00078e0206 */
[----:B------:R-:W-:Y:S02]  /*86a0*/  IADD3.X R10, R60, R11, R7, P0, !PT ;  /* 0x0000000b3c0a7210 */ /* 0x000fe400007fe407 */
[----:B------:R-:W-:-:S04]  /*86b0*/  LEA R11, P0, R5, c[0x0][0x1c8], 0x1 ;  /* 0x00007200050b7a11 */ /* 0x000fc800078008ff */
[----:B------:R-:W-:Y:S01]  /*86c0*/  LEA.HI.X R10, R5, c[0x0][0x1cc], R10, 0x1, P0 ;  /* 0x00007300050a7a11 */ /* 0x000fe200000f0c0a */
[----:B------:R-:W-:Y:S01]  /*86d0*/  SHFL.IDX PT, R24, R11, RZ, 0x181f ;  /* 0x00181fff0b187589 */ /* 0x000fe200000e0000 */
[----:B------:R-:W-:-:S03]  /*86e0*/  ISETP.GE.AND P0, PT, R9, 0x1, PT ;  /* 0x000000010900780c */ /* 0x000fc60003f06270 */
[----:B------:R-:W1:Y:S10]  /*86f0*/  SHFL.IDX PT, R25, R10, RZ, 0x181f ;  /* 0x00181fff0a197589 */ /* 0x000e7400000e0000 */
[----:B------:R-:W-:-:S02]  /*8700*/  @P0 SHF.R.S32.HI R8, RZ, 0x1f, R221 ;  /* 0x0000001fff080819 */ /* 0x000fc400000114dd */
[----:B------:R-:W-:Y:S02]  /*8710*/  @P0 SHF.R.S32.HI R6, RZ, 0x1f, R15 ;  /* 0x0000001fff060819 */ /* 0x000fe4000001140f */
[----:B------:R-:W-:Y:S02]  /*8720*/  @P0 SHF.R.S32.HI R5, RZ, 0x1f, R14 ;  /* 0x0000001fff050819 */ /* 0x000fe4000001140e */
[----:B------:R-:W-:Y:S01]  /*8730*/  @P0 LEA.HI R7, R8, R221, RZ, 0x3 ;  /* 0x000000dd08070211 */ /* 0x000fe200078f18ff */
[----:B------:R-:W-:Y:S01]  /*8740*/  @P0 IMAD.SHL.U32 R8, R16, 0x2, RZ ;  /* 0x0000000210080824 */ /* 0x000fe200078e00ff */
[----:B------:R-:W-:Y:S02]  /*8750*/  @P0 LEA.HI R6, R6, R15, RZ, 0x3 ;  /* 0x0000000f06060211 */ /* 0x000fe400078f18ff */
[----:B------:R-:W-:Y:S02]  /*8760*/  @P0 LEA.HI R5, R5, R14, RZ, 0x3 ;  /* 0x0000000e05050211 */ /* 0x000fe400078f18ff */
[----:B------:R-:W-:-:S02]  /*8770*/  @P0 LOP3.LUT R7, R7, 0xfffffff8, RZ, 0xc0, !PT ;  /* 0xfffffff807070812 */ /* 0x000fc400078ec0ff */
[----:B------:R-:W-:Y:S01]  /*8780*/  @P0 LOP3.LUT R6, R6, 0xfffffff8, RZ, 0xc0, !PT ;  /* 0xfffffff806060812 */ /* 0x000fe200078ec0ff */
[----:B-1----:R-:W-:Y:S01]  /*8790*/  @P0 IMAD.WIDE R26, R3, 0x2, R24 ;  /* 0x00000002031a0825 */ /* 0x002fe200078e0218 */
[----:B------:R-:W-:-:S03]  /*87a0*/  @P0 LOP3.LUT R5, R5, 0xfffffff8, RZ, 0xc0, !PT ;  /* 0xfffffff805050812 */ /* 0x000fc600078ec0ff */
        /* <DEDUP_REMOVED lines=8> */
[----:B------:R-:W-:-:S03]  /*8830*/  ISETP.GE.AND P0, PT, R9, 0x21, PT ;  /* 0x000000210900780c */ /* 0x000fc60003f06270 */
[----:B------:R-:W-:Y:S04]  /*8840*/  SHFL.IDX PT, R24, R11, 0x1, 0x181f ;  /* 0x00381f000b187f89 */ /* 0x000fe800000e0000 */
[----:B------:R-:W1:Y:S06]  /*8850*/  SHFL.IDX PT, R25, R10, 0x1, 0x181f ;  /* 0x00381f000a197f89 */ /* 0x000e6c00000e0000 */
[----:B------:R-:W-:Y:S01]  /*8860*/  @P0 SHF.R.S32.HI R32, RZ, 0x1f, R221 ;  /* 0x0000001fff200819 */ /* 0x000fe200000114dd */
[----:B------:R-:W-:Y:S01]  /*8870*/  @P0 IMAD.SHL.U32 R9, R16, 0x2, RZ ;  /* 0x0000000210090824 */ /* 0x000fe200078e00ff */
[----:B------:R-:W-:-:S02]  /*8880*/  @P0 SHF.R.S32.HI R20, RZ, 0x1f, R15 ;  /* 0x0000001fff140819 */ /* 0x000fc4000001140f */
[----:B------:R-:W-:Y:S02]  /*8890*/  @P0 SHF.R.S32.HI R5, RZ, 0x1f, R14 ;  /* 0x0000001fff050819 */ /* 0x000fe4000001140e */
[----:B------:R-:W-:Y:S02]  /*88a0*/  @P0 LEA.HI R23, R32, R221, RZ, 0x3 ;  /* 0x000000dd20170211 */ /* 0x000fe400078f18ff */
[----:B------:R-:W-:Y:S02]  /*88b0*/  @P0 LEA.HI R20, R20, R15, RZ, 0x3 ;  /* 0x0000000f14140211 */ /* 0x000fe400078f18ff */
[----:B------:R-:W-:Y:S02]  /*88c0*/  @P0 LEA.HI R5, R5, R14, RZ, 0x3 ;  /* 0x0000000e05050211 */ /* 0x000fe400078f18ff */
[----:B---3--:R-:W-:Y:S02]  /*88d0*/  @P0 LOP3.LUT R7, R23, 0xfffffff8, RZ, 0xc0, !PT ;  /* 0xfffffff817070812 */ /* 0x008fe400078ec0ff */
[----:B------:R-:W-:-:S02]  /*88e0*/  @P0 LOP3.LUT R6, R20, 0xfffffff8, RZ, 0xc0, !PT ;  /* 0xfffffff814060812 */ /* 0x000fc400078ec0ff */
[----:B------:R-:W-:Y:S01]  /*88f0*/  @P0 LOP3.LUT R5, R5, 0xfffffff8, RZ, 0xc0, !PT ;  /* 0xfffffff805050812 */ /* 0x000fe200078ec0ff */
[----:B-1----:R-:W-:-:S04]  /*8900*/  @P0 IMAD.WIDE R10, R3, 0x2, R24 ;  /* 0x00000002030a0825 */ /* 0x002fc800078e0218 */
[--C-:B------:R-:W-:Y:S01]  /*8910*/  @P0 IMAD.WIDE R26, R7, 0x2, R24.reuse ;  /* 0x00000002071a0825 */ /* 0x100fe200078e0218 */
[----:B------:R4:W-:Y:S03]  /*8920*/  @P0 LDGSTS.E.BYPASS.LTC128B.128 [R9+0xb080], [R10.64], !P6 ;  /* 0x0b0800000a090fae */ /* 0x0009e6000f101d50 */
[--C-:B------:R-:W-:Y:S01]  /*8930*/  @P0 IMAD.WIDE R6, R6, 0x2, R24.reuse ;  /* 0x0000000206060825 */ /* 0x100fe200078e0218 */
[----:B------:R4:W-:Y:S01]  /*8940*/  @P0 LDGSTS.E.BYPASS.LTC128B.128 [R9+0xc880], [R26.64], !P3 ;  /* 0x0c8800001a090fae */ /* 0x0009e2000d901d50 */
[----:B------:R-:W-:Y:S02]  /*8950*/  ISETP.GT.AND P3, PT, R220, 0x2f, PT ;  /* 0x0000002fdc00780c */ /* 0x000fe40003f64270 */
[----:B--2---:R-:W-:Y:S01]  /*8960*/  @P0 IMAD.WIDE R28, R5, 0x2, R24 ;  /* 0x00000002051c0825 */ /* 0x004fe200078e0218 */
[----:B------:R4:W-:Y:S03]  /*8970*/  @P0 LDGSTS.E.BYPASS.LTC128B.128 [R9+0xe080], [R6.64], !P5 ;  /* 0x0e08000006090fae */ /* 0x0009e6000e901d50 */
[----:B------:R-:W-:Y:S01]  /*8980*/  IMAD.WIDE.U32 R24, R215, c[0x0][0x210], RZ ;  /* 0x00008400d7187a25 */ /* 0x000fe200078e00ff */
[----:B------:R4:W-:Y:S01]  /*8990*/  @P0 LDGSTS.E.BYPASS.LTC128B.128 [R9+0xf880], [R28.64], !P4 ;  /* 0x0f8800001c090fae */ /* 0x0009e2000e101d50 */
[----:B------:R-:W-:-:S02]  /*89a0*/  ISETP.LT.AND P0, PT, RZ, c[0x0][0x27c], PT ;  /* 0x00009f00ff007a0c */ /* 0x000fc40003f01270 */
[----:B------:R-:W-:Y:S01]  /*89b0*/  IMAD R5, R215, c[0x0][0x214], R96 ;  /* 0x00008500d7057a24 */ /* 0x000fe200078e0260 */
[----:B------:R-:W0:Y:S03]  /*89c0*/  LDGDEPBAR ;  /* 0x00000000000079af */ /* 0x000e260000000000 */
[----:B------:R-:W-:-:S07]  /*89d0*/  IMAD.IADD R20, R25, 0x1, R5 ;  /* 0x0000000119147824 */ /* 0x000fce00078e0205 */
[----:B------:R-:W-:Y:S05]  /*89e0*/  @P0 BRA `(.L_x_882) ;  /* 0x0000002000000947 */ /* 0x000fea0003800000 */
[----:B------:R-:W-:-:S04]  /*89f0*/  DEPBAR.LE SB0, 0x1 ;  /* 0x000080400000791a */ /* 0x000fc80000000000 */
[----:B------:R-:W-:Y:S05]  /*8a00*/  BRA `(.L_x_883) ;  /* 0x00006a9000007947 */ /* 0x000fea0003800000 */
.L_x_882:
[----:B------:R-:W-:Y:S01]  /*8a10*/  SHF.R.S32.HI R5, RZ, 0x1f, R98 ;  /* 0x0000001fff057819 */ /* 0x000fe20000011462 */
[----:B----4-:R-:W-:Y:S01]  /*8a20*/  IMAD.WIDE.U32 R8, R98, c[0x0][0x280], RZ ;  /* 0x0000a00062087a25 */ /* 0x010fe200078e00ff */
[----:B------:R-:W-:Y:S01]  /*8a30*/  ULDC.U8 UR4, c[0x0][0x298] ;  /* 0x0000a60000047ab9 */ /* 0x000fe20000000000 */
[----:B------:R-:W-:Y:S01]  /*8a40*/  BSSY B2, `(.L_x_883) ;  /* 0x00006a5000027945 */ /* 0x000fe20003800000 */
[----:B------:R-:W-:Y:S01]  /*8a50*/  SHF.L.U32 R41, R16, 0x1, RZ ;  /* 0x0000000110297819 */ /* 0x000fe200000006ff */
[C---:B------:R-:W-:Y:S01]  /*8a60*/  IMAD R7, R5.reuse, c[0x0][0x280], RZ ;  /* 0x0000a00005077a24 */ /* 0x040fe200078e02ff */
[----:B------:R-:W-:Y:S01]  /*8a70*/  LEA R26, P0, R8, c[0x0][0x270], 0x1 ;  /* 0x00009c00081a7a11 */ /* 0x000fe200078008ff */
[----:B------:R-:W-:Y:S02]  /*8a80*/  IMAD R5, R5, c[0x0][0x290], RZ ;  /* 0x0000a40005057a24 */ /* 0x000fe400078e02ff */
[C---:B------:R-:W-:Y:S02]  /*8a90*/  IMAD R6, R98.reuse, c[0x0][0x284], R7 ;  /* 0x0000a10062067a24 */ /* 0x040fe400078e0207 */
[----:B------:R-:W-:-:S03]  /*8aa0*/  IMAD R5, R98, c[0x0][0x294], R5 ;  /* 0x0000a50062057a24 */ /* 0x000fc600078e0205 */
[----:B------:R-:W-:-:S04]  /*8ab0*/  IADD3 R6, R6, R9, RZ ;  /* 0x0000000906067210 */ /* 0x000fc80007ffe0ff */
[----:B------:R-:W-:Y:S01]  /*8ac0*/  LEA.HI.X R27, R8, c[0x0][0x274], R6, 0x1, P0 ;  /* 0x00009d00081b7a11 */ /* 0x000fe200000f0c06 */
[----:B------:R-:W-:-:S05]  /*8ad0*/  IMAD.WIDE.U32 R6, R98, c[0x0][0x290], RZ ;  /* 0x0000a40062067a25 */ /* 0x000fca00078e00ff */
[----:B------:R-:W-:Y:S02]  /*8ae0*/  IADD3 R5, R5, R7, RZ ;  /* 0x0000000705057210 */ /* 0x000fe40007ffe0ff */
[----:B------:R-:W-:-:S04]  /*8af0*/  LEA R48, P0, R6, c[0x0][0x288], 0x1 ;  /* 0x0000a20006307a11 */ /* 0x000fc800078008ff */
        /* <DEDUP_REMOVED lines=35> */
[----:B-1----:R-:W-:Y:S01]  /*8d30*/  CS2R R10, SRZ ;  /* 0x00000000000a7805 */ /* 0x002fe2000001ff00 */
[----:B--2---:R-:W-:-:S11]  /*8d40*/  IADD3 R8, R23, 0x60, RZ ;  /* 0x0000006017087810 */ /* 0x004fd60007ffe0ff */
[----:B------:R-:W-:-:S04]  /*8d50*/  @!P0 SHF.R.S32.HI R5, RZ, 0x1f, R4 ;  /* 0x0000001fff058819 */ /* 0x000fc80000011404 */
[----:B------:R-:W-:-:S04]  /*8d60*/  @!P0 LEA.HI R5, R5, R4, RZ, 0x2 ;  /* 0x0000000405058211 */ /* 0x000fc800078f10ff */
[----:B------:R-:W-:Y:S02]  /*8d70*/  @!P0 LOP3.LUT R9, R5, 0xfffffffc, RZ, 0xc0, !PT ;  /* 0xfffffffc05098812 */ /* 0x000fe400078ec0ff */
[----:B------:R-:W-:-:S03]  /*8d80*/  CS2R R4, SRZ ;  /* 0x0000000000047805 */ /* 0x000fc6000001ff00 */
[----:B------:R-:W-:-:S04]  /*8d90*/  @!P0 IMAD.WIDE R32, R9, 0x2, R26 ;  /* 0x0000000209208825 */ /* 0x000fc800078e021a */
[----:B------:R-:W-:Y:S01]  /*8da0*/  @!P0 IMAD.WIDE R34, R9, 0x2, R48 ;  /* 0x0000000209228825 */ /* 0x000fe200078e0230 */
[----:B------:R3:W5:Y:S04]  /*8db0*/  @!P0 LD.E.64 R10, [R32.64] ;  /* 0x00000010200a8980 */ /* 0x000768000c101b00 */
[----:B------:R3:W5:Y:S01]  /*8dc0*/  @!P0 LD.E.64 R4, [R34.64] ;  /* 0x0000001022048980 */ /* 0x000762000c101b00 */
[----:B------:R-:W-:Y:S01]  /*8dd0*/  ISETP.GE.AND P0, PT, R8, c[0x0][0x27c], PT ;  /* 0x00009f0008007a0c */ /* 0x000fe20003f06270 */
[----:B------:R-:W-:-:S12]  /*8de0*/  CS2R R54, SRZ ;  /* 0x0000000000367805 */ /* 0x000fd8000001ff00 */
[----:B------:R-:W-:-:S04]  /*8df0*/  @!P0 SHF.R.S32.HI R9, RZ, 0x1f, R8 ;  /* 0x0000001fff098819 */ /* 0x000fc80000011408 */
[----:B------:R-:W-:-:S04]  /*8e00*/  @!P0 LEA.HI R9, R9, R8, RZ, 0x2 ;  /* 0x0000000809098211 */ /* 0x000fc800078f10ff */
[----:B------:R-:W-:-:S05]  /*8e10*/  @!P0 LOP3.LUT R9, R9, 0xfffffffc, RZ, 0xc0, !PT ;  /* 0xfffffffc09098812 */ /* 0x000fca00078ec0ff */
[----:B------:R-:W-:-:S04]  /*8e20*/  @!P0 IMAD.WIDE R26, R9, 0x2, R26 ;  /* 0x00000002091a8825 */ /* 0x000fc800078e021a */
[----:B------:R-:W-:Y:S02]  /*8e30*/  @!P0 IMAD.WIDE R48, R9, 0x2, R48 ;  /* 0x0000000209308825 */ /* 0x000fe400078e0230 */
[----:B------:R-:W-:-:S03]  /*8e40*/  CS2R R8, SRZ ;  /* 0x0000000000087805 */ /* 0x000fc6000001ff00 */
[----:B------:R3:W5:Y:S04]  /*8e50*/  @!P0 LD.E.64 R54, [R48.64] ;  /* 0x0000001030368980 */ /* 0x000768000c101b00 */
[----:B------:R3:W5:Y:S02]  /*8e60*/  @!P0 LD.E.64 R8, [R26.64] ;  /* 0x000000101a088980 */ /* 0x000764000c101b00 */
.L_x_886:
[----:B------:R-:W-:Y:S05]  /*8e70*/  BSYNC B0 ;  /* 0x0000000000007941 */ /* 0x000fea0003800000 */
.L_x_885:
[--C-:B---3-5:R-:W-:Y:S01]  /*8e80*/  IMAD.MOV.U32 R43, RZ, RZ, R39.reuse ;  /* 0x000000ffff2b7224 */ /* 0x128fe200078e0027 */
[--C-:B------:R-:W-:Y:S01]  /*8e90*/  SHF.R.U64 R40, R38, 0x10, R39.reuse ;  /* 0x0000001026287819 */ /* 0x100fe20000001227 */
[----:B------:R-:W-:Y:S01]  /*8ea0*/  IMAD.MOV.U32 R32, RZ, RZ, R6 ;  /* 0x000000ffff207224 */ /* 0x000fe200078e0006 */
[----:B------:R-:W-:Y:S01]  /*8eb0*/  SHF.R.U32.HI R34, RZ, 0x10, R39 ;  /* 0x00000010ff227819 */ /* 0x000fe20000011627 */
[----:B------:R-:W-:Y:S01]  /*8ec0*/  IMAD.MOV.U32 R39, RZ, RZ, R7 ;  /* 0x000000ffff277224 */ /* 0x000fe200078e0007 */
[--C-:B------:R-:W-:Y:S01]  /*8ed0*/  SHF.R.U64 R49, R30, 0x10, R31.reuse ;  /* 0x000000101e317819 */ /* 0x100fe2000000121f */
[----:B------:R-:W-:Y:S01]  /*8ee0*/  IMAD R97, R97, -0x80, R36 ;  /* 0xffffff8061617824 */ /* 0x000fe200078e0224 */
[--C-:B------:R-:W-:Y:S01]  /*8ef0*/  SHF.R.U32.HI R35, RZ, 0x10, R31.reuse ;  /* 0x00000010ff237819 */ /* 0x100fe2000001161f */
[----:B------:R-:W-:Y:S01]  /*8f00*/  IMAD.MOV.U32 R52, RZ, RZ, R30 ;  /* 0x000000ffff347224 */ /* 0x000fe200078e001e */
[----:B------:R-:W-:Y:S01]  /*8f10*/  PRMT R32, R39, 0x5410, R32 ;  /* 0x0000541027207816 */ /* 0x000fe20000000020 */
[----:B------:R-:W-:Y:S01]  /*8f20*/  IMAD.MOV.U32 R37, RZ, RZ, R31 ;  /* 0x000000ffff257224 */ /* 0x000fe200078e001f */
[----:B------:R-:W-:Y:S01]  /*8f30*/  IMNMX R39, R97, 0x80, PT ;  /* 0x0000008061277817 */ /* 0x000fe20003800200 */
[----:B------:R-:W-:Y:S01]  /*8f40*/  IMAD.MOV.U32 R42, RZ, RZ, R38 ;  /* 0x000000ffff2a7224 */ /* 0x000fe200078e0026 */
[--C-:B------:R-:W-:Y:S01]  /*8f50*/  SHF.R.U64 R47, R28, 0x10, R29.reuse ;  /* 0x000000101c2f7819 */ /* 0x100fe2000000121d */
[--C-:B------:R-:W-:Y:S01]  /*8f60*/  IMAD.MOV.U32 R33, RZ, RZ, R29.reuse ;  /* 0x000000ffff217224 */ /* 0x100fe200078e001d */
[----:B------:R-:W-:Y:S01]  /*8f70*/  ISETP.GE.AND P0, PT, R2, R39, PT ;  /* 0x000000270200720c */ /* 0x000fe20003f06270 */
        /* <DEDUP_REMOVED lines=11> */
[--C-:B------:R-:W-:Y:S01]  /*9030*/  SHF.R.U64 R6, R4, 0x10, R5.reuse ;  /* 0x0000001004067819 */ /* 0x100fe20000001205 */
[----:B------:R-:W-:Y:S01]  /*9040*/  IMAD.MOV.U32 R28, RZ, RZ, R4 ;  /* 0x000000ffff1c7224 */ /* 0x000fe200078e0004 */
[----:B------:R-:W-:Y:S01]  /*9050*/  SHF.R.U32.HI R26, RZ, 0x10, R5 ;  /* 0x00000010ff1a7819 */ /* 0x000fe20000011605 */
[----:B------:R-:W-:Y:S01]  /*9060*/  IMAD.MOV.U32 R10, RZ, RZ, R54 ;  /* 0x000000ffff0a7224 */ /* 0x000fe200078e0036 */
[----:B------:R-:W-:Y:S01]  /*9070*/  SHF.R.U64 R44, R8, 0x10, R9 ;  /* 0x00000010082c7819 */ /* 0x000fe20000001209 */
[----:B------:R-:W-:Y:S01]  /*9080*/  IMAD.MOV.U32 R5, RZ, RZ, R55 ;  /* 0x000000ffff057224 */ /* 0x000fe200078e0037 */
[----:B------:R-:W-:Y:S01]  /*9090*/  SHF.R.U32.HI R9, RZ, 0x10, R9 ;  /* 0x00000010ff097819 */ /* 0x000fe20000011609 */
[----:B------:R-:W-:-:S04]  /*90a0*/  DEPBAR.LE SB0, 0x1 ;  /* 0x000080400000791a */ /* 0x000fc80000000000 */
[--C-:B------:R-:W-:Y:S01]  /*90b0*/  SHF.R.U64 R4, R54, 0x10, R55.reuse ;  /* 0x0000001036047819 */ /* 0x100fe20000001237 */
[----:B------:R-:W-:Y:S01]  /*90c0*/  BSSY B1, `(.L_x_887) ;  /* 0x00000bc000017945 */ /* 0x000fe20003800000 */
[----:B------:R-:W-:Y:S02]  /*90d0*/  SHF.R.U32.HI R8, RZ, 0x10, R55 ;  /* 0x00000010ff087819 */ /* 0x000fe40000011637 */
        /* <DEDUP_REMOVED lines=37> */
[--C-:B------:R-:W-:Y:S02]  /*9330*/  HADD2.F32 R7, -RZ, R34.reuse.H1_H1 ;  /* 0x30000022ff077230 */ /* 0x100fe40000004100 */
        /* <DEDUP_REMOVED lines=20> */
.L_x_890:
[----:B------:R-:W-:Y:S05]  /*9480*/  BSYNC B0 ;  /* 0x0000000000007941 */ /* 0x000fea0003800000 */
.L_x_889:
        /* <DEDUP_REMOVED lines=42> */
.L_x_892:
[----:B------:R-:W-:Y:S05]  /*9730*/  BSYNC B0 ;  /* 0x0000000000007941 */ /* 0x000fea0003800000 */
.L_x_891:
        /* <DEDUP_REMOVED lines=42> */
.L_x_894:
[----:B------:R-:W-:Y:S05]  /*99e0*/  BSYNC B0 ;  /* 0x0000000000007941 */ /* 0x000fea0003800000 */
.L_x_893:
[----:B-1----:R-:W-:-:S04]  /*99f0*/  IADD3 R4, R23, 0x60, RZ ;  /* 0x0000006017047810 */ /* 0x002fc80007ffe0ff */
        /* <DEDUP_REMOVED lines=40> */
.L_x_888:
[----:B------:R-:W-:Y:S05]  /*9c80*/  BSYNC B1 ;  /* 0x0000000000017941 */ /* 0x000fea0003800000 */
.L_x_887:
[----:B-1----:R-:W-:Y:S01]  /*9c90*/  IADD3 R4, R2, 0x20, RZ ;  /* 0x0000002002047810 */ /* 0x002fe20007ffe0ff */
[----:B------:R-:W-:Y:S03]  /*9ca0*/  BSSY B1, `(.L_x_895) ;  /* 0x00000ac000017945 */ /* 0x000fe60003800000 */
[----:B------:R-:W-:-:S13]  /*9cb0*/  ISETP.GE.AND P0, PT, R4, R39, PT ;  /* 0x000000270400720c */ /* 0x000fda0003f06270 */
[----:B------:R-:W-:Y:S05]  /*9cc0*/  @P0 BRA `(.L_x_896) ;  /* 0x00000a9000000947 */ /* 0x000fea0003800000 */
[----:B------:R-:W-:Y:S01]  /*9cd0*/  ISETP.GE.AND P0, PT, R23, c[0x0][0x27c], PT ;  /* 0x00009f0017007a0c */ /* 0x000fe20003f06270 */
[----:B------:R-:W-:-:S12]  /*9ce0*/  BSSY B0, `(.L_x_897) ;  /* 0x0000028000007945 */ /* 0x000fd80003800000 */
[----:B------:R-:W-:Y:S05]  /*9cf0*/  @P0 BRA `(.L_x_898) ;  /* 0x0000026000000947 */ /* 0x000fea0003800000 */
[----:B------:R-:W1:Y:S01]  /*9d00*/  LDS.128 R4, [R41+0x11080] ;  /* 0x0110800029047984 */ /* 0x000e620000000c00 */
[----:B------:R-:W-:Y:S02]  /*9d10*/  HADD2.F32 R43, -RZ, R36.H1_H1 ;  /* 0x30000024ff2b7230 */ /* 0x000fe40000004100 */
[----:B------:R-:W-:Y:S02]  /*9d20*/  HADD2.F32 R47, -RZ, R37.H1_H1 ;  /* 0x30000025ff2f7230 */ /* 0x000fe40000004100 */
[--C-:B-1----:R-:W-:Y:S02]  /*9d30*/  HADD2.F32 R44, -RZ, R4.reuse.H1_H1 ;  /* 0x30000004ff2c7230 */ /* 0x102fe40000004100 */
[----:B------:R-:W-:Y:S02]  /*9d40*/  HADD2.F32 R48, -RZ, R4.H0_H0 ;  /* 0x20000004ff307230 */ /* 0x000fe40000004100 */
[----:B------:R-:W-:Y:S01]  /*9d50*/  HADD2.F32 R38, -RZ, R5.H0_H0 ;  /* 0x20000005ff267230 */ /* 0x000fe20000004100 */
[C---:B------:R-:W-:Y:S01]  /*9d60*/  FMUL.FTZ R46, R43.reuse, R44 ;  /* 0x0000002c2b2e7220 */ /* 0x040fe20000410000 */
[--C-:B------:R-:W-:Y:S01]  /*9d70*/  HADD2.F32 R4, -RZ, R7.reuse.H0_H0 ;  /* 0x20000007ff047230 */ /* 0x100fe20000004100 */
[-C--:B------:R-:W-:Y:S01]  /*9d80*/  FMUL.FTZ R45, R43, R48.reuse ;  /* 0x000000302b2d7220 */ /* 0x080fe20000410000 */
[----:B------:R-:W-:Y:S01]  /*9d90*/  HADD2.F32 R49, -RZ, R7.H1_H1 ;  /* 0x30000007ff317230 */ /* 0x000fe20000004100 */
[C---:B------:R-:W-:Y:S01]  /*9da0*/  FFMA.FTZ R48, R47.reuse, R48, -R46 ;  /* 0x000000302f307223 */ /* 0x040fe2000001082e */
[----:B------:R-:W-:Y:S01]  /*9db0*/  HADD2.F32 R5, -RZ, R5.H1_H1 ;  /* 0x30000005ff057230 */ /* 0x000fe20000004100 */
[----:B------:R-:W-:Y:S01]  /*9dc0*/  FFMA.FTZ R47, R47, R44, R45 ;  /* 0x0000002c2f2f7223 */ /* 0x000fe2000001002d */
[----:B------:R-:W-:-:S02]  /*9dd0*/  HADD2.F32 R7, -RZ, R34.H1_H1 ;  /* 0x30000022ff077230 */ /* 0x000fc40000004100 */
[--C-:B------:R-:W-:Y:S02]  /*9de0*/  HADD2.F32 R42, -RZ, R6.reuse.H0_H0 ;  /* 0x20000006ff2a7230 */ /* 0x100fe40000004100 */
[----:B------:R-:W-:Y:S01]  /*9df0*/  HADD2.F32 R40, -RZ, R6.H1_H1 ;  /* 0x30000006ff287230 */ /* 0x000fe20000004100 */
[CC--:B------:R-:W-:Y:S01]  /*9e00*/  FMUL.FTZ R43, R7.reuse, R5.reuse ;  /* 0x00000005072b7220 */ /* 0x0c0fe20000410000 */
[----:B------:R-:W-:Y:S01]  /*9e10*/  HADD2.F32 R6, -RZ, R35.H1_H1 ;  /* 0x30000023ff067230 */ /* 0x000fe20000004100 */
[-C--:B------:R-:W-:Y:S01]  /*9e20*/  FMUL.FTZ R7, R7, R38.reuse ;  /* 0x0000002607077220 */ /* 0x080fe20000410000 */
[----:B------:R-:W-:Y:S02]  /*9e30*/  HADD2.F32 R45, -RZ, R36.H0_H0 ;  /* 0x20000024ff2d7230 */ /* 0x000fe40000004100 */
[----:B------:R-:W-:Y:S01]  /*9e40*/  HADD2.F32 R44, -RZ, R34.H0_H0 ;  /* 0x20000022ff2c7230 */ /* 0x000fe20000004100 */
[C---:B------:R-:W-:Y:S01]  /*9e50*/  FFMA.FTZ R38, R6.reuse, R38, -R43 ;  /* 0x0000002606267223 */ /* 0x040fe2000001082b */
[----:B------:R-:W-:Y:S01]  /*9e60*/  HADD2.F32 R43, -RZ, R37.H0_H0 ;  /* 0x20000025ff2b7230 */ /* 0x000fe20000004100 */
[----:B------:R-:W-:Y:S01]  /*9e70*/  FFMA.FTZ R5, R6, R5, R7 ;  /* 0x0000000506057223 */ /* 0x000fe20000010007 */
[----:B------:R-:W-:Y:S01]  /*9e80*/  HADD2.F32 R7, -RZ, R35.H0_H0 ;  /* 0x20000023ff077230 */ /* 0x000fe20000004100 */
[----:B------:R-:W-:-:S02]  /*9e90*/  FMUL.FTZ R6, R45, R40 ;  /* 0x000000282d067220 */ /* 0x000fc40000410000 */
[----:B------:R-:W-:Y:S01]  /*9ea0*/  FMUL.FTZ R46, R45, R42 ;  /* 0x0000002a2d2e7220 */ /* 0x000fe20000410000 */
[----:B------:R-:W-:Y:S01]  /*9eb0*/  F2FP.PACK_AB R5, R5, R38 ;  /* 0x000000260505723e */ /* 0x000fe200000000ff */
[CC--:B------:R-:W-:Y:S02]  /*9ec0*/  FMUL.FTZ R45, R44.reuse, R49.reuse ;  /* 0x000000312c2d7220 */ /* 0x0c0fe40000410000 */
[----:B------:R-:W-:Y:S02]  /*9ed0*/  FMUL.FTZ R44, R44, R4 ;  /* 0x000000042c2c7220 */ /* 0x000fe40000410000 */
[C---:B------:R-:W-:Y:S02]  /*9ee0*/  FFMA.FTZ R6, R43.reuse, R42, -R6 ;  /* 0x0000002a2b067223 */ /* 0x040fe40000010806 */
[----:B------:R-:W-:Y:S02]  /*9ef0*/  FFMA.FTZ R43, R43, R40, R46 ;  /* 0x000000282b2b7223 */ /* 0x000fe4000001002e */
[----:B------:R-:W-:Y:S01]  /*9f00*/  FFMA.FTZ R45, R7, R4, -R45 ;  /* 0x00000004072d7223 */ /* 0x000fe2000001082d */
[----:B------:R-:W-:Y:S01]  /*9f10*/  F2FP.PACK_AB R4, R47, R48 ;  /* 0x000000302f04723e */ /* 0x000fe200000000ff */
[----:B------:R-:W-:Y:S01]  /*9f20*/  FFMA.FTZ R44, R7, R49, R44 ;  /* 0x00000031072c7223 */ /* 0x000fe2000001002c */
[----:B------:R-:W-:-:S04]  /*9f30*/  F2FP.PACK_AB R6, R43, R6 ;  /* 0x000000062b06723e */ /* 0x000fc800000000ff */
[----:B------:R-:W-:-:S05]  /*9f40*/  F2FP.PACK_AB R7, R44, R45 ;  /* 0x0000002d2c07723e */ /* 0x000fca00000000ff */
[----:B------:R1:W-:Y:S02]  /*9f50*/  STS.128 [R41+0x11080], R4 ;  /* 0x0110800429007388 */ /* 0x0003e40000000c00 */
.L_x_898:
[----:B------:R-:W-:Y:S05]  /*9f60*/  BSYNC B0 ;  /* 0x0000000000007941 */ /* 0x000fea0003800000 */
.L_x_897:
[----:B-1----:R-:W-:Y:S01]  /*9f70*/  IADD3 R4, R23, 0x20, RZ ;  /* 0x0000002017047810 */ /* 0x002fe20007ffe0ff */
[----:B------:R-:W-:Y:S03]  /*9f80*/  BSSY B0, `(.L_x_899) ;  /* 0x0000029000007945 */ /* 0x000fe60003800000 */
[----:B------:R-:W-:-:S13]  /*9f90*/  ISETP.GE.AND P0, PT, R4, c[0x0][0x27c], PT ;  /* 0x00009f0004007a0c */ /* 0x000fda0003f06270 */
        /* <DEDUP_REMOVED lines=39> */
.L_x_900:
[----:B------:R-:W-:Y:S05]  /*a210*/  BSYNC B0 ;  /* 0x0000000000007941 */ /* 0x000fea0003800000 */
.L_x_899:
        /* <DEDUP_REMOVED lines=42> */
.L_x_902:
[----:B------:R-:W-:Y:S05]  /*a4c0*/  BSYNC B0 ;  /* 0x0000000000007941 */ /* 0x000fea0003800000 */
.L_x_901:
[----:B-1----:R-:W-:-:S04]  /*a4d0*/  IADD3 R4, R23, 0x60, RZ ;  /* 0x0000006017047810 */ /* 0x002fc80007ffe0ff */
        /* <DEDUP_REMOVED lines=40> */
.L_x_896:
[----:B------:R-:W-:Y:S05]  /*a760*/  BSYNC B1 ;  /* 0x0000000000017941 */ /* 0x000fea0003800000 */
.L_x_895:
        /* <DEDUP_REMOVED lines=45> */
.L_x_906:
[----:B------:R-:W-:Y:S05]  /*aa40*/  BSYNC B0 ;  /* 0x0000000000007941 */ /* 0x000fea0003800000 */
.L_x_905:
        /* <DEDUP_REMOVED lines=42> */
.L_x_908:
[----:B------:R-:W-:Y:S05]  /*acf0*/  BSYNC B0 ;  /* 0x0000000000007941 */ /* 0x000fea0003800000 */
.L_x_907:
        /* <DEDUP_REMOVED lines=42> */
.L_x_910:
[----:B------:R-:W-:Y:S05]  /*afa0*/  BSYNC B0 ;  /* 0x0000000000007941 */ /* 0x000fea0003800000 */
.L_x_909:
        /* <DEDUP_REMOVED lines=41> */
.L_x_904:
[----:B------:R-:W-:Y:S05]  /*b240*/  BSYNC B1 ;  /* 0x0000000000017941 */ /* 0x000fea0003800000 */
.L_x_903:
[----:B-1----:R-:W-:-:S04]  /*b250*/  IADD3 R4, R2, 0x60, RZ ;  /* 0x0000006002047810 */ /* 0x002fc80007ffe0ff */
        /* <DEDUP_REMOVED lines=43> */
.L_x_913:
[----:B------:R-:W-:Y:S05]  /*b510*/  BSYNC B0 ;  /* 0x0000000000007941 */ /* 0x000fea0003800000 */
.L_x_912:
        /* <DEDUP_REMOVED lines=42> */
.L_x_915:
[----:B------:R-:W-:Y:S05]  /*b7c0*/  BSYNC B0 ;  /* 0x0000000000007941 */ /* 0x000fea0003800000 */
.L_x_914:
        /* <DEDUP_REMOVED lines=42> */
.L_x_917:
[----:B------:R-:W-:Y:S05]  /*ba70*/  BSYNC B0 ;  /* 0x0000000000007941 */ /* 0x000fea0003800000 */
.L_x_916:
        /* <DEDUP_REMOVED lines=24> */
[----:B------:R-:W-:Y:S01]  /*bc00*/  FFMA.FTZ R32, R31, R26, -R32 ;  /* 0x0000001a1f207223 */ /* 0x000fe20000010820 */
[----:B------:R-:W-:Y:S01]  /*bc10*/  HADD2.F32 R4, -RZ, R11.H0_H0 ;  /* 0x2000000bff047230 */ /* 0x000fe20000004100 */
[----:B------:R-:W-:-:S02]  /*bc20*/  FMUL.FTZ R11, R10, R29 ;  /* 0x0000001d0a0b7220 */ /* 0x000fc40000410000 */
[----:B------:R-:W-:Y:S02]  /*bc30*/  FMUL.FTZ R26, R10, R5 ;  /* 0x000000050a1a7220 */ /* 0x000fe40000410000 */
[C---:B------:R-:W-:Y:S02]  /*bc40*/  FMUL.FTZ R10, R8.reuse, R7 ;  /* 0x00000007080a7220 */ /* 0x040fe40000410000 */
[----:B------:R-:W-:Y:S02]  /*bc50*/  FMUL.FTZ R8, R8, R6 ;  /* 0x0000000608087220 */ /* 0x000fe40000410000 */
[----:B------:R-:W-:Y:S02]  /*bc60*/  FFMA.FTZ R31, R31, R28, R34 ;  /* 0x0000001c1f1f7223 */ /* 0x000fe40000010022 */
[----:B------:R-:W-:Y:S02]  /*bc70*/  FFMA.FTZ R30, R33, R27, R30 ;  /* 0x0000001b211e7223 */ /* 0x000fe4000001001e */
[----:B------:R-:W-:-:S02]  /*bc80*/  FFMA.FTZ R11, R4, R5, -R11 ;  /* 0x00000005040b7223 */ /* 0x000fc4000001080b */
[----:B------:R-:W-:Y:S01]  /*bc90*/  FFMA.FTZ R26, R4, R29, R26 ;  /* 0x0000001d041a7223 */ /* 0x000fe2000001001a */
[----:B------:R-:W-:Y:S01]  /*bca0*/  F2FP.PACK_AB R4, R31, R32 ;  /* 0x000000201f04723e */ /* 0x000fe200000000ff */
[C---:B------:R-:W-:Y:S01]  /*bcb0*/  FFMA.FTZ R10, R9.reuse, R6, -R10 ;  /* 0x00000006090a7223 */ /* 0x040fe2000001080a */
[----:B------:R-:W-:Y:S01]  /*bcc0*/  F2FP.PACK_AB R5, R30, R23 ;  /* 0x000000171e05723e */ /* 0x000fe200000000ff */
[----:B------:R-:W-:Y:S01]  /*bcd0*/  FFMA.FTZ R7, R9, R7, R8 ;  /* 0x0000000709077223 */ /* 0x000fe20000010008 */
[----:B------:R-:W-:-:S04]  /*bce0*/  F2FP.PACK_AB R6, R26, R11 ;  /* 0x0000000b1a06723e */ /* 0x000fc800000000ff */
[----:B------:R-:W-:-:S05]  /*bcf0*/  F2FP.PACK_AB R7, R7, R10 ;  /* 0x0000000a0707723e */ /* 0x000fca00000000ff */
[----:B------:R1:W-:Y:S01]  /*bd00*/  STS.128 [R41+0x1f080], R4 ;  /* 0x01f0800429007388 */ /* 0x0003e20000000c00 */
[----:B------:R-:W-:Y:S05]  /*bd10*/  BRA `(.L_x_911) ;  /* 0x0000377000007947 */ /* 0x000fea0003800000 */
.L_x_884:
        /* <DEDUP_REMOVED lines=28> */
.L_x_919:
[----:B------:R-:W-:Y:S05]  /*bee0*/  BSYNC B0 ;  /* 0x0000000000007941 */ /* 0x000fea0003800000 */
.L_x_918:
[----:B-----5:R-:W-:Y:S01]  /*bef0*/  IMAD.MOV.U32 R58, RZ, RZ, R28 ;  /* 0x000000ffff3a7224 */ /* 0x020fe200078e001c */
[----:B------:R-:W-:Y:S01]  /*bf00*/  SHF.R.U64 R55, R28, 0x10, R29 ;  /* 0x000000101c377819 */ /* 0x000fe2000000121d */
[--C-:B------:R-:W-:Y:S01]  /*bf10*/  IMAD.MOV.U32 R40, RZ, RZ, R31.reuse ;  /* 0x000000ffff287224 */ /* 0x100fe200078e001f */
[--C-:B------:R-:W-:Y:S01]  /*bf20*/  SHF.R.U64 R52, R30, 0x10, R31.reuse ;  /* 0x000000101e347819 */ /* 0x100fe2000000121f */
[----:B------:R-:W-:Y:S01]  /*bf30*/  IMAD R97, R97, -0x80, R36 ;  /* 0xffffff8061617824 */ /* 0x000fe200078e0224 */
[----:B------:R-:W-:Y:S01]  /*bf40*/  SHF.R.U32.HI R54, RZ, 0x10, R31 ;  /* 0x00000010ff367819 */ /* 0x000fe2000001161f */
[--C-:B------:R-:W-:Y:S01]  /*bf50*/  IMAD.MOV.U32 R31, RZ, RZ, R33.reuse ;  /* 0x000000ffff1f7224 */ /* 0x100fe200078e0021 */
[--C-:B------:R-:W-:Y:S01]  /*bf60*/  SHF.R.U64 R28, R32, 0x10, R33.reuse ;  /* 0x00000010201c7819 */ /* 0x100fe20000001221 */
[----:B-1----:R-:W-:Y:S01]  /*bf70*/  IMAD.MOV.U32 R50, RZ, RZ, R34 ;  /* 0x000000ffff327224 */ /* 0x002fe200078e0022 */
        /* <DEDUP_REMOVED lines=8> */
[----:B------:R-:W-:Y:S01]  /*c000*/  PRMT R33, R33, 0x5410, R43 ;  /* 0x0000541021217816 */ /* 0x000fe2000000002b */
[----:B------:R-:W-:Y:S01]  /*c010*/  IMAD.MOV.U32 R38, RZ, RZ, R7 ;  /* 0x000000ffff267224 */ /* 0x000fe200078e0007 */
[----:B------:R-:W-:Y:S01]  /*c020*/  IMNMX R43, R97, 0x80, PT ;  /* 0x00000080612b7817 */ /* 0x000fe20003800200 */
[----:B------:R-:W-:Y:S01]  /*c030*/  IMAD.MOV.U32 R32, RZ, RZ, R35 ;  /* 0x000000ffff207224 */ /* 0x000fe200078e0023 */
[----:B------:R-:W-:Y:S01]  /*c040*/  SHF.R.U32.HI R57, RZ, 0x10, R29 ;  /* 0x00000010ff397819 */ /* 0x000fe2000001161d */
[----:B------:R-:W-:Y:S01]  /*c050*/  IMAD.MOV.U32 R48, RZ, RZ, R4 ;  /* 0x000000ffff307224 */ /* 0x000fe200078e0004 */
[----:B------:R-:W-:Y:S01]  /*c060*/  ISETP.GE.AND P0, PT, R2, R43, PT ;  /* 0x0000002b0200720c */ /* 0x000fe20003f06270 */
[----:B------:R-:W-:Y:S01]  /*c070*/  IMAD.MOV.U32 R45, RZ, RZ, R6 ;  /* 0x000000ffff2d7224 */ /* 0x000fe200078e0006 */
[--C-:B------:R-:W-:Y:S01]  /*c080*/  SHF.R.U64 R34, R4, 0x10, R5.reuse ;  /* 0x0000001004227819 */ /* 0x100fe20000001205 */
[----:B------:R-:W-:Y:S01]  /*c090*/  IMAD.MOV.U32 R7, RZ, RZ, R8 ;  /* 0x000000ffff077224 */ /* 0x000fe200078e0008 */
[----:B------:R-:W-:Y:S01]  /*c0a0*/  SHF.R.U32.HI R47, RZ, 0x10, R5 ;  /* 0x00000010ff2f7819 */ /* 0x000fe20000011605 */
        /* <DEDUP_REMOVED lines=34> */
[----:B------:R-:W-:Y:S02]  /*c2d0*/  HADD2.F32 R68, -RZ, R37.H1_H1 ;  /* 0x30000025ff447230 */ /* 0x000fe40000004100 */
[----:B------:R-:W-:Y:S01]  /*c2e0*/  SHF.R.S32.HI R4, RZ, 0x1f, R7 ;  /* 0x0000001fff047819 */ /* 0x000fe20000011407 */
[----:B------:R-:W-:Y:S01]  /*c2f0*/  HADD2.F32 R66, -RZ, R34.H1_H1 ;  /* 0x30000022ff427230 */ /* 0x000fe20000004100 */
[----:B------:R-:W-:Y:S01]  /*c300*/  SHF.L.U32 R5, R7, 0x3, RZ ;  /* 0x0000000307057819 */ /* 0x000fe200000006ff */
[----:B------:R-:W-:Y:S01]  /*c310*/  HADD2.F32 R76, -RZ, R39.H1_H1 ;  /* 0x30000027ff4c7230 */ /* 0x000fe20000004100 */
[----:B------:R-:W-:Y:S01]  /*c320*/  LEA.HI R4, R4, R7, RZ, 0x3 ;  /* 0x0000000704047211 */ /* 0x000fe200078f18ff */
[----:B------:R-:W-:Y:S01]  /*c330*/  HADD2.F32 R75, -RZ, R36.H1_H1 ;  /* 0x30000024ff4b7230 */ /* 0x000fe20000004100 */
[----:B------:R-:W-:Y:S01]  /*c340*/  LOP3.LUT R5, R46, 0x38, R5, 0xf8, !PT ;  /* 0x000000382e057812 */ /* 0x000fe200078ef805 */
[----:B------:R-:W-:Y:S01]  /*c350*/  HADD2.F32 R59, -RZ, R37.H0_H0 ;  /* 0x20000025ff3b7230 */ /* 0x000fe20000004100 */
[----:B------:R-:W-:Y:S01]  /*c360*/  SHF.L.U32 R4, R4, 0xa, RZ ;  /* 0x0000000a04047819 */ /* 0x000fe200000006ff */
[----:B------:R-:W-:Y:S01]  /*c370*/  HADD2.F32 R58, -RZ, R34.H0_H0 ;  /* 0x20000022ff3a7230 */ /* 0x000fe20000004100 */
[----:B------:R-:W-:Y:S01]  /*c380*/  LOP3.LUT R5, R5, R44, RZ, 0x3c, !PT ;  /* 0x0000002c05057212 */ /* 0x000fe200078e3cff */
[----:B------:R-:W-:Y:S01]  /*c390*/  HADD2.F32 R56, -RZ, R38.H1_H1 ;  /* 0x30000026ff387230 */ /* 0x000fe20000004100 */
[----:B------:R-:W-:Y:S01]  /*c3a0*/  LOP3.LUT R4, R4, 0x7fffe000, RZ, 0xc0, !PT ;  /* 0x7fffe00004047812 */ /* 0x000fe200078ec0ff */
[----:B------:R-:W-:-:S02]  /*c3b0*/  HADD2.F32 R74, -RZ, R39.H0_H0 ;  /* 0x20000027ff4a7230 */ /* 0x000fc40000004100 */
[----:B------:R-:W-:Y:S01]  /*c3c0*/  HADD2.F32 R73, -RZ, R36.H0_H0 ;  /* 0x20000024ff497230 */ /* 0x000fe20000004100 */
[----:B------:R-:W-:Y:S01]  /*c3d0*/  IADD3 R4, R5, R4, R42 ;  /* 0x0000000405047210 */ /* 0x000fe20007ffe02a */
[--C-:B------:R-:W-:Y:S02]  /*c3e0*/  HADD2.F32 R72, -RZ, R40.reuse.H1_H1 ;  /* 0x30000028ff487230 */ /* 0x100fe40000004100 */
[----:B------:R-:W-:Y:S01]  /*c3f0*/  HADD2.F32 R57, -RZ, R33.H1_H1 ;  /* 0x30000021ff397230 */ /* 0x000fe20000004100 */
[----:B------:R-:W-:Y:S01]  /*c400*/  SHF.L.U32 R45, R4, 0x1, RZ ;  /* 0x00000001042d7819 */ /* 0x000fe200000006ff */
[--C-:B------:R-:W-:Y:S02]  /*c410*/  HADD2.F32 R71, -RZ, R35.reuse.H1_H1 ;  /* 0x30000023ff477230 */ /* 0x100fe40000004100 */
[----:B------:R-:W-:Y:S02]  /*c420*/  HADD2.F32 R70, -RZ, R40.H0_H0 ;  /* 0x20000028ff467230 */ /* 0x000fe40000004100 */
[----:B------:R-:W2:Y:S01]  /*c430*/  LDS.128 R4, [R45+0x10080] ;  /* 0x010080002d047984 */ /* 0x000ea20000000c00 */
[----:B------:R-:W-:-:S02]  /*c440*/  HADD2.F32 R69, -RZ, R35.H0_H0 ;  /* 0x20000023ff457230 */ /* 0x000fc40000004100 */
[--C-:B-1----:R-:W-:Y:S02]  /*c450*/  HADD2.F32 R47, -RZ, R8.reuse.H0_H0 ;  /* 0x20000008ff2f7230 */ /* 0x102fe40000004100 */
[----:B------:R-:W-:Y:S02]  /*c460*/  HADD2.F32 R49, -RZ, R8.H1_H1 ;  /* 0x30000008ff317230 */ /* 0x000fe40000004100 */
[--C-:B------:R-:W-:Y:S02]  /*c470*/  HADD2.F32 R8, -RZ, R9.reuse.H0_H0 ;  /* 0x20000009ff087230 */ /* 0x100fe40000004100 */
[----:B------:R-:W-:Y:S01]  /*c480*/  HADD2.F32 R51, -RZ, R9.H1_H1 ;  /* 0x30000009ff337230 */ /* 0x000fe20000004100 */
[----:B------:R-:W-:Y:S01]  /*c490*/  FMUL.FTZ R62, R49, R66 ;  /* 0x00000042313e7220 */ /* 0x000fe20000410000 */
[--C-:B------:R-:W-:Y:S01]  /*c4a0*/  HADD2.F32 R9, -RZ, R10.reuse.H0_H0 ;  /* 0x2000000aff097230 */ /* 0x100fe20000004100 */
[----:B------:R-:W-:Y:S01]  /*c4b0*/  FMUL.FTZ R54, R8, R59 ;  /* 0x0000003b08367220 */ /* 0x000fe20000410000 */
[----:B------:R-:W-:-:S02]  /*c4c0*/  HADD2.F32 R52, -RZ, R10.H1_H1 ;  /* 0x3000000aff347230 */ /* 0x000fc40000004100 */
[--C-:B------:R-:W-:Y:S02]  /*c4d0*/  HADD2.F32 R10, -RZ, R11.reuse.H0_H0 ;  /* 0x2000000bff0a7230 */ /* 0x100fe40000004100 */
[----:B------:R-:W-:Y:S02]  /*c4e0*/  HADD2.F32 R11, -RZ, R11.H1_H1 ;  /* 0x3000000bff0b7230 */ /* 0x000fe40000004100 */
[--C-:B--2---:R-:W-:Y:S02]  /*c4f0*/  HADD2.F32 R67, -RZ, R4.reuse.H0_H0 ;  /* 0x20000004ff437230 */ /* 0x104fe40000004100 */
[----:B------:R-:W-:Y:S02]  /*c500*/  HADD2.F32 R4, -RZ, R4.H1_H1 ;  /* 0x30000004ff047230 */ /* 0x000fe40000004100 */
[--C-:B------:R-:W-:Y:S02]  /*c510*/  HADD2.F32 R55, -RZ, R5.reuse.H0_H0 ;  /* 0x20000005ff377230 */ /* 0x100fe40000004100 */
[----:B------:R-:W-:Y:S01]  /*c520*/  HADD2.F32 R50, -RZ, R5.H1_H1 ;  /* 0x30000005ff327230 */ /* 0x000fe20000004100 */
[-C--:B------:R-:W-:Y:S01]  /*c530*/  FMUL.FTZ R5, R47, R68.reuse ;  /* 0x000000442f057220 */ /* 0x080fe20000410000 */
[--C-:B------:R-:W-:Y:S01]  /*c540*/  HADD2.F32 R53, -RZ, R6.reuse.H0_H0 ;  /* 0x20000006ff357230 */ /* 0x100fe20000004100 */
[C---:B------:R-:W-:Y:S01]  /*c550*/  FMUL.FTZ R68, R67.reuse, R68 ;  /* 0x0000004443447220 */ /* 0x040fe20000410000 */
[----:B------:R-:W-:Y:S01]  /*c560*/  HADD2.F32 R6, -RZ, R6.H1_H1 ;  /* 0x30000006ff067230 */ /* 0x000fe20000004100 */
[----:B------:R-:W-:Y:S01]  /*c570*/  FFMA.FTZ R67, R67, R76, R5 ;  /* 0x0000004c43437223 */ /* 0x000fe20000010005 */
[--C-:B------:R-:W-:Y:S01]  /*c580*/  HADD2.F32 R77, -RZ, R7.reuse.H0_H0 ;  /* 0x20000007ff4d7230 */ /* 0x100fe20000004100 */
[C---:B------:R-:W-:Y:S01]  /*c590*/  FMUL.FTZ R66, R4.reuse, R66 ;  /* 0x0000004204427220 */ /* 0x040fe20000410000 */
[----:B------:R-:W-:Y:S01]  /*c5a0*/  HADD2.F32 R7, -RZ, R7.H1_H1 ;  /* 0x30000007ff077230 */ /* 0x000fe20000004100 */
[----:B------:R-:W-:-:S02]  /*c5b0*/  FFMA.FTZ R62, R4, R75, R62 ;  /* 0x0000004b043e7223 */ /* 0x000fc4000001003e */
[----:B------:R-:W-:Y:S02]  /*c5c0*/  FMUL.FTZ R5, R51, R58 ;  /* 0x0000003a33057220 */ /* 0x000fe40000410000 */
[-C--:B------:R-:W-:Y:S02]  /*c5d0*/  FMUL.FTZ R4, R9, R56.reuse ;  /* 0x0000003809047220 */ /* 0x080fe40000410000 */
[----:B------:R-:W-:Y:S02]  /*c5e0*/  FMUL.FTZ R56, R53, R56 ;  /* 0x0000003835387220 */ /* 0x000fe40000410000 */
[C---:B------:R-:W-:Y:S02]  /*c5f0*/  FMUL.FTZ R59, R55.reuse, R59 ;  /* 0x0000003b373b7220 */ /* 0x040fe40000410000 */
[----:B------:R-:W-:Y:S01]  /*c600*/  FFMA.FTZ R54, R55, R74, R54 ;  /* 0x0000004a37367223 */ /* 0x000fe20000010036 */
[----:B------:R-:W-:Y:S01]  /*c610*/  HADD2.F32 R55, -RZ, R38.H0_H0 ;  /* 0x20000026ff377230 */ /* 0x000fe20000004100 */
[----:B------:R-:W-:-:S02]  /*c620*/  FMUL.FTZ R58, R50, R58 ;  /* 0x0000003a323a7220 */ /* 0x000fc40000410000 */
[----:B------:R-:W-:Y:S02]  /*c630*/  FFMA.FTZ R5, R50, R73, R5 ;  /* 0x0000004932057223 */ /* 0x000fe40000010005 */
[----:B------:R-:W-:Y:S01]  /*c640*/  FFMA.FTZ R53, R53, R72, R4 ;  /* 0x0000004835357223 */ /* 0x000fe20000010004 */
[----:B------:R-:W-:Y:S01]  /*c650*/  HADD2.F32 R4, -RZ, R33.H0_H0 ;  /* 0x20000021ff047230 */ /* 0x000fe20000004100 */
[-C--:B------:R-:W-:Y:S01]  /*c660*/  FMUL.FTZ R50, R52, R57.reuse ;  /* 0x0000003934327220 */ /* 0x080fe20000410000 */
[----:B------:R-:W-:Y:S01]  /*c670*/  F2FP.PACK_AB R5, R5, R54 ;  /* 0x000000360505723e */ /* 0x000fe200000000ff */
[C---:B------:R-:W-:Y:S02]  /*c680*/  FMUL.FTZ R57, R6.reuse, R57 ;  /* 0x0000003906397220 */ /* 0x040fe40000410000 */
[----:B------:R-:W-:Y:S02]  /*c690*/  FFMA.FTZ R6, R6, R71, R50 ;  /* 0x0000004706067223 */ /* 0x000fe40000010032 */
[----:B------:R-:W-:-:S02]  /*c6a0*/  FMUL.FTZ R50, R10, R55 ;  /* 0x000000370a327220 */ /* 0x000fc40000410000 */
[-C--:B------:R-:W-:Y:S01]  /*c6b0*/  FMUL.FTZ R78, R11, R4.reuse ;  /* 0x000000040b4e7220 */ /* 0x080fe20000410000 */
[----:B------:R-:W-:Y:S01]  /*c6c0*/  F2FP.PACK_AB R6, R6, R53 ;  /* 0x000000350606723e */ /* 0x000fe200000000ff */
[----:B------:R-:W-:Y:S02]  /*c6d0*/  FMUL.FTZ R55, R77, R55 ;  /* 0x000000374d377220 */ /* 0x000fe40000410000 */
[----:B------:R-:W-:Y:S02]  /*c6e0*/  FMUL.FTZ R4, R7, R4 ;  /* 0x0000000407047220 */ /* 0x000fe40000410000 */
[----:B------:R-:W-:Y:S02]  /*c6f0*/  FFMA.FTZ R57, R52, R71, -R57 ;  /* 0x0000004734397223 */ /* 0x000fe40000010839 */
        /* <DEDUP_REMOVED lines=17> */
.L_x_923:
[----:B------:R-:W-:Y:S05]  /*c810*/  BSYNC B0 ;  /* 0x0000000000007941 */ /* 0x000fea0003800000 */
.L_x_922:
[----:B------:R-:W-:-:S13]  /*c820*/  ISETP.GE.AND P0, PT, R221, c[0x0][0x27c], PT ;  /* 0x00009f00dd007a0c */ /* 0x000fda0003f06270 */
[----:B------:R-:W-:Y:S05]  /*c830*/  @P0 BRA `(.L_x_921) ;  /* 0x000005f000000947 */ /* 0x000fea0003800000 */
[----:B-1----:R-:W-:Y:S01]  /*c840*/  SHF.R.S32.HI R6, RZ, 0x1f, R221 ;  /* 0x0000001fff067819 */ /* 0x002fe200000114dd */
[----:B------:R-:W-:Y:S02]  /*c850*/  HADD2.F32 R58, -RZ, R26.H1_H1 ;  /* 0x3000001aff3a7230 */ /* 0x000fe40000004100 */
[----:B------:R-:W-:Y:S01]  /*c860*/  HADD2.F32 R71, -RZ, R28.H1_H1 ;  /* 0x3000001cff477230 */ /* 0x000fe20000004100 */
[CC--:B------:R-:W-:Y:S01]  /*c870*/  LEA.HI R9, R6.reuse, R221.reuse, RZ, 0x3 ;  /* 0x000000dd06097211 */ /* 0x0c0fe200078f18ff */
[--C-:B------:R-:W-:Y:S01]  /*c880*/  HADD2.F32 R59, -RZ, R29.reuse.H1_H1 ;  /* 0x3000001dff3b7230 */ /* 0x100fe20000004100 */
[----:B------:R-:W-:Y:S01]  /*c890*/  LEA.HI R6, R6, R221, RZ, 0x6 ;  /* 0x000000dd06067211 */ /* 0x000fe200078f30ff */
[----:B------:R-:W-:Y:S01]  /*c8a0*/  HADD2.F32 R55, -RZ, R29.H0_H0 ;  /* 0x2000001dff377230 */ /* 0x000fe20000004100 */
[----:B------:R-:W-:Y:S01]  /*c8b0*/  LEA.HI.SX32 R7, R9, R48, 0x1d ;  /* 0x0000003009077211 */ /* 0x000fe200078feaff */
[----:B------:R-:W-:Y:S01]  /*c8c0*/  HADD2.F32 R52, -RZ, R30.H1_H1 ;  /* 0x3000001eff347230 */ /* 0x000fe20000004100 */
[----:B------:R-:W-:Y:S01]  /*c8d0*/  SHF.L.U32 R6, R6, 0x7, RZ ;  /* 0x0000000706067819 */ /* 0x000fe200000006ff */
[--C-:B------:R-:W-:Y:S01]  /*c8e0*/  HADD2.F32 R72, -RZ, R31.reuse.H1_H1 ;  /* 0x3000001fff487230 */ /* 0x100fe20000004100 */
[----:B------:R-:W-:Y:S01]  /*c8f0*/  SHF.R.S32.HI R4, RZ, 0x1f, R7 ;  /* 0x0000001fff047819 */ /* 0x000fe20000011407 */
[----:B------:R-:W-:Y:S01]  /*c900*/  HADD2.F32 R70, -RZ, R31.H0_H0 ;  /* 0x2000001fff467230 */ /* 0x000fe20000004100 */
[----:B------:R-:W-:Y:S01]  /*c910*/  SHF.L.U32 R5, R7, 0x3, RZ ;  /* 0x0000000307057819 */ /* 0x000fe200000006ff */
[----:B------:R-:W-:Y:S01]  /*c920*/  HADD2.F32 R68, -RZ, R32.H1_H1 ;  /* 0x30000020ff447230 */ /* 0x000fe20000004100 */
[----:B------:R-:W-:Y:S01]  /*c930*/  LEA.HI R4, R4, R7, RZ, 0x3 ;  /* 0x0000000704047211 */ /* 0x000fe200078f18ff */
[----:B------:R-:W-:Y:S01]  /*c940*/  HADD2.F32 R54, -RZ, R26.H0_H0 ;  /* 0x2000001aff367230 */ /* 0x000fe20000004100 */
[C---:B------:R-:W-:Y:S01]  /*c950*/  LOP3.LUT R9, R46.reuse, 0x38, R9, 0xf8, !PT ;  /* 0x000000382e097812 */ /* 0x040fe200078ef809 */
[----:B------:R-:W-:Y:S01]  /*c960*/  HADD2.F32 R53, -RZ, R23.H1_H1 ;  /* 0x30000017ff357230 */ /* 0x000fe20000004100 */
[----:B------:R-:W-:Y:S01]  /*c970*/  LOP3.LUT R5, R46, 0x38, R5, 0xf8, !PT ;  /* 0x000000382e057812 */ /* 0x000fe200078ef805 */
[----:B------:R-:W-:Y:S01]  /*c980*/  HADD2.F32 R69, -RZ, R28.H0_H0 ;  /* 0x2000001cff457230 */ /* 0x000fe20000004100 */
[----:B------:R-:W-:Y:S01]  /*c990*/  SHF.L.U32 R4, R4, 0xa, RZ ;  /* 0x0000000a04047819 */ /* 0x000fe200000006ff */
[--C-:B------:R-:W-:Y:S01]  /*c9a0*/  HADD2.F32 R67, -RZ, R27.reuse.H1_H1 ;  /* 0x3000001bff437230 */ /* 0x100fe20000004100 */
[----:B------:R-:W-:Y:S01]  /*c9b0*/  LOP3.LUT R6, R6, 0x7fffe000, RZ, 0xc0, !PT ;  /* 0x7fffe00006067812 */ /* 0x000fe200078ec0ff */
[----:B------:R-:W-:Y:S01]  /*c9c0*/  HADD2.F32 R62, -RZ, R27.H0_H0 ;  /* 0x2000001bff3e7230 */ /* 0x000fe20000004100 */
[-C--:B------:R-:W-:Y:S01]  /*c9d0*/  LOP3.LUT R9, R9, R44.reuse, RZ, 0x3c, !PT ;  /* 0x0000002c09097212 */ /* 0x080fe200078e3cff */
[----:B------:R-:W-:Y:S01]  /*c9e0*/  HADD2.F32 R66, -RZ, R32.H0_H0 ;  /* 0x20000020ff427230 */ /* 0x000fe20000004100 */
[----:B------:R-:W-:-:S02]  /*c9f0*/  LOP3.LUT R5, R5, R44, RZ, 0x3c, !PT ;  /* 0x0000002c05057212 */ /* 0x000fc400078e3cff */
[----:B------:R-:W-:Y:S02]  /*ca00*/  LOP3.LUT R4, R4, 0x7fffe000, RZ, 0xc0, !PT ;  /* 0x7fffe00004047812 */ /* 0x000fe400078ec0ff */
        /* <DEDUP_REMOVED lines=8> */
[----:B--2---:R-:W-:Y:S01]  /*ca90*/  HADD2.F32 R57, -RZ, R4.H0_H0 ;  /* 0x20000004ff397230 */ /* 0x004fe20000004100 */
[----:B------:R-:W-:Y:S01]  /*caa0*/  FMUL.FTZ R56, R45, R58 ;  /* 0x0000003a2d387220 */ /* 0x000fe20000410000 */
[----:B------:R-:W-:-:S02]  /*cab0*/  HADD2.F32 R8, -RZ, R9.H0_H0 ;  /* 0x20000009ff087230 */ /* 0x000fc40000004100 */
[----:B------:R-:W-:Y:S02]  /*cac0*/  HADD2.F32 R47, -RZ, R9.H1_H1 ;  /* 0x30000009ff2f7230 */ /* 0x000fe40000004100 */
[----:B------:R-:W-:Y:S01]  /*cad0*/  HADD2.F32 R4, -RZ, R4.H1_H1 ;  /* 0x30000004ff047230 */ /* 0x000fe20000004100 */
[----:B------:R-:W-:Y:S01]  /*cae0*/  FMUL.FTZ R50, R8, R55 ;  /* 0x0000003708327220 */ /* 0x000fe20000410000 */
[----:B------:R-:W-:Y:S02]  /*caf0*/  HADD2.F32 R9, -RZ, R10.H0_H0 ;  /* 0x2000000aff097230 */ /* 0x000fe40000004100 */
[----:B------:R-:W-:Y:S01]  /*cb00*/  HADD2.F32 R49, -RZ, R6.H0_H0 ;  /* 0x20000006ff317230 */ /* 0x000fe20000004100 */
[C---:B------:R-:W-:Y:S01]  /*cb10*/  FMUL.FTZ R58, R4.reuse, R58 ;  /* 0x0000003a043a7220 */ /* 0x040fe20000410000 */
[--C-:B------:R-:W-:Y:S01]  /*cb20*/  HADD2.F32 R51, -RZ, R5.reuse.H0_H0 ;  /* 0x20000005ff337230 */ /* 0x100fe20000004100 */
[----:B------:R-:W-:Y:S01]  /*cb30*/  FFMA.FTZ R56, R4, R71, R56 ;  /* 0x0000004704387223 */ /* 0x000fe20000010038 */
[----:B------:R-:W-:Y:S01]  /*cb40*/  HADD2.F32 R46, -RZ, R5.H1_H1 ;  /* 0x30000005ff2e7230 */ /* 0x000fe20000004100 */
[-C--:B------:R-:W-:Y:S01]  /*cb50*/  FMUL.FTZ R5, R44, R59.reuse ;  /* 0x0000003b2c057220 */ /* 0x080fe20000410000 */
[----:B------:R-:W-:Y:S01]  /*cb60*/  HADD2.F32 R48, -RZ, R10.H1_H1 ;  /* 0x3000000aff307230 */ /* 0x000fe20000004100 */
[-C--:B------:R-:W-:Y:S01]  /*cb70*/  FMUL.FTZ R4, R9, R52.reuse ;  /* 0x0000003409047220 */ /* 0x080fe20000410000 */
[----:B------:R-:W-:Y:S01]  /*cb80*/  HADD2.F32 R6, -RZ, R6.H1_H1 ;  /* 0x30000006ff067230 */ /* 0x000fe20000004100 */
[----:B------:R-:W-:Y:S01]  /*cb90*/  FMUL.FTZ R59, R57, R59 ;  /* 0x0000003b393b7220 */ /* 0x000fe20000410000 */
[----:B------:R-:W-:Y:S01]  /*cba0*/  HADD2.F32 R10, -RZ, R11.H0_H0 ;  /* 0x2000000bff0a7230 */ /* 0x000fe20000004100 */
[----:B------:R-:W-:Y:S01]  /*cbb0*/  FMUL.FTZ R52, R49, R52 ;  /* 0x0000003431347220 */ /* 0x000fe20000410000 */
[--C-:B------:R-:W-:Y:S01]  /*cbc0*/  HADD2.F32 R75, -RZ, R7.reuse.H0_H0 ;  /* 0x20000007ff4b7230 */ /* 0x100fe20000004100 */
[----:B------:R-:W-:Y:S01]  /*cbd0*/  FFMA.FTZ R57, R57, R72, R5 ;  /* 0x0000004839397223 */ /* 0x000fe20000010005 */
[----:B------:R-:W-:Y:S01]  /*cbe0*/  HADD2.F32 R73, -RZ, R7.H1_H1 ;  /* 0x30000007ff497230 */ /* 0x000fe20000004100 */
[C---:B------:R-:W-:Y:S01]  /*cbf0*/  FMUL.FTZ R55, R51.reuse, R55 ;  /* 0x0000003733377220 */ /* 0x040fe20000410000 */
[----:B------:R-:W-:Y:S01]  /*cc00*/  HADD2.F32 R11, -RZ, R11.H1_H1 ;  /* 0x3000000bff0b7230 */ /* 0x000fe20000004100 */
[----:B------:R-:W-:Y:S01]  /*cc10*/  FFMA.FTZ R50, R51, R70, R50 ;  /* 0x0000004633327223 */ /* 0x000fe20000010032 */
[----:B------:R-:W-:Y:S01]  /*cc20*/  HADD2.F32 R51, -RZ, R30.H0_H0 ;  /* 0x2000001eff337230 */ /* 0x000fe20000004100 */
[----:B------:R-:W-:Y:S01]  /*cc30*/  FFMA.FTZ R49, R49, R68, R4 ;  /* 0x0000004431317223 */ /* 0x000fe20000010004 */
[----:B------:R-:W-:Y:S01]  /*cc40*/  HADD2.F32 R4, -RZ, R23.H0_H0 ;  /* 0x20000017ff047230 */ /* 0x000fe20000004100 */
[----:B------:R-:W-:-:S02]  /*cc50*/  FMUL.FTZ R5, R47, R54 ;  /* 0x000000362f057220 */ /* 0x000fc40000410000 */
[-C--:B------:R-:W-:Y:S02]  /*cc60*/  FMUL.FTZ R7, R48, R53.reuse ;  /* 0x0000003530077220 */ /* 0x080fe40000410000 */
[----:B------:R-:W-:Y:S02]  /*cc70*/  FMUL.FTZ R53, R6, R53 ;  /* 0x0000003506357220 */ /* 0x000fe40000410000 */
[C---:B------:R-:W-:Y:S02]  /*cc80*/  FMUL.FTZ R54, R46.reuse, R54 ;  /* 0x000000362e367220 */ /* 0x040fe40000410000 */
[----:B------:R-:W-:Y:S02]  /*cc90*/  FFMA.FTZ R5, R46, R69, R5 ;  /* 0x000000452e057223 */ /* 0x000fe40000010005 */
[----:B------:R-:W-:Y:S02]  /*cca0*/  FFMA.FTZ R6, R6, R67, R7 ;  /* 0x0000004306067223 */ /* 0x000fe40000010007 */
[----:B------:R-:W-:Y:S01]  /*ccb0*/  FMUL.FTZ R46, R10, R51 ;  /* 0x000000330a2e7220 */ /* 0x000fe20000410000 */
[----:B------:R-:W-:Y:S01]  /*ccc0*/  F2FP.PACK_AB R5, R5, R50 ;  /* 0x000000320505723e */ /* 0x000fe200000000ff */
[----:B------:R-:W-:Y:S01]  /*ccd0*/  FMUL.FTZ R7, R11, R4 ;  /* 0x000000040b077220 */ /* 0x000fe20000410000 */
[----:B------:R-:W-:Y:S01]  /*cce0*/  F2FP.PACK_AB R6, R6, R49 ;  /* 0x000000310606723e */ /* 0x000fe200000000ff */
[----:B------:R-:W-:-:S02]  /*ccf0*/  FMUL.FTZ R51, R75, R51 ;  /* 0x000000334b337220 */ /* 0x000fc40000410000 */
[C---:B------:R-:W-:Y:S02]  /*cd00*/  FMUL.FTZ R4, R73.reuse, R4 ;  /* 0x0000000449047220 */ /* 0x040fe40000410000 */
[----:B------:R-:W-:Y:S02]  /*cd10*/  FFMA.FTZ R7, R73, R62, R7 ;  /* 0x0000003e49077223 */ /* 0x000fe40000010007 */
        /* <DEDUP_REMOVED lines=17> */
.L_x_921:
[----:B------:R-:W-:Y:S05]  /*ce30*/  BSYNC B1 ;  /* 0x0000000000017941 */ /* 0x000fea0003800000 */
.L_x_920:
[----:B-1----:R-:W-:Y:S01]  /*ce40*/  IADD3 R4, R2, 0x20, RZ ;  /* 0x0000002002047810 */ /* 0x002fe20007ffe0ff */
[----:B------:R-:W-:Y:S03]  /*ce50*/  BSSY B1, `(.L_x_924) ;  /* 0x00000cb000017945 */ /* 0x000fe60003800000 */
[----:B------:R-:W-:-:S13]  /*ce60*/  ISETP.GE.AND P0, PT, R4, R43, PT ;  /* 0x0000002b0400720c */ /* 0x000fda0003f06270 */
        /* <DEDUP_REMOVED lines=14> */
[--C-:B------:R-:W-:Y:S01]  /*cf50*/  HADD2.F32 R71, -RZ, R37.reuse.H0_H0 ;  /* 0x20000025ff477230 */ /* 0x100fe20000004100 */
[----:B------:R-:W-:Y:S01]  /*cf60*/  LOP3.LUT R5, R44, 0x38, R3, 0xf8, !PT ;  /* 0x000000382c057812 */ /* 0x000fe200078ef803 */
[----:B------:R-:W-:Y:S01]  /*cf70*/  HADD2.F32 R56, -RZ, R34.H1_H1 ;  /* 0x30000022ff387230 */ /* 0x000fe20000004100 */
[----:B------:R-:W-:Y:S01]  /*cf80*/  SHF.R.S32.HI R4, RZ, 0x1f, R7 ;  /* 0x0000001fff047819 */ /* 0x000fe20000011407 */
[----:B------:R-:W-:Y:S01]  /*cf90*/  HADD2.F32 R57, -RZ, R37.H1_H1 ;  /* 0x30000025ff397230 */ /* 0x000fe20000004100 */
[----:B------:R-:W-:Y:S01]  /*cfa0*/  LOP3.LUT R6, R5, R42, RZ, 0x3c, !PT ;  /* 0x0000002a05067212 */ /* 0x000fe200078e3cff */
[--C-:B------:R-:W-:Y:S01]  /*cfb0*/  HADD2.F32 R59, -RZ, R39.reuse.H0_H0 ;  /* 0x20000027ff3b7230 */ /* 0x100fe20000004100 */
[----:B------:R-:W-:Y:S01]  /*cfc0*/  SHF.L.U32 R5, R7, 0x3, RZ ;  /* 0x0000000307057819 */ /* 0x000fe200000006ff */
[----:B------:R-:W-:Y:S01]  /*cfd0*/  HADD2.F32 R66, -RZ, R38.H1_H1 ;  /* 0x30000026ff427230 */ /* 0x000fe20000004100 */
[----:B------:R-:W-:Y:S01]  /*cfe0*/  LEA.HI R4, R4, R7, RZ, 0x3 ;  /* 0x0000000704047211 */ /* 0x000fe200078f18ff */
[----:B------:R-:W-:Y:S01]  /*cff0*/  HADD2.F32 R67, -RZ, R39.H1_H1 ;  /* 0x30000027ff437230 */ /* 0x000fe20000004100 */
[----:B------:R-:W-:Y:S01]  /*d000*/  LOP3.LUT R5, R44, 0x38, R5, 0xf8, !PT ;  /* 0x000000382c057812 */ /* 0x000fe200078ef805 */
[----:B------:R-:W-:Y:S01]  /*d010*/  HADD2.F32 R62, -RZ, R36.H1_H1 ;  /* 0x30000024ff3e7230 */ /* 0x000fe20000004100 */
[----:B------:R-:W-:Y:S01]  /*d020*/  SHF.L.U32 R4, R4, 0xa, RZ ;  /* 0x0000000a04047819 */ /* 0x000fe200000006ff */
[----:B------:R-:W-:Y:S01]  /*d030*/  HADD2.F32 R70, -RZ, R34.H0_H0 ;  /* 0x20000022ff467230 */ /* 0x000fe20000004100 */
[----:B------:R-:W-:Y:S01]  /*d040*/  IADD3 R47, R41, R6, RZ ;  /* 0x00000006292f7210 */ /* 0x000fe20007ffe0ff */
[----:B------:R-:W-:Y:S01]  /*d050*/  HADD2.F32 R76, -RZ, R33.H0_H0 ;  /* 0x20000021ff4c7230 */ /* 0x000fe20000004100 */
[----:B------:R-:W-:Y:S01]  /*d060*/  LOP3.LUT R5, R5, R42, RZ, 0x3c, !PT ;  /* 0x0000002a05057212 */ /* 0x000fe200078e3cff */
[----:B------:R-:W-:Y:S01]  /*d070*/  HADD2.F32 R79, -RZ, R38.H0_H0 ;  /* 0x20000026ff4f7230 */ /* 0x000fe20000004100 */
[----:B------:R-:W-:-:S02]  /*d080*/  LOP3.LUT R4, R4, 0x7fffe000, RZ, 0xc0, !PT ;  /* 0x7fffe00004047812 */ /* 0x000fc400078ec0ff */
        /* <DEDUP_REMOVED lines=9> */
[--C-:B--2---:R-:W-:Y:S01]  /*d120*/  HADD2.F32 R55, -RZ, R4.reuse.H1_H1 ;  /* 0x30000004ff377230 */ /* 0x104fe20000004100 */
[C---:B------:R-:W-:Y:S01]  /*d130*/  FMUL.FTZ R72, R56.reuse, R49 ;  /* 0x0000003138487220 */ /* 0x040fe20000410000 */
[----:B------:R-:W-:Y:S02]  /*d140*/  HADD2.F32 R54, -RZ, R5.H0_H0 ;  /* 0x20000005ff367230 */ /* 0x000fe40000004100 */
[----:B------:R-:W-:Y:S01]  /*d150*/  HADD2.F32 R51, -RZ, R9.H1_H1 ;  /* 0x30000009ff337230 */ /* 0x000fe20000004100 */
[----:B------:R-:W-:Y:S01]  /*d160*/  FMUL.FTZ R73, R56, R55 ;  /* 0x0000003738497220 */ /* 0x000fe20000410000 */
[----:B------:R-:W-:Y:S01]  /*d170*/  HADD2.F32 R58, -RZ, R4.H0_H0 ;  /* 0x20000004ff3a7230 */ /* 0x000fe20000004100 */
[C---:B------:R-:W-:Y:S01]  /*d180*/  FMUL.FTZ R4, R71.reuse, R8 ;  /* 0x0000000847047220 */ /* 0x040fe20000410000 */
[----:B------:R-:W-:Y:S01]  /*d190*/  HADD2.F32 R9, -RZ, R10.H0_H0 ;  /* 0x2000000aff097230 */ /* 0x000fe20000004100 */
[-C--:B------:R-:W-:Y:S01]  /*d1a0*/  FMUL.FTZ R71, R71, R54.reuse ;  /* 0x0000003647477220 */ /* 0x080fe20000410000 */
[----:B------:R-:W-:Y:S01]  /*d1b0*/  HADD2.F32 R53, -RZ, R6.H0_H0 ;  /* 0x20000006ff357230 */ /* 0x000fe20000004100 */
[----:B------:R-:W-:Y:S01]  /*d1c0*/  FFMA.FTZ R54, R59, R54, R4 ;  /* 0x000000363b367223 */ /* 0x000fe20000010004 */
[--C-:B------:R-:W-:Y:S01]  /*d1d0*/  HADD2.F32 R50, -RZ, R7.reuse.H0_H0 ;  /* 0x20000007ff327230 */ /* 0x100fe20000004100 */
[C---:B------:R-:W-:Y:S01]  /*d1e0*/  FMUL.FTZ R4, R66.reuse, R9 ;  /* 0x0000000942047220 */ /* 0x040fe20000410000 */
[----:B------:R-:W-:Y:S01]  /*d1f0*/  HADD2.F32 R77, -RZ, R7.H1_H1 ;  /* 0x30000007ff4d7230 */ /* 0x000fe20000004100 */
[-C--:B------:R-:W-:Y:S01]  /*d200*/  FMUL.FTZ R74, R57, R58.reuse ;  /* 0x0000003a394a7220 */ /* 0x080fe20000410000 */
[----:B------:R-:W-:Y:S01]  /*d210*/  HADD2.F32 R56, -RZ, R40.H1_H1 ;  /* 0x30000028ff387230 */ /* 0x000fe20000004100 */
[----:B------:R-:W-:Y:S01]  /*d220*/  FFMA.FTZ R75, R67, R58, R75 ;  /* 0x0000003a434b7223 */ /* 0x000fe2000001004b */
[----:B------:R-:W-:Y:S01]  /*d230*/  HADD2.F32 R52, -RZ, R10.H1_H1 ;  /* 0x3000000aff347230 */ /* 0x000fe20000004100 */
[----:B------:R-:W-:Y:S01]  /*d240*/  FMUL.FTZ R69, R66, R53 ;  /* 0x0000003542457220 */ /* 0x000fe20000410000 */
[----:B------:R-:W-:Y:S01]  /*d250*/  HADD2.F32 R7, -RZ, R33.H1_H1 ;  /* 0x30000021ff077230 */ /* 0x000fe20000004100 */
[----:B------:R-:W-:Y:S01]  /*d260*/  FFMA.FTZ R72, R62, R55, R72 ;  /* 0x000000373e487223 */ /* 0x000fe20000010048 */
[----:B------:R-:W-:Y:S01]  /*d270*/  HADD2.F32 R5, -RZ, R5.H1_H1 ;  /* 0x30000005ff057230 */ /* 0x000fe20000004100 */
[----:B------:R-:W-:Y:S01]  /*d280*/  FFMA.FTZ R53, R56, R53, R4 ;  /* 0x0000003538357223 */ /* 0x000fe20000010004 */
[----:B------:R-:W-:Y:S01]  /*d290*/  HADD2.F32 R6, -RZ, R6.H1_H1 ;  /* 0x30000006ff067230 */ /* 0x000fe20000004100 */
[C---:B------:R-:W-:Y:S01]  /*d2a0*/  FMUL.FTZ R55, R70.reuse, R51 ;  /* 0x0000003346377220 */ /* 0x040fe20000410000 */
[----:B------:R-:W-:Y:S01]  /*d2b0*/  HADD2.F32 R10, -RZ, R11.H0_H0 ;  /* 0x2000000bff0a7230 */ /* 0x000fe20000004100 */
[C---:B------:R-:W-:Y:S01]  /*d2c0*/  FMUL.FTZ R4, R7.reuse, R52 ;  /* 0x0000003407047220 */ /* 0x040fe20000410000 */
[----:B------:R-:W-:Y:S01]  /*d2d0*/  HADD2.F32 R58, -RZ, R36.H0_H0 ;  /* 0x20000024ff3a7230 */ /* 0x000fe20000004100 */
[-C--:B------:R-:W-:Y:S01]  /*d2e0*/  FMUL.FTZ R70, R70, R5.reuse ;  /* 0x0000000546467220 */ /* 0x080fe20000410000 */
[----:B------:R-:W-:Y:S01]  /*d2f0*/  HADD2.F32 R57, -RZ, R35.H1_H1 ;  /* 0x30000023ff397230 */ /* 0x000fe20000004100 */
[-C--:B------:R-:W-:Y:S01]  /*d300*/  FMUL.FTZ R68, R7, R6.reuse ;  /* 0x0000000607447220 */ /* 0x080fe20000410000 */
[----:B------:R-:W-:Y:S01]  /*d310*/  HADD2.F32 R11, -RZ, R11.H1_H1 ;  /* 0x3000000bff0b7230 */ /* 0x000fe20000004100 */
[----:B------:R-:W-:Y:S01]  /*d320*/  FFMA.FTZ R5, R58, R5, R55 ;  /* 0x000000053a057223 */ /* 0x000fe20000010037 */
[----:B------:R-:W-:Y:S01]  /*d330*/  HADD2.F32 R55, -RZ, R40.H0_H0 ;  /* 0x20000028ff377230 */ /* 0x000fe20000004100 */
[----:B------:R-:W-:Y:S01]  /*d340*/  FFMA.FTZ R6, R57, R6, R4 ;  /* 0x0000000639067223 */ /* 0x000fe20000010004 */
[----:B------:R-:W-:Y:S01]  /*d350*/  HADD2.F32 R4, -RZ, R35.H0_H0 ;  /* 0x20000023ff047230 */ /* 0x000fe20000004100 */
[----:B------:R-:W-:Y:S01]  /*d360*/  FMUL.FTZ R7, R76, R11 ;  /* 0x0000000b4c077220 */ /* 0x000fe20000410000 */
[----:B------:R-:W-:Y:S01]  /*d370*/  F2FP.PACK_AB R5, R5, R54 ;  /* 0x000000360505723e */ /* 0x000fe200000000ff */
[----:B------:R-:W-:Y:S01]  /*d380*/  FMUL.FTZ R66, R79, R50 ;  /* 0x000000324f427220 */ /* 0x000fe20000410000 */
[----:B------:R-:W-:Y:S01]  /*d390*/  F2FP.PACK_AB R6, R6, R53 ;  /* 0x000000350606723e */ /* 0x000fe200000000ff */
[----:B------:R-:W-:-:S02]  /*d3a0*/  FMUL.FTZ R76, R76, R77 ;  /* 0x0000004d4c4c7220 */ /* 0x000fc40000410000 */
[----:B------:R-:W-:Y:S02]  /*d3b0*/  FMUL.FTZ R78, R79, R10 ;  /* 0x0000000a4f4e7220 */ /* 0x000fe40000410000 */
        /* <DEDUP_REMOVED lines=8> */
[C---:B------:R-:W-:Y:S02]  /*d440*/  FFMA.FTZ R66, R55.reuse, R10, -R66 ;  /* 0x0000000a37427223 */ /* 0x040fe40000010842 */
[----:B------:R-:W-:Y:S01]  /*d450*/  FFMA.FTZ R11, R4, R11, -R76 ;  /* 0x0000000b040b7223 */ /* 0x000fe2000001084c */
[----:B------:R-:W-:Y:S01]  /*d460*/  F2FP.PACK_AB R10, R68, R69 ;  /* 0x00000045440a723e */ /* 0x000fe200000000ff */
[----:B------:R-:W-:Y:S02]  /*d470*/  FFMA.FTZ R50, R55, R50, R78 ;  /* 0x0000003237327223 */ /* 0x000fe4000001004e */
[----:B------:R-:W-:Y:S01]  /*d480*/  FFMA.FTZ R7, R4, R77, R7 ;  /* 0x0000004d04077223 */ /* 0x000fe20000010007 */
[----:B------:R-:W-:Y:S02]  /*d490*/  F2FP.PACK_AB R11, R11, R66 ;  /* 0x000000420b0b723e */ /* 0x000fe400000000ff */
[----:B------:R-:W-:-:S02]  /*d4a0*/  F2FP.PACK_AB R4, R72, R75 ;  /* 0x0000004b4804723e */ /* 0x000fc400000000ff */
[----:B------:R-:W-:Y:S01]  /*d4b0*/  F2FP.PACK_AB R7, R7, R50 ;  /* 0x000000320707723e */ /* 0x000fe200000000ff */
[----:B------:R1:W-:Y:S04]  /*d4c0*/  STS.128 [R47+0x10080], R8 ;  /* 0x010080082f007388 */ /* 0x0003e80000000c00 */
[----:B------:R1:W-:Y:S02]  /*d4d0*/  STS.128 [R45+0x10080], R4 ;  /* 0x010080042d007388 */ /* 0x0003e40000000c00 */
.L_x_927:
[----:B------:R-:W-:Y:S05]  /*d4e0*/  BSYNC B0 ;  /* 0x0000000000007941 */ /* 0x000fea0003800000 */
.L_x_926:
[----:B------:R-:W-:-:S13]  /*d4f0*/  ISETP.GE.AND P0, PT, R221, c[0x0][0x27c], PT ;  /* 0x00009f00dd007a0c */ /* 0x000fda0003f06270 */
[----:B------:R-:W-:Y:S05]  /*d500*/  @P0 BRA `(.L_x_925) ;  /* 0x000005f000000947 */ /* 0x000fea0003800000 */
[----:B-1----:R-:W-:Y:S01]  /*d510*/  SHF.R.S32.HI R6, RZ, 0x1f, R221 ;  /* 0x0000001fff067819 */ /* 0x002fe200000114dd */
[--C-:B------:R-:W-:Y:S02]  /*d520*/  HADD2.F32 R67, -RZ, R29.reuse.H0_H0 ;  /* 0x2000001dff437230 */ /* 0x100fe40000004100 */
[----:B------:R-:W-:Y:S01]  /*d530*/  HADD2.F32 R52, -RZ, R26.H1_H1 ;  /* 0x3000001aff347230 */ /* 0x000fe20000004100 */
[CC--:B------:R-:W-:Y:S01]  /*d540*/  LEA.HI R5, R6.reuse, R221.reuse, RZ, 0x3 ;  /* 0x000000dd06057211 */ /* 0x0c0fe200078f18ff */
[----:B------:R-:W-:Y:S01]  /*d550*/  HADD2.F32 R53, -RZ, R29.H1_H1 ;  /* 0x3000001dff357230 */ /* 0x000fe20000004100 */
[----:B------:R-:W-:Y:S01]  /*d560*/  LEA.HI R6, R6, R221, RZ, 0x6 ;  /* 0x000000dd06067211 */ /* 0x000fe200078f30ff */
[--C-:B------:R-:W-:Y:S01]  /*d570*/  HADD2.F32 R55, -RZ, R31.reuse.H0_H0 ;  /* 0x2000001fff377230 */ /* 0x100fe20000004100 */
[----:B------:R-:W-:Y:S01]  /*d580*/  LEA.HI.SX32 R7, R5, R46, 0x1d ;  /* 0x0000002e05077211 */ /* 0x000fe200078feaff */
[----:B------:R-:W-:Y:S01]  /*d590*/  HADD2.F32 R62, -RZ, R30.H1_H1 ;  /* 0x3000001eff3e7230 */ /* 0x000fe20000004100 */
[----:B------:R-:W-:Y:S01]  /*d5a0*/  LOP3.LUT R5, R44, 0x38, R5, 0xf8, !PT ;  /* 0x000000382c057812 */ /* 0x000fe200078ef805 */
[----:B------:R-:W-:Y:S01]  /*d5b0*/  HADD2.F32 R57, -RZ, R31.H1_H1 ;  /* 0x3000001fff397230 */ /* 0x000fe20000004100 */
[----:B------:R-:W-:Y:S01]  /*d5c0*/  SHF.R.S32.HI R4, RZ, 0x1f, R7 ;  /* 0x0000001fff047819 */ /* 0x000fe20000011407 */
[----:B------:R-:W-:Y:S01]  /*d5d0*/  HADD2.F32 R66, -RZ, R26.H0_H0 ;  /* 0x2000001aff427230 */ /* 0x000fe20000004100 */
[----:B------:R-:W-:Y:S01]  /*d5e0*/  LOP3.LUT R8, R5, R42, RZ, 0x3c, !PT ;  /* 0x0000002a05087212 */ /* 0x000fe200078e3cff */
[--C-:B------:R-:W-:Y:S01]  /*d5f0*/  HADD2.F32 R59, -RZ, R23.reuse.H1_H1 ;  /* 0x30000017ff3b7230 */ /* 0x100fe20000004100 */
[----:B------:R-:W-:Y:S01]  /*d600*/  SHF.L.U32 R6, R6, 0x7, RZ ;  /* 0x0000000706067819 */ /* 0x000fe200000006ff */
[----:B------:R-:W-:Y:S01]  /*d610*/  HADD2.F32 R56, -RZ, R28.H1_H1 ;  /* 0x3000001cff387230 */ /* 0x000fe20000004100 */
[----:B------:R-:W-:Y:S01]  /*d620*/  SHF.L.U32 R5, R7, 0x3, RZ ;  /* 0x0000000307057819 */ /* 0x000fe200000006ff */
[----:B------:R-:W-:Y:S01]  /*d630*/  HADD2.F32 R72, -RZ, R23.H0_H0 ;  /* 0x20000017ff487230 */ /* 0x000fe20000004100 */
[----:B------:R-:W-:Y:S01]  /*d640*/  LEA.HI R4, R4, R7, RZ, 0x3 ;  /* 0x0000000704047211 */ /* 0x000fe200078f18ff */
[----:B------:R-:W-:Y:S01]  /*d650*/  HADD2.F32 R75, -RZ, R30.H0_H0 ;  /* 0x2000001eff4b7230 */ /* 0x000fe20000004100 */
[----:B------:R-:W-:-:S02]  /*d660*/  LOP3.LUT R6, R6, 0x7fffe000, RZ, 0xc0, !PT ;  /* 0x7fffe00006067812 */ /* 0x000fc400078ec0ff */
[----:B------:R-:W-:Y:S02]  /*d670*/  LOP3.LUT R5, R44, 0x38, R5, 0xf8, !PT ;  /* 0x000000382c057812 */ /* 0x000fe400078ef805 */
[----:B------:R-:W-:Y:S02]  /*d680*/  SHF.L.U32 R4, R4, 0xa, RZ ;  /* 0x0000000a04047819 */ /* 0x000fe400000006ff */
[----:B------:R-:W-:Y:S02]  /*d690*/  IADD3 R6, R8, R6, R41 ;  /* 0x0000000608067210 */ /* 0x000fe40007ffe029 */
[----:B------:R-:W-:Y:S02]  /*d6a0*/  LOP3.LUT R42, R5, R42, RZ, 0x3c, !PT ;  /* 0x0000002a052a7212 */ /* 0x000fe400078e3cff */
[----:B------:R-:W-:Y:S02]  /*d6b0*/  LOP3.LUT R4, R4, 0x7fffe000, RZ, 0xc0, !PT ;  /* 0x7fffe00004047812 */ /* 0x000fe400078ec0ff */
[----:B------:R-:W-:-:S02]  /*d6c0*/  SHF.L.U32 R44, R6, 0x1, RZ ;  /* 0x00000001062c7819 */ /* 0x000fc400000006ff */
        /* <DEDUP_REMOVED lines=19> */
[----:B------:R-:W-:Y:S01]  /*d800*/  HADD2.F32 R52, -RZ, R32.H1_H1 ;  /* 0x30000020ff347230 */ /* 0x000fe20000004100 */
[C---:B------:R-:W-:Y:S01]  /*d810*/  FMUL.FTZ R4, R62.reuse, R9 ;  /* 0x000000093e047220 */ /* 0x040fe20000410000 */
[----:B------:R-:W-:Y:S01]  /*d820*/  HADD2.F32 R48, -RZ, R10.H1_H1 ;  /* 0x3000000aff307230 */ /* 0x000fe20000004100 */
[-C--:B------:R-:W-:Y:S01]  /*d830*/  FMUL.FTZ R70, R53, R54.reuse ;  /* 0x0000003635467220 */ /* 0x080fe20000410000 */
[----:B------:R-:W-:Y:S01]  /*d840*/  HADD2.F32 R5, -RZ, R5.H1_H1 ;  /* 0x30000005ff057230 */ /* 0x000fe20000004100 */
[----:B------:R-:W-:Y:S01]  /*d850*/  FFMA.FTZ R71, R57, R54, R71 ;  /* 0x0000003639477223 */ /* 0x000fe20000010047 */
[----:B------:R-:W-:Y:S01]  /*d860*/  HADD2.F32 R6, -RZ, R6.H1_H1 ;  /* 0x30000006ff067230 */ /* 0x000fe20000004100 */
[-C--:B------:R-:W-:Y:S01]  /*d870*/  FMUL.FTZ R62, R62, R49.reuse ;  /* 0x000000313e3e7220 */ /* 0x080fe20000410000 */
[----:B------:R-:W-:Y:S01]  /*d880*/  HADD2.F32 R10, -RZ, R11.H0_H0 ;  /* 0x2000000bff0a7230 */ /* 0x000fe20000004100 */
[----:B------:R-:W-:Y:S01]  /*d890*/  FFMA.FTZ R49, R52, R49, R4 ;  /* 0x0000003134317223 */ /* 0x000fe20000010004 */
[--C-:B------:R-:W-:Y:S01]  /*d8a0*/  HADD2.F32 R46, -RZ, R7.reuse.H0_H0 ;  /* 0x20000007ff2e7230 */ /* 0x100fe20000004100 */
[C---:B------:R-:W-:Y:S01]  /*d8b0*/  FMUL.FTZ R4, R59.reuse, R48 ;  /* 0x000000303b047220 */ /* 0x040fe20000410000 */
[----:B------:R-:W-:Y:S01]  /*d8c0*/  HADD2.F32 R73, -RZ, R7.H1_H1 ;  /* 0x30000007ff497230 */ /* 0x000fe20000004100 */
[C---:B------:R-:W-:Y:S01]  /*d8d0*/  FMUL.FTZ R7, R66.reuse, R47 ;  /* 0x0000002f42077220 */ /* 0x040fe20000410000 */
[----:B------:R-:W-:Y:S01]  /*d8e0*/  HADD2.F32 R54, -RZ, R28.H0_H0 ;  /* 0x2000001cff367230 */ /* 0x000fe20000004100 */
[----:B------:R-:W-:Y:S01]  /*d8f0*/  FMUL.FTZ R66, R66, R5 ;  /* 0x0000000542427220 */ /* 0x000fe20000410000 */
[----:B------:R-:W-:Y:S01]  /*d900*/  HADD2.F32 R53, -RZ, R27.H1_H1 ;  /* 0x3000001bff357230 */ /* 0x000fe20000004100 */
[----:B------:R-:W-:Y:S01]  /*d910*/  FMUL.FTZ R59, R59, R6 ;  /* 0x000000063b3b7220 */ /* 0x000fe20000410000 */
[----:B------:R-:W-:Y:S01]  /*d920*/  HADD2.F32 R11, -RZ, R11.H1_H1 ;  /* 0x3000000bff0b7230 */ /* 0x000fe20000004100 */
[----:B------:R-:W-:Y:S01]  /*d930*/  FFMA.FTZ R68, R56, R51, R68 ;  /* 0x0000003338447223 */ /* 0x000fe20000010044 */
[----:B------:R-:W-:Y:S01]  /*d940*/  HADD2.F32 R51, -RZ, R32.H0_H0 ;  /* 0x20000020ff337230 */ /* 0x000fe20000004100 */
[----:B------:R-:W-:-:S02]  /*d950*/  FFMA.FTZ R5, R54, R5, R7 ;  /* 0x0000000536057223 */ /* 0x000fc40000010007 */
[----:B------:R-:W-:Y:S01]  /*d960*/  FFMA.FTZ R6, R53, R6, R4 ;  /* 0x0000000635067223 */ /* 0x000fe20000010004 */
[----:B------:R-:W-:Y:S01]  /*d970*/  HADD2.F32 R4, -RZ, R27.H0_H0 ;  /* 0x2000001bff047230 */ /* 0x000fe20000004100 */
[----:B------:R-:W-:Y:S01]  /*d980*/  FMUL.FTZ R7, R72, R11 ;  /* 0x0000000b48077220 */ /* 0x000fe20000410000 */
[----:B------:R-:W-:Y:S01]  /*d990*/  F2FP.PACK_AB R5, R5, R50 ;  /* 0x000000320505723e */ /* 0x000fe200000000ff */
[C---:B------:R-:W-:Y:S01]  /*d9a0*/  FMUL.FTZ R58, R75.reuse, R46 ;  /* 0x0000002e4b3a7220 */ /* 0x040fe20000410000 */
        /* <DEDUP_REMOVED lines=12> */
[C---:B------:R-:W-:Y:S01]  /*da70*/  FFMA.FTZ R11, R4.reuse, R11, -R72 ;  /* 0x0000000b040b7223 */ /* 0x040fe20000010848 */
        /* <DEDUP_REMOVED lines=8> */
.L_x_925:
[----:B------:R-:W-:Y:S05]  /*db00*/  BSYNC B1 ;  /* 0x0000000000017941 */ /* 0x000fea0003800000 */
.L_x_924:
        /* <DEDUP_REMOVED lines=22> */
[-C--:B------:R-:W-:Y:S01]  /*dc70*/  LOP3.LUT R6, R5, R46.reuse, RZ, 0x3c, !PT ;  /* 0x0000002e05067212 */ /* 0x080fe200078e3cff */
[----:B------:R-:W-:Y:S01]  /*dc80*/  HADD2.F32 R56, -RZ, R34.H1_H1 ;  /* 0x30000022ff387230 */ /* 0x000fe20000004100 */
[----:B------:R-:W-:Y:S01]  /*dc90*/  SHF.L.U32 R5, R7, 0x3, RZ ;  /* 0x0000000307057819 */ /* 0x000fe200000006ff */
[----:B------:R-:W-:Y:S01]  /*dca0*/  HADD2.F32 R59, -RZ, R39.H0_H0 ;  /* 0x20000027ff3b7230 */ /* 0x000fe20000004100 */
[----:B------:R-:W-:Y:S01]  /*dcb0*/  LEA.HI R4, R4, R7, RZ, 0x3 ;  /* 0x0000000704047211 */ /* 0x000fe200078f18ff */
[----:B------:R-:W-:Y:S01]  /*dcc0*/  HADD2.F32 R68, -RZ, R38.H1_H1 ;  /* 0x30000026ff447230 */ /* 0x000fe20000004100 */
[----:B------:R-:W-:Y:S01]  /*dcd0*/  LOP3.LUT R5, R48, 0x38, R5, 0xf8, !PT ;  /* 0x0000003830057812 */ /* 0x000fe200078ef805 */
[----:B------:R-:W-:Y:S01]  /*dce0*/  HADD2.F32 R62, -RZ, R36.H1_H1 ;  /* 0x30000024ff3e7230 */ /* 0x000fe20000004100 */
[----:B------:R-:W-:Y:S01]  /*dcf0*/  SHF.L.U32 R4, R4, 0xa, RZ ;  /* 0x0000000a04047819 */ /* 0x000fe200000006ff */
[----:B------:R-:W-:Y:S01]  /*dd00*/  HADD2.F32 R70, -RZ, R34.H0_H0 ;  /* 0x20000022ff467230 */ /* 0x000fe20000004100 */
[----:B------:R-:W-:Y:S01]  /*dd10*/  LOP3.LUT R5, R5, R46, RZ, 0x3c, !PT ;  /* 0x0000002e05057212 */ /* 0x000fe200078e3cff */
[----:B------:R-:W-:Y:S01]  /*dd20*/  HADD2.F32 R58, -RZ, R36.H0_H0 ;  /* 0x20000024ff3a7230 */ /* 0x000fe20000004100 */
[----:B------:R-:W-:Y:S01]  /*dd30*/  LOP3.LUT R4, R4, 0x7fffe000, RZ, 0xc0, !PT ;  /* 0x7fffe00004047812 */ /* 0x000fe200078ec0ff */
[----:B------:R-:W-:Y:S01]  /*dd40*/  HADD2.F32 R57, -RZ, R35.H1_H1 ;  /* 0x30000023ff397230 */ /* 0x000fe20000004100 */
[----:B------:R-:W-:Y:S01]  /*dd50*/  IADD3 R45, R41, R6, RZ ;  /* 0x00000006292d7210 */ /* 0x000fe20007ffe0ff */
[----:B------:R-:W-:Y:S01]  /*dd60*/  HADD2.F32 R67, -RZ, R38.H0_H0 ;  /* 0x20000026ff437230 */ /* 0x000fe20000004100 */
[----:B------:R-:W-:Y:S01]  /*dd70*/  IADD3 R4, R5, R4, R41 ;  /* 0x0000000405047210 */ /* 0x000fe20007ffe029 */
[----:B------:R-:W-:Y:S01]  /*dd80*/  HADD2.F32 R76, -RZ, R33.H0_H0 ;  /* 0x20000021ff4c7230 */ /* 0x000fe20000004100 */
[----:B------:R-:W-:-:S02]  /*dd90*/  SHF.L.U32 R45, R45, 0x1, RZ ;  /* 0x000000012d2d7819 */ /* 0x000fc400000006ff */
        /* <DEDUP_REMOVED lines=8> */
[----:B------:R-:W-:Y:S01]  /*de20*/  HADD2.F32 R8, -RZ, R9.H0_H0 ;  /* 0x20000009ff087230 */ /* 0x000fe20000004100 */
[-C--:B------:R-:W-:Y:S01]  /*de30*/  FMUL.FTZ R74, R74, R75.reuse ;  /* 0x0000004b4a4a7220 */ /* 0x080fe20000410000 */
[----:B------:R-:W-:Y:S01]  /*de40*/  HADD2.F32 R54, -RZ, R5.H0_H0 ;  /* 0x20000005ff367230 */ /* 0x000fe20000004100 */
[----:B------:R-:W-:Y:S01]  /*de50*/  FFMA.FTZ R75, R66, R75, R4 ;  /* 0x0000004b424b7223 */ /* 0x000fe20000010004 */
[----:B------:R-:W-:Y:S01]  /*de60*/  HADD2.F32 R51, -RZ, R9.H1_H1 ;  /* 0x30000009ff337230 */ /* 0x000fe20000004100 */
[C---:B------:R-:W-:Y:S01]  /*de70*/  FMUL.FTZ R4, R71.reuse, R8 ;  /* 0x0000000847047220 */ /* 0x040fe20000410000 */
[----:B------:R-:W-:Y:S01]  /*de80*/  HADD2.F32 R9, -RZ, R10.H0_H0 ;  /* 0x2000000aff097230 */ /* 0x000fe20000004100 */
[C---:B------:R-:W-:Y:S01]  /*de90*/  FMUL.FTZ R72, R56.reuse, R49 ;  /* 0x0000003138487220 */ /* 0x040fe20000410000 */
[----:B------:R-:W-:Y:S01]  /*dea0*/  HADD2.F32 R53, -RZ, R6.H0_H0 ;  /* 0x20000006ff357230 */ /* 0x000fe20000004100 */
[----:B------:R-:W-:Y:S01]  /*deb0*/  FMUL.FTZ R73, R56, R55 ;  /* 0x0000003738497220 */ /* 0x000fe20000410000 */
[--C-:B------:R-:W-:Y:S01]  /*dec0*/  HADD2.F32 R50, -RZ, R7.reuse.H0_H0 ;  /* 0x20000007ff327230 */ /* 0x100fe20000004100 */
[-C--:B------:R-:W-:Y:S01]  /*ded0*/  FMUL.FTZ R71, R71, R54.reuse ;  /* 0x0000003647477220 */ /* 0x080fe20000410000 */
[----:B------:R-:W-:Y:S01]  /*dee0*/  HADD2.F32 R77, -RZ, R7.H1_H1 ;  /* 0x30000007ff4d7230 */ /* 0x000fe20000004100 */
[----:B------:R-:W-:Y:S01]  /*def0*/  FFMA.FTZ R54, R59, R54, R4 ;  /* 0x000000363b367223 */ /* 0x000fe20000010004 */
[----:B------:R-:W-:Y:S01]  /*df00*/  HADD2.F32 R56, -RZ, R40.H1_H1 ;  /* 0x30000028ff387230 */ /* 0x000fe20000004100 */
[C---:B------:R-:W-:Y:S01]  /*df10*/  FMUL.FTZ R4, R68.reuse, R9 ;  /* 0x0000000944047220 */ /* 0x040fe20000410000 */
        /* <DEDUP_REMOVED lines=8> */
[--C-:B------:R-:W-:Y:S01]  /*dfa0*/  HADD2.F32 R10, -RZ, R11.reuse.H0_H0 ;  /* 0x2000000bff0a7230 */ /* 0x100fe20000004100 */
[----:B------:R-:W-:Y:S01]  /*dfb0*/  FMUL.FTZ R4, R7, R52 ;  /* 0x0000003407047220 */ /* 0x000fe20000410000 */
[----:B------:R-:W-:Y:S01]  /*dfc0*/  HADD2.F32 R11, -RZ, R11.H1_H1 ;  /* 0x3000000bff0b7230 */ /* 0x000fe20000004100 */
[----:B------:R-:W-:-:S02]  /*dfd0*/  FMUL.FTZ R70, R70, R5 ;  /* 0x0000000546467220 */ /* 0x000fc40000410000 */
[-C--:B------:R-:W-:Y:S02]  /*dfe0*/  FMUL.FTZ R68, R7, R6.reuse ;  /* 0x0000000607447220 */ /* 0x080fe40000410000 */
        /* <DEDUP_REMOVED lines=28> */
.L_x_931:
[----:B------:R-:W-:Y:S05]  /*e1b0*/  BSYNC B0 ;  /* 0x0000000000007941 */ /* 0x000fea0003800000 */
.L_x_930:
        /* <DEDUP_REMOVED lines=97> */
.L_x_929:
[----:B------:R-:W-:Y:S05]  /*e7d0*/  BSYNC B1 ;  /* 0x0000000000017941 */ /* 0x000fea0003800000 */
.L_x_928:
[----:B-1----:R-:W-:-:S04]  /*e7e0*/  IADD3 R4, R2, 0x60, RZ ;  /* 0x0000006002047810 */ /* 0x002fc80007ffe0ff */
        /* <DEDUP_REMOVED lines=15> */
[--C-:B------:R-:W-:Y:S01]  /*e8e0*/  HADD2.F32 R52, -RZ, R37.reuse.H1_H1 ;  /* 0x30000025ff347230 */ /* 0x100fe20000004100 */
[----:B------:R-:W-:Y:S01]  /*e8f0*/  LOP3.LUT R44, R46, 0x38, R3, 0xf8, !PT ;  /* 0x000000382e2c7812 */ /* 0x000fe200078ef803 */
[----:B------:R-:W-:Y:S01]  /*e900*/  HADD2.F32 R37, -RZ, R37.H0_H0 ;  /* 0x20000025ff257230 */ /* 0x000fe20000004100 */
[----:B------:R-:W-:Y:S01]  /*e910*/  SHF.R.S32.HI R4, RZ, 0x1f, R7 ;  /* 0x0000001fff047819 */ /* 0x000fe20000011407 */
[--C-:B------:R-:W-:Y:S01]  /*e920*/  HADD2.F32 R56, -RZ, R39.reuse.H1_H1 ;  /* 0x30000027ff387230 */ /* 0x100fe20000004100 */
[----:B------:R-:W-:Y:S01]  /*e930*/  SHF.L.U32 R5, R7, 0x3, RZ ;  /* 0x0000000307057819 */ /* 0x000fe200000006ff */
[----:B------:R-:W-:Y:S01]  /*e940*/  HADD2.F32 R39, -RZ, R39.H0_H0 ;  /* 0x20000027ff277230 */ /* 0x000fe20000004100 */
[----:B------:R-:W-:Y:S01]  /*e950*/  LEA.HI R4, R4, R7, RZ, 0x3 ;  /* 0x0000000704047211 */ /* 0x000fe200078f18ff */
[--C-:B------:R-:W-:Y:S01]  /*e960*/  HADD2.F32 R57, -RZ, R34.reuse.H1_H1 ;  /* 0x30000022ff397230 */ /* 0x100fe20000004100 */
[----:B------:R-:W-:Y:S01]  /*e970*/  LOP3.LUT R44, R44, R45, RZ, 0x3c, !PT ;  /* 0x0000002d2c2c7212 */ /* 0x000fe200078e3cff */
[----:B------:R-:W-:Y:S01]  /*e980*/  HADD2.F32 R34, -RZ, R34.H0_H0 ;  /* 0x20000022ff227230 */ /* 0x000fe20000004100 */
[----:B------:R-:W-:Y:S01]  /*e990*/  LOP3.LUT R6, R46, 0x38, R5, 0xf8, !PT ;  /* 0x000000382e067812 */ /* 0x000fe200078ef805 */
[----:B------:R-:W-:Y:S01]  /*e9a0*/  HADD2.F32 R66, -RZ, R40.H1_H1 ;  /* 0x30000028ff427230 */ /* 0x000fe20000004100 */
[----:B------:R-:W-:-:S02]  /*e9b0*/  SHF.L.U32 R4, R4, 0xa, RZ ;  /* 0x0000000a04047819 */ /* 0x000fc400000006ff */
[----:B------:R-:W-:Y:S02]  /*e9c0*/  IADD3 R44, R41, R44, RZ ;  /* 0x0000002c292c7210 */ /* 0x000fe40007ffe0ff */
        /* <DEDUP_REMOVED lines=74> */
.L_x_933:
[----:B------:R-:W-:Y:S05]  /*ee70*/  BSYNC B0 ;  /* 0x0000000000007941 */ /* 0x000fea0003800000 */
.L_x_932:
        /* <DEDUP_REMOVED lines=13> */
[----:B------:R-:W-:Y:S02]  /*ef50*/  SHF.L.U32 R6, R6, 0x7, RZ ;  /* 0x0000000706067819 */ /* 0x000fe400000006ff */
[----:B------:R-:W-:Y:S02]  /*ef60*/  SHF.L.U32 R5, R7, 0x3, RZ ;  /* 0x0000000307057819 */ /* 0x000fe400000006ff */
[----:B------:R-:W-:Y:S02]  /*ef70*/  LEA.HI R4, R4, R7, RZ, 0x3 ;  /* 0x0000000704047211 */ /* 0x000fe400078f18ff */
[----:B------:R-:W-:Y:S02]  /*ef80*/  LOP3.LUT R6, R6, 0x7fffe000, RZ, 0xc0, !PT ;  /* 0x7fffe00006067812 */ /* 0x000fe400078ec0ff */
[----:B------:R-:W-:-:S02]  /*ef90*/  LOP3.LUT R8, R8, R45, RZ, 0x3c, !PT ;  /* 0x0000002d08087212 */ /* 0x000fc400078e3cff */
        /* <DEDUP_REMOVED lines=79> */
.L_x_911:
[----:B------:R-:W-:Y:S05]  /*f490*/  BSYNC B2 ;  /* 0x0000000000027941 */ /* 0x000fea0003800000 */
.L_x_883:
[----:B-1----:R-:W-:Y:S01]  /*f4a0*/  IMAD R5, R22, c[0x0][0x208], RZ ;  /* 0x0000820016057a24 */ /* 0x002fe200078e02ff */
[----:B----4-:R-:W-:Y:S01]  /*f4b0*/  SHF.R.S32.HI R8, RZ, 0x4, R19 ;  /* 0x00000004ff087819 */ /* 0x010fe20000011413 */
[----:B------:R-:W-:Y:S01]  /*f4c0*/  IMAD.SHL.U32 R6, R13, 0x40, RZ ;  /* 0x000000400d067824 */ /* 0x000fe200078e00ff */
[----:B------:R-:W-:Y:S01]  /*f4d0*/  LEA.HI R62, R17, R216, RZ, 0x5 ;  /* 0x000000d8113e7211 */ /* 0x000fe200078f28ff */
[----:B------:R-:W-:Y:S01]  /*f4e0*/  IMAD R4, R226, c[0x0][0x20c], R5 ;  /* 0x00008300e2047a24 */ /* 0x000fe200078e0205 */
[----:B------:R-:W-:Y:S01]  /*f4f0*/  LEA.HI R19, R19, R8, RZ, 0x1 ;  /* 0x0000000813137211 */ /* 0x000fe200078f08ff */
[----:B------:R-:W-:Y:S01]  /*f500*/  IMAD.SHL.U32 R5, R2, 0x8, RZ ;  /* 0x0000000802057824 */ /* 0x000fe200078e00ff */
[----:B------:R-:W-:Y:S01]  /*f510*/  LOP3.LUT R6, R6, 0x1c0, RZ, 0xc0, !PT ;  /* 0x000001c006067812 */ /* 0x000fe200078ec0ff */
[----:B------:R-:W-:Y:S01]  /*f520*/  IMAD.WIDE.U32 R10, R226, c[0x0][0x208], RZ ;  /* 0x00008200e20a7a25 */ /* 0x000fe200078e00ff */
[----:B------:R-:W-:Y:S01]  /*f530*/  LOP3.LUT R19, R19, 0xfffffffe, RZ, 0xc0, !PT ;  /* 0xfffffffe13137812 */ /* 0x000fe200078ec0ff */
[----:B------:R-:W-:-:S04]  /*f540*/  DEPBAR.LE SB0, 0x0 ;  /* 0x000080000000791a */ /* 0x000fc80000000000 */
[----:B------:R-:W-:Y:S01]  /*f550*/  LOP3.LUT R5, R6, 0x8, R5, 0xf8, !PT ;  /* 0x0000000806057812 */ /* 0x000fe200078ef805 */
[----:B------:R-:W-:Y:S01]  /*f560*/  IMAD.IADD R11, R11, 0x1, R4 ;  /* 0x000000010b0b7824 */ /* 0x000fe200078e0204 */
[----:B------:R-:W-:Y:S01]  /*f570*/  SHF.R.U32.HI R6, RZ, 0x3, R6 ;  /* 0x00000003ff067819 */ /* 0x000fe20000011606 */
[----:B------:R-:W-:Y:S01]  /*f580*/  IMAD.IADD R4, R8, 0x1, -R19 ;  /* 0x0000000108047824 */ /* 0x000fe200078e0a13 */
[----:B------:R-:W-:Y:S01]  /*f590*/  LOP3.LUT R12, R12, 0xfffffff7, RZ, 0xc0, !PT ;  /* 0xfffffff70c0c7812 */ /* 0x000fe200078ec0ff */
[----:B------:R-:W-:Y:S01]  /*f5a0*/  IMAD.WIDE.U32 R10, R225, c[0x0][0x218], R10 ;  /* 0x00008600e10a7a25 */ /* 0x000fe200078e000a */
[----:B------:R-:W-:Y:S01]  /*f5b0*/  LOP3.LUT R5, R5, R6, RZ, 0x3c, !PT ;  /* 0x0000000605057212 */ /* 0x000fe200078e3cff */
[----:B------:R-:W-:Y:S01]  /*f5c0*/  BSSY B0, `(.L_x_934) ;  /* 0x000006f000007945 */ /* 0x000fe20003800000 */
[----:B------:R-:W-:Y:S01]  /*f5d0*/  SHF.R.S32.HI R66, RZ, 0x1f, R15 ;  /* 0x0000001fff427819 */ /* 0x000fe2000001140f */
[----:B------:R-:W-:Y:S01]  /*f5e0*/  IMAD R6, R21, c[0x0][0x218], RZ ;  /* 0x0000860015067a24 */ /* 0x000fe200078e02ff */
[----:B------:R-:W-:Y:S01]  /*f5f0*/  BAR.SYNC.DEFER_BLOCKING 0x0 ;  /* 0x0000000000007b1d */ /* 0x000fe20000010000 */
[----:B------:R-:W-:Y:S01]  /*f600*/  IMAD R209, R4, 0x200, R5 ;  /* 0x0000020004d17824 */ /* 0x000fe200078e0205 */
[----:B------:R-:W-:Y:S01]  /*f610*/  IADD3 R10, P0, R24, R10, RZ ;  /* 0x0000000a180a7210 */ /* 0x000fe20007f1e0ff */
[----:B------:R-:W-:Y:S01]  /*f620*/  IMAD R5, R225, c[0x0][0x21c], R6 ;  /* 0x00008700e1057a24 */ /* 0x000fe200078e0206 */
[----:B------:R-:W-:Y:S01]  /*f630*/  LEA.HI R66, R66, R15, RZ, 0x3 ;  /* 0x0000000f42427211 */ /* 0x000fe200078f18ff */
[----:B------:R-:W-:Y:S01]  /*f640*/  IMAD.SHL.U32 R8, R18, 0x40, RZ ;  /* 0x0000004012087824 */ /* 0x000fe200078e00ff */
[----:B------:R-:W-:Y:S01]  /*f650*/  R2P PR, R13, 0x6 ;  /* 0x000000060d007804 */ /* 0x000fe20000000000 */
[----:B------:R-:W-:Y:S01]  /*f660*/  IMAD.SHL.U32 R209, R209, 0x2, RZ ;  /* 0x00000002d1d17824 */ /* 0x000fe200078e00ff */
[----:B------:R-:W-:Y:S01]  /*f670*/  IADD3.X R5, R20, R11, R5, P0, !PT ;  /* 0x0000000b14057210 */ /* 0x000fe200007fe405 */
[----:B------:R-:W-:Y:S01]  /*f680*/  IMAD.SHL.U32 R9, R0, 0x40, RZ ;  /* 0x0000004000097824 */ /* 0x000fe200078e00ff */
[----:B------:R-:W-:Y:S01]  /*f690*/  LEA R19, P0, R10, c[0x0][0x1f8], 0x1 ;  /* 0x00007e000a137a11 */ /* 0x000fe200078008ff */
[----:B------:R-:W-:Y:S01]  /*f6a0*/  IMAD.SHL.U32 R0, R62, 0x20, RZ ;  /* 0x000000203e007824 */ /* 0x000fe200078e00ff */
[----:B------:R-:W-:Y:S01]  /*f6b0*/  LOP3.LUT R8, R8, 0x1c0, RZ, 0xc0, !PT ;  /* 0x000001c008087812 */ /* 0x000fe200078ec0ff */
[----:B------:R-:W-:Y:S01]  /*f6c0*/  IMAD.SHL.U32 R227, R16, 0x2, RZ ;  /* 0x0000000210e37824 */ /* 0x000fe200078e00ff */
[----:B------:R-:W-:Y:S01]  /*f6d0*/  LEA.HI.X R10, R10, c[0x0][0x1fc], R5, 0x1, P0 ;  /* 0x00007f000a0a7a11 */ /* 0x000fe200000f0c05 */
[----:B------:R-:W-:Y:S01]  /*f6e0*/  IMAD.SHL.U32 R5, R4, 0x8, RZ ;  /* 0x0000000804057824 */ /* 0x000fe200078e00ff */
[----:B------:R-:W-:Y:S01]  /*f6f0*/  SHFL.IDX PT, R24, R19, RZ, 0x181f ;  /* 0x00181fff13187589 */ /* 0x000fe200000e0000 */
[----:B------:R-:W-:Y:S01]  /*f700*/  IADD3 R6, R209, 0xa080, RZ ;  /* 0x0000a080d1067810 */ /* 0x000fe20007ffe0ff */
[----:B------:R-:W-:Y:S01]  /*f710*/  IMAD.IADD R16, R61, 0x1, -R2 ;  /* 0x000000013d107824 */ /* 0x000fe200078e0a02 */
[----:B------:R-:W-:Y:S01]  /*f720*/  IADD3 R208, R209, 0xa0a0, RZ ;  /* 0x0000a0a0d1d07810 */ /* 0x000fe20007ffe0ff */
[----:B------:R-:W1:Y:S01]  /*f730*/  SHFL.IDX PT, R25, R10, RZ, 0x181f ;  /* 0x00181fff0a197589 */ /* 0x000e6200000e0000 */
[----:B------:R-:W-:-:S02]  /*f740*/  LOP3.LUT R5, R8, 0x8, R5, 0xf8, !PT ;  /* 0x0000000808057812 */ /* 0x000fc400078ef805 */
[----:B------:R-:W-:Y:S01]  /*f750*/  SHF.R.U32.HI R8, RZ, 0x3, R8 ;  /* 0x00000003ff087819 */ /* 0x000fe20000011608 */
[----:B------:R2:W3:Y:S01]  /*f760*/  LDSM.16.M88.4 R36, [R209+0xa080] ;  /* 0x00a08000d124783b */ /* 0x0004e20000000200 */
[----:B------:R-:W-:Y:S02]  /*f770*/  LOP3.LUT R9, R9, 0xfffffe00, RZ, 0xc0, !PT ;  /* 0xfffffe0009097812 */ /* 0x000fe400078ec0ff */
[----:B------:R-:W-:Y:S01]  /*f780*/  LOP3.LUT R8, R5, R8, RZ, 0x3c, !PT ;  /* 0x0000000805087212 */ /* 0x000fe200078e3cff */
[----:B------:R2:W4:Y:S01]  /*f790*/  LDSM.16.M88.4 R28, [R209+0xa880] ;  /* 0x00a88000d11c783b */ /* 0x0005220000000200 */
[----:B------:R-:W-:Y:S02]  /*f7a0*/  LOP3.LUT R0, R0, 0x7ffffc00, RZ, 0xc0, !PT ;  /* 0x7ffffc0000007812 */ /* 0x000fe400078ec0ff */
[----:B------:R-:W-:Y:S02]  /*f7b0*/  @P1 IADD3 R208, R6, -0x20, RZ ;  /* 0xffffffe006d01810 */ /* 0x000fe40007ffe0ff */
[----:B------:R-:W-:Y:S01]  /*f7c0*/  ISETP.GE.AND P1, PT, R3, c[0x0][0x1d4], PT ;  /* 0x0000750003007a0c */ /* 0x000fe20003f26270 */
[----:B------:R2:W2:Y:S01]  /*f7d0*/  LDSM.16.M88.4 R4, [R209+0xb080] ;  /* 0x00b08000d104783b */ /* 0x0004a20000000200 */
[----:B------:R-:W-:-:S02]  /*f7e0*/  IADD3 R0, R8, R9, R0 ;  /* 0x0000000908007210 */ /* 0x000fc40007ffe000 */
[----:B------:R-:W-:Y:S01]  /*f7f0*/  ISETP.LT.OR P0, PT, R16, 0x1, P1 ;  /* 0x000000011000780c */ /* 0x000fe20000f01670 */
[----:B------:R2:W2:Y:S01]  /*f800*/  LDSM.16.M88.4 R56, [R208] ;  /* 0x00000000d038783b */ /* 0x0004a20000000200 */
[C---:B------:R-:W-:Y:S01]  /*f810*/  LEA R210, R0.reuse, 0x10080, 0x1 ;  /* 0x0001008000d27811 */ /* 0x040fe200078e08ff */
[----:B------:R-:W-:Y:S01]  /*f820*/  IMAD.SHL.U32 R44, R0, 0x2, RZ ;  /* 0x00000002002c7824 */ /* 0x000fe200078e00ff */
[----:B------:R-:W-:Y:S01]  /*f830*/  SHF.R.S32.HI R0, RZ, 0x1f, R221 ;  /* 0x0000001fff007819 */ /* 0x000fe200000114dd */
[----:B------:R2:W2:Y:S01]  /*f840*/  LDSM.16.M88.4 R52, [R208+0x800] ;  /* 0x00080000d034783b */ /* 0x0004a20000000200 */
[----:B------:R-:W-:Y:S01]  /*f850*/  LOP3.LUT R66, R66, 0xfffffff8, RZ, 0xc0, !PT ;  /* 0xfffffff842427812 */ /* 0x000fe200078ec0ff */
[----:B------:R-:W-:Y:S01]  /*f860*/  IMAD R72, R213, 0x2, R210 ;  /* 0x00000002d5487824 */ /* 0x000fe200078e02d2 */
[----:B------:R-:W-:Y:S01]  /*f870*/  LEA.HI R67, R0, R221, RZ, 0x3 ;  /* 0x000000dd00437211 */ /* 0x000fe200078f18ff */
[----:B-1----:R-:W-:Y:S01]  /*f880*/  IMAD.WIDE R26, R3, 0x2, R24 ;  /* 0x00000002031a7825 */ /* 0x002fe200078e0218 */
[----:B------:R1:W1:Y:S01]  /*f890*/  LDSM.16.M88.4 R48, [R208+0x1000] ;  /* 0x00100000d030783b */ /* 0x0002620000000200 */
[----:B------:R-:W-:-:S02]  /*f8a0*/  SHF.R.S32.HI R11, RZ, 0x1f, R14 ;  /* 0x0000001fff0b7819 */ /* 0x000fc4000001140e */
[----:B------:R-:W-:Y:S01]  /*f8b0*/  LOP3.LUT R67, R67, 0xfffffff8, RZ, 0xc0, !PT ;  /* 0xfffffff843437812 */ /* 0x000fe200078ec0ff */
[----:B------:R-:W1:Y:S01]  /*f8c0*/  LDSM.16.M88.4 R44, [R44+0x10080] ;  /* 0x010080002c2c783b */ /* 0x000e620000000200 */
[----:B------:R-:W-:Y:S01]  /*f8d0*/  LEA.HI R230, R11, R14, RZ, 0x3 ;  /* 0x0000000e0be67211 */ /* 0x000fe200078f18ff */
[----:B------:R-:W-:Y:S01]  /*f8e0*/  IMAD.MOV.U32 R0, RZ, RZ, 0x20 ;  /* 0x00000020ff007424 */ /* 0x000fe200078e00ff */
[----:B------:R-:W-:Y:S01]  /*f8f0*/  SHF.R.S32.HI R68, RZ, 0x1f, R3 ;  /* 0x0000001fff447819 */ /* 0x000fe20000011403 */
[----:B------:R1:W1:Y:S01]  /*f900*/  LDSM.16.M88.4 R20, [R72] ;  /* 0x000000004814783b */ /* 0x0002620000000200 */
[----:B------:R-:W-:Y:S01]  /*f910*/  IMAD.WIDE R32, R67, 0x2, R24 ;  /* 0x0000000243207825 */ /* 0x000fe200078e0218 */
[----:B------:R-:W-:Y:S02]  /*f920*/  LOP3.LUT R230, R230, 0xfffffff8, RZ, 0xc0, !PT ;  /* 0xfffffff8e6e67812 */ /* 0x000fe400078ec0ff */
[----:B------:R-:W-:Y:S01]  /*f930*/  @!PT LDS RZ, [RZ] ;  /* 0x00000000fffff984 */ /* 0x000fe20000000800 */
[----:B------:R-:W-:Y:S01]  /*f940*/  @!PT LDS RZ, [RZ] ;  /* 0x00000000fffff984 */ /* 0x000fe20000000800 */
[----:B------:R-:W-:Y:S01]  /*f950*/  @!PT LDS RZ, [RZ] ;  /* 0x00000000fffff984 */ /* 0x000fe20000000800 */
[----:B------:R5:W-:Y:S01]  /*f960*/  LDGSTS.E.BYPASS.LTC128B.128 [R227+0x4080], [R26.64], !P0 ;  /* 0x040800001ae37fae */ /* 0x000be2000c101d50 */
[----:B------:R-:W-:-:S02]  /*f970*/  ISETP.GE.AND P0, PT, R221, c[0x0][0x1d4], PT ;  /* 0x00007500dd007a0c */ /* 0x000fc40003f06270 */
[----:B------:R-:W-:Y:S02]  /*f980*/  SEL R212, R0, 0xffffffe0, !P2 ;  /* 0xffffffe000d47807 */ /* 0x000fe40005000000 */
[----:B------:R-:W-:Y:S02]  /*f990*/  LOP3.LUT R0, R8, R9, RZ, 0xfc, !PT ;  /* 0x0000000908007212 */ /* 0x000fe400078efcff */
[----:B------:R-:W-:Y:S02]  /*f9a0*/  SHF.R.S32.HI R70, RZ, 0x1f, R67 ;  /* 0x0000001fff467819 */ /* 0x000fe40000011443 */
[----:B------:R-:W-:Y:S02]  /*f9b0*/  SHF.R.S32.HI R71, RZ, 0x1f, R66 ;  /* 0x0000001fff477819 */ /* 0x000fe40000011442 */
[----:B------:R-:W-:Y:S02]  /*f9c0*/  SHF.R.S32.HI R69, RZ, 0x1f, R230 ;  /* 0x0000001fff457819 */ /* 0x000fe400000114e6 */
[----:B------:R-:W-:-:S02]  /*f9d0*/  IADD3 R203, R208, 0x800, RZ ;  /* 0x00000800d0cb7810 */ /* 0x000fc40007ffe0ff */
[----:B------:R-:W-:Y:S02]  /*f9e0*/  @P0 LOP3.LUT R12, R12, 0x8, RZ, 0xfc, !PT ;  /* 0x000000080c0c0812 */ /* 0x000fe400078efcff */
[----:B------:R-:W-:Y:S02]  /*f9f0*/  ISETP.LT.OR P0, PT, R16, 0x1, P0 ;  /* 0x000000011000780c */ /* 0x000fe40000701670 */
[----:B------:R-:W-:Y:S02]  /*fa00*/  LOP3.LUT R12, R12, 0xfffffffb, RZ, 0xc0, !PT ;  /* 0xfffffffb0c0c7812 */ /* 0x000fe400078ec0ff */
[----:B------:R-:W-:Y:S01]  /*fa10*/  IADD3 R202, R208, 0x1000, RZ ;  /* 0x00001000d0ca7810 */ /* 0x000fe20007ffe0ff */
[----:B-----5:R-:W-:-:S08]  /*fa20*/  IMAD.WIDE R26, R66, 0x2, R24 ;  /* 0x00000002421a7825 */ /* 0x020fd000078e0218 */
[----:B------:R1:W-:Y:S01]  /*fa30*/  LDGSTS.E.BYPASS.LTC128B.128 [R227+0x5880], [R32.64], !P0 ;  /* 0x0588000020e37fae */ /* 0x0003e2000c101d50 */
[----:B------:R-:W-:Y:S01]  /*fa40*/  ISETP.GE.AND P0, PT, R15, c[0x0][0x1d4], PT ;  /* 0x000075000f007a0c */ /* 0x000fe20003f06270 */
[----:B------:R-:W-:-:S12]  /*fa50*/  IMAD.WIDE R24, R230, 0x2, R24 ;  /* 0x00000002e6187825 */ /* 0x000fd800078e0218 */
[----:B------:R-:W-:Y:S02]  /*fa60*/  @P0 LOP3.LUT R12, R12, 0x4, RZ, 0xfc, !PT ;  /* 0x000000040c0c0812 */ /* 0x000fe400078efcff */
[----:B------:R-:W-:Y:S02]  /*fa70*/  ISETP.LT.OR P0, PT, R16, 0x1, P0 ;  /* 0x000000011000780c */ /* 0x000fe40000701670 */
[----:B------:R-:W-:-:S11]  /*fa80*/  LOP3.LUT R12, R12, 0xfffffffd, RZ, 0xc0, !PT ;  /* 0xfffffffd0c0c7812 */ /* 0x000fd600078ec0ff */
[----:B------:R1:W-:Y:S01]  /*fa90*/  LDGSTS.E.BYPASS.LTC128B.128 [R227+0x7080], [R26.64], !P0 ;  /* 0x070800001ae37fae */ /* 0x0003e2000c101d50 */
[----:B------:R-:W-:-:S13]  /*faa0*/  ISETP.GE.AND P0, PT, R14, c[0x0][0x1d4], PT ;  /* 0x000075000e007a0c */ /* 0x000fda0003f06270 */
[----:B------:R-:W-:Y:S02]  /*fab0*/  @P0 LOP3.LUT R12, R12, 0x2, RZ, 0xfc, !PT ;  /* 0x000000020c0c0812 */ /* 0x000fe400078efcff */
[----:B------:R-:W-:Y:S02]  /*fac0*/  ISETP.LT.OR P0, PT, R16, 0x1, P0 ;  /* 0x000000011000780c */ /* 0x000fe40000701670 */
[----:B------:R-:W-:-:S11]  /*fad0*/  LOP3.LUT R12, R12, 0xffffffdf, RZ, 0xc0, !PT ;  /* 0xffffffdf0c0c7812 */ /* 0x000fd600078ec0ff */
[----:B------:R1:W-:Y:S01]  /*fae0*/  LDGSTS.E.BYPASS.LTC128B.128 [R227+0x8880], [R24.64], !P0 ;  /* 0x0888000018e37fae */ /* 0x0003e2000c101d50 */
[----:B------:R-:W-:-:S13]  /*faf0*/  ISETP.GT.AND P0, PT, R216, 0x7f, PT ;  /* 0x0000007fd800780c */ /* 0x000fda0003f04270 */
[----:B------:R-:W-:Y:S01]  /*fb00*/  @P0 LOP3.LUT R12, R12, 0x20, RZ, 0xfc, !PT ;  /* 0x000000200c0c0812 */ /* 0x000fe200078efcff */
[----:B------:R-:W-:Y:S05]  /*fb10*/  @P0 BRA `(.L_x_935) ;  /* 0x0000019000000947 */ /* 0x000fea0003800000 */
[----:B--234-:R-:W-:Y:S05]  /*fb20*/  BRA.DIV ~URZ, `(.L_x_936) ;  /* 0x000083327f007947 */ /* 0x01cfea000b800000 */
[----:B------:R2:W3:Y:S04]  /*fb30*/  SHFL.IDX PT, R17, R10, 0x1, 0x181f ;  /* 0x00381f000a117f89 */ /* 0x0004e800000e0000 */
[----:B------:R2:W4:Y:S02]  /*fb40*/  SHFL.IDX PT, R9, R19, 0x1, 0x181f ;  /* 0x00381f0013097f89 */ /* 0x00052400000e0000 */
.L_x_964:
[----:B----4-:R-:W-:Y:S02]  /*fb50*/  LEA R12, P0, R67, R9, 0x1 ;  /* 0x00000009430c7211 */ /* 0x010fe400078008ff */
[----:B------:R-:W-:Y:S02]  /*fb60*/  ISETP.GE.AND P2, PT, R221, c[0x0][0x1d4], PT ;  /* 0x00007500dd007a0c */ /* 0x000fe40003f46270 */
[----:B---3--:R-:W-:Y:S02]  /*fb70*/  LEA.HI.X R13, R67, R17, R70, 0x1, P0 ;  /* 0x00000011430d7211 */ /* 0x008fe400000f0c46 */
[----:B--2---:R-:W-:-:S04]  /*fb80*/  LEA R10, P0, R66, R9, 0x1 ;  /* 0x00000009420a7211 */ /* 0x004fc800078008ff */
[----:B------:R-:W-:Y:S02]  /*fb90*/  LEA.HI.X R11, R66, R17, R71, 0x1, P0 ;  /* 0x00000011420b7211 */ /* 0x000fe400000f0c47 */
[----:B------:R-:W-:-:S04]  /*fba0*/  LEA R18, P0, R3, R9, 0x1 ;  /* 0x0000000903127211 */ /* 0x000fc800078008ff */
[----:B------:R-:W-:Y:S02]  /*fbb0*/  LEA.HI.X R19, R3, R17, R68, 0x1, P0 ;  /* 0x0000001103137211 */ /* 0x000fe400000f0c44 */
[----:B------:R-:W-:Y:S02]  /*fbc0*/  ISETP.LT.OR P0, PT, R16, 0x21, P1 ;  /* 0x000000211000780c */ /* 0x000fe40000f01670 */
[----:B------:R-:W-:-:S11]  /*fbd0*/  ISETP.GE.AND P1, PT, R15, c[0x0][0x1d4], PT ;  /* 0x000075000f007a0c */ /* 0x000fd60003f26270 */
[----:B------:R-:W-:Y:S01]  /*fbe0*/  @!PT LDS RZ, [RZ] ;  /* 0x00000000fffff984 */ /* 0x000fe20000000800 */
[----:B------:R-:W-:Y:S01]  /*fbf0*/  @!PT LDS RZ, [RZ] ;  /* 0x00000000fffff984 */ /* 0x000fe20000000800 */
[----:B------:R-:W-:Y:S01]  /*fc00*/  @!PT LDS RZ, [RZ] ;  /* 0x00000000fffff984 */ /* 0x000fe20000000800 */
[----:B------:R2:W-:Y:S01]  /*fc10*/  LDGSTS.E.BYPASS.LTC128B.128 [R227+0x5080], [R18.64], !P0 ;  /* 0x0508000012e37fae */ /* 0x0005e2000c101d50 */
[----:B------:R-:W-:-:S04]  /*fc20*/  LEA R8, P0, R230, R9, 0x1 ;  /* 0x00000009e6087211 */ /* 0x000fc800078008ff */
[----:B------:R-:W-:Y:S02]  /*fc30*/  LEA.HI.X R9, R230, R17, R69, 0x1, P0 ;  /* 0x00000011e6097211 */ /* 0x000fe400000f0c45 */
[----:B------:R-:W-:Y:S02]  /*fc40*/  ISETP.LT.OR P0, PT, R16, 0x21, P2 ;  /* 0x000000211000780c */ /* 0x000fe40001701670 */
[----:B------:R-:W-:-:S11]  /*fc50*/  ISETP.GE.AND P2, PT, R14, c[0x0][0x1d4], PT ;  /* 0x000075000e007a0c */ /* 0x000fd60003f46270 */
[----:B------:R2:W-:Y:S01]  /*fc60*/  LDGSTS.E.BYPASS.LTC128B.128 [R227+0x6880], [R12.64], !P0 ;  /* 0x068800000ce37fae */ /* 0x0005e2000c101d50 */
[----:B------:R-:W-:-:S13]  /*fc70*/  ISETP.LT.OR P0, PT, R16, 0x21, P1 ;  /* 0x000000211000780c */ /* 0x000fda0000f01670 */
[----:B------:R2:W-:Y:S01]  /*fc80*/  LDGSTS.E.BYPASS.LTC128B.128 [R227+0x8080], [R10.64], !P0 ;  /* 0x080800000ae37fae */ /* 0x0005e2000c101d50 */
[----:B------:R-:W-:-:S13]  /*fc90*/  ISETP.LT.OR P0, PT, R16, 0x21, P2 ;  /* 0x000000211000780c */ /* 0x000fda0001701670 */
[----:B------:R2:W-:Y:S02]  /*fca0*/  LDGSTS.E.BYPASS.LTC128B.128 [R227+0x9880], [R8.64], !P0 ;  /* 0x0988000008e37fae */ /* 0x0005e4000c101d50 */
.L_x_935:
[----:B--234-:R-:W-:Y:S05]  /*fcb0*/  BSYNC B0 ;  /* 0x0000000000007941 */ /* 0x01cfea0003800000 */
.L_x_934:
[----:B------:R-:W0:Y:S01]  /*fcc0*/  LDGDEPBAR ;  /* 0x00000000000079af */ /* 0x000e220000000000 */
[----:B------:R-:W-:Y:S02]  /*fcd0*/  WARPSYNC 0xffffffff ;  /* 0xffffffff00007948 */ /* 0x000fe40003800000 */
[C---:B-1----:R-:W-:Y:S01]  /*fce0*/  HMMA.16816.F32 R40, R44.reuse, R36, RZ ;  /* 0x000000242c28723c */ /* 0x042fe200000018ff */
[----:B------:R-:W-:Y:S01]  /*fcf0*/  IMAD R75, R211, 0x2, R210 ;  /* 0x00000002d34b7824 */ /* 0x000fe200078e02d2 */
[----:B------:R-:W-:Y:S01]  /*fd00*/  ISETP.GE.AND P1, PT, R95, 0x31, PT ;  /* 0x000000315f00780c */ /* 0x000fe20003f26270 */
[----:B------:R-:W-:Y:S01]  /*fd10*/  IMAD R73, R212, 0x2, R209 ;  /* 0x00000002d4497824 */ /* 0x000fe200078e02d1 */
[C---:B------:R-:W-:Y:S01]  /*fd20*/  IADD3 R200, R208.reuse, 0x1800, RZ ;  /* 0x00001800d0c87810 */ /* 0x040fe20007ffe0ff */
[----:B------:R-:W-:Y:S01]  /*fd30*/  IMAD R74, R211, 0x2, R72 ;  /* 0x00000002d34a7824 */ /* 0x000fe200078e0248 */
[----:B------:R-:W-:Y:S01]  /*fd40*/  IADD3 R199, R208, 0x2000, RZ ;  /* 0x00002000d0c77810 */ /* 0x000fe20007ffe0ff */
[----:B------:R-:W-:Y:S01]  /*fd50*/  IMAD R201, R212, 0x2, R208 ;  /* 0x00000002d4c97824 */ /* 0x000fe200078e02d0 */
[----:B------:R-:W-:Y:S01]  /*fd60*/  HMMA.16816.F32 R32, R44, R28, RZ ;  /* 0x0000001c2c20723c */ /* 0x000fe200000018ff */
[----:B------:R-:W-:Y:S01]  /*fd70*/  LDSM.16.M88.4 R16, [R73+0xa080] ;  /* 0x00a080004910783b */ /* 0x000fe20000000200 */
[----:B------:R-:W-:-:S02]  /*fd80*/  IADD3 R198, R208, 0x2800, RZ ;  /* 0x00002800d0c67810 */ /* 0x000fc40007ffe0ff */
[C---:B------:R-:W-:Y:S01]  /*fd90*/  IADD3 R197, R208.reuse, 0x3000, RZ ;  /* 0x00003000d0c57810 */ /* 0x040fe20007ffe0ff */
[----:B------:R-:W-:Y:S01]  /*fda0*/  LDSM.16.M88.4 R12, [R73+0xa880] ;  /* 0x00a88000490c783b */ /* 0x000fe20000000200 */
[C---:B------:R-:W-:Y:S02]  /*fdb0*/  IADD3 R196, R208.reuse, 0x3800, RZ ;  /* 0x00003800d0c47810 */ /* 0x040fe40007ffe0ff */
[----:B------:R-:W-:Y:S01]  /*fdc0*/  HMMA.16816.F32 R36, R44, R38, RZ ;  /* 0x000000262c24723c */ /* 0x000fe200000018ff */
[----:B------:R-:W-:Y:S01]  /*fdd0*/  LDSM.16.M88.4 R8, [R73+0xb080] ;  /* 0x00b080004908783b */ /* 0x000fe20000000200 */
[C---:B------:R-:W-:Y:S02]  /*fde0*/  IADD3 R195, R208.reuse, 0x4000, RZ ;  /* 0x00004000d0c37810 */ /* 0x040fe40007ffe0ff */
[C---:B------:R-:W-:Y:S02]  /*fdf0*/  IADD3 R194, R208.reuse, 0x4800, RZ ;  /* 0x00004800d0c27810 */ /* 0x040fe40007ffe0ff */
[----:B------:R-:W-:-:S02]  /*fe00*/  IADD3 R193, R208, 0x5000, RZ ;  /* 0x00005000d0c17810 */ /* 0x000fc40007ffe0ff */
[----:B------:R-:W-:Y:S01]  /*fe10*/  HMMA.16816.F32 R28, R44, R30, RZ ;  /* 0x0000001e2c1c723c */ /* 0x000fe200000018ff */
[----:B------:R-:W-:-:S07]  /*fe20*/  IADD3 R192, R208, 0x5800, RZ ;  /* 0x00005800d0c07810 */ /* 0x000fce0007ffe0ff */
[C---:B------:R-:W-:Y:S08]  /*fe30*/  HMMA.16816.F32 R24, R44.reuse, R4, RZ ;  /* 0x000000042c18723c */ /* 0x040ff000000018ff */
[----:B------:R-:W-:Y:S01]  /*fe40*/  HMMA.16816.F32 R44, R44, R6, RZ ;  /* 0x000000062c2c723c */ /* 0x000fe200000018ff */
[----:B------:R-:W1:Y:S07]  /*fe50*/  LDSM.16.M88.4 R4, [R75] ;  /* 0x000000004b04783b */ /* 0x000e6e0000000200 */
[C---:B------:R-:W-:Y:S08]  /*fe60*/  HMMA.16816.F32 R40, R20.reuse, R56, R40 ;  /* 0x000000381428723c */ /* 0x040ff00000001828 */
[C---:B------:R-:W-:Y:S01]  /*fe70*/  HMMA.16816.F32 R36, R20.reuse, R58, R36 ;  /* 0x0000003a1424723c */ /* 0x040fe20000001824 */
[----:B------:R-:W-:Y:S07]  /*fe80*/  LDSM.16.M88.4 R56, [R201] ;  /* 0x00000000c938783b */ /* 0x000fee0000000200 */
[C---:B------:R-:W-:Y:S08]  /*fe90*/  HMMA.16816.F32 R32, R20.reuse, R52, R32 ;  /* 0x000000341420723c */ /* 0x040ff00000001820 */
[C---:B------:R-:W-:Y:S01]  /*fea0*/  HMMA.16816.F32 R28, R20.reuse, R54, R28 ;  /* 0x00000036141c723c */ /* 0x040fe2000000181c */
[----:B------:R-:W-:Y:S07]  /*feb0*/  LDSM.16.M88.4 R52, [R201+0x800] ;  /* 0x00080000c934783b */ /* 0x000fee0000000200 */
[C---:B------:R-:W-:Y:S08]  /*fec0*/  HMMA.16816.F32 R24, R20.reuse, R48, R24 ;  /* 0x000000301418723c */ /* 0x040ff00000001818 */
[----:B------:R-:W-:Y:S01]  /*fed0*/  HMMA.16816.F32 R20, R20, R50, R44 ;  /* 0x000000321414723c */ /* 0x000fe2000000182c */
[----:B------:R-:W2:Y:S04]  /*fee0*/  LDSM.16.M88.4 R44, [R74] ;  /* 0x000000004a2c783b */ /* 0x000ea80000000200 */
        /* <DEDUP_REMOVED lines=10> */
[----:B------:R-:W4:Y:S03]  /*ff90*/  LDSM.16.M88.4 R8, [R209+0xc880] ;  /* 0x00c88000d108783b */ /* 0x000f260000000200 */
[C---:B--2---:R-:W-:Y:S08]  /*ffa0*/  HMMA.16816.F32 R40, R44.reuse, R56, R40 ;  /* 0x000000382c28723c */ /* 0x044ff00000001828 */
[C---:B------:R-:W-:Y:S01]  /*ffb0*/  HMMA.16816.F32 R36, R44.reuse, R58, R36 ;  /* 0x0000003a2c24723c */ /* 0x040fe20000001824 */
[----:B------:R-:W-:Y:S07]  /*ffc0*/  LDSM.16.M88.4 R56, [R208+0x1800] ;  /* 0x00180000d038783b */ /* 0x000fee0000000200 */
[C---:B------:R-:W-:Y:S08]  /*ffd0*/  HMMA.16816.F32 R32, R44.reuse, R52, R32 ;  /* 0x000000342c20723c */ /* 0x040ff00000001820 */
[C---:B------:R-:W-:Y:S01]  /*ffe0*/  HMMA.16816.F32 R28, R44.reuse, R54, R28 ;  /* 0x000000362c1c723c */ /* 0x040fe2000000181c */
[----:B------:R-:W-:Y:S07]  /*fff0*/  LDSM.16.M88.4 R52, [R208+0x2000] ;  /* 0x00200000d034783b */ /* 0x000fee0000000200 */
        /* <DEDUP_REMOVED lines=10> */
[C---:B----4-:R-:W-:Y:S08]  /*100a0*/  HMMA.16816.F32 R24, R4.reuse, R8, R24 ;  /* 0x000000080418723c */ /* 0x050ff00000001818 */
        /* <DEDUP_REMOVED lines=48> */
[----:B------:R-:W2:Y:S07]  /*103b0*/  LDSM.16.M88.4 R52, [R201+0x3000] ;  /* 0x00300000c934783b */ /* 0x000eae0000000200 */
[C---:B---3--:R-:W-:Y:S08]  /*103c0*/  HMMA.16816.F32 R24, R44.reuse, R48, R24 ;  /* 0x000000302c18723c */ /* 0x048ff00000001818 */
[----:B------:R-:W-:Y:S01]  /*103d0*/  HMMA.16816.F32 R20, R44, R50, R20 ;  /* 0x000000322c14723c */ /* 0x000fe20000001814 */
[----:B------:R-:W3:Y:S04]  /*103e0*/  LDSM.16.M88.4 R48, [R201+0x3800] ;  /* 0x00380000c930783b */ /* 0x000ee80000000200 */
[----:B------:R-:W5:Y:S03]  /*103f0*/  LDSM.16.M88.4 R44, [R201+0x4000] ;  /* 0x00400000c92c783b */ /* 0x000f660000000200 */
[C---:B-1----:R-:W-:Y:S08]  /*10400*/  HMMA.16816.F32 R40, R4.reuse, R16, R40 ;  /* 0x000000100428723c */ /* 0x042ff00000001828 */
[C---:B------:R-:W-:Y:S01]  /*10410*/  HMMA.16816.F32 R36, R4.reuse, R18, R36 ;  /* 0x000000120424723c */ /* 0x040fe20000001824 */
[----:B------:R-:W-:Y:S07]  /*10420*/  LDSM.16.M88.4 R16, [R210+0xc000] ;  /* 0x00c00000d210783b */ /* 0x000fee0000000200 */
[C---:B------:R-:W-:Y:S08]  /*10430*/  HMMA.16816.F32 R32, R4.reuse, R12, R32 ;  /* 0x0000000c0420723c */ /* 0x040ff00000001820 */
[C---:B------:R-:W-:Y:S01]  /*10440*/  HMMA.16816.F32 R28, R4.reuse, R14, R28 ;  /* 0x0000000e041c723c */ /* 0x040fe2000000181c */
[----:B------:R-:W1:Y:S07]  /*10450*/  LDSM.16.M88.4 R12, [R209+0xe880] ;  /* 0x00e88000d10c783b */ /* 0x000e6e0000000200 */
[C---:B----4-:R-:W-:Y:S08]  /*10460*/  HMMA.16816.F32 R24, R4.reuse, R8, R24 ;  /* 0x000000080418723c */ /* 0x050ff00000001818 */
[----:B------:R-:W-:Y:S01]  /*10470*/  HMMA.16816.F32 R20, R4, R10, R20 ;  /* 0x0000000a0414723c */ /* 0x000fe20000001814 */
[----:B------:R-:W4:Y:S04]  /*10480*/  LDSM.16.M88.4 R8, [R209+0xf080] ;  /* 0x00f08000d108783b */ /* 0x000f280000000200 */
[----:B------:R-:W1:Y:S03]  /*10490*/  LDSM.16.M88.4 R4, [R209+0xf880] ;  /* 0x00f88000d104783b */ /* 0x000e660000000200 */
[C---:B--2---:R-:W-:Y:S08]  /*104a0*/  HMMA.16816.F32 R40, R56.reuse, R52, R40 ;  /* 0x000000343828723c */ /* 0x044ff00000001828 */
[C---:B------:R-:W-:Y:S01]  /*104b0*/  HMMA.16816.F32 R36, R56.reuse, R54, R36 ;  /* 0x000000363824723c */ /* 0x040fe20000001824 */
[----:B------:R-:W-:Y:S07]  /*104c0*/  LDSM.16.M88.4 R52, [R208+0x4800] ;  /* 0x00480000d034783b */ /* 0x000fee0000000200 */
[C---:B---3--:R-:W-:Y:S08]  /*104d0*/  HMMA.16816.F32 R32, R56.reuse, R48, R32 ;  /* 0x000000303820723c */ /* 0x048ff00000001820 */
[C---:B------:R-:W-:Y:S01]  /*104e0*/  HMMA.16816.F32 R28, R56.reuse, R50, R28 ;  /* 0x00000032381c723c */ /* 0x040fe2000000181c */
[----:B------:R-:W-:Y:S07]  /*104f0*/  LDSM.16.M88.4 R48, [R208+0x5000] ;  /* 0x00500000d030783b */ /* 0x000fee0000000200 */
[C---:B-----5:R-:W-:Y:S08]  /*10500*/  HMMA.16816.F32 R24, R56.reuse, R44, R24 ;  /* 0x0000002c3818723c */ /* 0x060ff00000001818 */
[----:B------:R-:W-:Y:S01]  /*10510*/  HMMA.16816.F32 R20, R56, R46, R20 ;  /* 0x0000002e3814723c */ /* 0x000fe20000001814 */
[----:B------:R-:W2:Y:S04]  /*10520*/  LDSM.16.M88.4 R56, [R72+0xc000] ;  /* 0x00c000004838783b */ /* 0x000ea80000000200 */
[----:B------:R-:W3:Y:S03]  /*10530*/  LDSM.16.M88.4 R44, [R208+0x5800] ;  /* 0x00580000d02c783b */ /* 0x000ee60000000200 */
        /* <DEDUP_REMOVED lines=8> */
[----:B------:R-:W4:Y:S04]  /*105c0*/  LDSM.16.M88.4 R4, [R73+0xf080] ;  /* 0x00f080004904783b */ /* 0x000f280000000200 */
[----:B------:R-:W5:Y:S03]  /*105d0*/  LDSM.16.M88.4 R16, [R73+0xf880] ;  /* 0x00f880004910783b */ /* 0x000f660000000200 */
        /* <DEDUP_REMOVED lines=9> */
[----:B------:R-:W3:Y:S01]  /*10670*/  LDSM.16.M88.4 R44, [R201+0x5800] ;  /* 0x00580000c92c783b */ /* 0x000ee20000000200 */
[----:B------:R-:W-:-:S04]  /*10680*/  DEPBAR.LE SB0, 0x0 ;  /* 0x000080000000791a */ /* 0x000fc80000000000 */
[C---:B-1----:R-:W-:Y:S08]  /*10690*/  HMMA.16816.F32 R40, R12.reuse, R8, R40 ;  /* 0x000000080c28723c */ /* 0x042ff00000001828 */
[C---:B------:R-:W-:Y:S08]  /*106a0*/  HMMA.16816.F32 R36, R12.reuse, R10, R36 ;  /* 0x0000000a0c24723c */ /* 0x040ff00000001824 */
[C---:B----4-:R-:W-:Y:S08]  /*106b0*/  HMMA.16816.F32 R32, R12.reuse, R4, R32 ;  /* 0x000000040c20723c */ /* 0x050ff00000001820 */
[C---:B------:R-:W-:Y:S08]  /*106c0*/  HMMA.16816.F32 R28, R12.reuse, R6, R28 ;  /* 0x000000060c1c723c */ /* 0x040ff0000000181c */
[C---:B-----5:R-:W-:Y:S08]  /*106d0*/  HMMA.16816.F32 R24, R12.reuse, R16, R24 ;  /* 0x000000100c18723c */ /* 0x060ff00000001818 */
[----:B------:R-:W-:Y:S08]  /*106e0*/  HMMA.16816.F32 R20, R12, R18, R20 ;  /* 0x000000120c14723c */ /* 0x000ff00000001814 */
[C---:B--2---:R-:W-:Y:S08]  /*106f0*/  HMMA.16816.F32 R40, R56.reuse, R52, R40 ;  /* 0x000000343828723c */ /* 0x044ff00000001828 */
[C---:B------:R-:W-:Y:S08]  /*10700*/  HMMA.16816.F32 R36, R56.reuse, R54, R36 ;  /* 0x000000363824723c */ /* 0x040ff00000001824 */
[C---:B------:R-:W-:Y:S08]  /*10710*/  HMMA.16816.F32 R32, R56.reuse, R48, R32 ;  /* 0x000000303820723c */ /* 0x040ff00000001820 */
[C---:B------:R-:W-:Y:S08]  /*10720*/  HMMA.16816.F32 R28, R56.reuse, R50, R28 ;  /* 0x00000032381c723c */ /* 0x040ff0000000181c */
[C---:B---3--:R-:W-:Y:S08]  /*10730*/  HMMA.16816.F32 R24, R56.reuse, R44, R24 ;  /* 0x0000002c3818723c */ /* 0x048ff00000001818 */
[----:B------:R-:W-:Y:S01]  /*10740*/  HMMA.16816.F32 R20, R56, R46, R20 ;  /* 0x0000002e3814723c */ /* 0x000fe20000001814 */
[----:B------:R-:W-:Y:S06]  /*10750*/  BAR.SYNC.DEFER_BLOCKING 0x0 ;  /* 0x0000000000007b1d */ /* 0x000fec0000010000 */
[----:B------:R-:W-:Y:S05]  /*10760*/  @!P1 BRA `(.L_x_937) ;  /* 0x0000043000009947 */ /* 0x000fea0003800000 */
[----:B------:R-:W-:Y:S01]  /*10770*/  ISETP.NE.AND P0, PT, R223, 0x1, PT ;  /* 0x00000001df00780c */ /* 0x000fe20003f05270 */
[----:B------:R-:W-:Y:S01]  /*10780*/  IMAD.MOV.U32 R225, RZ, RZ, RZ ;  /* 0x000000ffffe17224 */ /* 0x000fe200078e00ff */
[----:B------:R-:W-:-:S04]  /*10790*/  IADD3 R226, R220, R63, R217 ;  /* 0x0000003fdce27210 */ /* 0x000fc80007ffe0d9 */
[----:B------:R-:W-:-:S05]  /*107a0*/  IADD3 R226, R226, -0x30, RZ ;  /* 0xffffffd0e2e27810 */ /* 0x000fca0007ffe0ff */
        /* <DEDUP_REMOVED lines=8> */
[----:B------:R-:W-:Y:S01]  /*10830*/  IMAD.MOV R5, RZ, RZ, -R5 ;  /* 0x000000ffff057224 */ /* 0x000fe200078e0a05 */
[----:B------:R-:W-:Y:S01]  /*10840*/  IADD3 R2, -R2, 0x30, RZ ;  /* 0x0000003002027810 */ /* 0x000fe20007ffe1ff */
[----:B------:R-:W-:Y:S01]  /*10850*/  BSSY B0, `(.L_x_938) ;  /* 0x0000021000007945 */ /* 0x000fe20003800000 */
[----:B------:R-:W-:Y:S01]  /*10860*/  ISETP.GE.AND P2, PT, R221, c[0x0][0x1d4], PT ;  /* 0x00007500dd007a0c */ /* 0x000fe20003f46270 */
        /* <DEDUP_REMOVED lines=8> */
[----:B------:R-:W-:-:S04]  /*108f0*/  IMAD R4, R4, c[0x0][0x1f0], RZ ;  /* 0x00007c0004047a24 */ /* 0x000fc800078e02ff */
[----:B------:R-:W-:Y:S01]  /*10900*/  IMAD R5, R225, c[0x0][0x1f4], R4 ;  /* 0x00007d00e1057a24 */ /* 0x000fe200078e0204 */
[----:B------:R-:W-:-:S04]  /*10910*/  IADD3 R4, P0, R64, R6, RZ ;  /* 0x0000000640047210 */ /* 0x000fc80007f1e0ff */
[----:B------:R-:W-:Y:S02]  /*10920*/  IADD3.X R7, R60, R7, R5, P0, !PT ;  /* 0x000000073c077210 */ /* 0x000fe400007fe405 */
[----:B------:R-:W-:-:S04]  /*10930*/  LEA R5, P0, R4, c[0x0][0x1c8], 0x1 ;  /* 0x0000720004057a11 */ /* 0x000fc800078008ff */
[----:B------:R-:W-:Y:S01]  /*10940*/  LEA.HI.X R4, R4, c[0x0][0x1cc], R7, 0x1, P0 ;  /* 0x0000730004047a11 */ /* 0x000fe200000f0c07 */
[----:B------:R1:W2:Y:S01]  /*10950*/  SHFL.IDX PT, R6, R5, RZ, 0x181f ;  /* 0x00181fff05067589 */ /* 0x0002a200000e0000 */
[----:B------:R-:W-:-:S03]  /*10960*/  ISETP.GE.AND P0, PT, R2, 0x1, PT ;  /* 0x000000010200780c */ /* 0x000fc60003f06270 */
[----:B------:R1:W3:Y:S10]  /*10970*/  SHFL.IDX PT, R7, R4, RZ, 0x181f ;  /* 0x00181fff04077589 */ /* 0x0002f400000e0000 */
[----:B------:R-:W-:Y:S05]  /*10980*/  @!P0 BRA `(.L_x_939) ;  /* 0x000000d000008947 */ /* 0x000fea0003800000 */
[----:B--2---:R-:W-:-:S04]  /*10990*/  LEA R12, P0, R3, R6, 0x1 ;  /* 0x00000006030c7211 */ /* 0x004fc800078008ff */
[----:B---3--:R-:W-:Y:S02]  /*109a0*/  LEA.HI.X R13, R3, R7, R68, 0x1, P0 ;  /* 0x00000007030d7211 */ /* 0x008fe400000f0c44 */
        /* <DEDUP_REMOVED lines=11> */
.L_x_939:
[----:B------:R-:W-:Y:S05]  /*10a60*/  BSYNC B0 ;  /* 0x0000000000007941 */ /* 0x000fea0003800000 */
.L_x_938:
[----:B------:R-:W-:Y:S01]  /*10a70*/  ISETP.GE.AND P0, PT, R2, 0x21, PT ;  /* 0x000000210200780c */ /* 0x000fe20003f06270 */
[----:B-1----:R-:W1:Y:S01]  /*10a80*/  SHFL.IDX PT, R4, R4, 0x1, 0x181f ;  /* 0x00381f0004047f89 */ /* 0x002e6200000e0000 */
[----:B------:R-:W-:Y:S03]  /*10a90*/  BSSY B0, `(.L_x_937) ;  /* 0x0000010000007945 */ /* 0x000fe60003800000 */
[----:B------:R-:W4:Y:S08]  /*10aa0*/  SHFL.IDX PT, R5, R5, 0x1, 0x181f ;  /* 0x00381f0005057f89 */ /* 0x000f3000000e0000 */
[----:B------:R-:W-:Y:S05]  /*10ab0*/  @!P0 BRA `(.L_x_940) ;  /* 0x000000d000008947 */ /* 0x000fea0003800000 */
[----:B----4-:R-:W-:-:S04]  /*10ac0*/  LEA R2, P0, R3, R5, 0x1 ;  /* 0x0000000503027211 */ /* 0x010fc800078008ff */
[----:B-1----:R-:W-:Y:S02]  /*10ad0*/  LEA.HI.X R3, R3, R4, R68, 0x1, P0 ;  /* 0x0000000403037211 */ /* 0x002fe400000f0c44 */
[----:B--2---:R-:W-:-:S03]  /*10ae0*/  LEA R6, P0, R67, R5, 0x1 ;  /* 0x0000000543067211 */ /* 0x004fc600078008ff */
[----:B------:R-:W-:Y:S01]  /*10af0*/  @!PT LDS RZ, [RZ] ;  /* 0x00000000fffff984 */ /* 0x000fe20000000800 */
[----:B------:R1:W-:Y:S01]  /*10b00*/  LDGSTS.E.BYPASS.LTC128B.128 [R227+0xb080], [R2.64], !P6 ;  /* 0x0b08000002e37fae */ /* 0x0003e2000f101d50 */
[----:B---3--:R-:W-:Y:S02]  /*10b10*/  LEA.HI.X R7, R67, R4, R70, 0x1, P0 ;  /* 0x0000000443077211 */ /* 0x008fe400000f0c46 */
[----:B------:R-:W-:-:S03]  /*10b20*/  LEA R8, P0, R66, R5, 0x1 ;  /* 0x0000000542087211 */ /* 0x000fc600078008ff */
[----:B------:R1:W-:Y:S01]  /*10b30*/  LDGSTS.E.BYPASS.LTC128B.128 [R227+0xc880], [R6.64], !P2 ;  /* 0x0c88000006e37fae */ /* 0x0003e2000d101d50 */
[----:B------:R-:W-:Y:S02]  /*10b40*/  LEA.HI.X R9, R66, R4, R71, 0x1, P0 ;  /* 0x0000000442097211 */ /* 0x000fe400000f0c47 */
[----:B------:R-:W-:-:S03]  /*10b50*/  LEA R10, P0, R230, R5, 0x1 ;  /* 0x00000005e60a7211 */ /* 0x000fc600078008ff */
[----:B------:R1:W-:Y:S01]  /*10b60*/  LDGSTS.E.BYPASS.LTC128B.128 [R227+0xe080], [R8.64], !P5 ;  /* 0x0e08000008e37fae */ /* 0x0003e2000e901d50 */
[----:B------:R-:W-:-:S05]  /*10b70*/  LEA.HI.X R11, R230, R4, R69, 0x1, P0 ;  /* 0x00000004e60b7211 */ /* 0x000fca00000f0c45 */
[----:B------:R1:W-:Y:S04]  /*10b80*/  LDGSTS.E.BYPASS.LTC128B.128 [R227+0xf880], [R10.64], !P4 ;  /* 0x0f8800000ae37fae */ /* 0x0003e8000e101d50 */
.L_x_940:
[----:B------:R-:W-:Y:S05]  /*10b90*/  BSYNC B0 ;  /* 0x0000000000007941 */ /* 0x000fea0003800000 */
.L_x_937:
[----:B-1----:R-:W-:Y:S01]  /*10ba0*/  LOP3.LUT R3, R62, 0xffffffe0, RZ, 0xc0, !PT ;  /* 0xffffffe03e037812 */ /* 0x002fe200078ec0ff */
[----:B------:R-:W-:Y:S01]  /*10bb0*/  IMAD.SHL.U32 R207, R0, 0x2, RZ ;  /* 0x0000000200cf7824 */ /* 0x000fe200078e00ff */
[----:B------:R-:W0:Y:S03]  /*10bc0*/  LDGDEPBAR ;  /* 0x00000000000079af */ /* 0x000e260000000000 */
[----:B------:R-:W-:Y:S01]  /*10bd0*/  IMAD.IADD R3, R216, 0x1, -R3 ;  /* 0x00000001d8037824 */ /* 0x000fe200078e0a03 */
[----:B------:R-:W-:Y:S01]  /*10be0*/  LDSM.16.MT88.4 R92, [R207+0x7080] ;  /* 0x00708000cf5c783b */ /* 0x000fe20000004200 */
[--C-:B------:R-:W-:Y:S02]  /*10bf0*/  IMAD R206, R213, 0x2, R207.reuse ;  /* 0x00000002d5ce7824 */ /* 0x100fe400078e02cf */
        /* <DEDUP_REMOVED lines=17> */
[----:B------:R-:W-:Y:S01]  /*10d10*/  ISETP.GT.AND P0, PT, R61, 0x1, PT ;  /* 0x000000013d00780c */ /* 0x000fe20003f04270 */
[----:B------:R-:W-:Y:S03]  /*10d20*/  LDSM.16.MT88.4 R116, [R204+0x7080] ;  /* 0x00708000cc74783b */ /* 0x000fe60000004200 */
[----:B------:R-:W-:Y:S01]  /*10d30*/  FSEL R43, R43, -INF , P0 ;  /* 0xff8000002b2b7808 */ /* 0x000fe20000000000 */
[----:B------:R-:W-:Y:S01]  /*10d40*/  LDSM.16.MT88.4 R124, [R207+0x8880] ;  /* 0x00888000cf7c783b */ /* 0x000fe20000004200 */
[----:B------:R-:W-:Y:S02]  /*10d50*/  FSEL R41, R41, -INF , P0 ;  /* 0xff80000029297808 */ /* 0x000fe40000000000 */
[----:B------:R-:W-:Y:S01]  /*10d60*/  ISETP.GT.AND P0, PT, R61, 0x8, PT ;  /* 0x000000083d00780c */ /* 0x000fe20003f04270 */
[----:B------:R-:W-:Y:S01]  /*10d70*/  LDSM.16.MT88.4 R128, [R206+0x8880] ;  /* 0x00888000ce80783b */ /* 0x000fe20000004200 */
[----:B------:R-:W-:-:S02]  /*10d80*/  FMNMX.FTZ R3, R40, R41, !PT ;  /* 0x0000002928037209 */ /* 0x000fc40007810000 */
[----:B--23--:R-:W-:Y:S01]  /*10d90*/  FSEL R7, R38, -INF , P0 ;  /* 0xff80000026077808 */ /* 0x00cfe20000000000 */
[----:B------:R-:W-:Y:S01]  /*10da0*/  LDSM.16.MT88.4 R136, [R205+0x8880] ;  /* 0x00888000cd88783b */ /* 0x000fe20000004200 */
[----:B------:R-:W-:Y:S02]  /*10db0*/  FSEL R36, R36, -INF , P0 ;  /* 0xff80000024247808 */ /* 0x000fe40000000000 */
[----:B------:R-:W-:Y:S01]  /*10dc0*/  ISETP.GT.AND P0, PT, R61, 0x9, PT ;  /* 0x000000093d00780c */ /* 0x000fe20003f04270 */
[----:B------:R-:W-:Y:S01]  /*10dd0*/  LDSM.16.MT88.4 R164, [R206+0x6080] ;  /* 0x00608000cea4783b */ /* 0x000fe20000004200 */
[----:B------:R-:W-:Y:S02]  /*10de0*/  FMNMX.FTZ R3, R36, R3, !PT ;  /* 0x0000000324037209 */ /* 0x000fe40007810000 */
[----:B----4-:R-:W-:Y:S01]  /*10df0*/  FSEL R5, R39, -INF , P0 ;  /* 0xff80000027057808 */ /* 0x010fe20000000000 */
[----:B------:R-:W-:Y:S01]  /*10e00*/  LDSM.16.MT88.4 R160, [R205+0x6080] ;  /* 0x00608000cda0783b */ /* 0x000fe20000004200 */
[----:B------:R-:W-:-:S02]  /*10e10*/  FSEL R2, R37, -INF , P0 ;  /* 0xff80000025027808 */ /* 0x000fc40000000000 */
[C---:B------:R-:W-:Y:S01]  /*10e20*/  ISETP.GT.AND P0, PT, R61.reuse, 0x10, PT ;  /* 0x000000103d00780c */ /* 0x040fe20003f04270 */
[----:B------:R-:W-:Y:S01]  /*10e30*/  LDSM.16.MT88.4 R172, [R204+0x4880] ;  /* 0x00488000ccac783b */ /* 0x000fe20000004200 */
[----:B------:R-:W-:Y:S02]  /*10e40*/  FMNMX.FTZ R3, R2, R3, !PT ;  /* 0x0000000302037209 */ /* 0x000fe40007810000 */
[----:B------:R-:W-:Y:S01]  /*10e50*/  FSEL R9, R34, -INF , P0 ;  /* 0xff80000022097808 */ /* 0x000fe20000000000 */
[----:B------:R-:W-:Y:S01]  /*10e60*/  LDSM.16.MT88.4 R168, [R207+0x6080] ;  /* 0x00608000cfa8783b */ /* 0x000fe20000004200 */
        /* <DEDUP_REMOVED lines=22> */
[C---:B------:R-:W-:Y:S01]  /*10fd0*/  ISETP.GT.AND P0, PT, R61.reuse, 0x28, PT ;  /* 0x000000283d00780c */ /* 0x040fe20003f04270 */
[----:B------:R-:W-:Y:S01]  /*10fe0*/  LDSM.16.MT88.4 R24, [R207+0x7880] ;  /* 0x00788000cf18783b */ /* 0x000fe20000004200 */
[----:B------:R-:W-:Y:S02]  /*10ff0*/  FMNMX.FTZ R3, R234, R3, !PT ;  /* 0x00000003ea037209 */ /* 0x000fe40007810000 */
[----:B------:R-:W-:Y:S02]  /*11000*/  FSEL R177, R22, -INF , P0 ;  /* 0xff80000016b17808 */ /* 0x000fe40000000000 */
[----:B------:R-:W-:Y:S02]  /*11010*/  FSEL R182, R20, -INF , P0 ;  /* 0xff80000014b67808 */ /* 0x000fe40000000000 */
[----:B------:R-:W-:Y:S02]  /*11020*/  ISETP.GT.AND P0, PT, R61, 0x29, PT ;  /* 0x000000293d00780c */ /* 0x000fe40003f04270 */
[----:B------:R-:W-:Y:S01]  /*11030*/  FMNMX.FTZ R3, R182, R3, !PT ;  /* 0x00000003b6037209 */ /* 0x000fe20007810000 */
[----:B------:R-:W-:Y:S01]  /*11040*/  LDSM.16.MT88.4 R60, [R207+0x5880] ;  /* 0x00588000cf3c783b */ /* 0x000fe20000004200 */
[----:B------:R-:W-:-:S02]  /*11050*/  FSEL R180, R21, -INF , P0 ;  /* 0xff80000015b47808 */ /* 0x000fc40000000000 */
[----:B------:R-:W-:Y:S02]  /*11060*/  FSEL R176, R23, -INF , P0 ;  /* 0xff80000017b07808 */ /* 0x000fe40000000000 */
[----:B------:R-:W-:Y:S01]  /*11070*/  FMNMX.FTZ R14, R180, R3, !PT ;  /* 0x00000003b40e7209 */ /* 0x000fe20007810000 */
[----:B------:R-:W-:Y:S04]  /*11080*/  LDSM.16.MT88.4 R20, [R206+0x7880] ;  /* 0x00788000ce14783b */ /* 0x000fe80000004200 */
[----:B------:R-:W1:Y:S02]  /*11090*/  SHFL.BFLY PT, R11, R14, 0x2, 0x1f ;  /* 0x0c401f000e0b7f89 */ /* 0x000e6400000e0000 */
        /* <DEDUP_REMOVED lines=16> */
[----:B------:R-:W-:Y:S01]  /*111a0*/  LDSM.16.MT88.4 R36, [R206+0x4080] ;  /* 0x00408000ce24783b */ /* 0x000fe20000004200 */
[--C-:B------:R-:W-:Y:S01]  /*111b0*/  FFMA.FTZ R231, R6, c[0x0][0x2d0], -R183.reuse ;  /* 0x0000b40006e77a23 */ /* 0x100fe200000108b7 */
[----:B------:R-:W-:Y:S01]  /*111c0*/  FMNMX.FTZ R12, R15, R12, !PT ;  /* 0x0000000c0f0c7209 */ /* 0x000fe20007810000 */
[--C-:B------:R-:W-:Y:S01]  /*111d0*/  FFMA.FTZ R188, R4, c[0x0][0x2d0], -R183.reuse ;  /* 0x0000b40004bc7a23 */ /* 0x100fe200000108b7 */
[----:B------:R-:W-:Y:S01]  /*111e0*/  MUFU.EX2 R185, R185 ;  /* 0x000000b900b97308 */ /* 0x000fe20000000800 */
[--C-:B------:R-:W-:Y:S01]  /*111f0*/  FFMA.FTZ R191, R10, c[0x0][0x2d0], -R183.reuse ;  /* 0x0000b4000abf7a23 */ /* 0x100fe200000108b7 */
[----:B------:R-:W-:Y:S01]  /*11200*/  FMNMX.FTZ R12, R181, R12, !PT ;  /* 0x0000000cb50c7209 */ /* 0x000fe20007810000 */
[----:B------:R-:W-:-:S02]  /*11210*/  FFMA.FTZ R186, R8, c[0x0][0x2d0], -R183 ;  /* 0x0000b40008ba7a23 */ /* 0x000fc400000108b7 */
[--C-:B------:R-:W-:Y:S01]  /*11220*/  FFMA.FTZ R237, R234, c[0x0][0x2d0], -R183.reuse ;  /* 0x0000b400eaed7a23 */ /* 0x100fe200000108b7 */
[----:B------:R-:W-:Y:S01]  /*11230*/  FMNMX.FTZ R12, R179, R12, !PT ;  /* 0x0000000cb30c7209 */ /* 0x000fe20007810000 */
[--C-:B------:R-:W-:Y:S01]  /*11240*/  FFMA.FTZ R232, R232, c[0x0][0x2d0], -R183.reuse ;  /* 0x0000b400e8e87a23 */ /* 0x100fe200000108b7 */
[----:B------:R-:W1:Y:S01]  /*11250*/  MUFU.EX2 R158, R158 ;  /* 0x0000009e009e7308 */ /* 0x000e620000000800 */
[--C-:B------:R-:W-:Y:S01]  /*11260*/  FFMA.FTZ R234, R182, c[0x0][0x2d0], -R183.reuse ;  /* 0x0000b400b6ea7a23 */ /* 0x100fe200000108b7 */
[----:B------:R-:W-:Y:S01]  /*11270*/  FMNMX.FTZ R11, R177, R12, !PT ;  /* 0x0000000cb10b7209 */ /* 0x000fe20007810000 */
[----:B------:R-:W-:-:S03]  /*11280*/  FFMA.FTZ R241, R180, c[0x0][0x2d0], -R183 ;  /* 0x0000b400b4f17a23 */ /* 0x000fc600000108b7 */
[----:B------:R-:W-:Y:S02]  /*11290*/  FMNMX.FTZ R11, R176, R11, !PT ;  /* 0x0000000bb00b7209 */ /* 0x000fe40007810000 */
[----:B------:R-:W-:Y:S03]  /*112a0*/  MUFU.EX2 R159, R159 ;  /* 0x0000009f009f7308 */ /* 0x000fe60000000800 */
[----:B------:R-:W2:Y:S05]  /*112b0*/  SHFL.BFLY PT, R12, R11, 0x2, 0x1f ;  /* 0x0c401f000b0c7f89 */ /* 0x000eaa00000e0000 */
[----:B------:R-:W3:Y:S01]  /*112c0*/  MUFU.EX2 R2, R2 ;  /* 0x0000000200027308 */ /* 0x000ee20000000800 */
[----:B-1----:R-:W-:Y:S01]  /*112d0*/  F2FP.PACK_AB R140, R158, R185 ;  /* 0x000000b99e8c723e */ /* 0x002fe200000000ff */
[----:B------:R-:W-:-:S06]  /*112e0*/  FADD.FTZ R158, R185, R158 ;  /* 0x0000009eb99e7221 */ /* 0x000fcc0000010000 */
[----:B------:R-:W-:Y:S01]  /*112f0*/  MUFU.EX2 R231, R231 ;  /* 0x000000e700e77308 */ /* 0x000fe20000000800 */
[----:B---3--:R-:W-:-:S07]  /*11300*/  F2FP.PACK_AB R142, R2, R159 ;  /* 0x0000009f028e723e */ /* 0x008fce00000000ff */
[----:B------:R-:W-:Y:S01]  /*11310*/  MUFU.EX2 R188, R188 ;  /* 0x000000bc00bc7308 */ /* 0x000fe20000000800 */
[----:B------:R-:W-:Y:S01]  /*11320*/  FADD.FTZ R159, R159, R158 ;  /* 0x0000009e9f9f7221 */ /* 0x000fe20000010000 */
[----:B--2---:R-:W-:-:S03]  /*11330*/  FMNMX.FTZ R12, R11, R12, !PT ;  /* 0x0000000c0b0c7209 */ /* 0x004fc60007810000 */
[----:B------:R-:W-:Y:S02]  /*11340*/  FADD.FTZ R2, R2, R159 ;  /* 0x0000009f02027221 */ /* 0x000fe40000010000 */
[----:B------:R-:W1:Y:S01]  /*11350*/  SHFL.BFLY PT, R157, R12, 0x1, 0x1f ;  /* 0x0c201f000c9d7f89 */ /* 0x000e6200000e0000 */
[----:B------:R-:W-:Y:S08]  /*11360*/  MUFU.EX2 R191, R191 ;  /* 0x000000bf00bf7308 */ /* 0x000ff00000000800 */
[----:B------:R-:W-:Y:S08]  /*11370*/  MUFU.EX2 R186, R186 ;  /* 0x000000ba00ba7308 */ /* 0x000ff00000000800 */
[----:B------:R-:W-:Y:S01]  /*11380*/  MUFU.EX2 R232, R232 ;  /* 0x000000e800e87308 */ /* 0x000fe20000000800 */
[----:B-1----:R-:W-:-:S07]  /*11390*/  FMNMX.FTZ R157, R157, R12, !PT ;  /* 0x0000000c9d9d7209 */ /* 0x002fce0007810000 */
[----:B------:R-:W-:Y:S01]  /*113a0*/  MUFU.EX2 R237, R237 ;  /* 0x000000ed00ed7308 */ /* 0x000fe20000000800 */
[C---:B------:R-:W-:Y:S01]  /*113b0*/  FSETP.NEU.FTZ.AND P0, PT, R157.reuse, -INF , PT ;  /* 0xff8000009d00780b */ /* 0x040fe20003f1d000 */
[----:B------:R-:W-:-:S06]  /*113c0*/  FMUL.FTZ R178, R157, c[0x0][0x2d0] ;  /* 0x0000b4009db27a20 */ /* 0x000fcc0000410000 */
[----:B------:R-:W-:Y:S01]  /*113d0*/  MUFU.EX2 R234, R234 ;  /* 0x000000ea00ea7308 */ /* 0x000fe20000000800 */
[----:B------:R-:W-:-:S05]  /*113e0*/  FSEL R178, R178, RZ, P0 ;  /* 0x000000ffb2b27208 */ /* 0x000fca0000000000 */
[--C-:B------:R-:W-:Y:S02]  /*113f0*/  FFMA.FTZ R189, R42, c[0x0][0x2d0], -R178.reuse ;  /* 0x0000b4002abd7a23 */ /* 0x100fe400000108b2 */
[--C-:B------:R-:W-:Y:S01]  /*11400*/  FFMA.FTZ R184, R43, c[0x0][0x2d0], -R178.reuse ;  /* 0x0000b4002bb87a23 */ /* 0x100fe200000108b2 */
[----:B------:R-:W-:Y:S01]  /*11410*/  MUFU.EX2 R241, R241 ;  /* 0x000000f100f17308 */ /* 0x000fe20000000800 */
[--C-:B------:R-:W-:Y:S02]  /*11420*/  FFMA.FTZ R187, R7, c[0x0][0x2d0], -R178.reuse ;  /* 0x0000b40007bb7a23 */ /* 0x100fe400000108b2 */
[--C-:B------:R-:W-:Y:S02]  /*11430*/  FFMA.FTZ R0, R5, c[0x0][0x2d0], -R178.reuse ;  /* 0x0000b40005007a23 */ /* 0x100fe400000108b2 */
[----:B------:R-:W1:Y:S01]  /*11440*/  LDSM.16.MT88.4 R4, [R204+0x8880] ;  /* 0x00888000cc04783b */ /* 0x000e620000004200 */
[--C-:B------:R-:W-:Y:S02]  /*11450*/  FFMA.FTZ R235, R9, c[0x0][0x2d0], -R178.reuse ;  /* 0x0000b40009eb7a23 */ /* 0x100fe400000108b2 */
[----:B------:R-:W-:Y:S01]  /*11460*/  MUFU.EX2 R189, R189 ;  /* 0x000000bd00bd7308 */ /* 0x000fe20000000800 */
[----:B------:R-:W2:Y:S01]  /*11470*/  LDSM.16.MT88.4 R8, [R207+0x4880] ;  /* 0x00488000cf08783b */ /* 0x000ea20000004200 */
[----:B------:R-:W-:-:S02]  /*11480*/  FFMA.FTZ R214, R17, c[0x0][0x2d0], -R178 ;  /* 0x0000b40011d67a23 */ /* 0x000fc400000108b2 */
[--C-:B------:R-:W-:Y:S01]  /*11490*/  FFMA.FTZ R233, R13, c[0x0][0x2d0], -R178.reuse ;  /* 0x0000b4000de97a23 */ /* 0x100fe200000108b2 */
[----:B------:R-:W3:Y:S01]  /*114a0*/  LDSM.16.MT88.4 R16, [R206+0x4880] ;  /* 0x00488000ce10783b */ /* 0x000ee20000004200 */
[--C-:B------:R-:W-:Y:S02]  /*114b0*/  FFMA.FTZ R190, R15, c[0x0][0x2d0], -R178.reuse ;  /* 0x0000b4000fbe7a23 */ /* 0x100fe400000108b2 */
[----:B------:R-:W4:Y:S01]  /*114c0*/  MUFU.EX2 R184, R184 ;  /* 0x000000b800b87308 */ /* 0x000f220000000800 */
[----:B------:R-:W5:Y:S01]  /*114d0*/  LDSM.16.MT88.4 R12, [R205+0x4880] ;  /* 0x00488000cd0c783b */ /* 0x000f620000004200 */
[--C-:B------:R-:W-:Y:S02]  /*114e0*/  FFMA.FTZ R236, R181, c[0x0][0x2d0], -R178.reuse ;  /* 0x0000b400b5ec7a23 */ /* 0x100fe400000108b2 */
[--C-:B------:R-:W-:Y:S01]  /*114f0*/  FFMA.FTZ R239, R179, c[0x0][0x2d0], -R178.reuse ;  /* 0x0000b400b3ef7a23 */ /* 0x100fe200000108b2 */
[----:B------:R-:W-:Y:S01]  /*11500*/  LDSM.16.MT88.4 R180, [R207+0x6880] ;  /* 0x00688000cfb4783b */ /* 0x000fe20000004200 */
[----:B------:R-:W-:-:S02]  /*11510*/  FFMA.FTZ R238, R177, c[0x0][0x2d0], -R178 ;  /* 0x0000b400b1ee7a23 */ /* 0x000fc400000108b2 */
[----:B------:R-:W-:Y:S01]  /*11520*/  MUFU.EX2 R187, R187 ;  /* 0x000000bb00bb7308 */ /* 0x000fe20000000800 */
[----:B------:R-:W-:Y:S02]  /*11530*/  FFMA.FTZ R243, R176, c[0x0][0x2d0], -R178 ;  /* 0x0000b400b0f37a23 */ /* 0x000fe400000108b2 */
[----:B------:R-:W-:Y:S05]  /*11540*/  LDSM.16.MT88.4 R176, [R205+0x6880] ;  /* 0x00688000cdb0783b */ /* 0x000fea0000004200 */
[----:B------:R-:W1:Y:S01]  /*11550*/  MUFU.EX2 R0, R0 ;  /* 0x0000000000007308 */ /* 0x000e620000000800 */
[----:B----4-:R-:W-:Y:S01]  /*11560*/  F2FP.PACK_AB R141, R184, R189 ;  /* 0x000000bdb88d723e */ /* 0x010fe200000000ff */
[----:B------:R-:W-:-:S06]  /*11570*/  FADD.FTZ R184, R189, R184 ;  /* 0x000000b8bdb87221 */ /* 0x000fcc0000010000 */
[----:B------:R-:W-:Y:S01]  /*11580*/  MUFU.EX2 R235, R235 ;  /* 0x000000eb00eb7308 */ /* 0x000fe20000000800 */
[----:B-1----:R-:W-:-:S07]  /*11590*/  F2FP.PACK_AB R143, R0, R187 ;  /* 0x000000bb008f723e */ /* 0x002fce00000000ff */
[----:B------:R-:W1:Y:S01]  /*115a0*/  MUFU.EX2 R214, R214 ;  /* 0x000000d600d67308 */ /* 0x000e620000000800 */
[----:B------:R-:W-:-:S04]  /*115b0*/  FADD.FTZ R187, R187, R184 ;  /* 0x000000b8bbbb7221 */ /* 0x000fc80000010000 */
[----:B------:R-:W-:Y:S01]  /*115c0*/  FADD.FTZ R0, R0, R187 ;  /* 0x000000bb00007221 */ /* 0x000fe20000010000 */
        /* <DEDUP_REMOVED lines=36> */
[C---:B------:R-:W-:Y:S07]  /*11810*/  HMMA.16816.F32 R144, R140.reuse, R4, RZ ;  /* 0x000000048c90723c */ /* 0x040fee00000018ff */
[----:B------:R-:W-:Y:S01]  /*11820*/  F2FP.PACK_AB R4, R188, R231 ;  /* 0x000000e7bc04723e */ /* 0x000fe200000000ff */
[----:B------:R-:W-:Y:S01]  /*11830*/  HMMA.16816.F32 R140, R140, R6, RZ ;  /* 0x000000068c8c723c */ /* 0x000fe200000018ff */
[----:B-1----:R-:W-:Y:S01]  /*11840*/  F2FP.PACK_AB R5, R214, R235 ;  /* 0x000000ebd605723e */ /* 0x002fe200000000ff */
[----:B------:R-:W-:-:S02]  /*11850*/  FADD.FTZ R231, R231, R2 ;  /* 0x00000002e7e77221 */ /* 0x000fc40000010000 */
[----:B------:R-:W-:Y:S02]  /*11860*/  FADD.FTZ R235, R235, R0 ;  /* 0x00000000ebeb7221 */ /* 0x000fe40000010000 */
[----:B------:R-:W-:Y:S01]  /*11870*/  FADD.FTZ R188, R188, R231 ;  /* 0x000000e7bcbc7221 */ /* 0x000fe20000010000 */
[----:B------:R-:W-:Y:S01]  /*11880*/  F2FP.PACK_AB R6, R186, R191 ;  /* 0x000000bfba06723e */ /* 0x000fe200000000ff */
[----:B------:R-:W-:Y:S01]  /*11890*/  FADD.FTZ R214, R214, R235 ;  /* 0x000000ebd6d67221 */ /* 0x000fe20000010000 */
[----:B----4-:R-:W-:Y:S01]  /*118a0*/  F2FP.PACK_AB R7, R190, R233 ;  /* 0x000000e9be07723e */ /* 0x010fe200000000ff */
[----:B------:R-:W-:Y:S02]  /*118b0*/  FADD.FTZ R191, R191, R188 ;  /* 0x000000bcbfbf7221 */ /* 0x000fe40000010000 */
[----:B------:R-:W-:Y:S02]  /*118c0*/  FADD.FTZ R233, R233, R214 ;  /* 0x000000d6e9e97221 */ /* 0x000fe40000010000 */
[----:B------:R-:W-:-:S02]  /*118d0*/  FADD.FTZ R191, R186, R191 ;  /* 0x000000bfbabf7221 */ /* 0x000fc40000010000 */
[----:B--2---:R-:W-:Y:S01]  /*118e0*/  HMMA.16816.F32 R152, R4, R8, R152 ;  /* 0x000000080498723c */ /* 0x004fe20000001898 */
[----:B------:R-:W-:-:S07]  /*118f0*/  FADD.FTZ R233, R190, R233 ;  /* 0x000000e9bee97221 */ /* 0x000fce0000010000 */
[C---:B------:R-:W-:Y:S01]  /*11900*/  HMMA.16816.F32 R28, R4.reuse, R10, R28 ;  /* 0x0000000a041c723c */ /* 0x040fe2000000181c */
[----:B------:R-:W1:Y:S07]  /*11910*/  LDSM.16.MT88.4 R8, [R204+0x6080] ;  /* 0x00608000cc08783b */ /* 0x000e6e0000004200 */
[C---:B---3--:R-:W-:Y:S08]  /*11920*/  HMMA.16816.F32 R32, R4.reuse, R16, R32 ;  /* 0x000000100420723c */ /* 0x048ff00000001820 */
[C---:B------:R-:W-:Y:S01]  /*11930*/  HMMA.16816.F32 R36, R4.reuse, R18, R36 ;  /* 0x000000120424723c */ /* 0x040fe20000001824 */
[----:B------:R-:W-:Y:S07]  /*11940*/  LDSM.16.MT88.4 R16, [R205+0x7880] ;  /* 0x00788000cd10783b */ /* 0x000fee0000004200 */
[C---:B-----5:R-:W-:Y:S08]  /*11950*/  HMMA.16816.F32 R40, R4.reuse, R12, R40 ;  /* 0x0000000c0428723c */ /* 0x060ff00000001828 */
[C---:B------:R-:W-:Y:S01]  /*11960*/  HMMA.16816.F32 R44, R4.reuse, R14, R44 ;  /* 0x0000000e042c723c */ /* 0x040fe2000000182c */
[----:B------:R-:W-:Y:S07]  /*11970*/  LDSM.16.MT88.4 R12, [R204+0x7880] ;  /* 0x00788000cc0c783b */ /* 0x000fee0000004200 */
[C---:B------:R-:W-:Y:S08]  /*11980*/  HMMA.16816.F32 R64, R4.reuse, R164, R64 ;  /* 0x000000a40440723c */ /* 0x040ff00000001840 */
[C---:B-1----:R-:W-:Y:S08]  /*11990*/  HMMA.16816.F32 R80, R4.reuse, R8, R80 ;  /* 0x000000080450723c */ /* 0x042ff00000001850 */
        /* <DEDUP_REMOVED lines=13> */
[C---:B------:R-:W-:Y:S08]  /*11a70*/  HMMA.16816.F32 R48, R4.reuse, R172, R48 ;  /* 0x000000ac0430723c */ /* 0x040ff00000001830 */
[C---:B------:R-:W-:Y:S01]  /*11a80*/  HMMA.16816.F32 R52, R4.reuse, R174, R52 ;  /* 0x000000ae0434723c */ /* 0x040fe20000001834 */
[----:B------:R-:W-:Y:S07]  /*11a90*/  LDSM.16.MT88.4 R172, [R204+0x6880] ;  /* 0x00688000ccac783b */ /* 0x000fee0000004200 */
[C---:B------:R-:W-:Y:S08]  /*11aa0*/  HMMA.16816.F32 R56, R4.reuse, R168, R56 ;  /* 0x000000a80438723c */ /* 0x040ff00000001838 */
[C---:B------:R-:W-:Y:S01]  /*11ab0*/  HMMA.16816.F32 R60, R4.reuse, R170, R60 ;  /* 0x000000aa043c723c */ /* 0x040fe2000000183c */
[----:B------:R-:W-:Y:S07]  /*11ac0*/  LDSM.16.MT88.4 R168, [R207+0x8080] ;  /* 0x00808000cfa8783b */ /* 0x000fee0000004200 */
[C---:B------:R-:W-:Y:S08]  /*11ad0*/  HMMA.16816.F32 R96, R4.reuse, R20, R96 ;  /* 0x000000140460723c */ /* 0x040ff00000001860 */
[C---:B------:R-:W-:Y:S01]  /*11ae0*/  HMMA.16816.F32 R100, R4.reuse, R22, R100 ;  /* 0x000000160464723c */ /* 0x040fe20000001864 */
[----:B------:R-:W5:Y:S07]  /*11af0*/  LDSM.16.MT88.4 R20, [R207+0x5080] ;  /* 0x00508000cf14783b */ /* 0x000f6e0000004200 */
[C---:B------:R-:W-:Y:S08]  /*11b00*/  HMMA.16816.F32 R104, R4.reuse, R16, R104 ;  /* 0x000000100468723c */ /* 0x040ff00000001868 */
[C---:B------:R-:W-:Y:S01]  /*11b10*/  HMMA.16816.F32 R108, R4.reuse, R18, R108 ;  /* 0x00000012046c723c */ /* 0x040fe2000000186c */
[----:B------:R-:W1:Y:S07]  /*11b20*/  LDSM.16.MT88.4 R16, [R205+0x5080] ;  /* 0x00508000cd10783b */ /* 0x000e6e0000004200 */
[C---:B------:R-:W-:Y:S08]  /*11b30*/  HMMA.16816.F32 R112, R4.reuse, R12, R112 ;  /* 0x0000000c0470723c */ /* 0x040ff00000001870 */
[C---:B------:R-:W-:Y:S01]  /*11b40*/  HMMA.16816.F32 R116, R4.reuse, R14, R116 ;  /* 0x0000000e0474723c */ /* 0x040fe20000001874 */
[----:B------:R-:W1:Y:S07]  /*11b50*/  LDSM.16.MT88.4 R12, [R204+0x5080] ;  /* 0x00508000cc0c783b */ /* 0x000e6e0000004200 */
[C---:B--2---:R-:W-:Y:S08]  /*11b60*/  HMMA.16816.F32 R148, R4.reuse, R164, R148 ;  /* 0x000000a40494723c */ /* 0x044ff00000001894 */
[C---:B------:R-:W-:Y:S01]  /*11b70*/  HMMA.16816.F32 R128, R4.reuse, R166, R128 ;  /* 0x000000a60480723c */ /* 0x040fe20000001880 */
[----:B------:R-:W-:Y:S07]  /*11b80*/  LDSM.16.MT88.4 R164, [R206+0x8080] ;  /* 0x00808000cea4783b */ /* 0x000fee0000004200 */
[C---:B---3--:R-:W-:Y:S08]  /*11b90*/  HMMA.16816.F32 R132, R4.reuse, R160, R132 ;  /* 0x000000a00484723c */ /* 0x048ff00000001884 */
[C---:B------:R-:W-:Y:S01]  /*11ba0*/  HMMA.16816.F32 R136, R4.reuse, R162, R136 ;  /* 0x000000a20488723c */ /* 0x040fe20000001888 */
[----:B------:R-:W-:Y:S07]  /*11bb0*/  LDSM.16.MT88.4 R160, [R205+0x8080] ;  /* 0x00808000cda0783b */ /* 0x000fee0000004200 */
[C---:B----4-:R-:W-:Y:S08]  /*11bc0*/  HMMA.16816.F32 R144, R4.reuse, R24, R144 ;  /* 0x000000180490723c */ /* 0x050ff00000001890 */
[----:B------:R-:W-:Y:S01]  /*11bd0*/  HMMA.16816.F32 R140, R4, R26, R140 ;  /* 0x0000001a048c723c */ /* 0x000fe2000000188c */
[----:B------:R-:W-:Y:S06]  /*11be0*/  LDSM.16.MT88.4 R24, [R204+0x8080] ;  /* 0x00808000cc18783b */ /* 0x000fec0000004200 */
        /* <DEDUP_REMOVED lines=9> */
[----:B-1----:R-:W-:Y:S01]  /*11c80*/  HMMA.16816.F32 R32, R4, R8, R32 ;  /* 0x000000080420723c */ /* 0x002fe20000001820 */
[----:B------:R-:W-:-:S02]  /*11c90*/  FADD.FTZ R238, R238, R239 ;  /* 0x000000efeeee7221 */ /* 0x000fc40000010000 */
[----:B------:R-:W-:Y:S02]  /*11ca0*/  FADD.FTZ R241, R241, R234 ;  /* 0x000000eaf1f17221 */ /* 0x000fe40000010000 */
[----:B------:R-:W-:-:S03]  /*11cb0*/  FADD.FTZ R239, R243, R238 ;  /* 0x000000eef3ef7221 */ /* 0x000fc60000010000 */
[C---:B------:R-:W-:Y:S01]  /*11cc0*/  HMMA.16816.F32 R36, R4.reuse, R10, R36 ;  /* 0x0000000a0424723c */ /* 0x040fe20000001824 */
[----:B------:R-:W1:Y:S07]  /*11cd0*/  LDSM.16.MT88.4 R8, [R206+0x6880] ;  /* 0x00688000ce08783b */ /* 0x000e6e0000004200 */
[C---:B-----5:R-:W-:Y:S08]  /*11ce0*/  HMMA.16816.F32 R152, R4.reuse, R20, R152 ;  /* 0x000000140498723c */ /* 0x060ff00000001898 */
        /* <DEDUP_REMOVED lines=29> */
[C---:B----4-:R-:W-:Y:S08]  /*11ec0*/  HMMA.16816.F32 R132, R4.reuse, R12, R132 ;  /* 0x0000000c0484723c */ /* 0x050ff00000001884 */
[C---:B------:R-:W-:Y:S08]  /*11ed0*/  HMMA.16816.F32 R136, R4.reuse, R14, R136 ;  /* 0x0000000e0488723c */ /* 0x040ff00000001888 */
[C---:B-1----:R-:W-:Y:S08]  /*11ee0*/  HMMA.16816.F32 R144, R4.reuse, R8, R144 ;  /* 0x000000080490723c */ /* 0x042ff00000001890 */
[----:B------:R-:W-:Y:S01]  /*11ef0*/  HMMA.16816.F32 R140, R4, R10, R140 ;  /* 0x0000000a048c723c */ /* 0x000fe2000000188c */
[----:B------:R-:W-:Y:S07]  /*11f00*/  @!P1 BRA `(.L_x_941) ;  /* 0x00002d6000009947 */ /* 0x000fee0003800000 */
[----:B------:R-:W1:Y:S01]  /*11f10*/  S2R R5, SR_TID.X ;  /* 0x0000000000057919 */ /* 0x000e620000002100 */
[----:B------:R-:W-:-:S02]  /*11f20*/  IADD3 R238, R156, -0x2, RZ ;  /* 0xfffffffe9cee7810 */ /* 0x000fc40007ffe0ff */
[----:B-1----:R-:W-:-:S04]  /*11f30*/  SHF.R.S32.HI R0, RZ, 0x1f, R5 ;  /* 0x0000001fff007819 */ /* 0x002fc80000011405 */
[----:B------:R-:W-:-:S04]  /*11f40*/  LEA.HI R231, R0, R5, RZ, 0x3 ;  /* 0x0000000500e77211 */ /* 0x000fc800078f18ff */
[----:B------:R-:W-:Y:S02]  /*11f50*/  LOP3.LUT R0, R231, 0xfffffff8, RZ, 0xc0, !PT ;  /* 0xfffffff8e7007812 */ /* 0x000fe400078ec0ff */
[----:B------:R-:W-:-:S03]  /*11f60*/  SHF.R.S32.HI R231, RZ, 0x3, R231 ;  /* 0x00000003ffe77819 */ /* 0x000fc600000114e7 */
[----:B------:R-:W-:Y:S01]  /*11f70*/  IMAD.IADD R0, R5, 0x1, -R0 ;  /* 0x0000000105007824 */ /* 0x000fe200078e0a00 */
[----:B------:R-:W-:-:S03]  /*11f80*/  IADD3 R231, -R231, 0x30, RZ ;  /* 0x00000030e7e77810 */ /* 0x000fc60007ffe1ff */
[----:B------:R-:W-:-:S05]  /*11f90*/  IMAD.SHL.U32 R233, R0, 0x8, RZ ;  /* 0x0000000800e97824 */ /* 0x000fca00078e00ff */
[C---:B------:R-:W-:Y:S02]  /*11fa0*/  IADD3 R2, R233.reuse, 0x40, RZ ;  /* 0x00000040e9027810 */ /* 0x040fe40007ffe0ff */
[----:B------:R-:W-:Y:S02]  /*11fb0*/  IADD3 R0, R233, 0x80, RZ ;  /* 0x00000080e9007810 */ /* 0x000fe40007ffe0ff */
[----:B------:R-:W-:Y:S02]  /*11fc0*/  SHF.R.S32.HI R235, RZ, 0x1f, R2 ;  /* 0x0000001fffeb7819 */ /* 0x000fe40000011402 */
[----:B------:R-:W-:Y:S02]  /*11fd0*/  SHF.R.S32.HI R237, RZ, 0x1f, R0 ;  /* 0x0000001fffed7819 */ /* 0x000fe40000011400 */
[----:B------:R-:W-:Y:S02]  /*11fe0*/  LEA.HI R235, R235, R2, RZ, 0x3 ;  /* 0x00000002ebeb7211 */ /* 0x000fe400078f18ff */
[----:B------:R-:W-:-:S02]  /*11ff0*/  LEA.HI R237, R237, R0, RZ, 0x3 ;  /* 0x00000000eded7211 */ /* 0x000fc400078f18ff */
[----:B------:R-:W-:Y:S02]  /*12000*/  LOP3.LUT R235, R235, 0xfffffff8, RZ, 0xc0, !PT ;  /* 0xfffffff8ebeb7812 */ /* 0x000fe400078ec0ff */
[----:B------:R-:W-:Y:S02]  /*12010*/  LOP3.LUT R237, R237, 0xfffffff8, RZ, 0xc0, !PT ;  /* 0xfffffff8eded7812 */ /* 0x000fe400078ec0ff */
[----:B------:R-:W-:Y:S02]  /*12020*/  SHF.R.S32.HI R232, RZ, 0x1f, R233 ;  /* 0x0000001fffe87819 */ /* 0x000fe400000114e9 */
[----:B------:R-:W-:Y:S02]  /*12030*/  SHF.R.S32.HI R234, RZ, 0x1f, R235 ;  /* 0x0000001fffea7819 */ /* 0x000fe400000114eb */
[----:B------:R-:W-:Y:S02]  /*12040*/  SHF.R.S32.HI R236, RZ, 0x1f, R237 ;  /* 0x0000001fffec7819 */ /* 0x000fe400000114ed */
[C---:B------:R-:W-:Y:S01]  /*12050*/  SHF.L.U64.HI R232, R233.reuse, 0x1, R232 ;  /* 0x00000001e9e87819 */ /* 0x040fe200000102e8 */
[----:B------:R-:W-:Y:S01]  /*12060*/  IMAD.SHL.U32 R233, R233, 0x2, RZ ;  /* 0x00000002e9e97824 */ /* 0x000fe200078e00ff */
[C---:B------:R-:W-:Y:S01]  /*12070*/  SHF.L.U64.HI R234, R235.reuse, 0x1, R234 ;  /* 0x00000001ebea7819 */ /* 0x040fe200000102ea */
[----:B------:R-:W-:Y:S01]  /*12080*/  IMAD.SHL.U32 R235, R235, 0x2, RZ ;  /* 0x00000002ebeb7824 */ /* 0x000fe200078e00ff */
[C---:B------:R-:W-:Y:S01]  /*12090*/  SHF.L.U64.HI R236, R237.reuse, 0x1, R236 ;  /* 0x00000001edec7819 */ /* 0x040fe200000102ec */
[----:B------:R-:W-:-:S02]  /*120a0*/  IMAD.SHL.U32 R237, R237, 0x2, RZ ;  /* 0x00000002eded7824 */ /* 0x000fc400078e00ff */
.L_x_946:
[----:B------:R-:W-:Y:S01]  /*120b0*/  SHF.R.S32.HI R5, RZ, 0x1f, R226 ;  /* 0x0000001fff057819 */ /* 0x000fe200000114e2 */
[C---:B------:R-:W-:Y:S01]  /*120c0*/  IMAD.WIDE.U32 R8, R226.reuse, c[0x0][0x208], RZ ;  /* 0x00008200e2087a25 */ /* 0x040fe200078e00ff */
[----:B------:R-:W-:Y:S01]  /*120d0*/  SHF.R.S32.HI R159, RZ, 0x1f, R215 ;  /* 0x0000001fff9f7819 */ /* 0x000fe200000114d7 */
[----:B------:R-:W-:Y:S04]  /*120e0*/  DEPBAR.LE SB0, 0x0 ;  /* 0x000080000000791a */ /* 0x000fe80000000000 */
[----:B------:R-:W-:Y:S01]  /*120f0*/  BAR.SYNC.DEFER_BLOCKING 0x0 ;  /* 0x0000000000007b1d */ /* 0x000fe20000010000 */
[----:B------:R-:W-:Y:S01]  /*12100*/  IMAD R5, R5, c[0x0][0x208], RZ ;  /* 0x0000820005057a24 */ /* 0x000fe200078e02ff */
[----:B------:R-:W-:Y:S01]  /*12110*/  SHF.R.S32.HI R6, RZ, 0x1f, R225 ;  /* 0x0000001fff067819 */ /* 0x000fe200000114e1 */
[----:B------:R-:W-:Y:S01]  /*12120*/  IMAD.WIDE.U32 R10, R215, c[0x0][0x210], RZ ;  /* 0x00008400d70a7a25 */ /* 0x000fe200078e00ff */
[----:B------:R-:W-:Y:S02]  /*12130*/  ISETP.GE.AND P1, PT, R221, c[0x0][0x1d4], PT ;  /* 0x00007500dd007a0c */ /* 0x000fe40003f26270 */
[----:B------:R-:W-:Y:S01]  /*12140*/  SHF.R.S32.HI R243, RZ, 0x1f, R230 ;  /* 0x0000001ffff37819 */ /* 0x000fe200000114e6 */
[----:B------:R-:W-:Y:S01]  /*12150*/  IMAD R5, R226, c[0x0][0x20c], R5 ;  /* 0x00008300e2057a24 */ /* 0x000fe200078e0205 */
[----:B------:R-:W-:Y:S01]  /*12160*/  MOV R0, R3 ;  /* 0x0000000300007202 */ /* 0x000fe20000000f00 */
[----:B------:R-:W-:Y:S02]  /*12170*/  IMAD R6, R6, c[0x0][0x218], RZ ;  /* 0x0000860006067a24 */ /* 0x000fe400078e02ff */
[----:B------:R-:W-:Y:S02]  /*12180*/  IMAD.IADD R9, R9, 0x1, R5 ;  /* 0x0000000109097824 */ /* 0x000fe400078e0205 */
[----:B------:R-:W-:Y:S02]  /*12190*/  IMAD R5, R159, c[0x0][0x210], RZ ;  /* 0x000084009f057a24 */ /* 0x000fe400078e02ff */
[----:B------:R-:W-:Y:S04]  /*121a0*/  IMAD.WIDE.U32 R8, R225, c[0x0][0x218], R8 ;  /* 0x00008600e1087a25 */ /* 0x000fe800078e0008 */
[----:B------:R-:W-:Y:S01]  /*121b0*/  IMAD R5, R215, c[0x0][0x214], R5 ;  /* 0x00008500d7057a24 */ /* 0x000fe200078e0205 */
[----:B------:R-:W-:Y:S01]  /*121c0*/  IADD3 R4, P0, R10, R8, RZ ;  /* 0x000000080a047210 */ /* 0x000fe20007f1e0ff */
[----:B------:R-:W-:Y:S02]  /*121d0*/  IMAD R6, R225, c[0x0][0x21c], R6 ;  /* 0x00008700e1067a24 */ /* 0x000fe400078e0206 */
[----:B------:R-:W-:Y:S01]  /*121e0*/  IMAD.IADD R5, R11, 0x1, R5 ;  /* 0x000000010b057824 */ /* 0x000fe200078e0205 */
[----:B------:R-:W-:Y:S01]  /*121f0*/  LDSM.16.M88.4 R160, [R210] ;  /* 0x00000000d2a0783b */ /* 0x000fe20000000200 */
[----:B------:R-:W-:Y:S01]  /*12200*/  IMAD R214, R213, 0x2, R210 ;  /* 0x00000002d5d67824 */ /* 0x000fe200078e02d2 */
[----:B------:R-:W-:Y:S01]  /*12210*/  ULDC.64 UR4, c[0x0][0x118] ;  /* 0x0000460000047ab9 */ /* 0x000fe20000000a00 */
[----:B------:R-:W-:Y:S01]  /*12220*/  BSSY B0, `(.L_x_942) ;  /* 0x0000031000007945 */ /* 0x000fe20003800000 */
[----:B------:R-:W-:Y:S01]  /*12230*/  LDSM.16.M88.4 R164, [R209+0xa080] ;  /* 0x00a08000d1a4783b */ /* 0x000fe20000000200 */
[----:B------:R-:W-:Y:S02]  /*12240*/  IADD3.X R5, R5, R9, R6, P0, !PT ;  /* 0x0000000905057210 */ /* 0x000fe400007fe406 */
[C---:B------:R-:W-:Y:S01]  /*12250*/  LEA R2, P0, R4.reuse, c[0x0][0x1f8], 0x1 ;  /* 0x00007e0004027a11 */ /* 0x040fe200078008ff */
[----:B------:R-:W-:Y:S03]  /*12260*/  LDSM.16.M88.4 R168, [R209+0xa880] ;  /* 0x00a88000d1a8783b */ /* 0x000fe60000000200 */
[----:B------:R-:W-:Y:S01]  /*12270*/  LEA.HI.X R10, R4, c[0x0][0x1fc], R5, 0x1, P0 ;  /* 0x00007f00040a7a11 */ /* 0x000fe200000f0c05 */
[----:B------:R-:W-:Y:S04]  /*12280*/  LDSM.16.M88.4 R172, [R209+0xb080] ;  /* 0x00b08000d1ac783b */ /* 0x000fe80000000200 */
[----:B------:R-:W1:Y:S04]  /*12290*/  SHFL.IDX PT, R4, R2, RZ, 0x181f ;  /* 0x00181fff02047589 */ /* 0x000e6800000e0000 */
[----:B------:R-:W-:Y:S04]  /*122a0*/  LDSM.16.M88.4 R176, [R214] ;  /* 0x00000000d6b0783b */ /* 0x000fe80000000200 */
[----:B------:R-:W2:Y:S04]  /*122b0*/  SHFL.IDX PT, R5, R10, RZ, 0x181f ;  /* 0x00181fff0a057589 */ /* 0x000ea800000e0000 */
[----:B------:R3:W4:Y:S04]  /*122c0*/  LDSM.16.M88.4 R180, [R208] ;  /* 0x00000000d0b4783b */ /* 0x0007280000000200 */
[----:B------:R3:W3:Y:S04]  /*122d0*/  LDSM.16.M88.4 R184, [R203] ;  /* 0x00000000cbb8783b */ /* 0x0006e80000000200 */
[----:B------:R3:W3:Y:S01]  /*122e0*/  LDSM.16.M88.4 R188, [R202] ;  /* 0x00000000cabc783b */ /* 0x0006e20000000200 */
[C---:B-1----:R-:W-:Y:S05]  /*122f0*/  IADD3 R12, P0, R4.reuse, R233, RZ ;  /* 0x000000e9040c7210 */ /* 0x042fea0007f1e0ff */
[C---:B--2---:R-:W-:Y:S01]  /*12300*/  IMAD.X R13, R5.reuse, 0x1, R232, P0 ;  /* 0x00000001050d7824 */ /* 0x044fe200000e06e8 */
[C---:B------:R-:W-:Y:S04]  /*12310*/  IADD3 R8, P0, R4.reuse, R235, RZ ;  /* 0x000000eb04087210 */ /* 0x040fe80007f1e0ff */
[----:B------:R-:W-:Y:S01]  /*12320*/  @!PT LDS RZ, [RZ] ;  /* 0x00000000fffff984 */ /* 0x000fe20000000800 */
[----:B------:R-:W-:Y:S01]  /*12330*/  @!PT LDS RZ, [RZ] ;  /* 0x00000000fffff984 */ /* 0x000fe20000000800 */
[----:B------:R-:W-:Y:S01]  /*12340*/  @!PT LDS RZ, [RZ] ;  /* 0x00000000fffff984 */ /* 0x000fe20000000800 */
[----:B------:R1:W-:Y:S01]  /*12350*/  LDGSTS.E.BYPASS.LTC128B.128 [R227+0x4080], [R12.64], !P6 ;  /* 0x040800000ce37fae */ /* 0x0003e2000f101d44 */
[C---:B------:R-:W-:Y:S02]  /*12360*/  IADD3.X R9, R5.reuse, R234, RZ, P0, !PT ;  /* 0x000000ea05097210 */ /* 0x040fe400007fe4ff */
[----:B------:R-:W-:Y:S03]  /*12370*/  IADD3 R6, P0, R4, R237, RZ ;  /* 0x000000ed04067210 */ /* 0x000fe60007f1e0ff */
[----:B------:R1:W-:Y:S01]  /*12380*/  LDGSTS.E.BYPASS.LTC128B.128 [R227+0x5880], [R8.64], !P1 ;  /* 0x0588000008e37fae */ /* 0x0003e2000c901d44 */
[----:B------:R-:W-:Y:S01]  /*12390*/  ISETP.GT.AND P1, PT, R216, 0x7f, PT ;  /* 0x0000007fd800780c */ /* 0x000fe20003f24270 */
[----:B------:R-:W-:Y:S01]  /*123a0*/  IMAD.X R7, R5, 0x1, R236, P0 ;  /* 0x0000000105077824 */ /* 0x000fe200000e06ec */
[C---:B------:R-:W-:Y:S04]  /*123b0*/  LEA R4, P0, R230.reuse, R4, 0x1 ;  /* 0x00000004e6047211 */ /* 0x040fe800078008ff */
[----:B------:R1:W-:Y:S01]  /*123c0*/  LDGSTS.E.BYPASS.LTC128B.128 [R227+0x7080], [R6.64], !P5 ;  /* 0x0708000006e37fae */ /* 0x0003e2000e901d44 */
[----:B------:R-:W-:Y:S05]  /*123d0*/  LEA.HI.X R5, R230, R5, R243, 0x1, P0 ;  /* 0x00000005e6057211 */ /* 0x000fea00000f0cf3 */
[----:B------:R1:W-:Y:S01]  /*123e0*/  LDGSTS.E.BYPASS.LTC128B.128 [R227+0x8880], [R4.64], !P4 ;  /* 0x0888000004e37fae */ /* 0x0003e2000e101d44 */
[----:B------:R-:W-:-:S05]  /*123f0*/  @P1 BRA `(.L_x_943) ;  /* 0x0000013000001947 */ /* 0x000fca0003800000 */
[----:B----4-:R-:W-:-:S05]  /*12400*/  BRA.DIV ~URZ, `(.L_x_944) ;  /* 0x00005ae27f007947 */ /* 0x010fca000b800000 */
[----:B-1----:R1:W2:Y:S04]  /*12410*/  SHFL.IDX PT, R5, R10, 0x1, 0x181f ;  /* 0x00381f000a057f89 */ /* 0x0022a800000e0000 */
[----:B------:R1:W4:Y:S02]  /*12420*/  SHFL.IDX PT, R9, R2, 0x1, 0x181f ;  /* 0x00381f0002097f89 */ /* 0x00032400000e0000 */
.L_x_965:
[----:B----4-:R-:W-:Y:S02]  /*12430*/  IADD3 R12, P0, R9, R233, RZ ;  /* 0x000000e9090c7210 */ /* 0x010fe40007f1e0ff */
[----:B------:R-:W-:Y:S03]  /*12440*/  ISETP.GE.AND P1, PT, R221, c[0x0][0x1d4], PT ;  /* 0x00007500dd007a0c */ /* 0x000fe60003f26270 */
[----:B--2---:R-:W-:Y:S01]  /*12450*/  IMAD.X R13, R5, 0x1, R232, P0 ;  /* 0x00000001050d7824 */ /* 0x004fe200000e06e8 */
[----:B-1----:R-:W-:Y:S04]  /*12460*/  IADD3 R10, P0, R9, R235, RZ ;  /* 0x000000eb090a7210 */ /* 0x002fe80007f1e0ff */
[----:B------:R-:W-:Y:S01]  /*12470*/  @!PT LDS RZ, [RZ] ;  /* 0x00000000fffff984 */ /* 0x000fe20000000800 */
[----:B------:R-:W-:Y:S01]  /*12480*/  @!PT LDS RZ, [RZ] ;  /* 0x00000000fffff984 */ /* 0x000fe20000000800 */
[----:B------:R-:W-:Y:S01]  /*12490*/  @!PT LDS RZ, [RZ] ;  /* 0x00000000fffff984 */ /* 0x000fe20000000800 */
[----:B------:R1:W-:Y:S01]  /*124a0*/  LDGSTS.E.BYPASS.LTC128B.128 [R227+0x5080], [R12.64], !P6 ;  /* 0x050800000ce37fae */ /* 0x0003e2000f101d44 */
[----:B------:R-:W-:Y:S01]  /*124b0*/  IMAD.X R11, R5, 0x1, R234, P0 ;  /* 0x00000001050b7824 */ /* 0x000fe200000e06ea */
[----:B------:R-:W-:Y:S04]  /*124c0*/  IADD3 R6, P0, R9, R237, RZ ;  /* 0x000000ed09067210 */ /* 0x000fe80007f1e0ff */
[----:B------:R1:W-:Y:S01]  /*124d0*/  LDGSTS.E.BYPASS.LTC128B.128 [R227+0x6880], [R10.64], !P1 ;  /* 0x068800000ae37fae */ /* 0x0003e2000c901d44 */
[----:B------:R-:W-:Y:S01]  /*124e0*/  IMAD.X R7, R5, 0x1, R236, P0 ;  /* 0x0000000105077824 */ /* 0x000fe200000e06ec */
[C---:B------:R-:W-:Y:S04]  /*124f0*/  LEA R4, P0, R230.reuse, R9, 0x1 ;  /* 0x00000009e6047211 */ /* 0x040fe800078008ff */
[----:B------:R1:W-:Y:S01]  /*12500*/  LDGSTS.E.BYPASS.LTC128B.128 [R227+0x8080], [R6.64], !P5 ;  /* 0x0808000006e37fae */ /* 0x0003e2000e901d44 */
[----:B------:R-:W-:Y:S05]  /*12510*/  LEA.HI.X R5, R230, R5, R243, 0x1, P0 ;  /* 0x00000005e6057211 */ /* 0x000fea00000f0cf3 */
[----:B------:R1:W-:Y:S03]  /*12520*/  LDGSTS.E.BYPASS.LTC128B.128 [R227+0x9880], [R4.64], !P4 ;  /* 0x0988000004e37fae */ /* 0x0003e6000e101d44 */
.L_x_943:
[----:B----4-:R-:W-:Y:S05]  /*12530*/  BSYNC B0 ;  /* 0x0000000000007941 */ /* 0x010fea0003800000 */
.L_x_942:
[----:B------:R-:W0:Y:S01]  /*12540*/  LDGDEPBAR ;  /* 0x00000000000079af */ /* 0x000e220000000000 */
[----:B------:R-:W-:Y:S01]  /*12550*/  WARPSYNC 0xffffffff ;  /* 0xffffffff00007948 */ /* 0x000fe20003800000 */
[C---:B-1----:R-:W-:Y:S03]  /*12560*/  HMMA.16816.F32 R4, R160.reuse, R164, RZ ;  /* 0x000000a4a004723c */ /* 0x042fe600000018ff */
[----:B------:R-:W-:Y:S01]  /*12570*/  ISETP.GE.AND P0, PT, R238, 0x1, PT ;  /* 0x00000001ee00780c */ /* 0x000fe20003f06270 */
[C---:B------:R-:W-:Y:S01]  /*12580*/  IMAD R158, R211.reuse, 0x2, R210 ;  /* 0x00000002d39e7824 */ /* 0x040fe200078e02d2 */
[----:B------:R-:W-:Y:S01]  /*12590*/  LEA R2, R212, R209, 0x1 ;  /* 0x000000d1d4027211 */ /* 0x000fe200078e08ff */
[----:B------:R-:W-:Y:S02]  /*125a0*/  IMAD R156, R211, 0x2, R214 ;  /* 0x00000002d39c7824 */ /* 0x000fe400078e02d6 */
[C---:B------:R-:W-:Y:S01]  /*125b0*/  HMMA.16816.F32 R8, R160.reuse, R166, RZ ;  /* 0x000000a6a008723c */ /* 0x040fe200000018ff */
[----:B------:R-:W-:Y:S07]  /*125c0*/  LDSM.16.M88.4 R164, [R158] ;  /* 0x000000009ea4783b */ /* 0x000fee0000000200 */
[C---:B------:R-:W-:Y:S08]  /*125d0*/  HMMA.16816.F32 R12, R160.reuse, R168, RZ ;  /* 0x000000a8a00c723c */ /* 0x040ff000000018ff */
[C---:B------:R-:W-:Y:S01]  /*125e0*/  HMMA.16816.F32 R16, R160.reuse, R170, RZ ;  /* 0x000000aaa010723c */ /* 0x040fe200000018ff */
[----:B------:R-:W1:Y:S07]  /*125f0*/  LDSM.16.M88.4 R168, [R2+0xa080] ;  /* 0x00a0800002a8783b */ /* 0x000e6e0000000200 */
[C---:B------:R-:W-:Y:S08]  /*12600*/  HMMA.16816.F32 R20, R160.reuse, R172, RZ ;  /* 0x000000aca014723c */ /* 0x040ff000000018ff */
[----:B------:R-:W-:Y:S01]  /*12610*/  HMMA.16816.F32 R24, R160, R174, RZ ;  /* 0x000000aea018723c */ /* 0x000fe200000018ff */
[----:B------:R-:W2:Y:S05]  /*12620*/  LDSM.16.M88.4 R160, [R2+0xa880] ;  /* 0x00a8800002a0783b */ /* 0x000eaa0000000200 */
[----:B------:R-:W4:Y:S02]  /*12630*/  LDSM.16.M88.4 R172, [R2+0xb080] ;  /* 0x00b0800002ac783b */ /* 0x000f240000000200 */
[C---:B------:R-:W-:Y:S08]  /*12640*/  HMMA.16816.F32 R4, R176.reuse, R180, R4 ;  /* 0x000000b4b004723c */ /* 0x040ff00000001804 */
[C---:B------:R-:W-:Y:S01]  /*12650*/  HMMA.16816.F32 R8, R176.reuse, R182, R8 ;  /* 0x000000b6b008723c */ /* 0x040fe20000001808 */
[----:B------:R-:W-:Y:S07]  /*12660*/  LDSM.16.M88.4 R180, [R156] ;  /* 0x000000009cb4783b */ /* 0x000fee0000000200 */
[C---:B---3--:R-:W-:Y:S08]  /*12670*/  HMMA.16816.F32 R12, R176.reuse, R184, R12 ;  /* 0x000000b8b00c723c */ /* 0x048ff0000000180c */
[C---:B------:R-:W-:Y:S01]  /*12680*/  HMMA.16816.F32 R16, R176.reuse, R186, R16 ;  /* 0x000000bab010723c */ /* 0x040fe20000001810 */
[----:B------:R-:W3:Y:S07]  /*12690*/  LDSM.16.M88.4 R184, [R201] ;  /* 0x00000000c9b8783b */ /* 0x000eee0000000200 */
[C---:B------:R-:W-:Y:S08]  /*126a0*/  HMMA.16816.F32 R20, R176.reuse, R188, R20 ;  /* 0x000000bcb014723c */ /* 0x040ff00000001814 */
[----:B------:R-:W-:Y:S01]  /*126b0*/  HMMA.16816.F32 R24, R176, R190, R24 ;  /* 0x000000beb018723c */ /* 0x000fe20000001818 */
[----:B------:R-:W5:Y:S05]  /*126c0*/  LDSM.16.M88.4 R176, [R201+0x800] ;  /* 0x00080000c9b0783b */ /* 0x000f6a0000000200 */
[----:B------:R-:W3:Y:S02]  /*126d0*/  LDSM.16.M88.4 R188, [R201+0x1000] ;  /* 0x00100000c9bc783b */ /* 0x000ee40000000200 */
[C---:B-1----:R-:W-:Y:S08]  /*126e0*/  HMMA.16816.F32 R4, R164.reuse, R168, R4 ;  /* 0x000000a8a404723c */ /* 0x042ff00000001804 */
[C---:B------:R-:W-:Y:S01]  /*126f0*/  HMMA.16816.F32 R8, R164.reuse, R170, R8 ;  /* 0x000000aaa408723c */ /* 0x040fe20000001808 */
[----:B------:R-:W-:Y:S07]  /*12700*/  LDSM.16.M88.4 R168, [R209+0xb880] ;  /* 0x00b88000d1a8783b */ /* 0x000fee0000000200 */
[C---:B--2---:R-:W-:Y:S08]  /*12710*/  HMMA.16816.F32 R12, R164.reuse, R160, R12 ;  /* 0x000000a0a40c723c */ /* 0x044ff0000000180c */
[C---:B------:R-:W-:Y:S01]  /*12720*/  HMMA.16816.F32 R16, R164.reuse, R162, R16 ;  /* 0x000000a2a410723c */ /* 0x040fe20000001810 */
[----:B------:R-:W1:Y:S07]  /*12730*/  LDSM.16.M88.4 R160, [R210+0x4000] ;  /* 0x00400000d2a0783b */ /* 0x000e6e0000000200 */
[C---:B----4-:R-:W-:Y:S08]  /*12740*/  HMMA.16816.F32 R20, R164.reuse, R172, R20 ;  /* 0x000000aca414723c */ /* 0x050ff00000001814 */
[----:B------:R-:W-:Y:S01]  /*12750*/  HMMA.16816.F32 R24, R164, R174, R24 ;  /* 0x000000aea418723c */ /* 0x000fe20000001818 */
[----:B------:R-:W2:Y:S05]  /*12760*/  LDSM.16.M88.4 R164, [R209+0xc080] ;  /* 0x00c08000d1a4783b */ /* 0x000eaa0000000200 */
[----:B------:R-:W4:Y:S02]  /*12770*/  LDSM.16.M88.4 R172, [R209+0xc880] ;  /* 0x00c88000d1ac783b */ /* 0x000f240000000200 */
[C---:B---3--:R-:W-:Y:S08]  /*12780*/  HMMA.16816.F32 R4, R180.reuse, R184, R4 ;  /* 0x000000b8b404723c */ /* 0x048ff00000001804 */
[C---:B------:R-:W-:Y:S01]  /*12790*/  HMMA.16816.F32 R8, R180.reuse, R186, R8 ;  /* 0x000000bab408723c */ /* 0x040fe20000001808 */
[----:B------:R-:W-:Y:S07]  /*127a0*/  LDSM.16.M88.4 R184, [R200] ;  /* 0x00000000c8b8783b */ /* 0x000fee0000000200 */
[C---:B-----5:R-:W-:Y:S08]  /*127b0*/  HMMA.16816.F32 R12, R180.reuse, R176, R12 ;  /* 0x000000b0b40c723c */ /* 0x060ff0000000180c */
[C---:B------:R-:W-:Y:S01]  /*127c0*/  HMMA.16816.F32 R16, R180.reuse, R178, R16 ;  /* 0x000000b2b410723c */ /* 0x040fe20000001810 */
[----:B------:R-:W3:Y:S07]  /*127d0*/  LDSM.16.M88.4 R176, [R214+0x4000] ;  /* 0x00400000d6b0783b */ /* 0x000eee0000000200 */
[C---:B------:R-:W-:Y:S08]  /*127e0*/  HMMA.16816.F32 R20, R180.reuse, R188, R20 ;  /* 0x000000bcb414723c */ /* 0x040ff00000001814 */
[----:B------:R-:W-:Y:S01]  /*127f0*/  HMMA.16816.F32 R24, R180, R190, R24 ;  /* 0x000000beb418723c */ /* 0x000fe20000001818 */
[----:B------:R-:W5:Y:S05]  /*12800*/  LDSM.16.M88.4 R180, [R199] ;  /* 0x00000000c7b4783b */ /* 0x000f6a0000000200 */
[----:B------:R-:W3:Y:S02]  /*12810*/  LDSM.16.M88.4 R188, [R198] ;  /* 0x00000000c6bc783b */ /* 0x000ee40000000200 */
        /* <DEDUP_REMOVED lines=12> */
[----:B------:R-:W-:Y:S07]  /*128e0*/  LDSM.16.M88.4 R184, [R201+0x1800] ;  /* 0x00180000c9b8783b */ /* 0x000fee0000000200 */
[C---:B-----5:R-:W-:Y:S08]  /*128f0*/  HMMA.16816.F32 R12, R176.reuse, R180, R12 ;  /* 0x000000b4b00c723c */ /* 0x060ff0000000180c */
[C---:B------:R-:W-:Y:S01]  /*12900*/  HMMA.16816.F32 R16, R176.reuse, R182, R16 ;  /* 0x000000b6b010723c */ /* 0x040fe20000001810 */
[----:B------:R-:W3:Y:S07]  /*12910*/  LDSM.16.M88.4 R180, [R156+0x4000] ;  /* 0x004000009cb4783b */ /* 0x000eee0000000200 */
        /* <DEDUP_REMOVED lines=84> */
[C---:B-1----:R-:W-:Y:S01]  /*12e60*/  HMMA.16816.F32 R4, R164.reuse, R168, R4 ;  /* 0x000000a8a404723c */ /* 0x042fe20000001804 */
[----:B------:R-:W-:Y:S04]  /*12e70*/  DEPBAR.LE SB0, 0x0 ;  /* 0x000080000000791a */ /* 0x000fe80000000000 */
[----:B------:R-:W-:Y:S03]  /*12e80*/  BAR.SYNC.DEFER_BLOCKING 0x0 ;  /* 0x0000000000007b1d */ /* 0x000fe60000010000 */
[C---:B------:R-:W-:Y:S08]  /*12e90*/  HMMA.16816.F32 R8, R164.reuse, R170, R8 ;  /* 0x000000aaa408723c */ /* 0x040ff00000001808 */
[C---:B--2---:R-:W-:Y:S08]  /*12ea0*/  HMMA.16816.F32 R12, R164.reuse, R160, R12 ;  /* 0x000000a0a40c723c */ /* 0x044ff0000000180c */
[C---:B------:R-:W-:Y:S08]  /*12eb0*/  HMMA.16816.F32 R16, R164.reuse, R162, R16 ;  /* 0x000000a2a410723c */ /* 0x040ff00000001810 */
[C---:B----4-:R-:W-:Y:S08]  /*12ec0*/  HMMA.16816.F32 R20, R164.reuse, R172, R20 ;  /* 0x000000aca414723c */ /* 0x050ff00000001814 */
[----:B------:R-:W-:Y:S08]  /*12ed0*/  HMMA.16816.F32 R24, R164, R174, R24 ;  /* 0x000000aea418723c */ /* 0x000ff00000001818 */
[C---:B---3--:R-:W-:Y:S08]  /*12ee0*/  HMMA.16816.F32 R4, R180.reuse, R184, R4 ;  /* 0x000000b8b404723c */ /* 0x048ff00000001804 */
[C---:B------:R-:W-:Y:S08]  /*12ef0*/  HMMA.16816.F32 R8, R180.reuse, R186, R8 ;  /* 0x000000bab408723c */ /* 0x040ff00000001808 */
[C---:B-----5:R-:W-:Y:S08]  /*12f00*/  HMMA.16816.F32 R12, R180.reuse, R176, R12 ;  /* 0x000000b0b40c723c */ /* 0x060ff0000000180c */
[C---:B------:R-:W-:Y:S08]  /*12f10*/  HMMA.16816.F32 R16, R180.reuse, R178, R16 ;  /* 0x000000b2b410723c */ /* 0x040ff00000001810 */
[C---:B------:R-:W-:Y:S08]  /*12f20*/  HMMA.16816.F32 R20, R180.reuse, R188, R20 ;  /* 0x000000bcb414723c */ /* 0x040ff00000001814 */
[----:B------:R-:W-:Y:S01]  /*12f30*/  HMMA.16816.F32 R24, R180, R190, R24 ;  /* 0x000000beb418723c */ /* 0x000fe20000001818 */
[----:B------:R-:W-:-:S07]  /*12f40*/  @!P0 BRA `(.L_x_945) ;  /* 0x0000040000008947 */ /* 0x000fce0003800000 */
[----:B------:R-:W-:Y:S01]  /*12f50*/  IMAD R161, R238, 0x30, R217 ;  /* 0x00000030eea17824 */ /* 0x000fe200078e02d9 */
[----:B------:R-:W-:Y:S01]  /*12f60*/  ISETP.NE.AND P1, PT, R223, 0x1, PT ;  /* 0x00000001df00780c */ /* 0x000fe20003f25270 */
[----:B------:R-:W-:Y:S02]  /*12f70*/  IMAD.MOV.U32 R225, RZ, RZ, RZ ;  /* 0x000000ffffe17224 */ /* 0x000fe400078e00ff */
[----:B------:R-:W-:Y:S01]  /*12f80*/  IMAD R159, R159, c[0x0][0x1e8], RZ ;  /* 0x00007a009f9f7a24 */ /* 0x000fe200078e02ff */
[----:B------:R-:W-:Y:S03]  /*12f90*/  IADD3 R226, R161, -0x30, R220 ;  /* 0xffffffd0a1e27810 */ /* 0x000fe60007ffe0dc */
[----:B------:R-:W-:Y:S02]  /*12fa0*/  IMAD R159, R215, c[0x0][0x1ec], R159 ;  /* 0x00007b00d79f7a24 */ /* 0x000fe400078e029f */
[----:B------:R-:W-:Y:S04]  /*12fb0*/  IMAD.MOV.U32 R161, RZ, RZ, R226 ;  /* 0x000000ffffa17224 */ /* 0x000fe800078e00e2 */
[----:B------:R-:W-:Y:S05]  /*12fc0*/  @P1 IMAD.HI.U32 R2, R226, c[0x0][0x2bc], RZ ;  /* 0x0000af00e2021a27 */ /* 0x000fea00078e00ff */
[----:B------:R-:W-:Y:S02]  /*12fd0*/  @P1 SHF.R.U32.HI R161, RZ, c[0x0][0x2c0], R2 ;  /* 0x0000b000ffa11a19 */ /* 0x000fe40000011602 */
[----:B------:R-:W-:Y:S02]  /*12fe0*/  ISETP.GE.AND P1, PT, R231, 0x1, PT ;  /* 0x00000001e700780c */ /* 0x000fe40003f26270 */
[C---:B------:R-:W-:Y:S04]  /*12ff0*/  @!P3 IADD3 R163, P0, R161.reuse, R228, RZ ;  /* 0x000000e4a1a3b210 */ /* 0x040fe80007f1e0ff */
[----:B------:R-:W-:Y:S01]  /*13000*/  @!P3 LEA.HI.X.SX32 R2, R161, R224, 0x1, P0 ;  /* 0x000000e0a102b211 */ /* 0x000fe200000f0eff */
[----:B------:R-:W-:Y:S01]  /*13010*/  IMAD.MOV R161, RZ, RZ, -R161 ;  /* 0x000000ffffa17224 */ /* 0x000fe200078e0aa1 */
[----:B------:R-:W-:Y:S03]  /*13020*/  @!P3 LEA R164, P0, R163, c[0x0][0x2a0], 0x2 ;  /* 0x0000a800a3a4ba11 */ /* 0x000fe600078010ff */
[----:B------:R-:W-:Y:S01]  /*13030*/  IMAD R226, R161, c[0x0][0x2b8], R226 ;  /* 0x0000ae00a1e27a24 */ /* 0x000fe200078e02e2 */
[----:B------:R-:W-:Y:S03]  /*13040*/  @!P3 LEA.HI.X R165, R163, c[0x0][0x2a4], R2, 0x2, P0 ;  /* 0x0000a900a3a5ba11 */ /* 0x000fe600000f1402 */
[C---:B------:R-:W-:Y:S01]  /*13050*/  IMAD.WIDE.U32 R162, R226.reuse, c[0x0][0x1e0], RZ ;  /* 0x00007800e2a27a25 */ /* 0x040fe200078e00ff */
[----:B------:R-:W-:Y:S01]  /*13060*/  SHF.R.S32.HI R161, RZ, 0x1f, R226 ;  /* 0x0000001fffa17819 */ /* 0x000fe200000114e2 */
[----:B------:R1:W2:Y:S04]  /*13070*/  @!P3 LDG.E R225, [R164.64] ;  /* 0x00000004a4e1b981 */ /* 0x0002a8000c1e1900 */
[----:B------:R-:W-:Y:S04]  /*13080*/  IMAD R161, R161, c[0x0][0x1e0], RZ ;  /* 0x00007800a1a17a24 */ /* 0x000fe800078e02ff */
[----:B------:R-:W-:Y:S04]  /*13090*/  IMAD R161, R226, c[0x0][0x1e4], R161 ;  /* 0x00007900e2a17a24 */ /* 0x000fe800078e02a1 */
[----:B------:R-:W-:Y:S02]  /*130a0*/  IMAD.IADD R163, R163, 0x1, R161 ;  /* 0x00000001a3a37824 */ /* 0x000fe400078e02a1 */
[----:B-1----:R-:W-:Y:S04]  /*130b0*/  IMAD.WIDE.U32 R164, R215, c[0x0][0x1e8], RZ ;  /* 0x00007a00d7a47a25 */ /* 0x002fe800078e00ff */
[----:B------:R-:W-:Y:S01]  /*130c0*/  IMAD.IADD R159, R165, 0x1, R159 ;  /* 0x00000001a59f7824 */ /* 0x000fe200078e029f */
[----:B--2---:R-:W-:Y:S01]  /*130d0*/  SHF.R.S32.HI R160, RZ, 0x1f, R225 ;  /* 0x0000001fffa07819 */ /* 0x004fe200000114e1 */
[C---:B------:R-:W-:Y:S04]  /*130e0*/  IMAD.WIDE.U32 R162, R225.reuse, c[0x0][0x1f0], R162 ;  /* 0x00007c00e1a27a25 */ /* 0x040fe800078e00a2 */
[----:B------:R-:W-:Y:S01]  /*130f0*/  IMAD R160, R160, c[0x0][0x1f0], RZ ;  /* 0x00007c00a0a07a24 */ /* 0x000fe200078e02ff */
[----:B------:R-:W-:Y:S03]  /*13100*/  IADD3 R158, P0, R164, R162, RZ ;  /* 0x000000a2a49e7210 */ /* 0x000fe60007f1e0ff */
[----:B------:R-:W-:Y:S05]  /*13110*/  IMAD R160, R225, c[0x0][0x1f4], R160 ;  /* 0x00007d00e1a07a24 */ /* 0x000fea00078e02a0 */
[----:B------:R-:W-:Y:S02]  /*13120*/  IADD3.X R159, R159, R163, R160, P0, !PT ;  /* 0x000000a39f9f7210 */ /* 0x000fe400007fe4a0 */
[C---:B------:R-:W-:Y:S04]  /*13130*/  LEA R156, P0, R158.reuse, c[0x0][0x1c8], 0x1 ;  /* 0x000072009e9c7a11 */ /* 0x040fe800078008ff */
[----:B------:R-:W-:Y:S02]  /*13140*/  LEA.HI.X R2, R158, c[0x0][0x1cc], R159, 0x1, P0 ;  /* 0x000073009e027a11 */ /* 0x000fe400000f0c9f */
[----:B------:R-:W1:Y:S04]  /*13150*/  SHFL.IDX PT, R158, R156, RZ, 0x181f ;  /* 0x00181fff9c9e7589 */ /* 0x000e6800000e0000 */
[----:B------:R-:W2:Y:S04]  /*13160*/  SHFL.IDX PT, R159, R2, RZ, 0x181f ;  /* 0x00181fff029f7589 */ /* 0x000ea800000e0000 */
[----:B------:R-:W3:Y:S01]  /*13170*/  SHFL.IDX PT, R156, R156, 0x1, 0x181f ;  /* 0x00381f009c9c7f89 */ /* 0x000ee200000e0000 */
[C---:B-1----:R-:W-:Y:S05]  /*13180*/  @P1 IADD3 R164, P0, R158.reuse, R233, RZ ;  /* 0x000000e99ea41210 */ /* 0x042fea0007f1e0ff */
[C---:B--2---:R-:W-:Y:S01]  /*13190*/  @P1 IMAD.X R165, R159.reuse, 0x1, R232, P0 ;  /* 0x000000019fa51824 */ /* 0x044fe200000e06e8 */
[C---:B------:R-:W-:Y:S04]  /*131a0*/  @P1 IADD3 R162, P0, R158.reuse, R235, RZ ;  /* 0x000000eb9ea21210 */ /* 0x040fe80007f1e0ff */
[----:B------:R1:W-:Y:S01]  /*131b0*/  @P1 LDGSTS.E.BYPASS.LTC128B.128 [R227+0xa080], [R164.64], !P6 ;  /* 0x0a080000a4e31fae */ /* 0x0003e2000f101d44 */
[C---:B------:R-:W-:Y:S01]  /*131c0*/  @P1 IMAD.X R163, R159.reuse, 0x1, R234, P0 ;  /* 0x000000019fa31824 */ /* 0x040fe200000e06ea */
[----:B------:R-:W-:Y:S05]  /*131d0*/  @P1 IADD3 R160, P0, R158, R237, RZ ;  /* 0x000000ed9ea01210 */ /* 0x000fea0007f1e0ff */
[----:B------:R-:W-:Y:S01]  /*131e0*/  @P1 IMAD.X R161, R159, 0x1, R236, P0 ;  /* 0x000000019fa11824 */ /* 0x000fe200000e06ec */
[C---:B------:R-:W-:Y:S04]  /*131f0*/  @P1 LEA R166, P0, R230.reuse, R158, 0x1 ;  /* 0x0000009ee6a61211 */ /* 0x040fe800078008ff */
[C-C-:B------:R-:W-:Y:S02]  /*13200*/  @P1 LEA.HI.X R167, R230.reuse, R159, R243.reuse, 0x1, P0 ;  /* 0x0000009fe6a71211 */ /* 0x140fe400000f0cf3 */
[----:B------:R-:W2:Y:S01]  /*13210*/  SHFL.IDX PT, R159, R2, 0x1, 0x181f ;  /* 0x00381f00029f7f89 */ /* 0x000ea200000e0000 */
[----:B------:R-:W-:Y:S11]  /*13220*/  ISETP.GE.AND P0, PT, R231, 0x21, PT ;  /* 0x00000021e700780c */ /* 0x000ff60003f06270 */
[----:B------:R-:W-:Y:S02]  /*13230*/  @!UPT UIADD3 URZ, URZ, URZ, URZ ;  /* 0x0000003f3f3ff290 */ /* 0x000fe4000fffe03f */
[C---:B---3--:R-:W-:Y:S04]  /*13240*/  @P0 LEA R168, P2, R230.reuse, R156, 0x1 ;  /* 0x0000009ce6a80211 */ /* 0x048fe800078408ff */
[----:B--2---:R-:W-:Y:S02]  /*13250*/  @P0 LEA.HI.X R169, R230, R159, R243, 0x1, P2 ;  /* 0x0000009fe6a90211 */ /* 0x004fe400010f0cf3 */
[C---:B------:R-:W-:Y:S05]  /*13260*/  @P0 IADD3 R172, P2, R156.reuse, R233, RZ ;  /* 0x000000e99cac0210 */ /* 0x040fea0007f5e0ff */
[C---:B------:R-:W-:Y:S01]  /*13270*/  @P0 IMAD.X R173, R159.reuse, 0x1, R232, P2 ;  /* 0x000000019fad0824 */ /* 0x040fe200010e06e8 */
[C---:B------:R-:W-:Y:S05]  /*13280*/  @P0 IADD3 R170, P2, R156.reuse, R235, RZ ;  /* 0x000000eb9caa0210 */ /* 0x040fea0007f5e0ff */
[C---:B------:R-:W-:Y:S01]  /*13290*/  @P0 IMAD.X R171, R159.reuse, 0x1, R234, P2 ;  /* 0x000000019fab0824 */ /* 0x040fe200010e06ea */
[----:B------:R-:W-:Y:S05]  /*132a0*/  @P0 IADD3 R158, P2, R156, R237, RZ ;  /* 0x000000ed9c9e0210 */ /* 0x000fea0007f5e0ff */
[----:B------:R-:W-:Y:S01]  /*132b0*/  @P0 IMAD.X R159, R159, 0x1, R236, P2 ;  /* 0x000000019f9f0824 */ /* 0x000fe200010e06ec */
[----:B------:R-:W-:Y:S11]  /*132c0*/  ISETP.GE.AND P2, PT, R221, c[0x0][0x1d4], PT ;  /* 0x00007500dd007a0c */ /* 0x000ff60003f46270 */
[----:B------:R-:W-:Y:S02]  /*132d0*/  @!UPT UIADD3 URZ, URZ, URZ, URZ ;  /* 0x0000003f3f3ff290 */ /* 0x000fe4000fffe03f */
[----:B------:R1:W-:Y:S04]  /*132e0*/  @P1 LDGSTS.E.BYPASS.LTC128B.128 [R227+0xb880], [R162.64], !P2 ;  /* 0x0b880000a2e31fae */ /* 0x0003e8000d101d44 */
[----:B------:R1:W-:Y:S04]  /*132f0*/  @P1 LDGSTS.E.BYPASS.LTC128B.128 [R227+0xd080], [R160.64], !P5 ;  /* 0x0d080000a0e31fae */ /* 0x0003e8000e901d44 */
[----:B------:R1:W-:Y:S04]  /*13300*/  @P1 LDGSTS.E.BYPASS.LTC128B.128 [R227+0xe880], [R166.64], !P4 ;  /* 0x0e880000a6e31fae */ /* 0x0003e8000e101d44 */
[----:B------:R1:W-:Y:S04]  /*13310*/  @P0 LDGSTS.E.BYPASS.LTC128B.128 [R227+0xb080], [R172.64], !P6 ;  /* 0x0b080000ace30fae */ /* 0x0003e8000f101d44 */
[----:B------:R1:W-:Y:S04]  /*13320*/  @P0 LDGSTS.E.BYPASS.LTC128B.128 [R227+0xc880], [R170.64], !P2 ;  /* 0x0c880000aae30fae */ /* 0x0003e8000d101d44 */
[----:B------:R1:W-:Y:S04]  /*13330*/  @P0 LDGSTS.E.BYPASS.LTC128B.128 [R227+0xe080], [R158.64], !P5 ;  /* 0x0e0800009ee30fae */ /* 0x0003e8000e901d44 */
[----:B------:R1:W-:Y:S02]  /*13340*/  @P0 LDGSTS.E.BYPASS.LTC128B.128 [R227+0xf880], [R168.64], !P4 ;  /* 0x0f880000a8e30fae */ /* 0x0003e4000e101d44 */
.L_x_945:
[----:B------:R-:W-:Y:S01]  /*13350*/  FMNMX.FTZ R2, R4, R3, !PT ;  /* 0x0000000304027209 */ /* 0x000fe20007810000 */
[----:B-1----:R-:W-:Y:S01]  /*13360*/  LDSM.16.MT88.4 R164, [R206+0x4080] ;  /* 0x00408000cea4783b */ /* 0x002fe20000004200 */
        /* <DEDUP_REMOVED lines=23> */
[----:B------:R-:W-:Y:S02]  /*134e0*/  ISETP.GT.AND P0, PT, R238, RZ, PT ;  /* 0x000000ffee00720c */ /* 0x000fe40003f04270 */
[----:B------:R-:W-:Y:S02]  /*134f0*/  FMNMX.FTZ R162, R25, R2, !PT ;  /* 0x0000000219a27209 */ /* 0x000fe40007810000 */
[----:B------:R-:W-:Y:S03]  /*13500*/  FMNMX.FTZ R2, R26, R3, !PT ;  /* 0x000000031a027209 */ /* 0x000fe60007810000 */
[----:B------:R-:W-:Y:S01]  /*13510*/  SHFL.BFLY PT, R161, R162, 0x2, 0x1f ;  /* 0x0c401f00a2a17f89 */ /* 0x000fe200000e0000 */
[----:B------:R-:W-:Y:S07]  /*13520*/  FMNMX.FTZ R158, R27, R2, !PT ;  /* 0x000000021b9e7209 */ /* 0x000fee0007810000 */
[----:B------:R-:W1:Y:S02]  /*13530*/  SHFL.BFLY PT, R3, R158, 0x2, 0x1f ;  /* 0x0c401f009e037f89 */ /* 0x000e6400000e0000 */
[----:B-1----:R-:W-:Y:S02]  /*13540*/  FMNMX.FTZ R159, R158, R3, !PT ;  /* 0x000000039e9f7209 */ /* 0x002fe40007810000 */
[----:B------:R-:W-:Y:S04]  /*13550*/  FMNMX.FTZ R160, R162, R161, !PT ;  /* 0x000000a1a2a07209 */ /* 0x000fe80007810000 */
[----:B------:R-:W1:Y:S08]  /*13560*/  SHFL.BFLY PT, R156, R159, 0x1, 0x1f ;  /* 0x0c201f009f9c7f89 */ /* 0x000e7000000e0000 */
[----:B------:R-:W2:Y:S01]  /*13570*/  SHFL.BFLY PT, R161, R160, 0x1, 0x1f ;  /* 0x0c201f00a0a17f89 */ /* 0x000ea200000e0000 */
[----:B-1----:R-:W-:Y:S05]  /*13580*/  FMNMX.FTZ R156, R156, R159, !PT ;  /* 0x0000009f9c9c7209 */ /* 0x002fea0007810000 */
[----:B------:R-:W-:Y:S01]  /*13590*/  FMUL.FTZ R176, R156, c[0x0][0x2d0] ;  /* 0x0000b4009cb07a20 */ /* 0x000fe20000410000 */
[----:B--2---:R-:W-:Y:S03]  /*135a0*/  FMNMX.FTZ R3, R160, R161, !PT ;  /* 0x000000a1a0037209 */ /* 0x004fe60007810000 */
[--C-:B------:R-:W-:Y:S01]  /*135b0*/  FFMA.FTZ R6, R6, c[0x0][0x2d0], -R176.reuse ;  /* 0x0000b40006067a23 */ /* 0x100fe200000108b0 */
[----:B------:R-:W1:Y:S01]  /*135c0*/  LDSM.16.MT88.4 R160, [R207+0x4080] ;  /* 0x00408000cfa0783b */ /* 0x000e620000004200 */
[----:B------:R-:W-:Y:S02]  /*135d0*/  FFMA.FTZ R7, R7, c[0x0][0x2d0], -R176 ;  /* 0x0000b40007077a23 */ /* 0x000fe400000108b0 */
[C---:B------:R-:W-:Y:S02]  /*135e0*/  FADD.FTZ R0, -R3.reuse, R0 ;  /* 0x0000000003007221 */ /* 0x040fe40000010100 */
[----:B------:R-:W-:Y:S01]  /*135f0*/  FMUL.FTZ R177, R3, c[0x0][0x2d0] ;  /* 0x0000b40003b17a20 */ /* 0x000fe20000410000 */
[----:B------:R-:W-:Y:S01]  /*13600*/  MUFU.EX2 R6, R6 ;  /* 0x0000000600067308 */ /* 0x000fe20000000800 */
[----:B------:R-:W-:Y:S02]  /*13610*/  FMUL.FTZ R2, R0, c[0x0][0x2d0] ;  /* 0x0000b40000027a20 */ /* 0x000fe40000410000 */
[----:B------:R-:W-:Y:S02]  /*13620*/  FADD.FTZ R0, -R156, R157 ;  /* 0x0000009d9c007221 */ /* 0x000fe40000010100 */
[--C-:B------:R-:W-:Y:S02]  /*13630*/  FFMA.FTZ R158, R4, c[0x0][0x2d0], -R177.reuse ;  /* 0x0000b400049e7a23 */ /* 0x100fe400000108b1 */
[----:B------:R-:W-:Y:S02]  /*13640*/  FMUL.FTZ R157, R0, c[0x0][0x2d0] ;  /* 0x0000b400009d7a20 */ /* 0x000fe40000410000 */
[--C-:B------:R-:W-:Y:S01]  /*13650*/  FFMA.FTZ R5, R5, c[0x0][0x2d0], -R177.reuse ;  /* 0x0000b40005057a23 */ /* 0x100fe200000108b1 */
[----:B------:R-:W2:Y:S01]  /*13660*/  MUFU.EX2 R2, R2 ;  /* 0x0000000200027308 */ /* 0x000ea20000000800 */
[--C-:B------:R-:W-:Y:S02]  /*13670*/  FFMA.FTZ R159, R8, c[0x0][0x2d0], -R177.reuse ;  /* 0x0000b400089f7a23 */ /* 0x100fe400000108b1 */
[--C-:B------:R-:W-:Y:S02]  /*13680*/  FFMA.FTZ R180, R9, c[0x0][0x2d0], -R177.reuse ;  /* 0x0000b40009b47a23 */ /* 0x100fe400000108b1 */
[--C-:B------:R-:W-:Y:S02]  /*13690*/  FFMA.FTZ R182, R11, c[0x0][0x2d0], -R176.reuse ;  /* 0x0000b4000bb67a23 */ /* 0x100fe400000108b0 */
[--C-:B------:R-:W-:Y:S02]  /*136a0*/  FFMA.FTZ R189, R20, c[0x0][0x2d0], -R177.reuse ;  /* 0x0000b40014bd7a23 */ /* 0x100fe400000108b1 */
[--C-:B------:R-:W-:Y:S01]  /*136b0*/  FFMA.FTZ R214, R21, c[0x0][0x2d0], -R177.reuse ;  /* 0x0000b40015d67a23 */ /* 0x100fe200000108b1 */
[----:B------:R3:W4:Y:S01]  /*136c0*/  MUFU.EX2 R0, R157 ;  /* 0x0000009d00007308 */ /* 0x0007220000000800 */
[--C-:B------:R-:W-:Y:S02]  /*136d0*/  FFMA.FTZ R191, R22, c[0x0][0x2d0], -R176.reuse ;  /* 0x0000b40016bf7a23 */ /* 0x100fe400000108b0 */
[--C-:B------:R-:W-:Y:S02]  /*136e0*/  FFMA.FTZ R240, R23, c[0x0][0x2d0], -R176.reuse ;  /* 0x0000b40017f07a23 */ /* 0x100fe400000108b0 */
[----:B------:R-:W-:Y:S01]  /*136f0*/  LDSM.16.MT88.4 R20, [R205+0x9080] ;  /* 0x00908000cd14783b */ /* 0x000fe20000004200 */
        /* <DEDUP_REMOVED lines=10> */
[----:B------:R-:W-:Y:S02]  /*137a0*/  FMUL.FTZ R32, R2, R32 ;  /* 0x0000002002207220 */ /* 0x000fe40000410000 */
[--C-:B---3--:R-:W-:Y:S02]  /*137b0*/  FFMA.FTZ R157, R10, c[0x0][0x2d0], -R176.reuse ;  /* 0x0000b4000a9d7a23 */ /* 0x108fe400000108b0 */
[C---:B----4-:R-:W-:Y:S02]  /*137c0*/  FMUL.FTZ R10, R0.reuse, R154 ;  /* 0x0000009a000a7220 */ /* 0x050fe40000410000 */
[C---:B------:R-:W-:Y:S01]  /*137d0*/  FMUL.FTZ R11, R0.reuse, R155 ;  /* 0x0000009b000b7220 */ /* 0x040fe20000410000 */
[----:B------:R-:W-:Y:S01]  /*137e0*/  MUFU.EX2 R159, R159 ;  /* 0x0000009f009f7308 */ /* 0x000fe20000000800 */
[C---:B------:R-:W-:Y:S02]  /*137f0*/  FMUL.FTZ R30, R0.reuse, R30 ;  /* 0x0000001e001e7220 */ /* 0x040fe40000410000 */
[----:B------:R-:W-:Y:S02]  /*13800*/  FMUL.FTZ R31, R0, R31 ;  /* 0x0000001f001f7220 */ /* 0x000fe40000410000 */
[----:B------:R-:W-:Y:S02]  /*13810*/  FMUL.FTZ R33, R2, R33 ;  /* 0x0000002102217220 */ /* 0x000fe40000410000 */
[C---:B------:R-:W-:Y:S02]  /*13820*/  FMUL.FTZ R34, R0.reuse, R34 ;  /* 0x0000002200227220 */ /* 0x040fe40000410000 */
[----:B------:R-:W-:Y:S01]  /*13830*/  FMUL.FTZ R35, R0, R35 ;  /* 0x0000002300237220 */ /* 0x000fe20000410000 */
[----:B------:R-:W3:Y:S01]  /*13840*/  MUFU.EX2 R180, R180 ;  /* 0x000000b400b47308 */ /* 0x000ee20000000800 */
[C---:B------:R-:W-:Y:S02]  /*13850*/  FMUL.FTZ R12, R2.reuse, R148 ;  /* 0x00000094020c7220 */ /* 0x040fe40000410000 */
[C---:B------:R-:W-:Y:S01]  /*13860*/  FMUL.FTZ R13, R2.reuse, R149 ;  /* 0x00000095020d7220 */ /* 0x040fe20000410000 */
[----:B--2---:R-:W-:Y:S01]  /*13870*/  F2FP.PACK_AB R152, R5, R158 ;  /* 0x0000009e0598723e */ /* 0x004fe200000000ff */
[C---:B------:R-:W-:Y:S02]  /*13880*/  FMUL.FTZ R36, R2.reuse, R36 ;  /* 0x0000002402247220 */ /* 0x040fe40000410000 */
[----:B------:R-:W-:Y:S02]  /*13890*/  FMUL.FTZ R37, R2, R37 ;  /* 0x0000002502257220 */ /* 0x000fe40000410000 */
[C---:B------:R-:W-:Y:S01]  /*138a0*/  FMUL.FTZ R38, R0.reuse, R38 ;  /* 0x0000002600267220 */ /* 0x040fe20000410000 */
[----:B------:R-:W2:Y:S01]  /*138b0*/  MUFU.EX2 R7, R7 ;  /* 0x0000000700077308 */ /* 0x000ea20000000800 */
[----:B------:R-:W-:Y:S02]  /*138c0*/  FMUL.FTZ R39, R0, R39 ;  /* 0x0000002700277220 */ /* 0x000fe40000410000 */
[C---:B------:R-:W-:Y:S02]  /*138d0*/  FMUL.FTZ R40, R2.reuse, R40 ;  /* 0x0000002802287220 */ /* 0x040fe40000410000 */
[----:B------:R-:W-:Y:S02]  /*138e0*/  FMUL.FTZ R41, R2, R41 ;  /* 0x0000002902297220 */ /* 0x000fe40000410000 */
[C---:B------:R-:W-:Y:S02]  /*138f0*/  FMUL.FTZ R42, R0.reuse, R42 ;  /* 0x0000002a002a7220 */ /* 0x040fe40000410000 */
[----:B------:R-:W-:Y:S01]  /*13900*/  FMUL.FTZ R43, R0, R43 ;  /* 0x0000002b002b7220 */ /* 0x000fe20000410000 */
[----:B------:R-:W-:Y:S01]  /*13910*/  MUFU.EX2 R157, R157 ;  /* 0x0000009d009d7308 */ /* 0x000fe20000000800 */
[C---:B------:R-:W-:Y:S02]  /*13920*/  FMUL.FTZ R44, R2.reuse, R44 ;  /* 0x0000002c022c7220 */ /* 0x040fe40000410000 */
[----:B------:R-:W-:Y:S01]  /*13930*/  FMUL.FTZ R45, R2, R45 ;  /* 0x0000002d022d7220 */ /* 0x000fe20000410000 */
[----:B---3--:R-:W-:Y:S01]  /*13940*/  F2FP.PACK_AB R154, R180, R159 ;  /* 0x0000009fb49a723e */ /* 0x008fe200000000ff */
[C---:B------:R-:W-:Y:S02]  /*13950*/  FMUL.FTZ R46, R0.reuse, R46 ;  /* 0x0000002e002e7220 */ /* 0x040fe40000410000 */
[----:B------:R-:W-:Y:S02]  /*13960*/  FMUL.FTZ R47, R0, R47 ;  /* 0x0000002f002f7220 */ /* 0x000fe40000410000 */
[C---:B------:R-:W-:Y:S01]  /*13970*/  FMUL.FTZ R48, R2.reuse, R48 ;  /* 0x0000003002307220 */ /* 0x040fe20000410000 */
[----:B------:R-:W3:Y:S01]  /*13980*/  MUFU.EX2 R182, R182 ;  /* 0x000000b600b67308 */ /* 0x000ee20000000800 */
[----:B------:R-:W-:Y:S02]  /*13990*/  FMUL.FTZ R49, R2, R49 ;  /* 0x0000003102317220 */ /* 0x000fe40000410000 */
[C---:B------:R-:W-:Y:S01]  /*139a0*/  FMUL.FTZ R50, R0.reuse, R50 ;  /* 0x0000003200327220 */ /* 0x040fe20000410000 */
[----:B--2---:R-:W-:Y:S01]  /*139b0*/  F2FP.PACK_AB R153, R7, R6 ;  /* 0x000000060799723e */ /* 0x004fe200000000ff */
        /* <DEDUP_REMOVED lines=9> */
[----:B------:R-:W2:Y:S01]  /*13a50*/  MUFU.EX2 R184, R184 ;  /* 0x000000b800b87308 */ /* 0x000ea20000000800 */
[----:B------:R-:W-:Y:S02]  /*13a60*/  FMUL.FTZ R59, R0, R59 ;  /* 0x0000003b003b7220 */ /* 0x000fe40000410000 */
[----:B------:R-:W-:Y:S01]  /*13a70*/  FMUL.FTZ R60, R2, R60 ;  /* 0x0000003c023c7220 */ /* 0x000fe20000410000 */
[----:B---3--:R-:W-:Y:S01]  /*13a80*/  F2FP.PACK_AB R155, R182, R157 ;  /* 0x0000009db69b723e */ /* 0x008fe200000000ff */
[----:B------:R-:W-:Y:S02]  /*13a90*/  FMUL.FTZ R61, R2, R61 ;  /* 0x0000003d023d7220 */ /* 0x000fe40000410000 */
[C---:B------:R-:W-:Y:S02]  /*13aa0*/  FMUL.FTZ R62, R0.reuse, R62 ;  /* 0x0000003e003e7220 */ /* 0x040fe40000410000 */
[----:B------:R-:W-:Y:S01]  /*13ab0*/  FMUL.FTZ R63, R0, R63 ;  /* 0x0000003f003f7220 */ /* 0x000fe20000410000 */
[----:B------:R-:W-:Y:S01]  /*13ac0*/  MUFU.EX2 R189, R189 ;  /* 0x000000bd00bd7308 */ /* 0x000fe20000000800 */
[C---:B-1----:R-:W-:Y:S05]  /*13ad0*/  HMMA.16816.F32 R8, R152.reuse, R160, R8 ;  /* 0x000000a09808723c */ /* 0x042fea0000001808 */
[C---:B------:R-:W-:Y:S02]  /*13ae0*/  FMUL.FTZ R64, R2.reuse, R64 ;  /* 0x0000004002407220 */ /* 0x040fe40000410000 */
[----:B------:R-:W-:Y:S01]  /*13af0*/  FMUL.FTZ R65, R2, R65 ;  /* 0x0000004102417220 */ /* 0x000fe20000410000 */
[C---:B------:R-:W-:Y:S01]  /*13b00*/  HMMA.16816.F32 R28, R152.reuse, R162, R28 ;  /* 0x000000a2981c723c */ /* 0x040fe2000000181c */
[----:B------:R-:W1:Y:S01]  /*13b10*/  LDSM.16.MT88.4 R160, [R204+0x4080] ;  /* 0x00408000cca0783b */ /* 0x000e620000004200 */
[----:B------:R-:W-:Y:S02]  /*13b20*/  MUFU.EX2 R214, R214 ;  /* 0x000000d600d67308 */ /* 0x000fe40000000800 */
[C---:B------:R-:W-:Y:S02]  /*13b30*/  FMUL.FTZ R66, R0.reuse, R66 ;  /* 0x0000004200427220 */ /* 0x040fe40000410000 */
[----:B------:R-:W-:Y:S02]  /*13b40*/  FMUL.FTZ R67, R0, R67 ;  /* 0x0000004300437220 */ /* 0x000fe40000410000 */
[C---:B------:R-:W-:Y:S04]  /*13b50*/  HMMA.16816.F32 R32, R152.reuse, R164, R32 ;  /* 0x000000a49820723c */ /* 0x040fe80000001820 */
[C---:B------:R-:W-:Y:S01]  /*13b60*/  FMUL.FTZ R68, R2.reuse, R68 ;  /* 0x0000004402447220 */ /* 0x040fe20000410000 */
[----:B------:R-:W-:Y:S01]  /*13b70*/  MUFU.EX2 R191, R191 ;  /* 0x000000bf00bf7308 */ /* 0x000fe20000000800 */
[----:B------:R-:W-:Y:S02]  /*13b80*/  FMUL.FTZ R69, R2, R69 ;  /* 0x0000004502457220 */ /* 0x000fe40000410000 */
[C---:B------:R-:W-:Y:S01]  /*13b90*/  HMMA.16816.F32 R36, R152.reuse, R166, R36 ;  /* 0x000000a69824723c */ /* 0x040fe20000001824 */
[----:B------:R-:W3:Y:S03]  /*13ba0*/  LDSM.16.MT88.4 R164, [R207+0x5880] ;  /* 0x00588000cfa4783b */ /* 0x000ee60000004200 */
[C---:B------:R-:W-:Y:S02]  /*13bb0*/  FMUL.FTZ R70, R0.reuse, R70 ;  /* 0x0000004600467220 */ /* 0x040fe40000410000 */
[----:B------:R-:W-:Y:S01]  /*13bc0*/  FMUL.FTZ R71, R0, R71 ;  /* 0x0000004700477220 */ /* 0x000fe20000410000 */
[----:B------:R-:W-:Y:S01]  /*13bd0*/  MUFU.EX2 R240, R240 ;  /* 0x000000f000f07308 */ /* 0x000fe20000000800 */
[C---:B------:R-:W-:Y:S04]  /*13be0*/  HMMA.16816.F32 R40, R152.reuse, R168, R40 ;  /* 0x000000a89828723c */ /* 0x040fe80000001828 */
[C---:B------:R-:W-:Y:S02]  /*13bf0*/  FMUL.FTZ R72, R2.reuse, R72 ;  /* 0x0000004802487220 */ /* 0x040fe40000410000 */
[----:B------:R-:W-:Y:S02]  /*13c00*/  FMUL.FTZ R73, R2, R73 ;  /* 0x0000004902497220 */ /* 0x000fe40000410000 */
[C---:B------:R-:W-:Y:S01]  /*13c10*/  HMMA.16816.F32 R44, R152.reuse, R170, R44 ;  /* 0x000000aa982c723c */ /* 0x040fe2000000182c */
[----:B------:R-:W4:Y:S01]  /*13c20*/  LDSM.16.MT88.4 R168, [R206+0x5880] ;  /* 0x00588000cea8783b */ /* 0x000f220000004200 */
[----:B------:R-:W-:Y:S02]  /*13c30*/  MUFU.EX2 R242, R242 ;  /* 0x000000f200f27308 */ /* 0x000fe40000000800 */
[C---:B------:R-:W-:Y:S02]  /*13c40*/  FMUL.FTZ R74, R0.reuse, R74 ;  /* 0x0000004a004a7220 */ /* 0x040fe40000410000 */
[----:B------:R-:W-:Y:S02]  /*13c50*/  FMUL.FTZ R75, R0, R75 ;  /* 0x0000004b004b7220 */ /* 0x000fe40000410000 */
[C---:B------:R-:W-:Y:S01]  /*13c60*/  FMUL.FTZ R76, R2.reuse, R76 ;  /* 0x0000004c024c7220 */ /* 0x040fe20000410000 */
[C---:B-1----:R-:W-:Y:S03]  /*13c70*/  HMMA.16816.F32 R48, R152.reuse, R160, R48 ;  /* 0x000000a09830723c */ /* 0x042fe60000001830 */
[----:B------:R-:W-:Y:S01]  /*13c80*/  FMUL.FTZ R77, R2, R77 ;  /* 0x0000004d024d7220 */ /* 0x000fe20000410000 */
[----:B------:R-:W-:Y:S01]  /*13c90*/  MUFU.EX2 R244, R244 ;  /* 0x000000f400f47308 */ /* 0x000fe20000000800 */
[C---:B------:R-:W-:Y:S02]  /*13ca0*/  FMUL.FTZ R78, R0.reuse, R78 ;  /* 0x0000004e004e7220 */ /* 0x040fe40000410000 */
[----:B------:R-:W-:Y:S01]  /*13cb0*/  FMUL.FTZ R79, R0, R79 ;  /* 0x0000004f004f7220 */ /* 0x000fe20000410000 */
[C---:B------:R-:W-:Y:S01]  /*13cc0*/  HMMA.16816.F32 R52, R152.reuse, R162, R52 ;  /* 0x000000a29834723c */ /* 0x040fe20000001834 */
[----:B------:R-:W1:Y:S03]  /*13cd0*/  LDSM.16.MT88.4 R160, [R205+0x5880] ;  /* 0x00588000cda0783b */ /* 0x000e660000004200 */
[C---:B------:R-:W-:Y:S02]  /*13ce0*/  FMUL.FTZ R80, R2.reuse, R80 ;  /* 0x0000005002507220 */ /* 0x040fe40000410000 */
[----:B------:R-:W-:Y:S02]  /*13cf0*/  FMUL.FTZ R81, R2, R81 ;  /* 0x0000005102517220 */ /* 0x000fe40000410000 */
[C---:B---3--:R-:W-:Y:S04]  /*13d00*/  HMMA.16816.F32 R56, R152.reuse, R164, R56 ;  /* 0x000000a49838723c */ /* 0x048fe80000001838 */
[C---:B------:R-:W-:Y:S02]  /*13d10*/  FMUL.FTZ R82, R0.reuse, R82 ;  /* 0x0000005200527220 */ /* 0x040fe40000410000 */
[----:B------:R-:W-:Y:S02]  /*13d20*/  FMUL.FTZ R83, R0, R83 ;  /* 0x0000005300537220 */ /* 0x000fe40000410000 */
[C---:B------:R-:W-:Y:S01]  /*13d30*/  HMMA.16816.F32 R60, R152.reuse, R166, R60 ;  /* 0x000000a6983c723c */ /* 0x040fe2000000183c */
[----:B------:R-:W3:Y:S03]  /*13d40*/  LDSM.16.MT88.4 R164, [R204+0x5880] ;  /* 0x00588000cca4783b */ /* 0x000ee60000004200 */
[C---:B------:R-:W-:Y:S02]  /*13d50*/  FMUL.FTZ R84, R2.reuse, R84 ;  /* 0x0000005402547220 */ /* 0x040fe40000410000 */
[----:B------:R-:W-:Y:S02]  /*13d60*/  FMUL.FTZ R85, R2, R85 ;  /* 0x0000005502557220 */ /* 0x000fe40000410000 */
[C---:B----4-:R-:W-:Y:S04]  /*13d70*/  HMMA.16816.F32 R64, R152.reuse, R168, R64 ;  /* 0x000000a89840723c */ /* 0x050fe80000001840 */
[C---:B------:R-:W-:Y:S02]  /*13d80*/  FMUL.FTZ R86, R0.reuse, R86 ;  /* 0x0000005600567220 */ /* 0x040fe40000410000 */
[----:B------:R-:W-:Y:S02]  /*13d90*/  FMUL.FTZ R87, R0, R87 ;  /* 0x0000005700577220 */ /* 0x000fe40000410000 */
[C---:B------:R-:W-:Y:S01]  /*13da0*/  HMMA.16816.F32 R68, R152.reuse, R170, R68 ;  /* 0x000000aa9844723c */ /* 0x040fe20000001844 */
[----:B------:R-:W4:Y:S03]  /*13db0*/  LDSM.16.MT88.4 R168, [R207+0x7080] ;  /* 0x00708000cfa8783b */ /* 0x000f260000004200 */
[C---:B------:R-:W-:Y:S02]  /*13dc0*/  FMUL.FTZ R88, R2.reuse, R88 ;  /* 0x0000005802587220 */ /* 0x040fe40000410000 */
[----:B------:R-:W-:Y:S02]  /*13dd0*/  FMUL.FTZ R89, R2, R89 ;  /* 0x0000005902597220 */ /* 0x000fe40000410000 */
[C---:B------:R-:W-:Y:S01]  /*13de0*/  FMUL.FTZ R90, R0.reuse, R90 ;  /* 0x0000005a005a7220 */ /* 0x040fe20000410000 */
[C---:B-1----:R-:W-:Y:S03]  /*13df0*/  HMMA.16816.F32 R72, R152.reuse, R160, R72 ;  /* 0x000000a09848723c */ /* 0x042fe60000001848 */
[----:B------:R-:W-:Y:S02]  /*13e00*/  FMUL.FTZ R91, R0, R91 ;  /* 0x0000005b005b7220 */ /* 0x000fe40000410000 */
        /* <DEDUP_REMOVED lines=32> */
[C---:B------:R-:W-:Y:S04]  /*14010*/  FMUL.FTZ R112, R2.reuse, R112 ;  /* 0x0000007002707220 */ /* 0x040fe80000410000 */
[----:B------:R-:W-:Y:S01]  /*14020*/  FMUL.FTZ R113, R2, R113 ;  /* 0x0000007102717220 */ /* 0x000fe20000410000 */
[C---:B------:R-:W-:Y:S01]  /*14030*/  HMMA.16816.F32 R108, R152.reuse, R166, R108 ;  /* 0x000000a6986c723c */ /* 0x040fe2000000186c */
[----:B------:R-:W3:Y:S02]  /*14040*/  LDSM.16.MT88.4 R164, [R206+0x8880] ;  /* 0x00888000cea4783b */ /* 0x000ee40000004200 */
[C---:B------:R-:W-:Y:S02]  /*14050*/  FMUL.FTZ R114, R0.reuse, R114 ;  /* 0x0000007200727220 */ /* 0x040fe40000410000 */
[----:B------:R-:W-:Y:S02]  /*14060*/  FMUL.FTZ R115, R0, R115 ;  /* 0x0000007300737220 */ /* 0x000fe40000410000 */
[C---:B------:R-:W-:Y:S02]  /*14070*/  FMUL.FTZ R116, R2.reuse, R116 ;  /* 0x0000007402747220 */ /* 0x040fe40000410000 */
[----:B------:R-:W-:Y:S03]  /*14080*/  FMUL.FTZ R117, R2, R117 ;  /* 0x0000007502757220 */ /* 0x000fe60000410000 */
[C---:B----4-:R-:W-:Y:S03]  /*14090*/  HMMA.16816.F32 R112, R152.reuse, R168, R112 ;  /* 0x000000a89870723c */ /* 0x050fe60000001870 */
[C---:B------:R-:W-:Y:S02]  /*140a0*/  FMUL.FTZ R118, R0.reuse, R118 ;  /* 0x0000007600767220 */ /* 0x040fe40000410000 */
[----:B------:R-:W-:Y:S02]  /*140b0*/  FMUL.FTZ R119, R0, R119 ;  /* 0x0000007700777220 */ /* 0x000fe40000410000 */
[C---:B------:R-:W-:Y:S02]  /*140c0*/  FMUL.FTZ R120, R2.reuse, R120 ;  /* 0x0000007802787220 */ /* 0x040fe40000410000 */
[----:B------:R-:W-:Y:S03]  /*140d0*/  FMUL.FTZ R121, R2, R121 ;  /* 0x0000007902797220 */ /* 0x000fe60000410000 */
[C---:B------:R-:W-:Y:S01]  /*140e0*/  HMMA.16816.F32 R116, R152.reuse, R170, R116 ;  /* 0x000000aa9874723c */ /* 0x040fe20000001874 */
[----:B------:R-:W4:Y:S02]  /*140f0*/  LDSM.16.MT88.4 R168, [R205+0x8880] ;  /* 0x00888000cda8783b */ /* 0x000f240000004200 */
[C---:B------:R-:W-:Y:S02]  /*14100*/  FMUL.FTZ R122, R0.reuse, R122 ;  /* 0x0000007a007a7220 */ /* 0x040fe40000410000 */
[----:B------:R-:W-:Y:S02]  /*14110*/  FMUL.FTZ R123, R0, R123 ;  /* 0x0000007b007b7220 */ /* 0x000fe40000410000 */
[C---:B------:R-:W-:Y:S02]  /*14120*/  FMUL.FTZ R124, R2.reuse, R124 ;  /* 0x0000007c027c7220 */ /* 0x040fe40000410000 */
[----:B------:R-:W-:Y:S03]  /*14130*/  FMUL.FTZ R125, R2, R125 ;  /* 0x0000007d027d7220 */ /* 0x000fe60000410000 */
[C---:B-1----:R-:W-:Y:S03]  /*14140*/  HMMA.16816.F32 R120, R152.reuse, R160, R120 ;  /* 0x000000a09878723c */ /* 0x042fe60000001878 */
[C---:B------:R-:W-:Y:S02]  /*14150*/  FMUL.FTZ R126, R0.reuse, R126 ;  /* 0x0000007e007e7220 */ /* 0x040fe40000410000 */
[----:B------:R-:W-:Y:S02]  /*14160*/  FMUL.FTZ R127, R0, R127 ;  /* 0x0000007f007f7220 */ /* 0x000fe40000410000 */
[--C-:B------:R-:W-:Y:S02]  /*14170*/  FFMA.FTZ R183, R14, c[0x0][0x2d0], -R176.reuse ;  /* 0x0000b4000eb77a23 */ /* 0x100fe400000108b0 */
[C---:B------:R-:W-:Y:S03]  /*14180*/  FMUL.FTZ R14, R0.reuse, R150 ;  /* 0x00000096000e7220 */ /* 0x040fe60000410000 */
[C---:B------:R-:W-:Y:S01]  /*14190*/  HMMA.16816.F32 R124, R152.reuse, R162, R124 ;  /* 0x000000a2987c723c */ /* 0x040fe2000000187c */
[----:B------:R-:W-:Y:S01]  /*141a0*/  LDSM.16.MT88.4 R160, [R207+0x4880] ;  /* 0x00488000cfa0783b */ /* 0x000fe20000004200 */
[----:B------:R-:W-:Y:S01]  /*141b0*/  MUFU.EX2 R183, R183 ;  /* 0x000000b700b77308 */ /* 0x000fe20000000800 */
[--C-:B------:R-:W-:Y:S02]  /*141c0*/  FFMA.FTZ R186, R15, c[0x0][0x2d0], -R176.reuse ;  /* 0x0000b4000fba7a23 */ /* 0x100fe400000108b0 */
[----:B------:R-:W-:Y:S02]  /*141d0*/  FMUL.FTZ R15, R0, R151 ;  /* 0x00000097000f7220 */ /* 0x000fe40000410000 */
[C---:B------:R-:W-:Y:S02]  /*141e0*/  FMUL.FTZ R128, R2.reuse, R128 ;  /* 0x0000008002807220 */ /* 0x040fe40000410000 */
[----:B------:R-:W1:Y:S03]  /*141f0*/  LDSM.16.MT88.4 R148, [R204+0x8880] ;  /* 0x00888000cc94783b */ /* 0x000e660000004200 */
[C---:B---3--:R-:W-:Y:S01]  /*14200*/  HMMA.16816.F32 R12, R152.reuse, R164, R12 ;  /* 0x000000a4980c723c */ /* 0x048fe2000000180c */
[----:B------:R-:W3:Y:S02]  /*14210*/  MUFU.EX2 R186, R186 ;  /* 0x000000ba00ba7308 */ /* 0x000ee40000000800 */
[----:B------:R-:W-:Y:S02]  /*14220*/  FMUL.FTZ R129, R2, R129 ;  /* 0x0000008102817220 */ /* 0x000fe40000410000 */
[C---:B------:R-:W-:Y:S02]  /*14230*/  FMUL.FTZ R130, R0.reuse, R130 ;  /* 0x0000008200827220 */ /* 0x040fe40000410000 */
[----:B------:R-:W-:Y:S02]  /*14240*/  FMUL.FTZ R131, R0, R131 ;  /* 0x0000008300837220 */ /* 0x000fe40000410000 */
[C---:B------:R-:W-:Y:S03]  /*14250*/  FMUL.FTZ R132, R2.reuse, R132 ;  /* 0x0000008402847220 */ /* 0x040fe60000410000 */
[----:B------:R-:W-:Y:S02]  /*14260*/  FMUL.FTZ R133, R2, R133 ;  /* 0x0000008502857220 */ /* 0x000fe40000410000 */
[C---:B------:R-:W-:Y:S01]  /*14270*/  HMMA.16816.F32 R128, R152.reuse, R166, R128 ;  /* 0x000000a69880723c */ /* 0x040fe20000001880 */
[----:B------:R-:W5:Y:S02]  /*14280*/  LDSM.16.MT88.4 R164, [R206+0x4880] ;  /* 0x00488000cea4783b */ /* 0x000f640000004200 */
[C---:B------:R-:W-:Y:S02]  /*14290*/  FMUL.FTZ R134, R0.reuse, R134 ;  /* 0x0000008600867220 */ /* 0x040fe40000410000 */
[----:B------:R-:W-:Y:S02]  /*142a0*/  FMUL.FTZ R135, R0, R135 ;  /* 0x0000008700877220 */ /* 0x000fe40000410000 */
[--C-:B------:R-:W-:Y:S02]  /*142b0*/  FFMA.FTZ R185, R16, c[0x0][0x2d0], -R177.reuse ;  /* 0x0000b40010b97a23 */ /* 0x100fe400000108b1 */
[--C-:B------:R-:W-:Y:S03]  /*142c0*/  FFMA.FTZ R188, R17, c[0x0][0x2d0], -R177.reuse ;  /* 0x0000b40011bc7a23 */ /* 0x100fe600000108b1 */
[C---:B----4-:R-:W-:Y:S01]  /*142d0*/  HMMA.16816.F32 R132, R152.reuse, R168, R132 ;  /* 0x000000a89884723c */ /* 0x050fe20000001884 */
[----:B------:R-:W-:Y:S02]  /*142e0*/  MUFU.EX2 R185, R185 ;  /* 0x000000b900b97308 */ /* 0x000fe40000000800 */
[--C-:B------:R-:W-:Y:S02]  /*142f0*/  FFMA.FTZ R187, R18, c[0x0][0x2d0], -R176.reuse ;  /* 0x0000b40012bb7a23 */ /* 0x100fe400000108b0 */
[--C-:B------:R-:W-:Y:S02]  /*14300*/  FFMA.FTZ R190, R19, c[0x0][0x2d0], -R176.reuse ;  /* 0x0000b40013be7a23 */ /* 0x100fe400000108b0 */
[C---:B------:R-:W-:Y:S02]  /*14310*/  FMUL.FTZ R136, R2.reuse, R136 ;  /* 0x0000008802887220 */ /* 0x040fe40000410000 */
[----:B------:R-:W-:Y:S02]  /*14320*/  FMUL.FTZ R137, R2, R137 ;  /* 0x0000008902897220 */ /* 0x000fe40000410000 */
[----:B------:R-:W4:Y:S01]  /*14330*/  MUFU.EX2 R188, R188 ;  /* 0x000000bc00bc7308 */ /* 0x000f220000000800 */
[C---:B------:R-:W-:Y:S02]  /*14340*/  FMUL.FTZ R138, R0.reuse, R138 ;  /* 0x0000008a008a7220 */ /* 0x040fe40000410000 */
[----:B------:R-:W-:Y:S02]  /*14350*/  FMUL.FTZ R139, R0, R139 ;  /* 0x0000008b008b7220 */ /* 0x000fe40000410000 */
[----:B------:R-:W-:Y:S02]  /*14360*/  FFMA.FTZ R177, R25, c[0x0][0x2d0], -R177 ;  /* 0x0000b40019b17a23 */ /* 0x000fe400000108b1 */
[----:B------:R-:W-:Y:S02]  /*14370*/  FFMA.FTZ R176, R27, c[0x0][0x2d0], -R176 ;  /* 0x0000b4001bb07a23 */ /* 0x000fe400000108b0 */
[----:B------:R-:W-:Y:S01]  /*14380*/  LDSM.16.MT88.4 R24, [R206+0x5080] ;  /* 0x00508000ce18783b */ /* 0x000fe20000004200 */
[C---:B------:R-:W-:Y:S01]  /*14390*/  HMMA.16816.F32 R136, R152.reuse, R170, R136 ;  /* 0x000000aa9888723c */ /* 0x040fe20000001888 */
[----:B------:R-:W-:Y:S02]  /*143a0*/  MUFU.EX2 R187, R187 ;  /* 0x000000bb00bb7308 */ /* 0x000fe40000000800 */
[----:B------:R-:W-:Y:S01]  /*143b0*/  FMUL.FTZ R16, R2, R144 ;  /* 0x0000009002107220 */ /* 0x000fe20000410000 */
[----:B--2---:R-:W-:Y:S01]  /*143c0*/  F2FP.PACK_AB R144, R184, R181 ;  /* 0x000000b5b890723e */ /* 0x004fe200000000ff */
[----:B------:R-:W-:Y:S01]  /*143d0*/  FMUL.FTZ R17, R2, R145 ;  /* 0x0000009102117220 */ /* 0x000fe20000410000 */
[----:B---3--:R-:W-:Y:S01]  /*143e0*/  F2FP.PACK_AB R145, R186, R183 ;  /* 0x000000b7ba91723e */ /* 0x008fe200000000ff */
[C---:B------:R-:W-:Y:S01]  /*143f0*/  FMUL.FTZ R18, R0.reuse, R146 ;  /* 0x0000009200127220 */ /* 0x040fe20000410000 */
[----:B------:R-:W2:Y:S01]  /*14400*/  LDSM.16.MT88.4 R168, [R205+0x4880] ;  /* 0x00488000cda8783b */ /* 0x000ea20000004200 */
[----:B------:R-:W-:Y:S02]  /*14410*/  FMUL.FTZ R19, R0, R147 ;  /* 0x0000009300137220 */ /* 0x000fe40000410000 */
[----:B------:R-:W3:Y:S01]  /*14420*/  MUFU.EX2 R190, R190 ;  /* 0x000000be00be7308 */ /* 0x000ee20000000800 */
[----:B------:R-:W-:Y:S01]  /*14430*/  FMUL.FTZ R140, R2, R140 ;  /* 0x0000008c028c7220 */ /* 0x000fe20000410000 */
[----:B----4-:R-:W-:Y:S01]  /*14440*/  F2FP.PACK_AB R146, R188, R185 ;  /* 0x000000b9bc92723e */ /* 0x010fe200000000ff */
[----:B------:R-:W-:Y:S02]  /*14450*/  FMUL.FTZ R141, R2, R141 ;  /* 0x0000008d028d7220 */ /* 0x000fe40000410000 */
[C---:B-1----:R-:W-:Y:S03]  /*14460*/  HMMA.16816.F32 R16, R152.reuse, R148, R16 ;  /* 0x000000949810723c */ /* 0x042fe60000001810 */
[C---:B------:R-:W-:Y:S02]  /*14470*/  FMUL.FTZ R142, R0.reuse, R142 ;  /* 0x0000008e008e7220 */ /* 0x040fe40000410000 */
[----:B------:R-:W-:Y:S01]  /*14480*/  FMUL.FTZ R143, R0, R143 ;  /* 0x0000008f008f7220 */ /* 0x000fe20000410000 */
[----:B------:R-:W1:Y:S01]  /*14490*/  MUFU.EX2 R243, R177 ;  /* 0x000000b100f37308 */ /* 0x000e620000000800 */
[----:B------:R-:W-:Y:S02]  /*144a0*/  FFMA.FTZ R158, R2, R241, R158 ;  /* 0x000000f1029e7223 */ /* 0x000fe4000001009e */
[----:B------:R-:W-:Y:S03]  /*144b0*/  FFMA.FTZ R6, R0, R239, R6 ;  /* 0x000000ef00067223 */ /* 0x000fe60000010006 */
[----:B------:R-:W-:Y:S01]  /*144c0*/  HMMA.16816.F32 R140, R152, R150, R140 ;  /* 0x00000096988c723c */ /* 0x000fe2000000188c */
[----:B------:R-:W4:Y:S02]  /*144d0*/  LDSM.16.MT88.4 R148, [R207+0x6080] ;  /* 0x00608000cf94783b */ /* 0x000f240000004200 */
[----:B------:R-:W-:Y:S01]  /*144e0*/  IADD3 R0, R238, -0x1, RZ ;  /* 0xffffffffee007810 */ /* 0x000fe20007ffe0ff */
[----:B------:R1:W1:Y:S01]  /*144f0*/  MUFU.EX2 R245, R176 ;  /* 0x000000b000f57308 */ /* 0x0002620000000800 */
[----:B------:R-:W-:Y:S01]  /*14500*/  FADD.FTZ R158, R5, R158 ;  /* 0x0000009e059e7221 */ /* 0x000fe20000010000 */
[----:B---3--:R-:W-:Y:S01]  /*14510*/  F2FP.PACK_AB R147, R190, R187 ;  /* 0x000000bbbe93723e */ /* 0x008fe200000000ff */
[----:B------:R-:W-:Y:S02]  /*14520*/  FADD.FTZ R6, R7, R6 ;  /* 0x0000000607067221 */ /* 0x000fe40000010000 */
[----:B------:R-:W3:Y:S03]  /*14530*/  LDSM.16.MT88.4 R152, [R206+0x6080] ;  /* 0x00608000ce98783b */ /* 0x000ee60000004200 */
[----:B------:R-:W-:Y:S01]  /*14540*/  MOV R238, R0 ;  /* 0x0000000000ee7202 */ /* 0x000fe20000000f00 */
[----:B------:R-:W-:Y:S01]  /*14550*/  FADD.FTZ R159, R159, R158 ;  /* 0x0000009e9f9f7221 */ /* 0x000fe20000010000 */
[C---:B------:R-:W-:Y:S05]  /*14560*/  HMMA.16816.F32 R8, R144.reuse, R160, R8 ;  /* 0x000000a09008723c */ /* 0x040fea0000001808 */
[----:B------:R-:W-:Y:S02]  /*14570*/  FADD.FTZ R157, R157, R6 ;  /* 0x000000069d9d7221 */ /* 0x000fe40000010000 */
[----:B------:R-:W-:Y:S01]  /*14580*/  FADD.FTZ R180, R180, R159 ;  /* 0x0000009fb4b47221 */ /* 0x000fe20000010000 */
[C---:B------:R-:W-:Y:S01]  /*14590*/  HMMA.16816.F32 R28, R144.reuse, R162, R28 ;  /* 0x000000a2901c723c */ /* 0x040fe2000000181c */
[----:B------:R-:W3:Y:S03]  /*145a0*/  LDSM.16.MT88.4 R160, [R205+0x6080] ;  /* 0x00608000cda0783b */ /* 0x000ee60000004200 */
[----:B------:R-:W-:Y:S01]  /*145b0*/  FADD.FTZ R182, R182, R157 ;  /* 0x0000009db6b67221 */ /* 0x000fe20000010000 */
[----:B------:R-:W-:Y:S01]  /*145c0*/  MOV R157, R156 ;  /* 0x0000009c009d7202 */ /* 0x000fe20000000f00 */
[----:B------:R-:W-:Y:S02]  /*145d0*/  FADD.FTZ R181, R181, R180 ;  /* 0x000000b4b5b57221 */ /* 0x000fe40000010000 */
[C---:B-----5:R-:W-:Y:S01]  /*145e0*/  HMMA.16816.F32 R32, R144.reuse, R164, R32 ;  /* 0x000000a49020723c */ /* 0x060fe20000001820 */
[----:B-1----:R-:W-:Y:S03]  /*145f0*/  LDSM.16.MT88.4 R176, [R204+0x8080] ;  /* 0x00808000ccb0783b */ /* 0x002fe60000004200 */
[----:B------:R-:W-:Y:S02]  /*14600*/  FADD.FTZ R183, R183, R182 ;  /* 0x000000b6b7b77221 */ /* 0x000fe40000010000 */
[----:B------:R-:W-:Y:S02]  /*14610*/  FADD.FTZ R184, R184, R181 ;  /* 0x000000b5b8b87221 */ /* 0x000fe40000010000 */
[C---:B------:R-:W-:Y:S01]  /*14620*/  HMMA.16816.F32 R36, R144.reuse, R166, R36 ;  /* 0x000000a69024723c */ /* 0x040fe20000001824 */
[----:B------:R-:W1:Y:S03]  /*14630*/  LDSM.16.MT88.4 R164, [R204+0x6080] ;  /* 0x00608000cca4783b */ /* 0x000e660000004200 */
[----:B------:R-:W-:Y:S02]  /*14640*/  FADD.FTZ R186, R186, R183 ;  /* 0x000000b7baba7221 */ /* 0x000fe40000010000 */
[----:B------:R-:W-:Y:S02]  /*14650*/  FADD.FTZ R185, R185, R184 ;  /* 0x000000b8b9b97221 */ /* 0x000fe40000010000 */
[C---:B--2---:R-:W-:Y:S04]  /*14660*/  HMMA.16816.F32 R40, R144.reuse, R168, R40 ;  /* 0x000000a89028723c */ /* 0x044fe80000001828 */
[----:B------:R-:W-:Y:S02]  /*14670*/  FADD.FTZ R187, R187, R186 ;  /* 0x000000babbbb7221 */ /* 0x000fe40000010000 */
[----:B------:R-:W-:Y:S02]  /*14680*/  FADD.FTZ R188, R188, R185 ;  /* 0x000000b9bcbc7221 */ /* 0x000fe40000010000 */
[C---:B------:R-:W-:Y:S01]  /*14690*/  HMMA.16816.F32 R44, R144.reuse, R170, R44 ;  /* 0x000000aa902c723c */ /* 0x040fe2000000182c */
[----:B------:R-:W2:Y:S03]  /*146a0*/  LDSM.16.MT88.4 R168, [R207+0x7880] ;  /* 0x00788000cfa8783b */ /* 0x000ea60000004200 */
[----:B------:R-:W-:Y:S02]  /*146b0*/  FADD.FTZ R190, R190, R187 ;  /* 0x000000bbbebe7221 */ /* 0x000fe40000010000 */
[----:B------:R-:W-:Y:S02]  /*146c0*/  FADD.FTZ R5, R189, R188 ;  /* 0x000000bcbd057221 */ /* 0x000fe40000010000 */
[C---:B------:R-:W-:Y:S04]  /*146d0*/  HMMA.16816.F32 R48, R144.reuse, R172, R48 ;  /* 0x000000ac9030723c */ /* 0x040fe80000001830 */
[C---:B------:R-:W-:Y:S04]  /*146e0*/  FADD.FTZ R5, R214.reuse, R5 ;  /* 0x00000005d6057221 */ /* 0x040fe80000010000 */
[C---:B------:R-:W-:Y:S01]  /*146f0*/  HMMA.16816.F32 R52, R144.reuse, R174, R52 ;  /* 0x000000ae9034723c */ /* 0x040fe20000001834 */
[----:B------:R-:W5:Y:S07]  /*14700*/  LDSM.16.MT88.4 R172, [R206+0x7880] ;  /* 0x00788000ceac783b */ /* 0x000f6e0000004200 */
[C---:B----4-:R-:W-:Y:S08]  /*14710*/  HMMA.16816.F32 R56, R144.reuse, R148, R56 ;  /* 0x000000949038723c */ /* 0x050ff00000001838 */
[C---:B------:R-:W-:Y:S01]  /*14720*/  HMMA.16816.F32 R60, R144.reuse, R150, R60 ;  /* 0x00000096903c723c */ /* 0x040fe2000000183c */
[----:B------:R-:W4:Y:S07]  /*14730*/  LDSM.16.MT88.4 R148, [R205+0x7880] ;  /* 0x00788000cd94783b */ /* 0x000f2e0000004200 */
[C---:B---3--:R-:W-:Y:S08]  /*14740*/  HMMA.16816.F32 R64, R144.reuse, R152, R64 ;  /* 0x000000989040723c */ /* 0x048ff00000001840 */
[C---:B------:R-:W-:Y:S01]  /*14750*/  HMMA.16816.F32 R68, R144.reuse, R154, R68 ;  /* 0x0000009a9044723c */ /* 0x040fe20000001844 */
[----:B------:R-:W3:Y:S07]  /*14760*/  LDSM.16.MT88.4 R152, [R204+0x7880] ;  /* 0x00788000cc98783b */ /* 0x000eee0000004200 */
[C---:B------:R-:W-:Y:S08]  /*14770*/  HMMA.16816.F32 R72, R144.reuse, R160, R72 ;  /* 0x000000a09048723c */ /* 0x040ff00000001848 */
[C---:B------:R-:W-:Y:S01]  /*14780*/  HMMA.16816.F32 R76, R144.reuse, R162, R76 ;  /* 0x000000a2904c723c */ /* 0x040fe2000000184c */
[----:B------:R-:W3:Y:S07]  /*14790*/  LDSM.16.MT88.4 R160, [R207+0x9080] ;  /* 0x00908000cfa0783b */ /* 0x000eee0000004200 */
[C---:B-1----:R-:W-:Y:S08]  /*147a0*/  HMMA.16816.F32 R80, R144.reuse, R164, R80 ;  /* 0x000000a49050723c */ /* 0x042ff00000001850 */
[C---:B------:R-:W-:Y:S01]  /*147b0*/  HMMA.16816.F32 R84, R144.reuse, R166, R84 ;  /* 0x000000a69054723c */ /* 0x040fe20000001854 */
[----:B------:R-:W1:Y:S07]  /*147c0*/  LDSM.16.MT88.4 R164, [R206+0x9080] ;  /* 0x00908000cea4783b */ /* 0x000e6e0000004200 */
[C---:B--2---:R-:W-:Y:S08]  /*147d0*/  HMMA.16816.F32 R88, R144.reuse, R168, R88 ;  /* 0x000000a89058723c */ /* 0x044ff00000001858 */
[C---:B------:R-:W-:Y:S01]  /*147e0*/  HMMA.16816.F32 R92, R144.reuse, R170, R92 ;  /* 0x000000aa905c723c */ /* 0x040fe2000000185c */
[----:B------:R-:W-:Y:S07]  /*147f0*/  LDSM.16.MT88.4 R168, [R204+0x5080] ;  /* 0x00508000cca8783b */ /* 0x000fee0000004200 */
[C---:B-----5:R-:W-:Y:S08]  /*14800*/  HMMA.16816.F32 R96, R144.reuse, R172, R96 ;  /* 0x000000ac9060723c */ /* 0x060ff00000001860 */
[C---:B------:R-:W-:Y:S01]  /*14810*/  HMMA.16816.F32 R100, R144.reuse, R174, R100 ;  /* 0x000000ae9064723c */ /* 0x040fe20000001864 */
[----:B------:R-:W-:Y:S07]  /*14820*/  LDSM.16.MT88.4 R172, [R205+0x8080] ;  /* 0x00808000cdac783b */ /* 0x000fee0000004200 */
[C---:B----4-:R-:W-:Y:S08]  /*14830*/  HMMA.16816.F32 R104, R144.reuse, R148, R104 ;  /* 0x000000949068723c */ /* 0x050ff00000001868 */
[C---:B------:R-:W-:Y:S01]  /*14840*/  HMMA.16816.F32 R108, R144.reuse, R150, R108 ;  /* 0x00000096906c723c */ /* 0x040fe2000000186c */
[----:B------:R-:W2:Y:S07]  /*14850*/  LDSM.16.MT88.4 R148, [R204+0x9080] ;  /* 0x00908000cc94783b */ /* 0x000eae0000004200 */
[C---:B---3--:R-:W-:Y:S08]  /*14860*/  HMMA.16816.F32 R112, R144.reuse, R152, R112 ;  /* 0x000000989070723c */ /* 0x048ff00000001870 */
[C---:B------:R-:W-:Y:S08]  /*14870*/  HMMA.16816.F32 R116, R144.reuse, R154, R116 ;  /* 0x0000009a9074723c */ /* 0x040ff00000001874 */
[C---:B------:R-:W-:Y:S08]  /*14880*/  HMMA.16816.F32 R120, R144.reuse, R160, R120 ;  /* 0x000000a09078723c */ /* 0x040ff00000001878 */
[C---:B------:R-:W-:Y:S01]  /*14890*/  HMMA.16816.F32 R124, R144.reuse, R162, R124 ;  /* 0x000000a2907c723c */ /* 0x040fe2000000187c */
[----:B------:R-:W3:Y:S07]  /*148a0*/  LDSM.16.MT88.4 R160, [R207+0x5080] ;  /* 0x00508000cfa0783b */ /* 0x000eee0000004200 */
[C---:B-1----:R-:W-:Y:S08]  /*148b0*/  HMMA.16816.F32 R12, R144.reuse, R164, R12 ;  /* 0x000000a4900c723c */ /* 0x042ff0000000180c */
[C---:B------:R-:W-:Y:S01]  /*148c0*/  HMMA.16816.F32 R128, R144.reuse, R166, R128 ;  /* 0x000000a69080723c */ /* 0x040fe20000001880 */
[----:B------:R-:W1:Y:S07]  /*148d0*/  LDSM.16.MT88.4 R164, [R205+0x5080] ;  /* 0x00508000cda4783b */ /* 0x000e6e0000004200 */
[C---:B------:R-:W-:Y:S07]  /*148e0*/  HMMA.16816.F32 R132, R144.reuse, R20, R132 ;  /* 0x000000149084723c */ /* 0x040fee0000001884 */
[----:B------:R-:W-:Y:S01]  /*148f0*/  F2FP.PACK_AB R20, R214, R189 ;  /* 0x000000bdd614723e */ /* 0x000fe200000000ff */
[C---:B------:R-:W-:Y:S04]  /*14900*/  HMMA.16816.F32 R136, R144.reuse, R22, R136 ;  /* 0x000000169088723c */ /* 0x040fe80000001888 */
[C---:B------:R-:W-:Y:S01]  /*14910*/  F2FP.PACK_AB R21, R240.reuse, R191 ;  /* 0x000000bff015723e */ /* 0x040fe200000000ff */
[----:B------:R-:W-:Y:S02]  /*14920*/  FADD.FTZ R191, R191, R190 ;  /* 0x000000bebfbf7221 */ /* 0x000fe40000010000 */
[----:B------:R-:W-:Y:S01]  /*14930*/  F2FP.PACK_AB R22, R243, R242 ;  /* 0x000000f2f316723e */ /* 0x000fe200000000ff */
[C---:B--2---:R-:W-:Y:S04]  /*14940*/  HMMA.16816.F32 R16, R144.reuse, R148, R16 ;  /* 0x000000949010723c */ /* 0x044fe80000001810 */
[----:B------:R-:W-:Y:S01]  /*14950*/  F2FP.PACK_AB R23, R245, R244 ;  /* 0x000000f4f517723e */ /* 0x000fe200000000ff */
[----:B------:R-:W-:Y:S02]  /*14960*/  FADD.FTZ R191, R240, R191 ;  /* 0x000000bff0bf7221 */ /* 0x000fe40000010000 */
[----:B------:R-:W-:Y:S01]  /*14970*/  FADD.FTZ R242, R242, R5 ;  /* 0x00000005f2f27221 */ /* 0x000fe20000010000 */
[----:B------:R-:W-:Y:S01]  /*14980*/  HMMA.16816.F32 R140, R144, R150, R140 ;  /* 0x00000096908c723c */ /* 0x000fe2000000188c */
[----:B------:R-:W-:Y:S03]  /*14990*/  LDSM.16.MT88.4 R144, [R205+0x6880] ;  /* 0x00688000cd90783b */ /* 0x000fe60000004200 */
[----:B------:R-:W-:Y:S02]  /*149a0*/  FADD.FTZ R244, R244, R191 ;  /* 0x000000bff4f47221 */ /* 0x000fe40000010000 */
[----:B------:R-:W-:Y:S02]  /*149b0*/  FADD.FTZ R241, R243, R242 ;  /* 0x000000f2f3f17221 */ /* 0x000fe40000010000 */
[C---:B---3--:R-:W-:Y:S01]  /*149c0*/  HMMA.16816.F32 R152, R20.reuse, R160, R8 ;  /* 0x000000a01498723c */ /* 0x048fe20000001808 */
[----:B------:R-:W2:Y:S04]  /*149d0*/  LDSM.16.MT88.4 R8, [R207+0x6880] ;  /* 0x00688000cf08783b */ /* 0x000ea80000004200 */
[----:B------:R-:W-:Y:S03]  /*149e0*/  FADD.FTZ R239, R245, R244 ;  /* 0x000000f4f5ef7221 */ /* 0x000fe60000010000 */
[C---:B------:R-:W-:Y:S01]  /*149f0*/  HMMA.16816.F32 R28, R20.reuse, R162, R28 ;  /* 0x000000a2141c723c */ /* 0x040fe2000000181c */
[----:B------:R-:W-:Y:S07]  /*14a00*/  LDSM.16.MT88.4 R148, [R204+0x6880] ;  /* 0x00688000cc94783b */ /* 0x000fee0000004200 */
[C---:B------:R-:W-:Y:S01]  /*14a10*/  HMMA.16816.F32 R32, R20.reuse, R24, R32 ;  /* 0x000000181420723c */ /* 0x040fe20000001820 */
[----:B------:R-:W-:Y:S07]  /*14a20*/  LDSM.16.MT88.4 R160, [R207+0x8080] ;  /* 0x00808000cfa0783b */ /* 0x000fee0000004200 */
        /* <DEDUP_REMOVED lines=16> */
[C---:B------:R-:W-:Y:S08]  /*14b30*/  HMMA.16816.F32 R80, R20.reuse, R148, R80 ;  /* 0x000000941450723c */ /* 0x040ff00000001850 */
[C---:B------:R-:W-:Y:S08]  /*14b40*/  HMMA.16816.F32 R84, R20.reuse, R150, R84 ;  /* 0x000000961454723c */ /* 0x040ff00000001854 */
[C---:B------:R-:W-:Y:S08]  /*14b50*/  HMMA.16816.F32 R88, R20.reuse, R160, R88 ;  /* 0x000000a01458723c */ /* 0x040ff00000001858 */
[C---:B------:R-:W-:Y:S01]  /*14b60*/  HMMA.16816.F32 R92, R20.reuse, R162, R92 ;  /* 0x000000a2145c723c */ /* 0x040fe2000000185c */
[----:B------:R-:W5:Y:S07]  /*14b70*/  LDSM.16.MT88.4 R160, [R204+0x9880] ;  /* 0x00988000cca0783b */ /* 0x000f6e0000004200 */
[C---:B-1----:R-:W-:Y:S08]  /*14b80*/  HMMA.16816.F32 R96, R20.reuse, R164, R96 ;  /* 0x000000a41460723c */ /* 0x042ff00000001860 */
        /* <DEDUP_REMOVED lines=10> */
[C---:B------:R-:W-:Y:S08]  /*14c30*/  HMMA.16816.F32 R136, R20.reuse, R26, R136 ;  /* 0x0000001a1488723c */ /* 0x040ff00000001888 */
[C---:B-----5:R-:W-:Y:S08]  /*14c40*/  HMMA.16816.F32 R144, R20.reuse, R160, R16 ;  /* 0x000000a01490723c */ /* 0x060ff00000001810 */
[----:B------:R-:W-:Y:S01]  /*14c50*/  HMMA.16816.F32 R140, R20, R162, R140 ;  /* 0x000000a2148c723c */ /* 0x000fe2000000188c */
[----:B------:R-:W-:-:S07]  /*14c60*/  @P0 BRA `(.L_x_946) ;  /* 0xffffd44000000947 */ /* 0x000fce000383ffff */
.L_x_941:
        /* <DEDUP_REMOVED lines=10> */
[----:B-1----:R-:W-:Y:S02]  /*14d10*/  FADD.FTZ R5, R6, R5 ;  /* 0x0000000506057221 */ /* 0x002fe40000010000 */
[----:B--2---:R-:W-:-:S03]  /*14d20*/  FADD.FTZ R0, R0, R7 ;  /* 0x0000000700007221 */ /* 0x004fc60000010000 */
[----:B------:R-:W-:Y:S02]  /*14d30*/  FSETP.NE.FTZ.AND P1, PT, R5, RZ, PT ;  /* 0x000000ff0500720b */ /* 0x000fe40003f35000 */
[----:B------:R-:W-:-:S11]  /*14d40*/  FSETP.NE.FTZ.AND P0, PT, R0, RZ, PT ;  /* 0x000000ff0000720b */ /* 0x000fd60003f15000 */
[----:B------:R-:W1:Y:S01]  /*14d50*/  @P1 MUFU.RCP R4, R5 ;  /* 0x0000000500041308 */ /* 0x000e620000001000 */
[----:B------:R-:W-:Y:S02]  /*14d60*/  @P1 MOV R14, 0x3f317218 ;  /* 0x3f317218000e1802 */ /* 0x000fe40000000f00 */
[----:B------:R-:W-:-:S05]  /*14d70*/  @P0 MOV R15, 0x3f317218 ;  /* 0x3f317218000f0802 */ /* 0x000fca0000000f00 */
[----:B------:R-:W2:Y:S08]  /*14d80*/  @P1 MUFU.LG2 R5, R5 ;  /* 0x0000000500051308 */ /* 0x000eb00000000c00 */
[----:B------:R-:W3:Y:S01]  /*14d90*/  @P0 MUFU.LG2 R10, R0 ;  /* 0x00000000000a0308 */ /* 0x000ee20000000c00 */
[C---:B-1----:R-:W-:Y:S02]  /*14da0*/  FMUL.FTZ R152, R4.reuse, R152 ;  /* 0x0000009804987220 */ /* 0x042fe40000410000 */
[----:B------:R-:W-:-:S02]  /*14db0*/  FMUL.FTZ R153, R4, R153 ;  /* 0x0000009904997220 */ /* 0x000fc40000410000 */
[C---:B------:R-:W-:Y:S02]  /*14dc0*/  FMUL.FTZ R28, R4.reuse, R28 ;  /* 0x0000001c041c7220 */ /* 0x040fe40000410000 */
[----:B------:R-:W-:Y:S01]  /*14dd0*/  FMUL.FTZ R29, R4, R29 ;  /* 0x0000001d041d7220 */ /* 0x000fe20000410000 */
[----:B------:R1:W4:Y:S01]  /*14de0*/  @P0 MUFU.RCP R2, R0 ;  /* 0x0000000000020308 */ /* 0x0003220000001000 */
[----:B--2---:R-:W-:Y:S02]  /*14df0*/  @P1 FMUL.FTZ R12, R5, 0.69314718246459960938 ;  /* 0x3f317218050c1820 */ /* 0x004fe40000410000 */
[----:B------:R-:W-:Y:S02]  /*14e00*/  @P1 FMUL.FTZ R5, R14, c[0x0][0x2d0] ;  /* 0x0000b4000e051a20 */ /* 0x000fe40000410000 */
[C---:B------:R-:W-:Y:S02]  /*14e10*/  FMUL.FTZ R32, R4.reuse, R32 ;  /* 0x0000002004207220 */ /* 0x040fe40000410000 */
[----:B------:R-:W-:-:S02]  /*14e20*/  FMUL.FTZ R33, R4, R33 ;  /* 0x0000002104217220 */ /* 0x000fc40000410000 */
[----:B---3--:R-:W-:Y:S02]  /*14e30*/  @P0 FMUL.FTZ R14, R10, 0.69314718246459960938 ;  /* 0x3f3172180a0e0820 */ /* 0x008fe40000410000 */
[----:B------:R-:W-:Y:S02]  /*14e40*/  @P0 FMUL.FTZ R10, R15, c[0x0][0x2d0] ;  /* 0x0000b4000f0a0a20 */ /* 0x000fe40000410000 */
[C---:B------:R-:W-:Y:S02]  /*14e50*/  FMUL.FTZ R36, R4.reuse, R36 ;  /* 0x0000002404247220 */ /* 0x040fe40000410000 */
[C---:B------:R-:W-:Y:S01]  /*14e60*/  FMUL.FTZ R37, R4.reuse, R37 ;  /* 0x0000002504257220 */ /* 0x040fe20000410000 */
[----:B-1----:R-:W-:Y:S01]  /*14e70*/  MOV R0, 0xff800000 ;  /* 0xff80000000007802 */ /* 0x002fe20000000f00 */
        /* <DEDUP_REMOVED lines=56> */
[C---:B----4-:R-:W-:Y:S02]  /*15200*/  FMUL.FTZ R154, R2.reuse, R154 ;  /* 0x0000009a029a7220 */ /* 0x050fe40000410000 */
        /* <DEDUP_REMOVED lines=65> */
.L_x_875:
[----:B------:R-:W-:Y:S01]  /*15620*/  ULDC.64 UR4, c[0x0][0x118] ;  /* 0x0000460000047ab9 */ /* 0x000fe20000000a00 */
[----:B------:R-:W-:Y:S01]  /*15630*/  SHF.R.S32.HI R2, RZ, 0x1f, R215 ;  /* 0x0000001fff027819 */ /* 0x000fe200000114d7 */
[----:B------:R-:W-:Y:S05]  /*15640*/  @P2 BRA `(.L_x_947) ;  /* 0x00001a8000002947 */ /* 0x000fea0003800000 */
[----:B------:R-:W1:Y:S01]  /*15650*/  S2R R3, SR_TID.X ;  /* 0x0000000000037919 */ /* 0x000e620000002100 */
[----:B------:R-:W-:-:S02]  /*15660*/  F2FP.PACK_AB R7, R7, R6 ;  /* 0x000000060707723e */ /* 0x000fc400000000ff */
[----:B------:R-:W-:Y:S01]  /*15670*/  F2FP.PACK_AB R4, R13, R4 ;  /* 0x000000040d04723e */ /* 0x000fe200000000ff */
[----:B------:R-:W-:Y:S01]  /*15680*/  BAR.SYNC.DEFER_BLOCKING 0x1, 0x100 ;  /* 0x0044000000007b1d */ /* 0x000fe20000010000 */
        /* <DEDUP_REMOVED lines=10> */
[----:B-1----:R-:W-:-:S02]  /*15730*/  SHF.R.S32.HI R6, RZ, 0x1f, R3 ;  /* 0x0000001fff067819 */ /* 0x002fc40000011403 */
[----:B------:R-:W-:Y:S02]  /*15740*/  F2FP.PACK_AB R44, R45, R44 ;  /* 0x0000002c2d2c723e */ /* 0x000fe400000000ff */
[----:B------:R-:W-:Y:S02]  /*15750*/  LEA.HI R5, R6, R3, RZ, 0x2 ;  /* 0x0000000306057211 */ /* 0x000fe400078f10ff */
[----:B------:R-:W-:Y:S02]  /*15760*/  F2FP.PACK_AB R46, R47, R46 ;  /* 0x0000002e2f2e723e */ /* 0x000fe400000000ff */
[--C-:B------:R-:W-:Y:S02]  /*15770*/  SHF.R.S32.HI R13, RZ, 0x2, R5.reuse ;  /* 0x00000002ff0d7819 */ /* 0x100fe40000011405 */
[----:B------:R-:W-:Y:S02]  /*15780*/  SHF.R.S32.HI R10, RZ, 0x1f, R5 ;  /* 0x0000001fff0a7819 */ /* 0x000fe40000011405 */
[----:B------:R-:W-:-:S02]  /*15790*/  LOP3.LUT R12, R5, 0xfffffffc, RZ, 0xc0, !PT ;  /* 0xfffffffc050c7812 */ /* 0x000fc400078ec0ff */
[----:B------:R-:W-:Y:S02]  /*157a0*/  LEA.HI R10, R10, R13, RZ, 0x3 ;  /* 0x0000000d0a0a7211 */ /* 0x000fe400078f18ff */
[----:B------:R-:W-:Y:S01]  /*157b0*/  F2FP.PACK_AB R48, R49, R48 ;  /* 0x000000303130723e */ /* 0x000fe200000000ff */
[----:B------:R-:W-:Y:S01]  /*157c0*/  IMAD.IADD R12, R3, 0x1, -R12 ;  /* 0x00000001030c7824 */ /* 0x000fe200078e0a0c */
[----:B------:R-:W-:Y:S02]  /*157d0*/  LOP3.LUT R10, R10, 0xfffffff8, RZ, 0xc0, !PT ;  /* 0xfffffff80a0a7812 */ /* 0x000fe400078ec0ff */
[----:B------:R-:W-:Y:S02]  /*157e0*/  F2FP.PACK_AB R50, R51, R50 ;  /* 0x000000323332723e */ /* 0x000fe400000000ff */
[----:B------:R-:W-:Y:S01]  /*157f0*/  F2FP.PACK_AB R52, R53, R52 ;  /* 0x000000343534723e */ /* 0x000fe200000000ff */
[----:B------:R-:W-:Y:S01]  /*15800*/  IMAD.IADD R13, R13, 0x1, -R10 ;  /* 0x000000010d0d7824 */ /* 0x000fe200078e0a0a */
[----:B------:R-:W-:-:S02]  /*15810*/  LEA.HI R10, R6, R3, RZ, 0x5 ;  /* 0x00000003060a7211 */ /* 0x000fc400078f28ff */
[----:B------:R-:W-:Y:S01]  /*15820*/  F2FP.PACK_AB R54, R55, R54 ;  /* 0x000000363736723e */ /* 0x000fe200000000ff */
[C---:B------:R-:W-:Y:S01]  /*15830*/  IMAD.SHL.U32 R14, R13.reuse, 0x40, RZ ;  /* 0x000000400d0e7824 */ /* 0x040fe200078e00ff */
[----:B------:R-:W-:Y:S02]  /*15840*/  SHF.R.S32.HI R5, RZ, 0x5, R10 ;  /* 0x00000005ff057819 */ /* 0x000fe4000001140a */
[----:B------:R-:W-:Y:S02]  /*15850*/  LOP3.LUT R16, R13, 0x1, RZ, 0xc0, !PT ;  /* 0x000000010d107812 */ /* 0x000fe400078ec0ff */
[----:B------:R-:W-:Y:S01]  /*15860*/  LOP3.LUT R14, R14, 0x1c0, RZ, 0xc0, !PT ;  /* 0x000001c00e0e7812 */ /* 0x000fe200078ec0ff */
[----:B------:R-:W-:Y:S01]  /*15870*/  IMAD R15, R5, 0x200, R12 ;  /* 0x00000200050f7824 */ /* 0x000fe200078e020c */
[----:B------:R-:W-:Y:S02]  /*15880*/  ISETP.NE.U32.AND P0, PT, R16, 0x1, PT ;  /* 0x000000011000780c */ /* 0x000fe40003f05070 */
[----:B------:R-:W-:-:S02]  /*15890*/  LEA.HI R14, R14, R14, RZ, 0x1d ;  /* 0x0000000e0e0e7211 */ /* 0x000fc400078fe8ff */
[----:B------:R-:W-:Y:S01]  /*158a0*/  R2P PR, R13, 0x6 ;  /* 0x000000060d007804 */ /* 0x000fe20000000000 */
[----:B------:R-:W-:Y:S01]  /*158b0*/  IMAD.MOV.U32 R13, RZ, RZ, 0x20 ;  /* 0x00000020ff0d7424 */ /* 0x000fe200078e00ff */
[----:B------:R-:W-:Y:S01]  /*158c0*/  F2FP.PACK_AB R56, R57, R56 ;  /* 0x000000383938723e */ /* 0x000fe200000000ff */
[----:B------:R-:W-:Y:S01]  /*158d0*/  IMAD.U32 R14, R15, 0x2, R14 ;  /* 0x000000020f0e7824 */ /* 0x000fe200078e000e */
[----:B------:R-:W-:Y:S02]  /*158e0*/  F2FP.PACK_AB R58, R59, R58 ;  /* 0x0000003a3b3a723e */ /* 0x000fe400000000ff */
[----:B------:R-:W-:Y:S01]  /*158f0*/  F2FP.PACK_AB R60, R61, R60 ;  /* 0x0000003c3d3c723e */ /* 0x000fe200000000ff */
[----:B------:R-:W-:Y:S01]  /*15900*/  IMAD.SHL.U32 R15, R14, 0x2, RZ ;  /* 0x000000020e0f7824 */ /* 0x000fe200078e00ff */
[----:B------:R-:W-:Y:S02]  /*15910*/  F2FP.PACK_AB R62, R63, R62 ;  /* 0x0000003e3f3e723e */ /* 0x000fe400000000ff */
[----:B------:R-:W-:-:S02]  /*15920*/  F2FP.PACK_AB R64, R65, R64 ;  /* 0x000000404140723e */ /* 0x000fc400000000ff */
[C---:B------:R-:W-:Y:S01]  /*15930*/  IADD3 R14, R15.reuse, 0x80, RZ ;  /* 0x000000800f0e7810 */ /* 0x040fe20007ffe0ff */
[----:B------:R-:W-:Y:S01]  /*15940*/  STS [R15+0x80], R152 ;  /* 0x000080980f007388 */ /* 0x000fe20000000800 */
[----:B------:R-:W-:Y:S02]  /*15950*/  IADD3 R17, R15, 0x70, RZ ;  /* 0x000000700f117810 */ /* 0x000fe40007ffe0ff */
[----:B------:R-:W-:Y:S01]  /*15960*/  @P0 IADD3 R17, R14, 0x10, RZ ;  /* 0x000000100e110810 */ /* 0x000fe20007ffe0ff */
[----:B------:R-:W-:Y:S01]  /*15970*/  STS [R15+0x480], R154 ;  /* 0x0004809a0f007388 */ /* 0x000fe20000000800 */
[----:B------:R-:W-:Y:S01]  /*15980*/  SEL R14, R13, 0xffffffe0, !P1 ;  /* 0xffffffe00d0e7807 */ /* 0x000fe20004800000 */
[----:B------:R-:W-:Y:S01]  /*15990*/  IMAD.MOV.U32 R13, RZ, RZ, 0x40 ;  /* 0x00000040ff0d7424 */ /* 0x000fe200078e00ff */
[----:B------:R-:W-:Y:S01]  /*159a0*/  F2FP.PACK_AB R66, R67, R66 ;  /* 0x000000424342723e */ /* 0x000fe200000000ff */
[----:B------:R-:W-:Y:S01]  /*159b0*/  STS [R17], R28 ;  /* 0x0000001c11007388 */ /* 0x000fe20000000800 */
[----:B------:R-:W-:Y:S01]  /*159c0*/  F2FP.PACK_AB R68, R69, R68 ;  /* 0x000000444544723e */ /* 0x000fe200000000ff */
[----:B------:R-:W-:Y:S01]  /*159d0*/  IMAD.IADD R19, R15, 0x1, R14 ;  /* 0x000000010f137824 */ /* 0x000fe200078e020e */
[----:B------:R-:W-:Y:S01]  /*159e0*/  SEL R16, R13, 0xffffffc0, !P2 ;  /* 0xffffffc00d107807 */ /* 0x000fe20005000000 */
[----:B------:R-:W-:Y:S01]  /*159f0*/  IMAD.IADD R13, R14, 0x1, R17 ;  /* 0x000000010e0d7824 */ /* 0x000fe200078e0211 */
[----:B------:R-:W-:Y:S01]  /*15a00*/  STS [R17+0x400], R30 ;  /* 0x0004001e11007388 */ /* 0x000fe20000000800 */
[----:B------:R-:W-:-:S02]  /*15a10*/  F2FP.PACK_AB R70, R71, R70 ;  /* 0x000000464746723e */ /* 0x000fc400000000ff */
[--C-:B------:R-:W-:Y:S01]  /*15a20*/  IMAD.IADD R21, R15, 0x1, R16.reuse ;  /* 0x000000010f157824 */ /* 0x100fe200078e0210 */
[----:B------:R-:W-:Y:S01]  /*15a30*/  STS [R19+0x80], R32 ;  /* 0x0000802013007388 */ /* 0x000fe20000000800 */
[C---:B------:R-:W-:Y:S01]  /*15a40*/  IMAD.IADD R23, R16.reuse, 0x1, R17 ;  /* 0x0000000110177824 */ /* 0x040fe200078e0211 */
[----:B------:R-:W-:Y:S01]  /*15a50*/  F2FP.PACK_AB R72, R73, R72 ;  /* 0x000000484948723e */ /* 0x000fe200000000ff */
[----:B------:R-:W-:Y:S01]  /*15a60*/  IMAD.IADD R25, R16, 0x1, R19 ;  /* 0x0000000110197824 */ /* 0x000fe200078e0213 */
[----:B------:R-:W-:Y:S01]  /*15a70*/  STS [R19+0x480], R34 ;  /* 0x0004802213007388 */ /* 0x000fe20000000800 */
[----:B------:R-:W-:Y:S01]  /*15a80*/  IMAD.IADD R27, R13, 0x1, R16 ;  /* 0x000000010d1b7824 */ /* 0x000fe200078e0210 */
[----:B------:R-:W-:Y:S02]  /*15a90*/  F2FP.PACK_AB R74, R75, R74 ;  /* 0x0000004a4b4a723e */ /* 0x000fe400000000ff */
        /* <DEDUP_REMOVED lines=55> */
[----:B------:R-:W-:-:S02]  /*15e10*/  ISETP.NE.U32.AND P1, PT, RZ, c[0x0][0x508], PT ;  /* 0x00014200ff007a0c */ /* 0x000fc40003f25070 */
[----:B------:R-:W-:Y:S01]  /*15e20*/  ISETP.NE.U32.AND P0, PT, RZ, c[0x0][0x500], PT ;  /* 0x00014000ff007a0c */ /* 0x000fe20003f05070 */
[----:B------:R-:W-:Y:S01]  /*15e30*/  STS [R21+0x4480], R74 ;  /* 0x0044804a15007388 */ /* 0x000fe20000000800 */
[----:B------:R-:W-:Y:S02]  /*15e40*/  ISETP.NE.AND.EX P1, PT, RZ, c[0x0][0x50c], PT, P1 ;  /* 0x00014300ff007a0c */ /* 0x000fe40003f25310 */
[----:B------:R-:W-:Y:S01]  /*15e50*/  ISETP.NE.AND.EX P0, PT, RZ, c[0x0][0x504], PT, P0 ;  /* 0x00014100ff007a0c */ /* 0x000fe20003f05300 */
        /* <DEDUP_REMOVED lines=16> */
[----:B------:R-:W-:Y:S01]  /*15f60*/  STS [R23+0x8000], R108 ;  /* 0x0080006c17007388 */ /* 0x000fe20000000800 */
[----:B-1----:R-:W-:-:S03]  /*15f70*/  IMAD.MOV.U32 R7, RZ, RZ, 0x4 ;  /* 0x00000004ff077424 */ /* 0x002fc600078e00ff */
        /* <DEDUP_REMOVED lines=15> */
[----:B-1----:R-:W-:-:S03]  /*16070*/  IMAD.WIDE R16, R218, R7, c[0x0][0x500] ;  /* 0x00014000da107625 */ /* 0x002fc600078e0207 */
[----:B------:R3:W-:Y:S04]  /*16080*/  STS [R23+0xc000], R136 ;  /* 0x00c0008817007388 */ /* 0x0007e80000000800 */
[----:B------:R3:W-:Y:S04]  /*16090*/  STS [R23+0xc400], R138 ;  /* 0x00c4008a17007388 */ /* 0x0007e80000000800 */
[----:B------:R3:W-:Y:S04]  /*160a0*/  STS [R25+0xc080], R144 ;  /* 0x00c0809019007388 */ /* 0x0007e80000000800 */
[----:B------:R3:W-:Y:S04]  /*160b0*/  STS [R25+0xc480], R146 ;  /* 0x00c4809219007388 */ /* 0x0007e80000000800 */
[----:B------:R3:W-:Y:S04]  /*160c0*/  STS [R27+0xc000], R140 ;  /* 0x00c0008c1b007388 */ /* 0x0007e80000000800 */
[----:B------:R3:W-:Y:S04]  /*160d0*/  STS [R27+0xc400], R142 ;  /* 0x00c4008e1b007388 */ /* 0x0007e80000000800 */
[----:B------:R-:W-:Y:S01]  /*160e0*/  BAR.SYNC.DEFER_BLOCKING 0x1, 0x100 ;  /* 0x0044000000007b1d */ /* 0x000fe20000010000 */
[----:B------:R-:W-:-:S02]  /*160f0*/  IMAD.MOV.U32 R4, RZ, RZ, c[0x0][0x388] ;  /* 0x0000e200ff047624 */ /* 0x000fc400078e00ff */
[----:B--2---:R-:W-:-:S03]  /*16100*/  @P1 IMAD.WIDE R18, R218, R7, c[0x0][0x508] ;  /* 0x00014200da121625 */ /* 0x004fc600078e0207 */
[----:B------:R-:W2:Y:S04]  /*16110*/  @P0 LDG.E R9, [R16.64] ;  /* 0x0000000410090981 */ /* 0x000ea8000c1e1900 */
[----:B------:R3:W5:Y:S01]  /*16120*/  @P1 LDG.E R4, [R18.64] ;  /* 0x0000000412041981 */ /* 0x000762000c1e1900 */
[----:B------:R-:W-:Y:S02]  /*16130*/  CS2R R14, SRZ ;  /* 0x00000000000e7805 */ /* 0x000fe4000001ff00 */
[--C-:B--2---:R-:W-:Y:S01]  /*16140*/  @P0 SHF.R.S32.HI R15, RZ, 0x1f, R9.reuse ;  /* 0x0000001fff0f0819 */ /* 0x104fe20000011409 */
[----:B------:R-:W-:Y:S01]  /*16150*/  @P0 IMAD.MOV.U32 R14, RZ, RZ, R9 ;  /* 0x000000ffff0e0224 */ /* 0x000fe200078e0009 */
[----:B------:R-:W-:Y:S05]  /*16160*/  @P1 BRA `(.L_x_948) ;  /* 0x0000004000001947 */ /* 0x000fea0003800000 */
[----:B---3--:R-:W-:Y:S05]  /*16170*/  @!P0 BRA `(.L_x_948) ;  /* 0x0000003000008947 */ /* 0x008fea0003800000 */
[----:B-----5:R-:W2:Y:S04]  /*16180*/  LDG.E R4, [R16.64] ;  /* 0x0000000410047981 */ /* 0x020ea8000c1e1900 */
[----:B------:R-:W2:Y:S02]  /*16190*/  LDG.E R7, [R16.64+0x4] ;  /* 0x0000040410077981 */ /* 0x000ea4000c1e1900 */
[----:B--2---:R-:W-:-:S02]  /*161a0*/  IADD3 R4, -R4, R7, RZ ;  /* 0x0000000704047210 */ /* 0x004fc40007ffe1ff */
.L_x_948:
[----:B---3--:R-:W-:Y:S01]  /*161b0*/  LOP3.LUT R10, R10, 0xffffffe0, RZ, 0xc0, !PT ;  /* 0xffffffe00a0a7812 */ /* 0x008fe200078ec0ff */
[----:B------:R-:W1:Y:S01]  /*161c0*/  S2R R72, SR_CTAID.X ;  /* 0x0000000000487919 */ /* 0x000e620000002500 */
[----:B------:R-:W-:Y:S01]  /*161d0*/  SHF.R.S32.HI R16, RZ, 0x1f, R5 ;  /* 0x0000001fff107819 */ /* 0x000fe20000011405 */
[----:B------:R-:W-:Y:S01]  /*161e0*/  IMAD.MOV.U32 R19, RZ, RZ, R15 ;  /* 0x000000ffff137224 */ /* 0x000fe200078e000f */
[----:B------:R-:W-:Y:S01]  /*161f0*/  LEA.HI R11, R12, R12, RZ, 0x1 ;  /* 0x0000000c0c0b7211 */ /* 0x000fe200078f08ff */
[----:B------:R-:W-:Y:S01]  /*16200*/  IMAD.IADD R9, R3, 0x1, -R10 ;  /* 0x0000000103097824 */ /* 0x000fe200078e0a0a */
[----:B------:R-:W-:Y:S01]  /*16210*/  LEA.HI R16, R16, R5, RZ, 0x3 ;  /* 0x0000000510107211 */ /* 0x000fe200078f18ff */
[----:B------:R-:W-:Y:S01]  /*16220*/  BSSY B0, `(.L_x_949) ;  /* 0x000008d000007945 */ /* 0x000fe20003800000 */
[----:B------:R-:W-:-:S02]  /*16230*/  LOP3.LUT R11, R11, 0x1ffffffe, RZ, 0xc0, !PT ;  /* 0x1ffffffe0b0b7812 */ /* 0x000fc400078ec0ff */
[----:B------:R-:W-:Y:S02]  /*16240*/  SHF.R.S32.HI R10, RZ, 0x1f, R9 ;  /* 0x0000001fff0a7819 */ /* 0x000fe40000011409 */
[----:B------:R-:W-:Y:S01]  /*16250*/  LOP3.LUT R16, R16, 0xffffff8, RZ, 0xc0, !PT ;  /* 0x0ffffff810107812 */ /* 0x000fe200078ec0ff */
[----:B------:R-:W-:Y:S01]  /*16260*/  IMAD.IADD R12, R12, 0x1, -R11 ;  /* 0x000000010c0c7824 */ /* 0x000fe200078e0a0b */
[----:B------:R-:W-:Y:S01]  /*16270*/  LEA.HI R7, R10, R9, RZ, 0x2 ;  /* 0x000000090a077211 */ /* 0x000fe200078f10ff */
[----:B------:R-:W-:Y:S01]  /*16280*/  IMAD.MOV.U32 R10, RZ, RZ, c[0x0][0x4e8] ;  /* 0x00013a00ff0a7624 */ /* 0x000fe200078e00ff */
[----:B------:R-:W-:Y:S02]  /*16290*/  IADD3 R5, R5, -R16, RZ ;  /* 0x8000001005057210 */ /* 0x000fe40007ffe0ff */
[----:B------:R-:W-:Y:S01]  /*162a0*/  SHF.R.S32.HI R16, RZ, 0x2, R7 ;  /* 0x00000002ff107819 */ /* 0x000fe20000011407 */
[----:B------:R-:W-:Y:S01]  /*162b0*/  IMAD R7, R15, c[0x0][0x3a0], RZ ;  /* 0x0000e8000f077a24 */ /* 0x000fe200078e02ff */
[----:B------:R-:W-:Y:S01]  /*162c0*/  ISETP.NE.AND P1, PT, R10, 0x1, PT ;  /* 0x000000010a00780c */ /* 0x000fe20003f25270 */
[----:B------:R-:W-:Y:S01]  /*162d0*/  IMAD R10, R2, c[0x0][0x490], RZ ;  /* 0x00012400020a7a24 */ /* 0x000fe200078e02ff */
[----:B------:R-:W-:Y:S01]  /*162e0*/  LOP3.LUT P2, RZ, R9, 0x3, RZ, 0xc0, !PT ;  /* 0x0000000309ff7812 */ /* 0x000fe2000784c0ff */
[----:B------:R-:W-:Y:S01]  /*162f0*/  IMAD R5, R5, 0x10, R16 ;  /* 0x0000001005057824 */ /* 0x000fe200078e0210 */
[----:B------:R-:W-:Y:S01]  /*16300*/  MOV R18, R14 ;  /* 0x0000000e00127202 */ /* 0x000fe20000000f00 */
[C---:B------:R-:W-:Y:S01]  /*16310*/  IMAD R11, R215.reuse, c[0x0][0x494], R10 ;  /* 0x00012500d70b7a24 */ /* 0x040fe200078e020a */
[-C--:B------:R-:W-:Y:S01]  /*16320*/  LEA.HI R17, R6, R3.reuse, RZ, 0x3 ;  /* 0x0000000306117211 */ /* 0x080fe200078f18ff */
[----:B------:R-:W-:Y:S01]  /*16330*/  IMAD R9, R12, 0x8, R5 ;  /* 0x000000080c097824 */ /* 0x000fe200078e0205 */
[----:B------:R-:W-:Y:S01]  /*16340*/  LEA.HI R6, R6, R3, RZ, 0x6 ;  /* 0x0000000306067211 */ /* 0x000fe200078f30ff */
[----:B------:R-:W-:Y:S01]  /*16350*/  IMAD.WIDE.U32 R18, R215, c[0x0][0x490], R18 ;  /* 0x00012400d7127a25 */ /* 0x000fe200078e0012 */
[----:B------:R-:W-:-:S02]  /*16360*/  LOP3.LUT R10, R17, 0xfffffff8, RZ, 0xc0, !PT ;  /* 0xfffffff8110a7812 */ /* 0x000fc400078ec0ff */
[----:B-1----:R-:W-:Y:S01]  /*16370*/  LEA R9, R72, R9, 0x7 ;  /* 0x0000000948097211 */ /* 0x002fe200078e38ff */
[C---:B------:R-:W-:Y:S01]  /*16380*/  IMAD R7, R14.reuse, c[0x0][0x3a4], R7 ;  /* 0x0000e9000e077a24 */ /* 0x040fe200078e0207 */
[----:B------:R-:W-:Y:S01]  /*16390*/  SHF.R.S32.HI R17, RZ, 0x3, R17 ;  /* 0x00000003ff117819 */ /* 0x000fe20000011411 */
[----:B------:R-:W-:-:S04]  /*163a0*/  IMAD.WIDE.U32 R12, R14, c[0x0][0x3a0], RZ ;  /* 0x0000e8000e0c7a25 */ /* 0x000fc800078e00ff */
[----:B------:R-:W-:Y:S01]  /*163b0*/  IMAD.IADD R19, R19, 0x1, R11 ;  /* 0x0000000113137824 */ /* 0x000fe200078e020b */
[----:B------:R-:W-:Y:S01]  /*163c0*/  IADD3 R13, R13, R7, RZ ;  /* 0x000000070d0d7210 */ /* 0x000fe20007ffe0ff */
[----:B------:R-:W-:-:S04]  /*163d0*/  @P1 IMAD.HI.U32 R11, R9, c[0x0][0x4ec], RZ ;  /* 0x00013b00090b1a27 */ /* 0x000fc800078e00ff */
[----:B------:R-:W-:Y:S01]  /*163e0*/  IMAD.IADD R10, R3, 0x1, -R10 ;  /* 0x00000001030a7824 */ /* 0x000fe200078e0a0a */
[----:B------:R-:W-:Y:S01]  /*163f0*/  SHF.R.S32.HI R3, RZ, 0x1f, R218 ;  /* 0x0000001fff037819 */ /* 0x000fe200000114da */
[----:B------:R-:W-:Y:S01]  /*16400*/  IMAD.MOV.U32 R7, RZ, RZ, R9 ;  /* 0x000000ffff077224 */ /* 0x000fe200078e0009 */
[----:B------:R-:W-:Y:S01]  /*16410*/  @P1 SHF.R.U32.HI R7, RZ, c[0x0][0x4f0], R11 ;  /* 0x00013c00ff071a19 */ /* 0x000fe2000001160b */
[----:B------:R-:W-:Y:S01]  /*16420*/  IMAD R14, R2, c[0x0][0x3e8], RZ ;  /* 0x0000fa00020e7a24 */ /* 0x000fe200078e02ff */
[----:B------:R-:W-:Y:S01]  /*16430*/  SEL R218, R218, RZ, !P0 ;  /* 0x000000ffdada7207 */ /* 0x000fe20004000000 */
[----:B------:R-:W-:Y:S01]  /*16440*/  IMAD.WIDE.U32 R12, R215, c[0x0][0x3e8], R12 ;  /* 0x0000fa00d70c7a25 */ /* 0x000fe200078e000c */
[----:B------:R-:W-:Y:S02]  /*16450*/  SEL R3, R3, RZ, !P0 ;  /* 0x000000ff03037207 */ /* 0x000fe40004000000 */
[----:B------:R-:W-:Y:S01]  /*16460*/  LEA R23, R10, R17, 0x5 ;  /* 0x000000110a177211 */ /* 0x000fe200078e28ff */
[----:B------:R-:W-:-:S02]  /*16470*/  IMAD.MOV R2, RZ, RZ, -R7 ;  /* 0x000000ffff027224 */ /* 0x000fc400078e0a07 */
[----:B------:R-:W-:Y:S02]  /*16480*/  IMAD R15, R215, c[0x0][0x3ec], R14 ;  /* 0x0000fb00d70f7a24 */ /* 0x000fe400078e020e */
[----:B------:R-:W-:-:S03]  /*16490*/  IMAD.WIDE.U32 R18, R218, c[0x0][0x498], R18 ;  /* 0x00012600da127a25 */ /* 0x000fc600078e0012 */
[----:B------:R-:W-:Y:S01]  /*164a0*/  IADD3 R13, R13, R15, RZ ;  /* 0x0000000f0d0d7210 */ /* 0x000fe20007ffe0ff */
[----:B------:R-:W-:Y:S01]  /*164b0*/  IMAD R11, R2, c[0x0][0x4e8], R9 ;  /* 0x00013a00020b7a24 */ /* 0x000fe200078e0209 */
[----:B------:R-:W-:Y:S01]  /*164c0*/  IADD3 R20, P0, R7, R18, RZ ;  /* 0x0000001207147210 */ /* 0x000fe20007f1e0ff */
[----:B------:R-:W-:Y:S01]  /*164d0*/  IMAD R21, R3, c[0x0][0x498], RZ ;  /* 0x0001260003157a24 */ /* 0x000fe200078e02ff */
[----:B------:R-:W-:Y:S01]  /*164e0*/  SHF.R.S32.HI R15, RZ, 0x1f, R7 ;  /* 0x0000001fff0f7819 */ /* 0x000fe20000011407 */
[----:B------:R-:W-:Y:S01]  /*164f0*/  IMAD.SHL.U32 R2, R17, 0x40, RZ ;  /* 0x0000004011027824 */ /* 0x000fe200078e00ff */
[----:B------:R-:W-:Y:S01]  /*16500*/  SHF.R.S32.HI R18, RZ, 0x1f, R11 ;  /* 0x0000001fff127819 */ /* 0x000fe2000001140b */
[----:B------:R-:W-:Y:S02]  /*16510*/  IMAD R14, R218, c[0x0][0x49c], R21 ;  /* 0x00012700da0e7a24 */ /* 0x000fe400078e0215 */
[----:B------:R-:W-:Y:S02]  /*16520*/  IMAD R9, R72, 0x80, R23 ;  /* 0x0000008048097824 */ /* 0x000fe400078e0217 */
[----:B------:R-:W-:Y:S01]  /*16530*/  IMAD R18, R18, c[0x0][0x488], RZ ;  /* 0x0001220012127a24 */ /* 0x000fe200078e02ff */
[----:B------:R-:W-:Y:S01]  /*16540*/  IADD3.X R21, R15, R19, R14, P0, !PT ;  /* 0x000000130f157210 */ /* 0x000fe200007fe40e */
[----:B------:R-:W-:Y:S01]  /*16550*/  @P1 IMAD.HI.U32 R16, R9, c[0x0][0x4ec], RZ ;  /* 0x00013b0009101a27 */ /* 0x000fe200078e00ff */
[----:B------:R-:W-:-:S03]  /*16560*/  LOP3.LUT R15, R2, 0x1c0, RZ, 0xc0, !PT ;  /* 0x000001c0020f7812 */ /* 0x000fc600078ec0ff */
[----:B------:R-:W-:Y:S02]  /*16570*/  IMAD.SHL.U32 R2, R10, 0x8, RZ ;  /* 0x000000080a027824 */ /* 0x000fe400078e00ff */
[----:B------:R-:W-:-:S03]  /*16580*/  IMAD.WIDE.U32 R20, R11, c[0x0][0x488], R20 ;  /* 0x000122000b147a25 */ /* 0x000fc600078e0014 */
[----:B------:R-:W-:Y:S01]  /*16590*/  LOP3.LUT R10, R15, 0x38, R2, 0xf8, !PT ;  /* 0x000000380f0a7812 */ /* 0x000fe200078ef802 */
[----:B------:R-:W-:Y:S01]  /*165a0*/  IMAD R18, R11, c[0x0][0x48c], R18 ;  /* 0x000123000b127a24 */ /* 0x000fe200078e0212 */
[----:B------:R-:W-:Y:S01]  /*165b0*/  LEA R14, P0, R20, c[0x0][0x450], 0x2 ;  /* 0x00011400140e7a11 */ /* 0x000fe200078010ff */
[----:B------:R-:W-:Y:S01]  /*165c0*/  IMAD R11, R3, c[0x0][0x3f0], RZ ;  /* 0x0000fc00030b7a24 */ /* 0x000fe200078e02ff */
[----:B------:R-:W-:Y:S01]  /*165d0*/  SHF.R.U32.HI R3, RZ, 0x3, R15 ;  /* 0x00000003ff037819 */ /* 0x000fe2000001160f */
[----:B------:R-:W-:Y:S01]  /*165e0*/  IMAD.MOV.U32 R7, RZ, RZ, R9 ;  /* 0x000000ffff077224 */ /* 0x000fe200078e0009 */
[----:B------:R-:W-:Y:S01]  /*165f0*/  IADD3 R15, R21, R18, RZ ;  /* 0x00000012150f7210 */ /* 0x000fe20007ffe0ff */
[----:B------:R-:W-:Y:S01]  /*16600*/  SHFL.IDX PT, R32, R14, 0x1, 0x1c1f ;  /* 0x003c1f000e207f89 */ /* 0x000fe200000e0000 */
[----:B------:R-:W-:Y:S01]  /*16610*/  @P1 SHF.R.U32.HI R7, RZ, c[0x0][0x4f0], R16 ;  /* 0x00013c00ff071a19 */ /* 0x000fe20000011610 */
[----:B------:R-:W-:Y:S01]  /*16620*/  IMAD R11, R218, c[0x0][0x3f4], R11 ;  /* 0x0000fd00da0b7a24 */ /* 0x000fe200078e020b */
[----:B------:R-:W-:Y:S01]  /*16630*/  LEA.HI.X R15, R20, c[0x0][0x454], R15, 0x2, P0 ;  /* 0x00011500140f7a11 */ /* 0x000fe200000f140f */
[----:B------:R-:W-:Y:S01]  /*16640*/  SHFL.IDX PT, R18, R14, RZ, 0x1c1f ;  /* 0x001c1fff0e127589 */ /* 0x000fe200000e0000 */
[----:B------:R-:W-:Y:S01]  /*16650*/  LOP3.LUT R10, R10, R3, RZ, 0x3c, !PT ;  /* 0x000000030a0a7212 */ /* 0x000fe200078e3cff */
[--C-:B------:R-:W-:Y:S01]  /*16660*/  IMAD.MOV R16, RZ, RZ, -R7.reuse ;  /* 0x000000ffff107224 */ /* 0x100fe200078e0a07 */
[----:B------:R-:W-:Y:S01]  /*16670*/  SHF.R.S32.HI R3, RZ, 0x1f, R7 ;  /* 0x0000001fff037819 */ /* 0x000fe20000011407 */
[----:B------:R-:W1:Y:S01]  /*16680*/  SHFL.IDX PT, R19, R15, RZ, 0x1c1f ;  /* 0x001c1fff0f137589 */ /* 0x000e6200000e0000 */
[----:B------:R-:W-:-:S03]  /*16690*/  IMAD.WIDE.U32 R12, R218, c[0x0][0x3f0], R12 ;  /* 0x0000fc00da0c7a25 */ /* 0x000fc600078e000c */
[----:B------:R-:W2:Y:S01]  /*166a0*/  SHFL.IDX PT, R33, R15, 0x1, 0x1c1f ;  /* 0x003c1f000f217f89 */ /* 0x000ea200000e0000 */
[----:B------:R-:W-:Y:S01]  /*166b0*/  IMAD R74, R16, c[0x0][0x4e8], R9 ;  /* 0x00013a00104a7a24 */ /* 0x000fe200078e0209 */
[----:B------:R-:W-:Y:S01]  /*166c0*/  IADD3 R13, R13, R11, RZ ;  /* 0x0000000b0d0d7210 */ /* 0x000fe20007ffe0ff */
[C---:B------:R-:W-:Y:S01]  /*166d0*/  IMAD R16, R72.reuse, 0x80, R5 ;  /* 0x0000008048107824 */ /* 0x040fe200078e0205 */
[----:B------:R-:W-:Y:S01]  /*166e0*/  LEA R72, R72, R17, 0x7 ;  /* 0x0000001148487211 */ /* 0x000fe200078e38ff */
[----:B------:R-:W-:Y:S01]  /*166f0*/  IMAD R20, R3, c[0x0][0x3e0], RZ ;  /* 0x0000f80003147a24 */ /* 0x000fe200078e02ff */
[----:B------:R-:W-:Y:S01]  /*16700*/  SHF.R.S32.HI R5, RZ, 0x1f, R74 ;  /* 0x0000001fff057819 */ /* 0x000fe2000001144a */
[----:B-----5:R-:W-:Y:S01]  /*16710*/  IMAD R3, R4, c[0x0][0x4e8], RZ ;  /* 0x00013a0004037a24 */ /* 0x020fe200078e02ff */
[C---:B------:R-:W-:Y:S01]  /*16720*/  IADD3 R4, R16.reuse, 0x8, RZ ;  /* 0x0000000810047810 */ /* 0x040fe20007ffe0ff */
[C---:B------:R-:W-:Y:S02]  /*16730*/  IMAD R20, R7.reuse, c[0x0][0x3e4], R20 ;  /* 0x0000f90007147a24 */ /* 0x040fe400078e0214 */
[----:B------:R-:W-:Y:S01]  /*16740*/  IMAD.WIDE.U32 R12, R7, c[0x0][0x3e0], R12 ;  /* 0x0000f800070c7a25 */ /* 0x000fe200078e000c */
[----:B------:R-:W-:-:S02]  /*16750*/  ISETP.GE.OR P1, PT, R16, R3, P2 ;  /* 0x000000031000720c */ /* 0x000fc40001726670 */
[----:B------:R-:W-:Y:S01]  /*16760*/  ISETP.GE.OR P0, PT, R4, R3, P2 ;  /* 0x000000030400720c */ /* 0x000fe20001706670 */
[----:B------:R-:W-:Y:S01]  /*16770*/  IMAD.IADD R13, R13, 0x1, R20 ;  /* 0x000000010d0d7824 */ /* 0x000fe200078e0214 */
[----:B------:R-:W-:Y:S01]  /*16780*/  SHF.L.U32 R7, R6, 0x3, RZ ;  /* 0x0000000306077819 */ /* 0x000fe200000006ff */
[----:B------:R-:W-:-:S03]  /*16790*/  IMAD R5, R5, c[0x0][0x3d8], RZ ;  /* 0x0000f60005057a24 */ /* 0x000fc600078e02ff */
[----:B------:R-:W-:Y:S01]  /*167a0*/  LOP3.LUT R7, R10, 0x7ffffe00, R7, 0xf8, !PT ;  /* 0x7ffffe000a077812 */ /* 0x000fe200078ef807 */
[C---:B------:R-:W-:Y:S02]  /*167b0*/  IMAD R16, R74.reuse, c[0x0][0x3dc], R5 ;  /* 0x0000f7004a107a24 */ /* 0x040fe400078e0205 */
[----:B------:R-:W-:Y:S01]  /*167c0*/  IMAD.WIDE.U32 R74, R74, c[0x0][0x3d8], R12 ;  /* 0x0000f6004a4a7a25 */ /* 0x000fe200078e000c */
[----:B------:R-:W-:Y:S01]  /*167d0*/  SHF.L.U32 R76, R7, 0x1, RZ ;  /* 0x00000001074c7819 */ /* 0x000fe200000006ff */
[----:B-1----:R1:W-:Y:S02]  /*167e0*/  @!P1 ST.E [R18.64], R0 ;  /* 0x0000000012009985 */ /* 0x0023e4000c101904 */
[----:B------:R-:W-:Y:S02]  /*167f0*/  IMAD.IADD R16, R75, 0x1, R16 ;  /* 0x000000014b107824 */ /* 0x000fe400078e0210 */
        /* <DEDUP_REMOVED lines=23> */
[C---:B------:R-:W-:Y:S02]  /*16970*/  IADD3 R69, R2.reuse, 0xc0, RZ ;  /* 0x000000c002457810 */ /* 0x040fe40007ffe0ff */
[----:B------:R-:W-:Y:S01]  /*16980*/  ISETP.GE.AND P2, PT, R73, c[0x0][0x3c8], PT ;  /* 0x0000f20049007a0c */ /* 0x000fe20003f46270 */
[----:B-1----:R-:W1:Y:S01]  /*16990*/  LDS.128 R32, [R76+0x8080] ;  /* 0x008080004c207984 */ /* 0x002e620000000c00 */
[----:B------:R-:W-:Y:S02]  /*169a0*/  ISETP.GE.AND P1, PT, R71, c[0x0][0x3c8], PT ;  /* 0x0000f20047007a0c */ /* 0x000fe40003f26270 */
[----:B------:R-:W-:Y:S01]  /*169b0*/  ISETP.GE.AND P0, PT, R69, c[0x0][0x3c8], PT ;  /* 0x0000f20045007a0c */ /* 0x000fe20003f06270 */
[----:B------:R4:W5:Y:S01]  /*169c0*/  LDS.128 R16, [R76+0xc080] ;  /* 0x00c080004c107984 */ /* 0x0009620000000c00 */
        /* <DEDUP_REMOVED lines=9> */
[----:B----4-:R-:W-:Y:S01]  /*16a60*/  @!P3 IMAD.WIDE R76, R2, 0x2, R78 ;  /* 0x00000002024cb825 */ /* 0x010fe200078e024e */
[----:B------:R-:W-:-:S03]  /*16a70*/  @!P0 LOP3.LUT R0, R0, 0xfffffff8, RZ, 0xc0, !PT ;  /* 0xfffffff800008812 */ /* 0x000fc600078ec0ff */
[--C-:B------:R-:W-:Y:S01]  /*16a80*/  @!P2 IMAD.WIDE R70, R70, 0x2, R78.reuse ;  /* 0x000000024646a825 */ /* 0x100fe200078e024e */
[----:B--2---:R2:W-:Y:S03]  /*16a90*/  @!P3 ST.E.128 [R76.64], R64 ;  /* 0x000000404c00b985 */ /* 0x0045e6000c101d04 */
[--C-:B------:R-:W-:Y:S01]  /*16aa0*/  @!P1 IMAD.WIDE R68, R68, 0x2, R78.reuse ;  /* 0x0000000244449825 */ /* 0x100fe200078e024e */
[----:B---3--:R2:W-:Y:S03]  /*16ab0*/  @!P2 ST.E.128 [R70.64], R48 ;  /* 0x000000304600a985 */ /* 0x0085e6000c101d04 */
[----:B------:R-:W-:Y:S01]  /*16ac0*/  @!P0 IMAD.WIDE R78, R0, 0x2, R78 ;  /* 0x00000002004e8825 */ /* 0x000fe200078e024e */
[----:B-1----:R2:W-:Y:S04]  /*16ad0*/  @!P1 ST.E.128 [R68.64], R32 ;  /* 0x0000002044009985 */ /* 0x0025e8000c101d04 */
[----:B-----5:R2:W-:Y:S02]  /*16ae0*/  @!P0 ST.E.128 [R78.64], R16 ;  /* 0x000000104e008985 */ /* 0x0205e4000c101d04 */
.L_x_950:
[----:B--234-:R-:W-:Y:S05]  /*16af0*/  BSYNC B0 ;  /* 0x0000000000007941 */ /* 0x01cfea0003800000 */
.L_x_949:
        /* <DEDUP_REMOVED lines=30> */
.L_x_952:
[----:B------:R-:W-:Y:S05]  /*16ce0*/  BSYNC B0 ;  /* 0x0000000000007941 */ /* 0x000fea0003800000 */
.L_x_951:
        /* <DEDUP_REMOVED lines=30> */
.L_x_954:
[----:B------:R-:W-:Y:S05]  /*16ed0*/  BSYNC B0 ;  /* 0x0000000000007941 */ /* 0x000fea0003800000 */
.L_x_953:
        /* <DEDUP_REMOVED lines=31> */
.L_x_947:
[----:B------:R-:W-:Y:S01]  /*170d0*/  ISETP.NE.U32.AND P1, PT, RZ, c[0x0][0x508], PT ;  /* 0x00014200ff007a0c */ /* 0x000fe20003f25070 */
[----:B------:R-:W-:Y:S01]  /*170e0*/  IMAD.MOV.U32 R9, RZ, RZ, 0x4 ;  /* 0x00000004ff097424 */ /* 0x000fe200078e00ff */
[----:B------:R-:W-:Y:S02]  /*170f0*/  ISETP.NE.U32.AND P0, PT, RZ, c[0x0][0x500], PT ;  /* 0x00014000ff007a0c */ /* 0x000fe40003f05070 */
[----:B------:R-:W-:Y:S01]  /*17100*/  ISETP.NE.AND.EX P1, PT, RZ, c[0x0][0x50c], PT, P1 ;  /* 0x00014300ff007a0c */ /* 0x000fe20003f25310 */
[----:B------:R-:W-:Y:S01]  /*17110*/  IMAD.WIDE R6, R218, R9, c[0x0][0x500] ;  /* 0x00014000da067625 */ /* 0x000fe200078e0209 */
[----:B------:R-:W-:-:S03]  /*17120*/  ISETP.NE.AND.EX P0, PT, RZ, c[0x0][0x504], PT, P0 ;  /* 0x00014100ff007a0c */ /* 0x000fc60003f05300 */
[----:B------:R-:W-:-:S08]  /*17130*/  IMAD.MOV.U32 R3, RZ, RZ, c[0x0][0x388] ;  /* 0x0000e200ff037624 */ /* 0x000fd000078e00ff */
[----:B------:R-:W-:Y:S02]  /*17140*/  @P1 IMAD.WIDE R8, R218, R9, c[0x0][0x508] ;  /* 0x00014200da081625 */ /* 0x000fe400078e0209 */
[----:B------:R-:W2:Y:S04]  /*17150*/  @P0 LDG.E R5, [R6.64] ;  /* 0x0000000406050981 */ /* 0x000ea8000c1e1900 */
[----:B------:R1:W5:Y:S01]  /*17160*/  @P1 LDG.E R3, [R8.64] ;  /* 0x0000000408031981 */ /* 0x000362000c1e1900 */
[----:B------:R-:W-:Y:S02]  /*17170*/  CS2R R10, SRZ ;  /* 0x00000000000a7805 */ /* 0x000fe4000001ff00 */
[--C-:B--2---:R-:W-:Y:S01]  /*17180*/  @P0 SHF.R.S32.HI R11, RZ, 0x1f, R5.reuse ;  /* 0x0000001fff0b0819 */ /* 0x104fe20000011405 */
[----:B------:R-:W-:Y:S01]  /*17190*/  @P0 IMAD.MOV.U32 R10, RZ, RZ, R5 ;  /* 0x000000ffff0a0224 */ /* 0x000fe200078e0005 */
[----:B------:R-:W-:Y:S05]  /*171a0*/  @P1 BRA `(.L_x_955) ;  /* 0x0000004000001947 */ /* 0x000fea0003800000 */
[----:B-1----:R-:W-:Y:S05]  /*171b0*/  @!P0 BRA `(.L_x_955) ;  /* 0x0000003000008947 */ /* 0x002fea0003800000 */
[----:B-----5:R-:W2:Y:S04]  /*171c0*/  LDG.E R3, [R6.64] ;  /* 0x0000000406037981 */ /* 0x020ea8000c1e1900 */
[----:B------:R-:W2:Y:S02]  /*171d0*/  LDG.E R0, [R6.64+0x4] ;  /* 0x0000040406007981 */ /* 0x000ea4000c1e1900 */
[----:B--2---:R-:W-:-:S02]  /*171e0*/  IADD3 R3, -R3, R0, RZ ;  /* 0x0000000003037210 */ /* 0x004fc40007ffe1ff */
.L_x_955:
[----:B-1----:R-:W1:Y:S01]  /*171f0*/  S2R R0, SR_TID.X ;  /* 0x0000000000007919 */ /* 0x002e620000002100 */
[----:B------:R-:W-:Y:S01]  /*17200*/  SHF.R.S32.HI R5, RZ, 0x1f, R218 ;  /* 0x0000001fff057819 */ /* 0x000fe200000114da */
[----:B------:R-:W-:Y:S01]  /*17210*/  BSSY B0, `(.L_x_956) ;  /* 0x0000027000007945 */ /* 0x000fe20003800000 */
[----:B------:R-:W-:-:S02]  /*17220*/  SEL R218, R218, RZ, !P0 ;  /* 0x000000ffdada7207 */ /* 0x000fc40004000000 */
[----:B------:R-:W-:Y:S02]  /*17230*/  SEL R5, R5, RZ, !P0 ;  /* 0x000000ff05057207 */ /* 0x000fe40004000000 */
[----:B-1----:R-:W-:-:S13]  /*17240*/  ISETP.GE.AND P1, PT, R0, 0x80, PT ;  /* 0x000000800000780c */ /* 0x002fda0003f26270 */
[----:B------:R-:W-:Y:S05]  /*17250*/  @P1 BRA `(.L_x_957) ;  /* 0x0000022000001947 */ /* 0x000fea0003800000 */
[----:B------:R-:W1:Y:S01]  /*17260*/  S2R R9, SR_CTAID.X ;  /* 0x0000000000097919 */ /* 0x000e620000002500 */
[----:B-----5:R-:W-:Y:S01]  /*17270*/  IMAD R7, R3, c[0x0][0x4e8], RZ ;  /* 0x00013a0003077a24 */ /* 0x020fe200078e02ff */
[----:B-1----:R-:W-:-:S04]  /*17280*/  LEA R8, R9, R0, 0x7 ;  /* 0x0000000009087211 */ /* 0x002fc800078e38ff */
[----:B------:R-:W-:-:S13]  /*17290*/  ISETP.GE.AND P0, PT, R8, R7, PT ;  /* 0x000000070800720c */ /* 0x000fda0003f06270 */
[----:B------:R-:W-:Y:S05]  /*172a0*/  @P0 BRA `(.L_x_957) ;  /* 0x000001d000000947 */ /* 0x000fea0003800000 */
[----:B------:R-:W-:Y:S01]  /*172b0*/  MOV R4, c[0x0][0x4e8] ;  /* 0x00013a0000047a02 */ /* 0x000fe20000000f00 */
[----:B------:R-:W-:Y:S01]  /*172c0*/  IMAD.MOV.U32 R12, RZ, RZ, R10 ;  /* 0x000000ffff0c7224 */ /* 0x000fe200078e000a */
[----:B------:R-:W-:Y:S02]  /*172d0*/  MOV R13, R11 ;  /* 0x0000000b000d7202 */ /* 0x000fe40000000f00 */
[----:B------:R-:W-:Y:S01]  /*172e0*/  ISETP.NE.AND P0, PT, R4, 0x1, PT ;  /* 0x000000010400780c */ /* 0x000fe20003f05270 */
[----:B------:R-:W-:Y:S01]  /*172f0*/  IMAD R4, R2, c[0x0][0x490], RZ ;  /* 0x0001240002047a24 */ /* 0x000fe200078e02ff */
[----:B------:R-:W-:Y:S01]  /*17300*/  MOV R7, R8 ;  /* 0x0000000800077202 */ /* 0x000fe20000000f00 */
[----:B------:R-:W-:-:S04]  /*17310*/  IMAD.WIDE.U32 R12, R215, c[0x0][0x490], R12 ;  /* 0x00012400d70c7a25 */ /* 0x000fc800078e000c */
[----:B------:R-:W-:Y:S02]  /*17320*/  IMAD R4, R215, c[0x0][0x494], R4 ;  /* 0x00012500d7047a24 */ /* 0x000fe400078e0204 */
[----:B------:R-:W-:Y:S02]  /*17330*/  IMAD.MOV.U32 R14, RZ, RZ, R12 ;  /* 0x000000ffff0e7224 */ /* 0x000fe400078e000c */
[----:B------:R-:W-:Y:S02]  /*17340*/  IMAD.IADD R15, R4, 0x1, R13 ;  /* 0x00000001040f7824 */ /* 0x000fe400078e020d */
[----:B------:R-:W-:-:S04]  /*17350*/  @P0 IMAD.HI.U32 R6, R8, c[0x0][0x4ec], RZ ;  /* 0x00013b0008060a27 */ /* 0x000fc800078e00ff */
[----:B------:R-:W-:Y:S01]  /*17360*/  IMAD R13, R5, c[0x0][0x498], RZ ;  /* 0x00012600050d7a24 */ /* 0x000fe200078e02ff */
[----:B------:R-:W-:Y:S01]  /*17370*/  @P0 SHF.R.U32.HI R7, RZ, c[0x0][0x4f0], R6 ;  /* 0x00013c00ff070a19 */ /* 0x000fe20000011606 */
[----:B------:R-:W-:-:S03]  /*17380*/  IMAD.WIDE.U32 R14, R218, c[0x0][0x498], R14 ;  /* 0x00012600da0e7a25 */ /* 0x000fc600078e000e */
[C---:B------:R-:W-:Y:S01]  /*17390*/  IADD3 R9, -R7.reuse, RZ, RZ ;  /* 0x000000ff07097210 */ /* 0x040fe20007ffe1ff */
[----:B------:R-:W-:Y:S01]  /*173a0*/  IMAD R13, R218, c[0x0][0x49c], R13 ;  /* 0x00012700da0d7a24 */ /* 0x000fe200078e020d */
[----:B------:R-:W-:Y:S02]  /*173b0*/  SHF.R.S32.HI R4, RZ, 0x1f, R7 ;  /* 0x0000001fff047819 */ /* 0x000fe40000011407 */
[----:B------:R-:W-:Y:S01]  /*173c0*/  IADD3 R12, P0, R7, R14, RZ ;  /* 0x0000000e070c7210 */ /* 0x000fe20007f1e0ff */
[----:B------:R-:W-:-:S03]  /*173d0*/  IMAD R9, R9, c[0x0][0x4e8], R8 ;  /* 0x00013a0009097a24 */ /* 0x000fc600078e0208 */
[----:B------:R-:W-:Y:S02]  /*173e0*/  IADD3.X R13, R4, R15, R13, P0, !PT ;  /* 0x0000000f040d7210 */ /* 0x000fe400007fe40d */
[----:B------:R-:W-:Y:S02]  /*173f0*/  SHF.R.S32.HI R6, RZ, 0x1f, R9 ;  /* 0x0000001fff067819 */ /* 0x000fe40000011409 */
[----:B------:R-:W-:Y:S01]  /*17400*/  MOV R4, 0xff800000 ;  /* 0xff80000000047802 */ /* 0x000fe20000000f00 */
[----:B------:R-:W-:-:S04]  /*17410*/  IMAD.WIDE.U32 R12, R9, c[0x0][0x488], R12 ;  /* 0x00012200090c7a25 */ /* 0x000fc800078e000c */
[----:B------:R-:W-:-:S04]  /*17420*/  IMAD R6, R6, c[0x0][0x488], RZ ;  /* 0x0001220006067a24 */ /* 0x000fc800078e02ff */
[----:B------:R-:W-:Y:S01]  /*17430*/  IMAD R7, R9, c[0x0][0x48c], R6 ;  /* 0x0001230009077a24 */ /* 0x000fe200078e0206 */
[----:B------:R-:W-:-:S04]  /*17440*/  LEA R6, P0, R12, c[0x0][0x450], 0x2 ;  /* 0x000114000c067a11 */ /* 0x000fc800078010ff */
[----:B------:R-:W-:-:S04]  /*17450*/  IADD3 R7, R13, R7, RZ ;  /* 0x000000070d077210 */ /* 0x000fc80007ffe0ff */
[----:B------:R-:W-:-:S05]  /*17460*/  LEA.HI.X R7, R12, c[0x0][0x454], R7, 0x2, P0 ;  /* 0x000115000c077a11 */ /* 0x000fca00000f1407 */
[----:B------:R1:W-:Y:S02]  /*17470*/  STG.E [R6.64], R4 ;  /* 0x0000000406007986 */ /* 0x0003e4000c101904 */
.L_x_957:
[----:B------:R-:W-:Y:S05]  /*17480*/  BSYNC B0 ;  /* 0x0000000000007941 */ /* 0x000fea0003800000 */
.L_x_956:
[----:B-1----:R-:W1:Y:S01]  /*17490*/  S2R R6, SR_CTAID.X ;  /* 0x0000000000067919 */ /* 0x002e620000002500 */
[----:B------:R-:W-:Y:S01]  /*174a0*/  SHF.R.S32.HI R7, RZ, 0x1f, R0 ;  /* 0x0000001fff077819 */ /* 0x000fe20000011400 */
[----:B------:R-:W-:Y:S01]  /*174b0*/  IMAD R9, R11, c[0x0][0x3a0], RZ ;  /* 0x0000e8000b097a24 */ /* 0x000fe200078e02ff */
[----:B------:R-:W-:Y:S01]  /*174c0*/  BSSY B0, `(.L_x_958) ;  /* 0x0000045000007945 */ /* 0x000fe20003800000 */
[----:B------:R-:W-:Y:S01]  /*174d0*/  IMAD R2, R2, c[0x0][0x3e8], RZ ;  /* 0x0000fa0002027a24 */ /* 0x000fe200078e02ff */
[-C--:B------:R-:W-:Y:S01]  /*174e0*/  LEA.HI R8, R7, R0.reuse, RZ, 0x3 ;  /* 0x0000000007087211 */ /* 0x080fe200078f18ff */
[C---:B------:R-:W-:Y:S01]  /*174f0*/  IMAD R4, R10.reuse, c[0x0][0x3a4], R9 ;  /* 0x0000e9000a047a24 */ /* 0x040fe200078e0209 */
[----:B------:R-:W-:Y:S01]  /*17500*/  MOV R7, c[0x0][0x4e8] ;  /* 0x00013a0000077a02 */ /* 0x000fe20000000f00 */
[----:B------:R-:W-:Y:S01]  /*17510*/  IMAD.WIDE.U32 R10, R10, c[0x0][0x3a0], RZ ;  /* 0x0000e8000a0a7a25 */ /* 0x000fe200078e00ff */
[----:B------:R-:W-:Y:S02]  /*17520*/  LOP3.LUT R9, R8, 0xfffffff8, RZ, 0xc0, !PT ;  /* 0xfffffff808097812 */ /* 0x000fe400078ec0ff */
[----:B------:R-:W-:Y:S01]  /*17530*/  ISETP.NE.AND P0, PT, R7, 0x1, PT ;  /* 0x000000010700780c */ /* 0x000fe20003f05270 */
[----:B------:R-:W-:Y:S01]  /*17540*/  IMAD.IADD R13, R11, 0x1, R4 ;  /* 0x000000010b0d7824 */ /* 0x000fe200078e0204 */
[----:B------:R-:W-:Y:S01]  /*17550*/  IADD3 R11, -R9, R0, RZ ;  /* 0x00000000090b7210 */ /* 0x000fe20007ffe1ff */
[----:B------:R-:W-:Y:S01]  /*17560*/  IMAD.MOV.U32 R12, RZ, RZ, R10 ;  /* 0x000000ffff0c7224 */ /* 0x000fe200078e000a */
[----:B------:R-:W-:Y:S01]  /*17570*/  SHF.R.S32.HI R8, RZ, 0x3, R8 ;  /* 0x00000003ff087819 */ /* 0x000fe20000011408 */
[----:B------:R-:W-:-:S02]  /*17580*/  IMAD R2, R215, c[0x0][0x3ec], R2 ;  /* 0x0000fb00d7027a24 */ /* 0x000fc400078e0202 */
[----:B------:R-:W-:Y:S01]  /*17590*/  IMAD.WIDE.U32 R12, R215, c[0x0][0x3e8], R12 ;  /* 0x0000fa00d70c7a25 */ /* 0x000fe200078e000c */
[CC--:B------:R-:W-:Y:S02]  /*175a0*/  LEA R7, R11.reuse, R8.reuse, 0x5 ;  /* 0x000000080b077211 */ /* 0x0c0fe400078e28ff */
[----:B------:R-:W-:Y:S01]  /*175b0*/  SHF.L.U32 R11, R11, 0x3, RZ ;  /* 0x000000030b0b7819 */ /* 0x000fe200000006ff */
[----:B------:R-:W-:Y:S01]  /*175c0*/  IMAD R5, R5, c[0x0][0x3f0], RZ ;  /* 0x0000fc0005057a24 */ /* 0x000fe200078e02ff */
[----:B------:R-:W-:Y:S01]  /*175d0*/  IADD3 R13, R2, R13, RZ ;  /* 0x0000000d020d7210 */ /* 0x000fe20007ffe0ff */
[C---:B-1----:R-:W-:Y:S01]  /*175e0*/  IMAD R7, R6.reuse, 0x80, R7 ;  /* 0x0000008006077824 */ /* 0x042fe200078e0207 */
[----:B------:R-:W-:Y:S01]  /*175f0*/  LEA R6, R6, R8, 0x7 ;  /* 0x0000000806067211 */ /* 0x000fe200078e38ff */
[----:B------:R-:W-:Y:S01]  /*17600*/  IMAD R5, R218, c[0x0][0x3f4], R5 ;  /* 0x0000fd00da057a24 */ /* 0x000fe200078e0205 */
[----:B------:R-:W-:Y:S01]  /*17610*/  IADD3 R10, R11, 0x40, RZ ;  /* 0x000000400b0a7810 */ /* 0x000fe20007ffe0ff */
[----:B------:R-:W-:Y:S01]  /*17620*/  @P0 IMAD.HI.U32 R0, R7, c[0x0][0x4ec], RZ ;  /* 0x00013b0007000a27 */ /* 0x000fe200078e00ff */
[----:B------:R-:W-:-:S02]  /*17630*/  MOV R2, R7 ;  /* 0x0000000700027202 */ /* 0x000fc40000000f00 */
[C---:B------:R-:W-:Y:S01]  /*17640*/  IADD3 R9, R11.reuse, 0x80, RZ ;  /* 0x000000800b097810 */ /* 0x040fe20007ffe0ff */
[----:B------:R-:W-:Y:S01]  /*17650*/  IMAD.WIDE.U32 R12, R218, c[0x0][0x3f0], R12 ;  /* 0x0000fc00da0c7a25 */ /* 0x000fe200078e000c */
[----:B------:R-:W-:Y:S02]  /*17660*/  @P0 SHF.R.U32.HI R2, RZ, c[0x0][0x4f0], R0 ;  /* 0x00013c00ff020a19 */ /* 0x000fe40000011600 */
[----:B------:R-:W-:Y:S02]  /*17670*/  IADD3 R8, R11, 0xc0, RZ ;  /* 0x000000c00b087810 */ /* 0x000fe40007ffe0ff */
[--C-:B------:R-:W-:Y:S01]  /*17680*/  SHF.R.S32.HI R4, RZ, 0x1f, R2.reuse ;  /* 0x0000001fff047819 */ /* 0x100fe20000011402 */
[----:B------:R-:W-:Y:S01]  /*17690*/  IMAD.MOV R0, RZ, RZ, -R2 ;  /* 0x000000ffff007224 */ /* 0x000fe200078e0a02 */
[----:B------:R-:W-:-:S03]  /*176a0*/  IADD3 R13, R13, R5, RZ ;  /* 0x000000050d0d7210 */ /* 0x000fc60007ffe0ff */
[----:B------:R-:W-:Y:S02]  /*176b0*/  IMAD R5, R4, c[0x0][0x3e0], RZ ;  /* 0x0000f80004057a24 */ /* 0x000fe400078e02ff */
[----:B------:R-:W-:Y:S02]  /*176c0*/  IMAD R0, R0, c[0x0][0x4e8], R7 ;  /* 0x00013a0000007a24 */ /* 0x000fe400078e0207 */
[----:B------:R-:W-:-:S04]  /*176d0*/  IMAD.WIDE.U32 R12, R2, c[0x0][0x3e0], R12 ;  /* 0x0000f800020c7a25 */ /* 0x000fc800078e000c */
[----:B------:R-:W-:Y:S01]  /*176e0*/  IMAD R5, R2, c[0x0][0x3e4], R5 ;  /* 0x0000f90002057a24 */ /* 0x000fe200078e0205 */
[----:B------:R-:W-:Y:S01]  /*176f0*/  SHF.R.S32.HI R2, RZ, 0x1f, R0 ;  /* 0x0000001fff027819 */ /* 0x000fe20000011400 */
[----:B-----5:R-:W-:-:S03]  /*17700*/  IMAD R7, R3, c[0x0][0x4e8], RZ ;  /* 0x00013a0003077a24 */ /* 0x020fc600078e02ff */
[----:B------:R-:W-:Y:S01]  /*17710*/  IADD3 R13, R13, R5, RZ ;  /* 0x000000050d0d7210 */ /* 0x000fe20007ffe0ff */
[----:B------:R-:W-:-:S04]  /*17720*/  IMAD R5, R2, c[0x0][0x3d8], RZ ;  /* 0x0000f60002057a24 */ /* 0x000fc800078e02ff */
[C---:B------:R-:W-:Y:S02]  /*17730*/  IMAD R5, R0.reuse, c[0x0][0x3dc], R5 ;  /* 0x0000f70000057a24 */ /* 0x040fe400078e0205 */
[----:B------:R-:W-:-:S04]  /*17740*/  IMAD.WIDE.U32 R12, R0, c[0x0][0x3d8], R12 ;  /* 0x0000f600000c7a25 */ /* 0x000fc800078e000c */
[----:B------:R-:W-:Y:S01]  /*17750*/  IMAD.IADD R5, R13, 0x1, R5 ;  /* 0x000000010d057824 */ /* 0x000fe200078e0205 */
        /* <DEDUP_REMOVED lines=27> */
.L_x_959:
[----:B------:R-:W-:Y:S05]  /*17910*/  BSYNC B0 ;  /* 0x0000000000007941 */ /* 0x000fea0003800000 */
.L_x_958:
[----:B--2---:R-:W-:Y:S01]  /*17920*/  IADD3 R4, R6, 0x20, RZ ;  /* 0x0000002006047810 */ /* 0x004fe20007ffe0ff */
[----:B------:R2:W4:Y:S01]  /*17930*/  SHFL.IDX PT, R13, R0, 0x1, 0x181f ;  /* 0x00381f00000d7f89 */ /* 0x00052200000e0000 */
        /* <DEDUP_REMOVED lines=8> */
[----:B---3--:R-:W-:Y:S02]  /*179c0*/  @!P2 SHF.R.S32.HI R5, RZ, 0x1f, R10 ;  /* 0x0000001fff05a819 */ /* 0x008fe4000001140a */
        /* <DEDUP_REMOVED lines=16> */
.L_x_961:
[----:B------:R-:W-:Y:S05]  /*17ad0*/  BSYNC B0 ;  /* 0x0000000000007941 */ /* 0x000fea0003800000 */
.L_x_960:
[----:B-1----:R-:W-:Y:S01]  /*17ae0*/  IADD3 R4, R6, 0x40, RZ ;  /* 0x0000004006047810 */ /* 0x002fe20007ffe0ff */
[----:B----4-:R1:W4:Y:S01]  /*17af0*/  SHFL.IDX PT, R13, R0, 0x2, 0x181f ;  /* 0x00581f00000d7f89 */ /* 0x01032200000e0000 */
[----:B------:R-:W-:Y:S02]  /*17b00*/  BSSY B0, `(.L_x_962) ;  /* 0x0000019000007945 */ /* 0x000fe40003800000 */
[----:B------:R-:W-:Y:S01]  /*17b10*/  ISETP.GE.AND P0, PT, R4, R7, PT ;  /* 0x000000070400720c */ /* 0x000fe20003f06270 */
[----:B------:R1:W2:-:S12]  /*17b20*/  SHFL.IDX PT, R12, R2, 0x2, 0x181f ;  /* 0x00581f00020c7f89 */ /* 0x00029800000e0000 */
        /* <DEDUP_REMOVED lines=9> */
[----:B--2-4-:R-:W-:Y:S01]  /*17bc0*/  @!P3 IMAD.WIDE R14, R11, 0x2, R12 ;  /* 0x000000020b0eb825 */ /* 0x014fe200078e020c */
        /* <DEDUP_REMOVED lines=12> */
.L_x_963:
[----:B------:R-:W-:Y:S05]  /*17c90*/  BSYNC B0 ;  /* 0x0000000000007941 */ /* 0x000fea0003800000 */
.L_x_962:
[----:B------:R-:W-:Y:S01]  /*17ca0*/  IADD3 R6, R6, 0x60, RZ ;  /* 0x0000006006067810 */ /* 0x000fe20007ffe0ff */
[----:B------:R1:W4:Y:S03]  /*17cb0*/  SHFL.IDX PT, R3, R0, 0x3, 0x181f ;  /* 0x00781f0000037f89 */ /* 0x00032600000e0000 */
[----:B------:R-:W-:Y:S01]  /*17cc0*/  ISETP.GE.AND P0, PT, R6, R7, PT ;  /* 0x000000070600720c */ /* 0x000fe20003f06270 */
[----:B-12---:R-:W1:-:S12]  /*17cd0*/  SHFL.IDX PT, R2, R2, 0x3, 0x181f ;  /* 0x00781f0002027f89 */ /* 0x006e5800000e0000 */
[----:B------:R-:W-:Y:S05]  /*17ce0*/  @P0 EXIT ;  /* 0x000000000000094d */ /* 0x000fea0003800000 */
[----:B------:R-:W-:Y:S02]  /*17cf0*/  ISETP.GE.AND P1, PT, R10, c[0x0][0x3c8], PT ;  /* 0x0000f2000a007a0c */ /* 0x000fe40003f26270 */
[----:B------:R-:W-:Y:S02]  /*17d00*/  ISETP.GE.AND P0, PT, R9, c[0x0][0x3c8], PT ;  /* 0x0000f20009007a0c */ /* 0x000fe40003f06270 */
[----:B------:R-:W-:-:S09]  /*17d10*/  ISETP.GE.AND P2, PT, R11, c[0x0][0x3c8], PT ;  /* 0x0000f2000b007a0c */ /* 0x000fd20003f46270 */
[----:B---3--:R-:W-:Y:S02]  /*17d20*/  @!P1 SHF.R.S32.HI R5, RZ, 0x1f, R10 ;  /* 0x0000001fff059819 */ /* 0x008fe4000001140a */
        /* <DEDUP_REMOVED lines=19> */
.L_x_936:
[----:B------:R-:W-:Y:S02]  /*17e60*/  MOV R9, 0x1 ;  /* 0x0000000100097802 */ /* 0x000fe40000000f00 */
[----:B------:R-:W-:Y:S02]  /*17e70*/  MOV R8, 0x17e90 ;  /* 0x00017e9000087802 */ /* 0x000fe40000000f00 */
[----:B-1----:R-:W-:Y:S05]  /*17e80*/  CALL.REL.NOINC `($__internal_4_$__cuda_sm70_shflsync_idx_p) ;  /* 0x000000f000007944 */ /* 0x002fea0003c00000 */
[----:B--2---:R-:W-:Y:S01]  /*17e90*/  IMAD.MOV.U32 R17, RZ, RZ, R9 ;  /* 0x000000ffff117224 */ /* 0x004fe200078e0009 */
[----:B-1----:R-:W-:Y:S01]  /*17ea0*/  MOV R10, R19 ;  /* 0x00000013000a7202 */ /* 0x002fe20000000f00 */
[----:B------:R-:W-:Y:S01]  /*17eb0*/  IMAD.MOV.U32 R9, RZ, RZ, 0x1 ;  /* 0x00000001ff097424 */ /* 0x000fe200078e00ff */
[----:B------:R-:W-:Y:S02]  /*17ec0*/  MOV R8, 0x17ee0 ;  /* 0x00017ee000087802 */ /* 0x000fe40000000f00 */
[----:B------:R-:W-:Y:S05]  /*17ed0*/  CALL.REL.NOINC `($__internal_4_$__cuda_sm70_shflsync_idx_p) ;  /* 0x000000a000007944 */ /* 0x000fea0003c00000 */
[----:B-12---:R-:W-:Y:S05]  /*17ee0*/  BRA `(.L_x_964) ;  /* 0xffff7c6000007947 */ /* 0x006fea000383ffff */
.L_x_944:
[----:B-1----:R-:W-:Y:S02]  /*17ef0*/  MOV R9, 0x1 ;  /* 0x0000000100097802 */ /* 0x002fe40000000f00 */
[----:B------:R-:W-:Y:S02]  /*17f00*/  MOV R8, 0x17f20 ;  /* 0x00017f2000087802 */ /* 0x000fe40000000f00 */
[----:B---3--:R-:W-:Y:S05]  /*17f10*/  CALL.REL.NOINC `($__internal_4_$__cuda_sm70_shflsync_idx_p) ;  /* 0x0000006000007944 */ /* 0x008fea0003c00000 */
[----:B-1----:R-:W-:Y:S01]  /*17f20*/  MOV R10, R2 ;  /* 0x00000002000a7202 */ /* 0x002fe20000000f00 */
[----:B--2---:R-:W-:Y:S01]  /*17f30*/  IMAD.MOV.U32 R5, RZ, RZ, R9 ;  /* 0x000000ffff057224 */ /* 0x004fe200078e0009 */
[----:B------:R-:W-:Y:S01]  /*17f40*/  MOV R8, 0x17f70 ;  /* 0x00017f7000087802 */ /* 0x000fe20000000f00 */
[----:B------:R-:W-:Y:S02]  /*17f50*/  IMAD.MOV.U32 R9, RZ, RZ, 0x1 ;  /* 0x00000001ff097424 */ /* 0x000fe400078e00ff */
[----:B------:R-:W-:Y:S05]  /*17f60*/  CALL.REL.NOINC `($__internal_4_$__cuda_sm70_shflsync_idx_p) ;  /* 0x0000001000007944 */ /* 0x000fea0003c00000 */
[----:B-12---:R-:W-:-:S05]  /*17f70*/  BRA `(.L_x_965) ;  /* 0xffffa4b000007947 */ /* 0x006fca000383ffff */
        .weak           $__internal_4_$__cuda_sm70_shflsync_idx_p
        .type           $__internal_4_$__cuda_sm70_shflsync_idx_p,@function
        .size           $__internal_4_$__cuda_sm70_shflsync_idx_p,(.L_x_1781 - $__internal_4_$__cuda_sm70_shflsync_idx_p)
$__internal_4_$__cuda_sm70_shflsync_idx_p:
[----:B------:R-:W-:Y:S01]  /*17f80*/  MOV R12, R8 ;  /* 0x00000008000c7202 */ /* 0x000fe20000000f00 */
[----:B------:R-:W-:Y:S04]  /*17f90*/  WARPSYNC R219 ;  /* 0x000000db00007348 */ /* 0x000fe80003800000 */
[----:B------:R-:W-:Y:S01]  /*17fa0*/  MOV R13, 0x0 ;  /* 0x00000000000d7802 */ /* 0x000fe20000000f00 */
[----:B------:R1:W2:Y:S03]  /*17fb0*/  SHFL.IDX PT, R9, R10, R9, R222 ;  /* 0x000000090a097389 */ /* 0x0002a600000e00de */
[----:B------:R-:W-:Y:S05]  /*17fc0*/  RET.REL.NODEC R12 `(_ZN7cutlass13device_kernelIN5flash19enable_sm80_to_sm89INS1_16FlashAttnFwdSm80INS1_25CollectiveMainloopFwdSm80ILi8ELi1ELb0EN4cute5tupleIJNS5_1CILi128EEENS7_ILi48EEENS7_ILi256EEEEEELi256ENS_6half_tEfNS_4arch4Sm80ELb0ELb0ELb0ELb1ELb1ELb1ELb1ELb0EEENS1_21CollectiveEpilogueFwdINS6_IJS8_SA_S9_EEENS6_IJNS7_ILi1EEESI_SI_EEESC_SE_Li256ELb1ELb1ELb0ELb0EEENS1_19SingleTileSchedulerILb1ELb0ELb1ELi128EEEEEEEEEvNT_6ParamsE) ;  /* 0xfffe80300c007950 */ /* 0x000fea0003c3ffff */
.L_x_966:
        /* <DEDUP_REMOVED lines=11> */
.L_x_1781:


//--------------------- .text._ZN7cutlass13device_kernelIN5flash19enable_sm80_to_sm89INS1_16FlashAttnFwdSm80INS1_25CollectiveMainloopFwdSm80ILi8ELi1ELb0EN4cute5tupleIJNS5_1CILi128EEENS7_ILi64EEENS7_ILi256EEEEEELi256ENS_6half_tEfNS_4arch4Sm80ELb0ELb1ELb0ELb0ELb1ELb0ELb1ELb0EEENS1_21CollectiveEpilogueFwdINS6_IJS8_SA_S9_EEENS6_IJNS7_ILi1EEESI_SI_EEESC_SE_Li256ELb0ELb1ELb0ELb0EEENS1_19SingleTileSchedulerILb0ELb0ELb1ELi128EEEEEEEEEvNT_6ParamsE --------------------------
	.section	.text._ZN7cutlass13device_kernelIN5flash19enable_sm80_to_sm89INS1_16FlashAttnFwdSm80INS1_25CollectiveMainloopFwdSm80ILi8ELi1ELb0EN4cute5tupleIJNS5_1CILi128EEENS7_ILi64EEENS7_ILi256EEEEEELi256ENS_6half_tEfNS_4arch4Sm80ELb0ELb1ELb0ELb0ELb1ELb0ELb1ELb0EEENS1_21CollectiveEpilogueFwdINS6_IJS8_SA_S9_EEENS6_IJNS7_ILi1EEESI_SI_EEESC_SE_Li256ELb0ELb1ELb0ELb0EEENS1_19SingleTileSchedulerILb0ELb0ELb1ELi128EEEEEEEEEvNT_6ParamsE,"ax",@progbits
	.sectioninfo	@"SHI_REGISTERS=255"
	.align	128
.text._ZN7cutlass13device_kernelIN5flash19enable_sm80_to_sm89INS1_16FlashAttnFwdSm80INS1_25CollectiveMainloopFwdSm80ILi8ELi1ELb0EN4cute5tupleIJNS5_1CILi128EEENS7_ILi64EEENS7_ILi256EEEEEELi256ENS_6half_tEfNS_4arch4Sm80ELb0ELb1ELb0ELb0ELb1ELb0ELb1ELb0EEENS1_21CollectiveEpilogueFwdINS6_IJS8_SA_S9_EEENS6_IJNS7_ILi1EEESI_SI_EEESC_SE_Li256ELb0ELb1ELb0ELb0EEENS1_19SingleTileSchedulerILb0ELb0ELb1ELi128EEEEEEEEEvNT_6ParamsE:
        .type           _ZN7cutlass13device_kernelIN5flash19enable_sm80_to_sm89INS1_16FlashAttnFwdSm80INS1_25CollectiveMainloopFwdSm80ILi8ELi1ELb0EN4cute5tupleIJNS5_1CILi128EEENS7_ILi64EEENS7_ILi256EEEEEELi256ENS_6half_tEfNS_4arch4Sm80ELb0ELb1ELb0ELb0ELb1ELb0ELb1ELb0EEENS1_21CollectiveEpilogueFwdINS6_IJS8_SA_S9_EEENS6_IJNS7_ILi1EEESI_SI_EEESC_SE_Li256ELb0ELb1ELb0ELb0EEENS1_19SingleTileSchedulerILb0ELb0ELb1ELi128EEEEEEEEEvNT_6ParamsE,@function
        .size           _ZN7cutlass13device_kernelIN5flash19enable_sm80_to_sm89INS1_16FlashAttnFwdSm80INS1_25CollectiveMainloopFwdSm80ILi8ELi1ELb0EN4cute5tupleIJNS5_1CILi128EEENS7_ILi64EEENS7_ILi256EEEEEELi256ENS_6half_tEfNS_4arch4Sm80ELb0ELb1ELb0ELb0ELb1ELb0ELb1ELb0EEENS1_21CollectiveEpilogueFwdINS6_IJS8_SA_S9_EEENS6_IJNS7_ILi1EEESI_SI_EEESC_SE_Li256ELb0ELb1ELb0ELb0EEENS1_19SingleTileSchedulerILb0ELb0ELb1ELi128EEEEEEEEEvNT_6ParamsE,(.L_x_1783 - _ZN7cutlass13device_kernelIN5flash19enable_sm80_to_sm89INS1_16FlashAttnFwdSm80INS1_25CollectiveMainloopFwdSm80ILi8ELi1ELb0EN4cute5tupleIJNS5_1CILi128EEENS7_ILi64EEENS7_ILi256EEEEEELi256ENS_6half_tEfNS_4arch4Sm80ELb0ELb1ELb0ELb0ELb1ELb0ELb1ELb0EEENS1_21CollectiveEpilogueFwdINS6_IJS8_SA_S9_EEENS6_IJNS7_ILi1EEESI_SI_EEESC_SE_Li256ELb0ELb1ELb0ELb0EEENS1_19SingleTileSchedulerILb0ELb0ELb1ELi128EEEEEEEEEvNT_6ParamsE)
        .other          _ZN7cutlass13device_kernelIN5flash19enable_sm80_to_sm89INS1_16FlashAttnFwdSm80INS1_25CollectiveMainloopFwdSm80ILi8ELi1ELb0EN4cute5tupleIJNS5_1CILi128EEENS7_ILi64EEENS7_ILi256EEEEEELi256ENS_6half_tEfNS_4arch4Sm80ELb0ELb1ELb0ELb0ELb1ELb0ELb1ELb0EEENS1_21CollectiveEpilogueFwdINS6_IJS8_SA_S9_EEENS6_IJNS7_ILi1EEESI_SI_EEESC_SE_Li256ELb0ELb1ELb0ELb0EEENS1_19SingleTileSchedulerILb0ELb0ELb1ELi128EEEEEEEEEvNT_6ParamsE,@"STO_CUDA_ENTRY STV_DEFAULT"
_ZN7cutlass13device_kernelIN5flash19enable_sm80_to_sm89INS1_16FlashAttnFwdSm80INS1_25CollectiveMainloopFwdSm80ILi8ELi1ELb0EN4cute5tupleIJNS5_1CILi128EEENS7_ILi64EEENS7_ILi256EEEEEELi256ENS_6half_tEfNS_4arch4Sm80ELb0ELb1ELb0ELb0ELb1ELb0ELb1ELb0EEENS1_21CollectiveEpilogueFwdINS6_IJS8_SA_S9_EEENS6_IJNS7_ILi1EEESI_SI_EEESC_SE_Li256ELb0ELb1ELb0ELb0EEENS1_19SingleTileSchedulerILb0ELb0ELb1ELi128EEEEEEEEEvNT_6ParamsE:
[----:B------:R-:W-:Y:S02]  /*0000*/  MOV R1, c[0x0][0x28] ;  /* 0x00000a0000017a02 */ /* 0x000fe40000000f00 */
[----:B------:R-:W1:Y:S02]  /*0010*/  S2UR UR6, SR_CTAID.Z ;  /* 0x00000000000679c3 */ /* 0x000e640000002700 */
        /* <DEDUP_REMOVED lines=17> */
[----:B------:R-:W-:Y:S01]  /*0130*/  UMOV UR13, 0x1 ;  /* 0x00000001000d7882 */ /* 0x000fe20000000000 */
[----:B------:R-:W3:Y:S01]  /*0140*/  S2UR UR9, SR_CTAID.Y ;  /* 0x00000000000979c3 */ /* 0x000ee20000002600 */
[----:B------:R-:W4:Y:S01]  /*0150*/  S2R R83, SR_TID.X ;  /* 0x0000000000537919 */ /* 0x000f220000002100 */
[----:B------:R-:W-:-:S02]  /*0160*/  ULDC UR8, c[0x0][0x1d0] ;  /* 0x0000740000087ab9 */ /* 0x000fc40000000800 */
[----:B------:R-:W-:Y:S02]  /*0170*/  ULDC UR14, c[0x0][0x168] ;  /* 0x00005a00000e7ab9 */ /* 0x000fe40000000800 */
[----:B-1----:R-:W-:-:S04]  /*0180*/  USHF.L.U32 UR25, UR25, 0x7, URZ ;  /* 0x0000000719197899 */ /* 0x002fc8000800063f */
[----:B------:R-:W-:Y:S02]  /*0190*/  @UP2 UIADD3 UR10, UR25, 0x7f, URZ ;  /* 0x0000007f190a2890 */ /* 0x000fe4000fffe03f */
[----:B------:R-:W-:Y:S02]  /*01a0*/  UIADD3 UR7, UR25, 0x7f, URZ ;  /* 0x0000007f19077890 */ /* 0x000fe4000fffe03f */
[----:B------:R-:W-:Y:S02]  /*01b0*/  UIMAD.WIDE.U32 UR10, UR10, UR4, URZ ;  /* 0x000000040a0a72a5 */ /* 0x000fe4000f8e003f */
[----:B---3--:R-:W-:Y:S02]  /*01c0*/  USHF.R.S32.HI UR18, URZ, 0x1f, UR9 ;  /* 0x0000001f3f127899 */ /* 0x008fe40008011409 */
[----:B------:R-:W-:-:S03]  /*01d0*/  @UP2 USHF.R.U32.HI UR7, URZ, UR5, UR11 ;  /* 0x000000053f072299 */ /* 0x000fc6000801160b */
[----:B------:R-:W-:Y:S02]  /*01e0*/  ULDC.64 UR4, c[0x0][0x328] ;  /* 0x0000ca0000047ab9 */ /* 0x000fe40000000a00 */
[----:B------:R-:W-:Y:S02]  /*01f0*/  UISETP.LE.AND UP1, UPT, UR13, UR5, UPT ;  /* 0x000000050d00728c */ /* 0x000fe4000bf23270 */
[----:B------:R-:W-:Y:S02]  /*0200*/  UMOV UR10, URZ ;  /* 0x0000003f000a7c82 */ /* 0x000fe40008000000 */
[----:B------:R-:W-:Y:S02]  /*0210*/  ULDC UR11, c[0x0][0x2ac] ;  /* 0x0000ab00000b7ab9 */ /* 0x000fe40000000800 */
[----:B------:R-:W-:-:S04]  /*0220*/  UIMAD UR8, UR11, UR8, URZ ;  /* 0x000000080b0872a4 */ /* 0x000fc8000f8e023f */
[----:B------:R-:W-:-:S04]  /*0230*/  UIADD3 UR14, UR8, -UR14, UR13 ;  /* 0x8000000e080e7290 */ /* 0x000fc8000fffe00d */
[----:B------:R-:W-:-:S04]  /*0240*/  UIADD3 UR5, UR14, UR7, URZ ;  /* 0x000000070e057290 */ /* 0x000fc8000fffe03f */
        /* <DEDUP_REMOVED lines=16> */
.L_x_968:
[----:B------:R-:W-:Y:S02]  /*0350*/  ULDC UR4, c[0x0][0x32c] ;  /* 0x0000cb0000047ab9 */ /* 0x000fe40000000800 */
[----:B------:R-:W-:-:S03]  /*0360*/  UISETP.NE.AND UP0, UPT, UR13, UR4, UPT ;  /* 0x000000040d00728c */ /* 0x000fc6000bf05270 */
[----:B------:R-:W-:Y:S02]  /*0370*/  ULDC.64 UR4, c[0x0][0x330] ;  /* 0x0000cc0000047ab9 */ /* 0x000fe40000000a00 */
[----:B------:R-:W-:-:S07]  /*0380*/  UIMAD.WIDE.U32 UR20, UR14, UR4, URZ ;  /* 0x000000040e1472a5 */ /* 0x000fce000f8e003f */
[----:B------:R-:W-:Y:S02]  /*0390*/  @UP0 UMOV UR13, UR21 ;  /* 0x00000015000d0c82 */ /* 0x000fe40008000000 */
[----:B------:R-:W-:Y:S02]  /*03a0*/  @UP0 USHF.R.U32.HI UR14, URZ, UR5, UR13 ;  /* 0x000000053f0e0299 */ /* 0x000fe4000801160d */
.L_x_969:
[----:B------:R-:W-:Y:S02]  /*03b0*/  ULDC UR4, c[0x0][0x32c] ;  /* 0x0000cb0000047ab9 */ /* 0x000fe40000000800 */
[----:B------:R-:W-:-:S04]  /*03c0*/  UIMAD UR4, UR14, UR4, UR4 ;  /* 0x000000040e0472a4 */ /* 0x000fc8000f8e0204 */
[----:B------:R-:W-:-:S04]  /*03d0*/  UISETP.LT.AND UP0, UPT, UR7, UR4, UPT ;  /* 0x000000040700728c */ /* 0x000fc8000bf01270 */
[----:B------:R-:W-:Y:S02]  /*03e0*/  USEL UR7, UR7, UR4, UP0 ;  /* 0x0000000407077287 */ /* 0x000fe40008000000 */
.L_x_967:
[----:B----4-:R-:W-:Y:S01]  /*03f0*/  UIADD3 UR13, UR8, 0x3f, URZ ;  /* 0x0000003f080d7890 */ /* 0x010fe2000fffe03f */
[----:B------:R-:W-:Y:S01]  /*0400*/  PLOP3.LUT P0, PT, PT, PT, UP1, 0x40, 0x0 ;  /* 0x000000000000781c */ /* 0x000fe20003f0e818 */
[----:B------:R-:W-:Y:S02]  /*0410*/  UIADD3 UR14, UR7, 0x3f, URZ ;  /* 0x0000003f070e7890 */ /* 0x000fe4000fffe03f */
[----:B------:R-:W-:Y:S02]  /*0420*/  ULDC.64 UR4, c[0x0][0x2c8] ;  /* 0x0000b20000047ab9 */ /* 0x000fe40000000a00 */
[----:B------:R-:W-:Y:S02]  /*0430*/  UIMAD.WIDE.U32 UR20, UR25, UR4, URZ ;  /* 0x00000004191472a5 */ /* 0x000fe4000f8e003f */
[----:B------:R-:W-:Y:S02]  /*0440*/  USHF.R.S32.HI UR15, URZ, 0x1f, UR13 ;  /* 0x0000001f3f0f7899 */ /* 0x000fe4000801140d */
[----:B------:R-:W-:-:S02]  /*0450*/  USHF.R.S32.HI UR7, URZ, 0x1f, UR14 ;  /* 0x0000001f3f077899 */ /* 0x000fc4000801140e */
[----:B------:R-:W-:Y:S02]  /*0460*/  UMOV UR4, UR25 ;  /* 0x0000001900047c82 */ /* 0x000fe40008000000 */
[----:B------:R-:W-:Y:S02]  /*0470*/  @UP2 USHF.R.U32.HI UR4, URZ, UR5, UR21 ;  /* 0x000000053f042299 */ /* 0x000fe40008011615 */
[----:B------:R-:W-:Y:S02]  /*0480*/  ULEA.HI UR5, UR15, UR13, URZ, 0x6 ;  /* 0x0000000d0f057291 */ /* 0x000fe4000f8f303f */
[----:B------:R-:W-:Y:S02]  /*0490*/  ULEA.HI UR21, UR7, UR14, URZ, 0x6 ;  /* 0x0000000e07157291 */ /* 0x000fe4000f8f303f */
[----:B------:R-:W-:Y:S02]  /*04a0*/  ULDC UR24, c[0x0][0x168] ;  /* 0x00005a0000187ab9 */ /* 0x000fe40000000800 */
[----:B------:R-:W-:-:S02]  /*04b0*/  USHF.R.S32.HI UR5, URZ, 0x6, UR5 ;  /* 0x000000063f057899 */ /* 0x000fc40008011405 */
[----:B------:R-:W-:Y:S02]  /*04c0*/  USHF.R.S32.HI UR21, URZ, 0x6, UR21 ;  /* 0x000000063f157899 */ /* 0x000fe40008011415 */
[----:B------:R-:W-:Y:S02]  /*04d0*/  UIADD3 UR24, UR8, -UR24, URZ ;  /* 0x8000001808187290 */ /* 0x000fe4000fffe03f */
[----:B------:R-:W-:Y:S02]  /*04e0*/  UISETP.LT.AND UP0, UPT, UR5, UR21, UPT ;  /* 0x000000150500728c */ /* 0x000fe4000bf01270 */
[----:B------:R-:W-:Y:S02]  /*04f0*/  UIADD3 UR4, UR24, UR4, URZ ;  /* 0x0000000418047290 */ /* 0x000fe4000fffe03f */
[----:B------:R-:W-:Y:S02]  /*0500*/  ULDC UR7, c[0x0][0x324] ;  /* 0x0000c90000077ab9 */ /* 0x000fe40000000800 */
        /* <DEDUP_REMOVED lines=15> */
.L_x_971:
[----:B------:R-:W-:Y:S02]  /*0600*/  ULDC UR4, c[0x0][0x32c] ;  /* 0x0000cb0000047ab9 */ /* 0x000fe40000000800 */
[----:B------:R-:W-:-:S03]  /*0610*/  UISETP.NE.AND UP0, UPT, UR4, 0x1, UPT ;  /* 0x000000010400788c */ /* 0x000fc6000bf05270 */
[----:B------:R-:W-:Y:S02]  /*0620*/  ULDC.64 UR4, c[0x0][0x330] ;  /* 0x0000cc0000047ab9 */ /* 0x000fe40000000a00 */
[----:B------:R-:W-:-:S06]  /*0630*/  UIMAD.WIDE.U32 UR14, UR13, UR4, URZ ;  /* 0x000000040d0e72a5 */ /* 0x000fcc000f8e003f */
[----:B------:R-:W-:Y:S02]  /*0640*/  @UP0 USHF.R.U32.HI UR13, URZ, UR5, UR15 ;  /* 0x000000053f0d0299 */ /* 0x000fe4000801160f */
.L_x_972:
[----:B------:R-:W-:Y:S02]  /*0650*/  ULDC UR4, c[0x0][0x32c] ;  /* 0x0000cb0000047ab9 */ /* 0x000fe40000000800 */
[----:B------:R-:W-:-:S04]  /*0660*/  UIMAD UR4, UR13, UR4, URZ ;  /* 0x000000040d0472a4 */ /* 0x000fc8000f8e023f */
[----:B------:R-:W-:-:S04]  /*0670*/  UISETP.LT.AND UP0, UPT, UR7, UR4, UPT ;  /* 0x000000040700728c */ /* 0x000fc8000bf01270 */
[----:B------:R-:W-:-:S04]  /*0680*/  USEL UR7, UR7, UR4, !UP0 ;  /* 0x0000000407077287 */ /* 0x000fc8000c000000 */
.L_x_970:
[----:B------:R-:W-:Y:S01]  /*0690*/  USHF.R.S32.HI UR4, URZ, 0x1f, UR7 ;  /* 0x0000001f3f047899 */ /* 0x000fe20008011407 */
[----:B------:R-:W-:Y:S01]  /*06a0*/  PLOP3.LUT P2, PT, PT, PT, PT, 0x80, 0x0 ;  /* 0x000000000000781c */ /* 0x000fe20003f4f070 */
[----:B------:R-:W-:Y:S01]  /*06b0*/  CS2R R4, SRZ ;  /* 0x0000000000047805 */ /* 0x000fe2000001ff00 */
[----:B------:R-:W-:Y:S01]  /*06c0*/  IMAD.MOV.U32 R130, RZ, RZ, RZ ;  /* 0x000000ffff827224 */ /* 0x000fe200078e00ff */
[----:B------:R-:W-:Y:S01]  /*06d0*/  ULEA.HI UR7, UR4, UR7, URZ, 0x6 ;  /* 0x0000000704077291 */ /* 0x000fe2000f8f303f */
[----:B------:R-:W-:Y:S01]  /*06e0*/  IMAD.MOV.U32 R128, RZ, RZ, RZ ;  /* 0x000000ffff807224 */ /* 0x000fe200078e00ff */
[----:B------:R-:W-:Y:S01]  /*06f0*/  CS2R R126, SRZ ;  /* 0x00000000007e7805 */ /* 0x000fe2000001ff00 */
[----:B------:R-:W-:Y:S01]  /*0700*/  CS2R R124, SRZ ;  /* 0x00000000007c7805 */ /* 0x000fe2000001ff00 */
        /* <DEDUP_REMOVED lines=78> */
[----:B------:R-:W-:-:S03]  /*0bf0*/  ULDC.64 UR4, c[0x0][0x1b8] ;  /* 0x00006e0000047ab9 */ /* 0x000fc60000000a00 */
[----:B------:R-:W-:Y:S01]  /*0c00*/  LEA.HI R229, R85, R83, RZ, 0x3 ;  /* 0x0000005355e57211 */ /* 0x000fe200078f18ff */
[----:B------:R3:W4:Y:S01]  /*0c10*/  @P0 LDG.E R6, [R6.64] ;  /* 0x0000001006060981 */ /* 0x000722000c1e1900 */
[----:B------:R-:W-:Y:S01]  /*0c20*/  PLOP3.LUT P2, PT, PT, PT, UP2, 0x80, 0x0 ;  /* 0x000000000000781c */ /* 0x000fe20003f4f028 */
[----:B------:R-:W-:Y:S01]  /*0c30*/  UIMAD UR13, UR18, UR4, URZ ;  /* 0x00000004120d72a4 */ /* 0x000fe2000f8e023f */
[----:B------:R-:W-:Y:S01]  /*0c40*/  LOP3.LUT R0, R229, 0xfffffff8, RZ, 0xc0, !PT ;  /* 0xfffffff8e5007812 */ /* 0x000fe200078ec0ff */
[----:B------:R-:W-:Y:S01]  /*0c50*/  UIMAD.WIDE.U32 UR22, UR9, UR4, URZ ;  /* 0x00000004091672a5 */ /* 0x000fe2000f8e003f */
[----:B------:R-:W-:Y:S01]  /*0c60*/  SHF.R.S32.HI R229, RZ, 0x3, R229 ;  /* 0x00000003ffe57819 */ /* 0x000fe200000114e5 */
[----:B------:R-:W-:Y:S01]  /*0c70*/  UIMAD UR13, UR9, UR5, UR13 ;  /* 0x00000005090d72a4 */ /* 0x000fe2000f8e020d */
[----:B------:R-:W-:Y:S01]  /*0c80*/  PLOP3.LUT P1, PT, PT, PT, UP2, 0x80, 0x0 ;  /* 0x000000000000781c */ /* 0x000fe20003f2f028 */
[----:B------:R-:W-:Y:S01]  /*0c90*/  IMAD.IADD R0, R83, 0x1, -R0 ;  /* 0x0000000153007824 */ /* 0x000fe200078e0a00 */
[----:B------:R-:W-:Y:S01]  /*0ca0*/  USHF.R.S32.HI UR14, URZ, 0x1f, UR6 ;  /* 0x0000001f3f0e7899 */ /* 0x000fe20008011406 */
[----:B------:R-:W-:Y:S01]  /*0cb0*/  IMAD.SHL.U32 R233, R229, 0x40, RZ ;  /* 0x00000040e5e97824 */ /* 0x000fe200078e00ff */
[----:B------:R-:W-:Y:S01]  /*0cc0*/  ULDC.64 UR4, c[0x0][0x1c0] ;  /* 0x0000700000047ab9 */ /* 0x000fe20000000a00 */
[C---:B------:R-:W-:Y:S01]  /*0cd0*/  IMAD R234, R0.reuse, 0x20, R229 ;  /* 0x0000002000ea7824 */ /* 0x040fe200078e02e5 */
[----:B------:R-:W-:Y:S01]  /*0ce0*/  UIADD3 UR23, UR23, UR13, URZ ;  /* 0x0000000d17177290 */ /* 0x000fe2000fffe03f */
[----:B------:R-:W-:Y:S01]  /*0cf0*/  IMAD.SHL.U32 R235, R0, 0x8, RZ ;  /* 0x0000000800eb7824 */ /* 0x000fe200078e00ff */
[----:B------:R-:W-:Y:S01]  /*0d00*/  UIMAD UR14, UR14, UR4, URZ ;  /* 0x000000040e0e72a4 */ /* 0x000fe2000f8e023f */
[----:B------:R-:W-:Y:S01]  /*0d10*/  LOP3.LUT R233, R233, 0x1c0, RZ, 0xc0, !PT ;  /* 0x000001c0e9e97812 */ /* 0x000fe200078ec0ff */
[----:B------:R-:W-:Y:S01]  /*0d20*/  UIMAD.WIDE.U32 UR22, UR6, UR4, UR22 ;  /* 0x00000004061672a5 */ /* 0x000fe2000f8e0016 */
[----:B------:R-:W-:Y:S01]  /*0d30*/  IADD3 R4, R234, UR25, RZ ;  /* 0x00000019ea047c10 */ /* 0x000fe2000fffe0ff */
[----:B------:R-:W-:Y:S01]  /*0d40*/  UIMAD UR5, UR6, UR5, UR14 ;  /* 0x00000005060572a4 */ /* 0x000fe2000f8e020e */
[----:B------:R-:W-:Y:S01]  /*0d50*/  IADD3 R16, R235, 0x40, RZ ;  /* 0x00000040eb107810 */ /* 0x000fe20007ffe0ff */
[----:B------:R-:W-:Y:S01]  /*0d60*/  ULDC UR4, c[0x0][0x168] ;  /* 0x00005a0000047ab9 */ /* 0x000fe20000000800 */
[----:B------:R-:W-:Y:S01]  /*0d70*/  IMAD.MOV.U32 R231, RZ, RZ, RZ ;  /* 0x000000ffffe77224 */ /* 0x000fe200078e00ff */
[----:B------:R-:W-:Y:S01]  /*0d80*/  UIADD3 UR5, UR23, UR5, URZ ;  /* 0x0000000517057290 */ /* 0x000fe2000fffe03f */
[----:B-1----:R-:W-:Y:S01]  /*0d90*/  @P2 IMAD.HI.U32 R2, R4, c[0x0][0x2c8], RZ ;  /* 0x0000b20004022a27 */ /* 0x002fe200078e00ff */
[----:B------:R-:W-:Y:S01]  /*0da0*/  UIMAD UR12, UR12, UR4, URZ ;  /* 0x000000040c0c72a4 */ /* 0x000fe2000f8e023f */
[----:B------:R-:W-:Y:S01]  /*0db0*/  SHF.R.S32.HI R202, RZ, 0x1f, R16 ;  /* 0x0000001fffca7819 */ /* 0x000fe20000011410 */
[----:B------:R-:W-:Y:S01]  /*0dc0*/  UIADD3 UR26, UR21, -0x1, URZ ;  /* 0xffffffff151a7890 */ /* 0x000fe2000fffe03f */
[----:B------:R-:W-:Y:S01]  /*0dd0*/  IMAD.MOV.U32 R3, RZ, RZ, R4 ;  /* 0x000000ffff037224 */ /* 0x000fe200078e0004 */
[----:B------:R-:W-:Y:S01]  /*0de0*/  @P1 SHF.R.U32.HI R3, RZ, c[0x0][0x2cc], R2 ;  /* 0x0000b300ff031a19 */ /* 0x000fe20000011602 */
[----:B------:R-:W-:Y:S01]  /*0df0*/  IMAD.U32 R9, RZ, RZ, UR23 ;  /* 0x00000017ff097e24 */ /* 0x000fe2000f8e00ff */
[----:B------:R-:W-:Y:S01]  /*0e00*/  LEA.HI R202, R202, R16, RZ, 0x3 ;  /* 0x00000010caca7211 */ /* 0x000fe200078f18ff */
[----:B------:R-:W-:Y:S01]  /*0e10*/  IMAD.U32 R8, RZ, RZ, UR22 ;  /* 0x00000016ff087e24 */ /* 0x000fe2000f8e00ff */
[--C-:B------:R-:W-:Y:S01]  /*0e20*/  SHF.R.S32.HI R2, RZ, 0x1f, R3.reuse ;  /* 0x0000001fff027819 */ /* 0x100fe20000011403 */
[----:B------:R-:W-:Y:S01]  /*0e30*/  IMAD.MOV R10, RZ, RZ, -R3 ;  /* 0x000000ffff0a7224 */ /* 0x000fe200078e0a03 */
[----:B------:R-:W-:Y:S01]  /*0e40*/  ISETP.GE.AND P5, PT, R16, c[0x0][0x198], PT ;  /* 0x0000660010007a0c */ /* 0x000fe20003fa6270 */
[----:B------:R-:W-:Y:S01]  /*0e50*/  IMAD.U32 R9, RZ, RZ, UR5 ;  /* 0x00000005ff097e24 */ /* 0x000fe2000f8e00ff */
[----:B------:R-:W-:Y:S01]  /*0e60*/  LOP3.LUT R202, R202, 0xfffffff8, RZ, 0xc0, !PT ;  /* 0xfffffff8caca7812 */ /* 0x000fe200078ec0ff */
[----:B------:R-:W-:Y:S01]  /*0e70*/  IMAD R2, R2, c[0x0][0x1b0], RZ ;  /* 0x00006c0002027a24 */ /* 0x000fe200078e02ff */
[----:B------:R-:W-:Y:S01]  /*0e80*/  USHF.L.U32 UR20, UR26, 0x6, URZ ;  /* 0x000000061a147899 */ /* 0x000fe2000800063f */
[----:B------:R-:W-:Y:S01]  /*0e90*/  IMAD R10, R10, c[0x0][0x2c4], R4 ;  /* 0x0000b1000a0a7a24 */ /* 0x000fe200078e0204 */
[----:B------:R-:W-:Y:S01]  /*0ea0*/  ULDC.64 UR4, c[0x0][0x2b0] ;  /* 0x0000ac0000047ab9 */ /* 0x000fe20000000a00 */
[----:B------:R-:W-:-:S03]  /*0eb0*/  IMAD.WIDE.U32 R8, R3, c[0x0][0x1b0], R8 ;  /* 0x00006c0003087a25 */ /* 0x000fc600078e0008 */
[----:B------:R-:W-:Y:S01]  /*0ec0*/  IADD3 R232, R234, UR20, RZ ;  /* 0x00000014eae87c10 */ /* 0x000fe2000fffe0ff */
[----:B------:R-:W-:Y:S01]  /*0ed0*/  IMAD R2, R3, c[0x0][0x1b4], R2 ;  /* 0x00006d0003027a24 */ /* 0x000fe200078e0202 */
[----:B------:R-:W-:-:S03]  /*0ee0*/  SHF.R.S32.HI R3, RZ, 0x1f, R10 ;  /* 0x0000001fff037819 */ /* 0x000fc6000001140a */
[----:B------:R-:W-:Y:S01]  /*0ef0*/  IMAD.IADD R9, R9, 0x1, R2 ;  /* 0x0000000109097824 */ /* 0x000fe200078e0202 */
[----:B------:R-:W-:Y:S01]  /*0f00*/  SHF.R.U32.HI R2, RZ, 0x3, R233 ;  /* 0x00000003ff027819 */ /* 0x000fe200000116e9 */
[----:B------:R-:W-:Y:S01]  /*0f10*/  IMAD R3, R3, c[0x0][0x1a8], RZ ;  /* 0x00006a0003037a24 */ /* 0x000fe200078e02ff */
[----:B------:R-:W-:-:S03]  /*0f20*/  LOP3.LUT R233, R233, 0x38, R235, 0xf8, !PT ;  /* 0x00000038e9e97812 */ /* 0x000fc600078ef8eb */
[C---:B------:R-:W-:Y:S01]  /*0f30*/  IMAD R3, R10.reuse, c[0x0][0x1ac], R3 ;  /* 0x00006b000a037a24 */ /* 0x040fe200078e0203 */
[----:B------:R-:W-:Y:S01]  /*0f40*/  LOP3.LUT R233, R233, R2, RZ, 0x3c, !PT ;  /* 0x00000002e9e97212 */ /* 0x000fe200078e3cff */
[----:B------:R-:W-:Y:S01]  /*0f50*/  IMAD.WIDE.U32 R10, R10, c[0x0][0x1a8], R8 ;  /* 0x00006a000a0a7a25 */ /* 0x000fe200078e0008 */
[----:B------:R-:W-:Y:S02]  /*0f60*/  IADD3 R2, R229, UR25, RZ ;  /* 0x00000019e5027c10 */ /* 0x000fe4000fffe0ff */
[----:B------:R-:W-:Y:S01]  /*0f70*/  LEA.HI R8, R85, R83, RZ, 0x6 ;  /* 0x0000005355087211 */ /* 0x000fe200078f30ff */
[----:B------:R-:W-:Y:S01]  /*0f80*/  IMAD.IADD R3, R11, 0x1, R3 ;  /* 0x000000010b037824 */ /* 0x000fe200078e0203 */
[----:B------:R-:W-:Y:S02]  /*0f90*/  LEA R4, P1, R10, c[0x0][0x160], 0x1 ;  /* 0x000058000a047a11 */ /* 0x000fe400078208ff */
[C---:B------:R-:W-:Y:S01]  /*0fa0*/  IADD3 R11, R235.reuse, 0x80, RZ ;  /* 0x00000080eb0b7810 */ /* 0x040fe20007ffe0ff */
[----:B------:R-:W-:Y:S01]  /*0fb0*/  IMAD.SHL.U32 R8, R8, 0x8, RZ ;  /* 0x0000000808087824 */ /* 0x000fe200078e00ff */
[----:B------:R-:W-:Y:S01]  /*0fc0*/  LEA.HI.X R3, R10, c[0x0][0x164], R3, 0x1, P1 ;  /* 0x000059000a037a11 */ /* 0x000fe200008f0c03 */
[----:B------:R-:W-:Y:S01]  /*0fd0*/  SHFL.IDX PT, R14, R4, RZ, 0x181f ;  /* 0x00181fff040e7589 */ /* 0x000fe200000e0000 */
[----:B------:R-:W-:-:S02]  /*0fe0*/  IADD3 R10, R235, 0xc0, RZ ;  /* 0x000000c0eb0a7810 */ /* 0x000fc40007ffe0ff */
[----:B------:R-:W-:Y:S01]  /*0ff0*/  ISETP.GE.AND P3, PT, R2, UR12, PT ;  /* 0x0000000c02007c0c */ /* 0x000fe2000bf66270 */
[----:B------:R-:W1:Y:S01]  /*1000*/  SHFL.IDX PT, R15, R3, RZ, 0x181f ;  /* 0x00181fff030f7589 */ /* 0x000e6200000e0000 */
[----:B------:R-:W-:Y:S02]  /*1010*/  SHF.R.S32.HI R201, RZ, 0x1f, R11 ;  /* 0x0000001fffc97819 */ /* 0x000fe4000001140b */
[----:B------:R-:W-:Y:S01]  /*1020*/  SHF.R.S32.HI R200, RZ, 0x1f, R10 ;  /* 0x0000001fffc87819 */ /* 0x000fe2000001140a */
[----:B------:R-:W-:Y:S01]  /*1030*/  SHFL.IDX PT, R12, R4, 0x1, 0x181f ;  /* 0x00381f00040c7f89 */ /* 0x000fe200000e0000 */
[----:B------:R-:W-:Y:S02]  /*1040*/  LEA.HI R201, R201, R11, RZ, 0x3 ;  /* 0x0000000bc9c97211 */ /* 0x000fe400078f18ff */
[----:B------:R-:W-:Y:S01]  /*1050*/  ISETP.GE.AND P4, PT, R11, c[0x0][0x198], PT ;  /* 0x000066000b007a0c */ /* 0x000fe20003f86270 */
[----:B------:R-:W5:Y:S01]  /*1060*/  SHFL.IDX PT, R13, R3, 0x1, 0x181f ;  /* 0x00381f00030d7f89 */ /* 0x000f6200000e0000 */
[----:B------:R-:W-:-:S02]  /*1070*/  LEA.HI R200, R200, R10, RZ, 0x3 ;  /* 0x0000000ac8c87211 */ /* 0x000fc400078f18ff */
[----:B------:R-:W-:Y:S01]  /*1080*/  LOP3.LUT R233, R233, 0xfffffe00, R8, 0xf8, !PT ;  /* 0xfffffe00e9e97812 */ /* 0x000fe200078ef808 */
[----:B------:R-:W-:Y:S01]  /*1090*/  SHFL.IDX PT, R9, R3, 0x2, 0x181f ;  /* 0x00581f0003097f89 */ /* 0x000fe200000e0000 */
[----:B------:R-:W-:Y:S02]  /*10a0*/  ISETP.GE.AND P2, PT, R10, c[0x0][0x198], PT ;  /* 0x000066000a007a0c */ /* 0x000fe40003f46270 */
[----:B---3--:R-:W-:Y:S01]  /*10b0*/  IADD3 R7, R2, 0x20, RZ ;  /* 0x0000002002077810 */ /* 0x008fe20007ffe0ff */
[----:B------:R-:W-:Y:S01]  /*10c0*/  IMAD.SHL.U32 R233, R233, 0x2, RZ ;  /* 0x00000002e9e97824 */ /* 0x000fe200078e00ff */
[----:B------:R-:W-:Y:S01]  /*10d0*/  LOP3.LUT R201, R201, 0xfffffff8, RZ, 0xc0, !PT ;  /* 0xfffffff8c9c97812 */ /* 0x000fe200078ec0ff */
[----:B------:R-:W3:Y:S01]  /*10e0*/  SHFL.IDX PT, R8, R4, 0x2, 0x181f ;  /* 0x00581f0004087f89 */ /* 0x000ee200000e0000 */
[----:B------:R-:W-:Y:S02]  /*10f0*/  LOP3.LUT R200, R200, 0xfffffff8, RZ, 0xc0, !PT ;  /* 0xfffffff8c8c87812 */ /* 0x000fe400078ec0ff */
[----:B------:R-:W-:Y:S01]  /*1100*/  ISETP.GE.AND P1, PT, R7, UR12, PT ;  /* 0x0000000c07007c0c */ /* 0x000fe2000bf26270 */
[----:B------:R-:W-:Y:S01]  /*1110*/  SHFL.IDX PT, R3, R3, 0x3, 0x181f ;  /* 0x00781f0003037f89 */ /* 0x000fe200000e0000 */
[----:B-1----:R-:W-:-:S04]  /*1120*/  @!P3 IMAD.WIDE R22, R235, 0x2, R14 ;  /* 0x00000002eb16b825 */ /* 0x002fc800078e020e */
[----:B------:R-:W-:-:S04]  /*1130*/  @!P3 IMAD.WIDE R20, R202, 0x2, R14 ;  /* 0x00000002ca14b825 */ /* 0x000fc800078e020e */
[----:B------:R-:W-:-:S04]  /*1140*/  @!P3 IMAD.WIDE R18, R201, 0x2, R14 ;  /* 0x00000002c912b825 */ /* 0x000fc800078e020e */
[----:B------:R-:W-:Y:S01]  /*1150*/  @!P3 IMAD.WIDE R14, R200, 0x2, R14 ;  /* 0x00000002c80eb825 */ /* 0x000fe200078e020e */
[----:B----4-:R1:W4:Y:S01]  /*1160*/  @P0 R2UR UR14, R6 ;  /* 0x00000000060e03c2 */ /* 0x01032200000e0000 */
[----:B------:R-:W-:Y:S01]  /*1170*/  ISETP.GE.AND P0, PT, R235, c[0x0][0x198], PT ;  /* 0x00006600eb007a0c */ /* 0x000fe20003f06270 */
[----:B----4-:R-:W-:Y:S02]  /*1180*/  @!UP0 UMOV UR14, UR6 ;  /* 0x00000006000e8c82 */ /* 0x010fe40008000000 */
[----:B------:R-:W-:-:S04]  /*1190*/  USHF.R.S32.HI UR6, URZ, 0x1f, UR14 ;  /* 0x0000001f3f067899 */ /* 0x000fc8000801140e */
[----:B------:R-:W-:-:S04]  /*11a0*/  UIMAD UR6, UR6, UR4, URZ ;  /* 0x00000004060672a4 */ /* 0x000fc8000f8e023f */
[----:B------:R-:W-:Y:S02]  /*11b0*/  UIMAD UR6, UR14, UR5, UR6 ;  /* 0x000000050e0672a4 */ /* 0x000fe4000f8e0206 */
[----:B------:R4:W-:Y:S04]  /*11c0*/  @!P3 LDGSTS.E.BYPASS.LTC128B.128 [R233+0x10100], [R22.64], !P0 ;  /* 0x1010000016e9bfae */ /* 0x0009e8000c101d50 */
[----:B------:R5:W-:Y:S04]  /*11d0*/  @!P3 LDGSTS.E.BYPASS.LTC128B.128 [R233+0x14100], [R20.64], !P5 ;  /* 0x1410000014e9bfae */ /* 0x000be8000e901d50 */
[----:B------:R2:W-:Y:S01]  /*11e0*/  @!P3 LDGSTS.E.BYPASS.LTC128B.128 [R233+0x18100], [R18.64], !P4 ;  /* 0x1810000012e9bfae */ /* 0x0005e2000e101d50 */
[----:B-1----:R-:W-:-:S03]  /*11f0*/  IADD3 R6, R2, 0x40, RZ ;  /* 0x0000004002067810 */ /* 0x002fc60007ffe0ff */
[----:B------:R1:W-:Y:S01]  /*1200*/  @!P3 LDGSTS.E.BYPASS.LTC128B.128 [R233+0x1c100], [R14.64], !P2 ;  /* 0x1c1000000ee9bfae */ /* 0x0003e2000d101d50 */
[----:B------:R-:W-:Y:S01]  /*1210*/  ISETP.GE.AND P6, PT, R6, UR12, PT ;  /* 0x0000000c06007c0c */ /* 0x000fe2000bfc6270 */
[----:B------:R-:W-:-:S05]  /*1220*/  IMAD.MOV.U32 R6, RZ, RZ, c[0x0][0x2b8] ;  /* 0x0000ae00ff067624 */ /* 0x000fca00078e00ff */
[----:B------:R-:W-:Y:S02]  /*1230*/  ISETP.NE.AND P3, PT, R6, 0x1, PT ;  /* 0x000000010600780c */ /* 0x000fe40003f65270 */
[----:B------:R-:W-:Y:S02]  /*1240*/  IADD3 R6, R2, 0x60, RZ ;  /* 0x0000006002067810 */ /* 0x000fe40007ffe0ff */
[----:B------:R3:W3:Y:S01]  /*1250*/  SHFL.IDX PT, R2, R4, 0x3, 0x181f ;  /* 0x00781f0004027f89 */ /* 0x0006e200000e0000 */
[----:B-----5:R-:W-:-:S04]  /*1260*/  @!P1 IMAD.WIDE R20, R235, 0x2, R12 ;  /* 0x00000002eb149825 */ /* 0x020fc800078e020c */
[--C-:B--2---:R-:W-:Y:S01]  /*1270*/  @!P1 IMAD.WIDE R18, R202, 0x2, R12.reuse ;  /* 0x00000002ca129825 */ /* 0x104fe200078e020c */
[----:B------:R2:W-:Y:S03]  /*1280*/  @!P1 LDGSTS.E.BYPASS.LTC128B.128 [R233+0x11100], [R20.64], !P0 ;  /* 0x1110000014e99fae */ /* 0x0005e6000c101d50 */
[--C-:B-1----:R-:W-:Y:S01]  /*1290*/  @!P1 IMAD.WIDE R14, R201, 0x2, R12.reuse ;  /* 0x00000002c90e9825 */ /* 0x102fe200078e020c */
[----:B------:R3:W-:Y:S03]  /*12a0*/  @!P1 LDGSTS.E.BYPASS.LTC128B.128 [R233+0x15100], [R18.64], !P5 ;  /* 0x1510000012e99fae */ /* 0x0007e6000e901d50 */
[----:B------:R-:W-:Y:S01]  /*12b0*/  @!P1 IMAD.WIDE R12, R200, 0x2, R12 ;  /* 0x00000002c80c9825 */ /* 0x000fe200078e020c */
[----:B------:R1:W-:Y:S04]  /*12c0*/  @!P1 LDGSTS.E.BYPASS.LTC128B.128 [R233+0x19100], [R14.64], !P4 ;  /* 0x191000000ee99fae */ /* 0x0003e8000e101d50 */
[----:B------:R5:W-:Y:S01]  /*12d0*/  @!P1 LDGSTS.E.BYPASS.LTC128B.128 [R233+0x1d100], [R12.64], !P2 ;  /* 0x1d1000000ce99fae */ /* 0x000be2000d101d50 */
[----:B------:R-:W-:Y:S01]  /*12e0*/  ISETP.GE.AND P1, PT, R6, UR12, PT ;  /* 0x0000000c06007c0c */ /* 0x000fe2000bf26270 */
[----:B------:R-:W-:-:S03]  /*12f0*/  UIMAD.WIDE.U32 UR12, UR14, UR4, URZ ;  /* 0x000000040e0c72a5 */ /* 0x000fc6000f8e003f */
[----:B------:R-:W-:Y:S02]  /*1300*/  ULDC.64 UR4, c[0x0][0x210] ;  /* 0x0000840000047ab9 */ /* 0x000fe40000000a00 */
[----:B------:R-:W-:Y:S01]  /*1310*/  UIADD3 UR6, UR13, UR6, URZ ;  /* 0x000000060d067290 */ /* 0x000fe2000fffe03f */
[----:B---3--:R-:W-:-:S04]  /*1320*/  @!P6 IMAD.WIDE R18, R235, 0x2, R8 ;  /* 0x00000002eb12e825 */ /* 0x008fc800078e0208 */
[--C-:B-1----:R-:W-:Y:S01]  /*1330*/  @!P6 IMAD.WIDE R14, R202, 0x2, R8.reuse ;  /* 0x00000002ca0ee825 */ /* 0x102fe200078e0208 */
[----:B------:R1:W-:Y:S03]  /*1340*/  @!P6 LDGSTS.E.BYPASS.LTC128B.128 [R233+0x12100], [R18.64], !P0 ;  /* 0x1210000012e9efae */ /* 0x0003e6000c101d50 */
[--C-:B-----5:R-:W-:Y:S01]  /*1350*/  @!P6 IMAD.WIDE R12, R201, 0x2, R8.reuse ;  /* 0x00000002c90ce825 */ /* 0x120fe200078e0208 */
[----:B------:R3:W-:Y:S03]  /*1360*/  @!P6 LDGSTS.E.BYPASS.LTC128B.128 [R233+0x16100], [R14.64], !P5 ;  /* 0x161000000ee9efae */ /* 0x0007e6000e901d50 */
[----:B------:R-:W-:Y:S01]  /*1370*/  @!P6 IMAD.WIDE R8, R200, 0x2, R8 ;  /* 0x00000002c808e825 */ /* 0x000fe200078e0208 */
[----:B------:R5:W-:Y:S04]  /*1380*/  @!P6 LDGSTS.E.BYPASS.LTC128B.128 [R233+0x1a100], [R12.64], !P4 ;  /* 0x1a1000000ce9efae */ /* 0x000be8000e101d50 */
[----:B------:R1:W-:Y:S01]  /*1390*/  @!P6 LDGSTS.E.BYPASS.LTC128B.128 [R233+0x1e100], [R8.64], !P2 ;  /* 0x1e10000008e9efae */ /* 0x0003e2000d101d50 */
[----:B------:R-:W-:-:S02]  /*13a0*/  ISETP.GE.AND P6, PT, R232, UR8, PT ;  /* 0x00000008e8007c0c */ /* 0x000fc4000bfc6270 */
[----:B------:R-:W-:Y:S02]  /*13b0*/  IADD3 R232, R232, UR10, RZ ;  /* 0x0000000ae8e87c10 */ /* 0x000fe4000fffe0ff */
[----:B------:R-:W-:-:S03]  /*13c0*/  ISETP.GT.OR P6, PT, R234, 0x3f, P6 ;  /* 0x0000003fea00780c */ /* 0x000fc600037c4670 */
[----:B------:R-:W-:-:S04]  /*13d0*/  @P3 IMAD.HI.U32 R6, R232, c[0x0][0x2bc], RZ ;  /* 0x0000af00e8063a27 */ /* 0x000fc800078e00ff */
[----:B------:R-:W-:Y:S01]  /*13e0*/  IMAD.MOV.U32 R4, RZ, RZ, R232 ;  /* 0x000000ffff047224 */ /* 0x000fe200078e00e8 */
[----:B------:R-:W-:Y:S01]  /*13f0*/  @P3 SHF.R.U32.HI R4, RZ, c[0x0][0x2c0], R6 ;  /* 0x0000b000ff043a19 */ /* 0x000fe20000011606 */
[----:B---3--:R-:W-:-:S04]  /*1400*/  @!P1 IMAD.WIDE R14, R202, 0x2, R2 ;  /* 0x00000002ca0e9825 */ /* 0x008fc800078e0202 */
[----:B-----5:R-:W-:-:S04]  /*1410*/  @!P1 IMAD.WIDE R12, R201, 0x2, R2 ;  /* 0x00000002c90c9825 */ /* 0x020fc800078e0202 */
[----:B-1----:R-:W-:-:S04]  /*1420*/  @!P1 IMAD.WIDE R8, R235, 0x2, R2 ;  /* 0x00000002eb089825 */ /* 0x002fc800078e0202 */
[----:B------:R-:W-:Y:S01]  /*1430*/  @!P1 IMAD.WIDE R2, R200, 0x2, R2 ;  /* 0x00000002c8029825 */ /* 0x000fe200078e0202 */
[----:B------:R1:W-:Y:S01]  /*1440*/  @!P1 LDGSTS.E.BYPASS.LTC128B.128 [R233+0x13100], [R8.64], !P0 ;  /* 0x1310000008e99fae */ /* 0x0003e2000c101d50 */
[----:B------:R-:W-:-:S03]  /*1450*/  @!P6 IADD3 R7, P0, R4, UR12, RZ ;  /* 0x0000000c0407ec10 */ /* 0x000fc6000ff1e0ff */
[----:B------:R3:W-:Y:S01]  /*1460*/  @!P1 LDGSTS.E.BYPASS.LTC128B.128 [R233+0x17100], [R14.64], !P5 ;  /* 0x171000000ee99fae */ /* 0x0007e2000e901d50 */
[----:B------:R-:W-:-:S03]  /*1470*/  @!P6 LEA.HI.X.SX32 R6, R4, UR6, 0x1, P0 ;  /* 0x000000060406ec11 */ /* 0x000fc600080f0eff */
[----:B------:R5:W-:Y:S04]  /*1480*/  @!P1 LDGSTS.E.BYPASS.LTC128B.128 [R233+0x1b100], [R12.64], !P4 ;  /* 0x1b1000000ce99fae */ /* 0x000be8000e101d50 */
[----:B------:R2:W-:Y:S04]  /*1490*/  @!P1 LDGSTS.E.BYPASS.LTC128B.128 [R233+0x1f100], [R2.64], !P2 ;  /* 0x1f10000002e99fae */ /* 0x0005e8000d101d50 */
[----:B------:R-:W0:Y:S01]  /*14a0*/  LDGDEPBAR ;  /* 0x00000000000079af */ /* 0x000e220000000000 */
[----:B-1----:R-:W-:-:S04]  /*14b0*/  @!P6 LEA R8, P0, R7, c[0x0][0x2a0], 0x2 ;  /* 0x0000a8000708ea11 */ /* 0x002fc800078010ff */
[----:B------:R-:W-:Y:S01]  /*14c0*/  @!P6 LEA.HI.X R9, R7, c[0x0][0x2a4], R6, 0x2, P0 ;  /* 0x0000a9000709ea11 */ /* 0x000fe200000f1406 */
[----:B------:R-:W-:Y:S06]  /*14d0*/  BAR.SYNC.DEFER_BLOCKING 0x0 ;  /* 0x0000000000007b1d */ /* 0x000fec0000010000 */
[----:B------:R1:W3:Y:S01]  /*14e0*/  @!P6 LDG.E R231, [R8.64] ;  /* 0x0000001008e7e981 */ /* 0x0002e2000c1e1900 */
[----:B--2---:R-:W-:Y:S01]  /*14f0*/  IMAD.MOV R2, RZ, RZ, -R4 ;  /* 0x000000ffff027224 */ /* 0x004fe200078e0a04 */
[----:B------:R-:W-:Y:S01]  /*1500*/  UIMAD UR19, UR18, UR4, URZ ;  /* 0x00000004121372a4 */ /* 0x000fe2000f8e023f */
[C---:B------:R-:W-:Y:S01]  /*1510*/  IMAD.WIDE R20, R235.reuse, 0x2, RZ ;  /* 0x00000002eb147825 */ /* 0x040fe200078e02ff */
[----:B------:R-:W-:Y:S01]  /*1520*/  UIMAD.WIDE.U32 UR14, UR9, UR4, URZ ;  /* 0x00000004090e72a5 */ /* 0x000fe2000f8e003f */
[----:B------:R-:W-:Y:S01]  /*1530*/  ISETP.GE.AND P6, PT, R16, c[0x0][0x1d4], PT ;  /* 0x0000750010007a0c */ /* 0x000fe20003fc6270 */
[----:B------:R-:W-:Y:S01]  /*1540*/  UIMAD UR19, UR9, UR5, UR19 ;  /* 0x00000005091372a4 */ /* 0x000fe2000f8e0213 */
[----:B------:R-:W-:Y:S01]  /*1550*/  IMAD R232, R2, c[0x0][0x2b8], R232 ;  /* 0x0000ae0002e87a24 */ /* 0x000fe200078e02e8 */
[----:B------:R-:W-:Y:S01]  /*1560*/  ISETP.GE.AND P4, PT, R235, c[0x0][0x1d4], PT ;  /* 0x00007500eb007a0c */ /* 0x000fe20003f86270 */
[----:B------:R-:W-:Y:S01]  /*1570*/  ULDC.64 UR4, c[0x0][0x1e8] ;  /* 0x00007a0000047ab9 */ /* 0x000fe20000000a00 */
[----:B------:R-:W-:Y:S01]  /*1580*/  IMAD.U32 R80, RZ, RZ, UR20 ;  /* 0x00000014ff507e24 */ /* 0x000fe2000f8e00ff */
[----:B------:R-:W-:Y:S01]  /*1590*/  UIMAD.WIDE.U32 UR22, UR9, UR4, URZ ;  /* 0x00000004091672a5 */ /* 0x000fe2000f8e003f */
[----:B------:R-:W-:Y:S01]  /*15a0*/  SHF.R.S32.HI R2, RZ, 0x1f, R232 ;  /* 0x0000001fff027819 */ /* 0x000fe200000114e8 */
[C---:B------:R-:W-:Y:S01]  /*15b0*/  IMAD.WIDE.U32 R6, R232.reuse, c[0x0][0x208], RZ ;  /* 0x00008200e8067a25 */ /* 0x040fe200078e00ff */
[----:B------:R-:W-:Y:S01]  /*15c0*/  UIADD3 UR19, UR15, UR19, URZ ;  /* 0x000000130f137290 */ /* 0x000fe2000fffe03f */
[----:B------:R-:W-:Y:S01]  /*15d0*/  ISETP.GE.AND P5, PT, R11, c[0x0][0x1d4], PT ;  /* 0x000075000b007a0c */ /* 0x000fe20003fa6270 */
[----:B------:R-:W-:Y:S01]  /*15e0*/  UIMAD UR18, UR18, UR4, URZ ;  /* 0x00000004121272a4 */ /* 0x000fe2000f8e023f */
[----:B-----5:R-:W-:Y:S01]  /*15f0*/  IMAD.WIDE.U32 R12, R232, c[0x0][0x1e0], RZ ;  /* 0x00007800e80c7a25 */ /* 0x020fe200078e00ff */
[----:B------:R-:W-:Y:S01]  /*1600*/  ISETP.GE.AND P4, PT, R10, c[0x0][0x1d4], PT ;  /* 0x000075000a007a0c */ /* 0x000fe20003f86270 */
[----:B------:R-:W-:Y:S01]  /*1610*/  UISETP.GT.AND UP0, UPT, UR26, UR7, UPT ;  /* 0x000000071a00728c */ /* 0x000fe2000bf04270 */
[CC--:B------:R-:W-:Y:S01]  /*1620*/  LEA.HI R81, R85.reuse, R83.reuse, RZ, 0x4 ;  /* 0x0000005355517211 */ /* 0x0c0fe200078f20ff */
[----:B------:R-:W-:Y:S01]  /*1630*/  UIMAD UR18, UR9, UR5, UR18 ;  /* 0x00000005091272a4 */ /* 0x000fe2000f8e0212 */
[----:B------:R-:W-:Y:S01]  /*1640*/  IMAD.WIDE R18, R202, 0x2, RZ ;  /* 0x00000002ca127825 */ /* 0x000fe200078e02ff */
[----:B------:R-:W-:-:S02]  /*1650*/  LEA.HI R84, R85, R83, RZ, 0x5 ;  /* 0x0000005355547211 */ /* 0x000fc400078f28ff */
[----:B------:R-:W-:Y:S01]  /*1660*/  UIADD3 UR18, UR23, UR18, URZ ;  /* 0x0000001217127290 */ /* 0x000fe2000fffe03f */
[C---:B-1----:R-:W-:Y:S01]  /*1670*/  IMAD R8, R2.reuse, c[0x0][0x1e0], RZ ;  /* 0x0000780002087a24 */ /* 0x042fe200078e02ff */
[----:B------:R-:W-:Y:S01]  /*1680*/  LOP3.LUT R5, R81, 0xfffffff0, RZ, 0xc0, !PT ;  /* 0xfffffff051057812 */ /* 0x000fe200078ec0ff */
[----:B------:R-:W-:Y:S01]  /*1690*/  IMAD R2, R2, c[0x0][0x208], RZ ;  /* 0x0000820002027a24 */ /* 0x000fe200078e02ff */
[----:B------:R-:W-:Y:S01]  /*16a0*/  SHF.R.S32.HI R86, RZ, 0x5, R84 ;  /* 0x00000005ff567819 */ /* 0x000fe20000011454 */
[C---:B------:R-:W-:Y:S01]  /*16b0*/  IMAD R8, R232.reuse, c[0x0][0x1e4], R8 ;  /* 0x00007900e8087a24 */ /* 0x040fe200078e0208 */
[----:B------:R-:W-:Y:S01]  /*16c0*/  SEL R243, RZ, 0x10, P4 ;  /* 0x00000010fff37807 */ /* 0x000fe20002000000 */
[----:B------:R-:W-:Y:S01]  /*16d0*/  IMAD R2, R232, c[0x0][0x20c], R2 ;  /* 0x00008300e8027a24 */ /* 0x000fe200078e0202 */
[----:B------:R-:W-:Y:S01]  /*16e0*/  SHF.R.S32.HI R242, RZ, 0x1f, R202 ;  /* 0x0000001ffff27819 */ /* 0x000fe200000114ca */
[----:B------:R-:W-:Y:S01]  /*16f0*/  IMAD.IADD R9, R13, 0x1, R8 ;  /* 0x000000010d097824 */ /* 0x000fe200078e0208 */
[----:B------:R-:W-:Y:S01]  /*1700*/  SHF.R.S32.HI R241, RZ, 0x1f, R201 ;  /* 0x0000001ffff17819 */ /* 0x000fe200000114c9 */
[----:B------:R-:W-:Y:S01]  /*1710*/  IMAD.IADD R7, R7, 0x1, R2 ;  /* 0x0000000107077824 */ /* 0x000fe200078e0202 */
[----:B------:R-:W-:Y:S01]  /*1720*/  SHF.R.S32.HI R203, RZ, 0x1f, R200 ;  /* 0x0000001fffcb7819 */ /* 0x000fe200000114c8 */
[----:B------:R-:W-:Y:S01]  /*1730*/  IMAD.MOV.U32 R8, RZ, RZ, R12 ;  /* 0x000000ffff087224 */ /* 0x000fe200078e000c */
[----:B------:R-:W-:Y:S01]  /*1740*/  IADD3 R238, R233, 0x100, RZ ;  /* 0x00000100e9ee7810 */ /* 0x000fe20007ffe0ff */
[----:B------:R-:W-:-:S05]  /*1750*/  IMAD.IADD R5, R83, 0x1, -R5 ;  /* 0x0000000153057824 */ /* 0x000fca00078e0a05 */
[----:B------:R-:W-:-:S04]  /*1760*/  SHF.R.S32.HI R82, RZ, 0x1f, R5 ;  /* 0x0000001fff527819 */ /* 0x000fc80000011405 */
[----:B------:R-:W-:Y:S02]  /*1770*/  LEA.HI R82, R82, R5, RZ, 0x3 ;  /* 0x0000000552527211 */ /* 0x000fe400078f18ff */
[----:B---3--:R-:W-:Y:S01]  /*1780*/  SHF.R.S32.HI R4, RZ, 0x1f, R231 ;  /* 0x0000001fff047819 */ /* 0x008fe200000114e7 */
[----:B------:R-:W-:-:S04]  /*1790*/  IMAD.WIDE.U32 R6, R231, c[0x0][0x218], R6 ;  /* 0x00008600e7067a25 */ /* 0x000fc800078e0006 */
[----:B------:R-:W-:Y:S01]  /*17a0*/  IMAD R3, R4, c[0x0][0x218], RZ ;  /* 0x0000860004037a24 */ /* 0x000fe200078e02ff */
[----:B------:R-:W-:Y:S01]  /*17b0*/  IADD3 R6, P0, R6, UR14, RZ ;  /* 0x0000000e06067c10 */ /* 0x000fe2000ff1e0ff */
[----:B------:R-:W-:-:S04]  /*17c0*/  IMAD.WIDE.U32 R8, R231, c[0x0][0x1f0], R8 ;  /* 0x00007c00e7087a25 */ /* 0x000fc800078e0008 */
[----:B------:R-:W-:Y:S01]  /*17d0*/  IMAD R3, R231, c[0x0][0x21c], R3 ;  /* 0x00008700e7037a24 */ /* 0x000fe200078e0203 */
[----:B------:R-:W-:Y:S01]  /*17e0*/  IADD3 R2, P1, R8, UR22, RZ ;  /* 0x0000001608027c10 */ /* 0x000fe2000ff3e0ff */
[----:B------:R-:W-:-:S03]  /*17f0*/  IMAD R4, R4, c[0x0][0x1f0], RZ ;  /* 0x00007c0004047a24 */ /* 0x000fc600078e02ff */
[----:B------:R-:W-:Y:S01]  /*1800*/  IADD3.X R3, R7, UR19, R3, P0, !PT ;  /* 0x0000001307037c10 */ /* 0x000fe200087fe403 */
[----:B------:R-:W-:Y:S01]  /*1810*/  IMAD R4, R231, c[0x0][0x1f4], R4 ;  /* 0x00007d00e7047a24 */ /* 0x000fe200078e0204 */
[----:B------:R-:W-:-:S04]  /*1820*/  LEA R8, P0, R6, c[0x0][0x1f8], 0x1 ;  /* 0x00007e0006087a11 */ /* 0x000fc800078008ff */
[----:B------:R-:W-:Y:S01]  /*1830*/  LEA.HI.X R3, R6, c[0x0][0x1fc], R3, 0x1, P0 ;  /* 0x00007f0006037a11 */ /* 0x000fe200000f0c03 */
[----:B------:R-:W1:Y:S01]  /*1840*/  SHFL.IDX PT, R54, R8, RZ, 0x181f ;  /* 0x00181fff08367589 */ /* 0x000e6200000e0000 */
[----:B------:R-:W-:Y:S01]  /*1850*/  IADD3.X R4, R9, UR18, R4, P1, !PT ;  /* 0x0000001209047c10 */ /* 0x000fe20008ffe404 */
[----:B------:R-:W-:Y:S01]  /*1860*/  IMAD.SHL.U32 R6, R0, 0x40, RZ ;  /* 0x0000004000067824 */ /* 0x000fe200078e00ff */
[C---:B------:R-:W-:Y:S01]  /*1870*/  LEA R12, P1, R2.reuse, c[0x0][0x1c8], 0x1 ;  /* 0x00007200020c7a11 */ /* 0x040fe200078208ff */
[----:B------:R-:W2:Y:S01]  /*1880*/  SHFL.IDX PT, R7, R3, RZ, 0x181f ;  /* 0x00181fff03077589 */ /* 0x000ea200000e0000 */
[----:B------:R-:W-:Y:S02]  /*1890*/  SHF.R.S32.HI R9, RZ, 0x4, R81 ;  /* 0x00000004ff097819 */ /* 0x000fe40000011451 */
[----:B------:R-:W-:Y:S01]  /*18a0*/  LEA.HI.X R4, R2, c[0x0][0x1cc], R4, 0x1, P1 ;  /* 0x0000730002047a11 */ /* 0x000fe200008f0c04 */
[----:B------:R-:W3:Y:S01]  /*18b0*/  SHFL.IDX PT, R8, R8, 0x1, 0x181f ;  /* 0x00381f0008087f89 */ /* 0x000ee200000e0000 */
[C---:B------:R-:W-:Y:S01]  /*18c0*/  IADD3 R2, -R229.reuse, UR8, -R80 ;  /* 0x00000008e5027c10 */ /* 0x040fe2000fffe950 */
[----:B------:R-:W-:Y:S01]  /*18d0*/  IMAD.SHL.U32 R229, R229, 0x8, RZ ;  /* 0x00000008e5e57824 */ /* 0x000fe200078e00ff */
[----:B------:R-:W-:Y:S01]  /*18e0*/  LOP3.LUT R6, R6, 0x1c0, RZ, 0xc0, !PT ;  /* 0x000001c006067812 */ /* 0x000fe200078ec0ff */
[----:B------:R-:W5:Y:S01]  /*18f0*/  SHFL.IDX PT, R3, R3, 0x1, 0x181f ;  /* 0x00381f0003037f89 */ /* 0x000f6200000e0000 */
[----:B------:R-:W-:-:S02]  /*1900*/  ISETP.GE.AND P1, PT, R2, 0x1, PT ;  /* 0x000000010200780c */ /* 0x000fc40003f26270 */
[----:B------:R-:W-:Y:S01]  /*1910*/  LEA.HI R81, R81, R9, RZ, 0x1 ;  /* 0x0000000951517211 */ /* 0x000fe200078f08ff */
[----:B------:R-:W-:Y:S01]  /*1920*/  SHFL.IDX PT, R14, R12, RZ, 0x181f ;  /* 0x00181fff0c0e7589 */ /* 0x000fe200000e0000 */
[----:B------:R-:W-:Y:S02]  /*1930*/  LOP3.LUT R229, R6, 0x8, R229, 0xf8, !PT ;  /* 0x0000000806e57812 */ /* 0x000fe400078ef8e5 */
[----:B------:R-:W-:Y:S01]  /*1940*/  LOP3.LUT R81, R81, 0xfffffffe, RZ, 0xc0, !PT ;  /* 0xfffffffe51517812 */ /* 0x000fe200078ec0ff */
[----:B------:R-:W4:Y:S01]  /*1950*/  SHFL.IDX PT, R15, R4, RZ, 0x181f ;  /* 0x00181fff040f7589 */ /* 0x000f2200000e0000 */
[----:B------:R-:W-:Y:S02]  /*1960*/  SHF.R.U32.HI R6, RZ, 0x3, R6 ;  /* 0x00000003ff067819 */ /* 0x000fe40000011606 */
[----:B-1----:R-:W-:Y:S01]  /*1970*/  IADD3 R52, P2, R54, R20, RZ ;  /* 0x0000001436347210 */ /* 0x002fe20007f5e0ff */
[----:B------:R-:W-:Y:S01]  /*1980*/  SHFL.IDX PT, R12, R12, 0x1, 0x181f ;  /* 0x00381f000c0c7f89 */ /* 0x000fe200000e0000 */
[----:B------:R-:W-:Y:S01]  /*1990*/  LOP3.LUT R229, R229, R6, RZ, 0x3c, !PT ;  /* 0x00000006e5e57212 */ /* 0x000fe200078e3cff */
[----:B------:R-:W-:-:S02]  /*19a0*/  IMAD.IADD R81, R9, 0x1, -R81 ;  /* 0x0000000109517824 */ /* 0x000fc400078e0a51 */
[----:B--2---:R-:W-:Y:S01]  /*19b0*/  IMAD.X R53, R7, 0x1, R21, P2 ;  /* 0x0000000107357824 */ /* 0x004fe200010e0615 */
[----:B------:R-:W-:Y:S01]  /*19c0*/  IADD3 R46, P2, R54, R18, RZ ;  /* 0x00000012362e7210 */ /* 0x000fe20007f5e0ff */
[----:B------:R1:W2:Y:S01]  /*19d0*/  SHFL.IDX PT, R13, R4, 0x1, 0x181f ;  /* 0x00381f00040d7f89 */ /* 0x0002a200000e0000 */
[-C--:B---3--:R-:W-:Y:S01]  /*19e0*/  IADD3 R34, P0, R20, R8.reuse, RZ ;  /* 0x0000000814227210 */ /* 0x088fe20007f1e0ff */
[----:B------:R-:W-:Y:S02]  /*19f0*/  IMAD R229, R81, 0x200, R229 ;  /* 0x0000020051e57824 */ /* 0x000fe400078e02e5 */
[----:B------:R-:W-:Y:S01]  /*1a00*/  IMAD.X R47, R7, 0x1, R19, P2 ;  /* 0x00000001072f7824 */ /* 0x000fe200010e0613 */
[----:B------:R-:W-:Y:S01]  /*1a10*/  ISETP.GE.AND P2, PT, R235, c[0x0][0x1d4], PT ;  /* 0x00007500eb007a0c */ /* 0x000fe20003f46270 */
[----:B-----5:R-:W-:Y:S01]  /*1a20*/  IMAD.X R35, R21, 0x1, R3, P0 ;  /* 0x0000000115237824 */ /* 0x020fe200000e0603 */
[----:B------:R-:W-:Y:S01]  /*1a30*/  IADD3 R32, P0, R18, R8, RZ ;  /* 0x0000000812207210 */ /* 0x000fe20007f1e0ff */
[----:B------:R-:W-:-:S02]  /*1a40*/  IMAD.SHL.U32 R81, R81, 0x8, RZ ;  /* 0x0000000851517824 */ /* 0x000fc400078e00ff */
[----:B------:R-:W-:Y:S02]  /*1a50*/  IMAD.SHL.U32 R229, R229, 0x2, RZ ;  /* 0x00000002e5e57824 */ /* 0x000fe400078e00ff */
[----:B------:R-:W-:Y:S02]  /*1a60*/  IMAD.X R33, R19, 0x1, R3, P0 ;  /* 0x0000000113217824 */ /* 0x000fe400000e0603 */
[----:B----4-:R-:W-:Y:S01]  /*1a70*/  @P1 IMAD.WIDE R20, R235, 0x2, R14 ;  /* 0x00000002eb141825 */ /* 0x010fe200078e020e */
[----:B------:R-:W-:-:S03]  /*1a80*/  IADD3 R228, R229, 0x8120, RZ ;  /* 0x00008120e5e47810 */ /* 0x000fc60007ffe0ff */
[----:B------:R-:W-:Y:S01]  /*1a90*/  @P1 IMAD.WIDE R18, R201, 0x2, R14 ;  /* 0x00000002c9121825 */ /* 0x000fe200078e020e */
[----:B------:R3:W-:Y:S01]  /*1aa0*/  @P1 LDGSTS.E.BYPASS.LTC128B.128 [R233+0x8100], [R20.64], !P2 ;  /* 0x0810000014e91fae */ /* 0x0007e2000d101d50 */
[C---:B-1----:R-:W-:Y:S02]  /*1ab0*/  LOP3.LUT R4, R82.reuse, 0xfffffff8, RZ, 0xc0, !PT ;  /* 0xfffffff852047812 */ /* 0x042fe400078ec0ff */
[----:B------:R-:W-:-:S03]  /*1ac0*/  IMAD.SHL.U32 R82, R82, 0x40, RZ ;  /* 0x0000004052527824 */ /* 0x000fc600078e00ff */
[----:B------:R-:W-:Y:S02]  /*1ad0*/  IMAD.IADD R4, R5, 0x1, -R4 ;  /* 0x0000000105047824 */ /* 0x000fe400078e0a04 */
[----:B------:R-:W-:Y:S02]  /*1ae0*/  LOP3.LUT R82, R82, 0xfffffe00, RZ, 0xc0, !PT ;  /* 0xfffffe0052527812 */ /* 0x000fe400078ec0ff */
[----:B------:R-:W-:Y:S01]  /*1af0*/  IADD3 R5, R229, 0x8100, RZ ;  /* 0x00008100e5057810 */ /* 0x000fe20007ffe0ff */
[----:B------:R-:W-:Y:S02]  /*1b00*/  IMAD.SHL.U32 R6, R4, 0x40, RZ ;  /* 0x0000004004067824 */ /* 0x000fe400078e00ff */
[----:B------:R-:W-:-:S03]  /*1b10*/  IMAD R230, R86, 0x400, R82 ;  /* 0x0000040056e67824 */ /* 0x000fc600078e0252 */
[----:B------:R-:W-:-:S04]  /*1b20*/  LOP3.LUT R6, R6, 0x1c0, RZ, 0xc0, !PT ;  /* 0x000001c006067812 */ /* 0x000fc800078ec0ff */
[----:B------:R-:W-:Y:S02]  /*1b30*/  LOP3.LUT R81, R6, 0x8, R81, 0xf8, !PT ;  /* 0x0000000806517812 */ /* 0x000fe400078ef851 */
[----:B------:R-:W-:Y:S01]  /*1b40*/  SHF.R.U32.HI R6, RZ, 0x3, R6 ;  /* 0x00000003ff067819 */ /* 0x000fe20000011606 */
[----:B---3--:R-:W-:-:S03]  /*1b50*/  @P1 IMAD.WIDE R20, R202, 0x2, R14 ;  /* 0x00000002ca141825 */ /* 0x008fc600078e020e */
[----:B------:R-:W-:Y:S01]  /*1b60*/  LOP3.LUT R81, R81, R6, RZ, 0x3c, !PT ;  /* 0x0000000651517212 */ /* 0x000fe200078e3cff */
[----:B------:R-:W-:Y:S01]  /*1b70*/  @P1 IMAD.WIDE R14, R200, 0x2, R14 ;  /* 0x00000002c80e1825 */ /* 0x000fe200078e020e */
[----:B------:R1:W-:Y:S03]  /*1b80*/  @P1 LDGSTS.E.BYPASS.LTC128B.128 [R233+0xa100], [R20.64], !P6 ;  /* 0x0a10000014e91fae */ /* 0x0003e6000f101d50 */
[----:B------:R-:W-:Y:S01]  /*1b90*/  IMAD.IADD R230, R81, 0x1, R230 ;  /* 0x0000000151e67824 */ /* 0x000fe200078e02e6 */
[----:B------:R3:W-:Y:S03]  /*1ba0*/  @P1 LDGSTS.E.BYPASS.LTC128B.128 [R233+0xc100], [R18.64], !P5 ;  /* 0x0c10000012e91fae */ /* 0x0007e6000e901d50 */
[----:B------:R-:W-:Y:S01]  /*1bb0*/  IMAD.SHL.U32 R230, R230, 0x2, RZ ;  /* 0x00000002e6e67824 */ /* 0x000fe200078e00ff */
[----:B------:R4:W-:Y:S01]  /*1bc0*/  @P1 LDGSTS.E.BYPASS.LTC128B.128 [R233+0xe100], [R14.64], !P4 ;  /* 0x0e1000000ee91fae */ /* 0x0009e2000e101d50 */
[----:B------:R-:W-:-:S13]  /*1bd0*/  ISETP.GT.AND P1, PT, R2, 0x20, PT ;  /* 0x000000200200780c */ /* 0x000fda0003f24270 */
[----:B--2---:R-:W-:-:S04]  /*1be0*/  @P1 IMAD.WIDE R24, R235, 0x2, R12 ;  /* 0x00000002eb181825 */ /* 0x004fc800078e020c */
[--C-:B------:R-:W-:Y:S01]  /*1bf0*/  @P1 IMAD.WIDE R22, R202, 0x2, R12.reuse ;  /* 0x00000002ca161825 */ /* 0x100fe200078e020c */
[----:B------:R2:W-:Y:S03]  /*1c00*/  @P1 LDGSTS.E.BYPASS.LTC128B.128 [R233+0x9100], [R24.64], !P2 ;  /* 0x0910000018e91fae */ /* 0x0005e6000d101d50 */
[C-C-:B-1----:R-:W-:Y:S01]  /*1c10*/  @P1 IMAD.WIDE R20, R201.reuse, 0x2, R12.reuse ;  /* 0x00000002c9141825 */ /* 0x142fe200078e020c */
[----:B------:R1:W-:Y:S03]  /*1c20*/  @P1 LDGSTS.E.BYPASS.LTC128B.128 [R233+0xb100], [R22.64], !P6 ;  /* 0x0b10000016e91fae */ /* 0x0003e6000f101d50 */
[----:B------:R-:W-:Y:S01]  /*1c30*/  @P1 IMAD.WIDE R12, R200, 0x2, R12 ;  /* 0x00000002c80c1825 */ /* 0x000fe200078e020c */
[----:B------:R1:W-:Y:S03]  /*1c40*/  @P1 LDGSTS.E.BYPASS.LTC128B.128 [R233+0xd100], [R20.64], !P5 ;  /* 0x0d10000014e91fae */ /* 0x0003e6000e901d50 */
[----:B----4-:R-:W-:Y:S01]  /*1c50*/  IMAD.WIDE R14, R201, 0x2, RZ ;  /* 0x00000002c90e7825 */ /* 0x010fe200078e02ff */
[----:B------:R4:W-:Y:S01]  /*1c60*/  @P1 LDGSTS.E.BYPASS.LTC128B.128 [R233+0xf100], [R12.64], !P4 ;  /* 0x0f1000000ce91fae */ /* 0x0009e2000e101d50 */
[----:B------:R-:W-:-:S03]  /*1c70*/  LOP3.LUT P1, RZ, R0, 0x2, RZ, 0xc0, !PT ;  /* 0x0000000200ff7812 */ /* 0x000fc6000782c0ff */
[----:B------:R-:W0:Y:S01]  /*1c80*/  LDGDEPBAR ;  /* 0x00000000000079af */ /* 0x000e220000000000 */
[----:B------:R-:W-:-:S05]  /*1c90*/  IADD3 R44, P0, R54, R14, RZ ;  /* 0x0000000e362c7210 */ /* 0x000fca0007f1e0ff */
[----:B------:R-:W-:Y:S01]  /*1ca0*/  IMAD.X R45, R7, 0x1, R15, P0 ;  /* 0x00000001072d7824 */ /* 0x000fe200000e060f */
[----:B---3--:R-:W-:-:S03]  /*1cb0*/  IADD3 R18, P0, R14, R8, RZ ;  /* 0x000000080e127210 */ /* 0x008fc60007f1e0ff */
[----:B------:R-:W-:Y:S02]  /*1cc0*/  @P1 IADD3 R228, R5, -0x20, RZ ;  /* 0xffffffe005e41810 */ /* 0x000fe40007ffe0ff */
[----:B------:R-:W-:Y:S02]  /*1cd0*/  IMAD.X R19, R15, 0x1, R3, P0 ;  /* 0x000000010f137824 */ /* 0x000fe400000e0603 */
[C---:B------:R-:W-:Y:S02]  /*1ce0*/  IADD3 R219, R228.reuse, 0x800, RZ ;  /* 0x00000800e4db7810 */ /* 0x040fe40007ffe0ff */
[C---:B------:R-:W-:Y:S02]  /*1cf0*/  IADD3 R218, R228.reuse, 0x1000, RZ ;  /* 0x00001000e4da7810 */ /* 0x040fe40007ffe0ff */
[C---:B------:R-:W-:Y:S02]  /*1d00*/  IADD3 R217, R228.reuse, 0x1800, RZ ;  /* 0x00001800e4d97810 */ /* 0x040fe40007ffe0ff */
[----:B------:R-:W-:-:S02]  /*1d10*/  IADD3 R215, R228, 0x2000, RZ ;  /* 0x00002000e4d77810 */ /* 0x000fc40007ffe0ff */
[----:B------:R-:W-:Y:S01]  /*1d20*/  IADD3 R214, R228, 0x2800, RZ ;  /* 0x00002800e4d67810 */ /* 0x000fe20007ffe0ff */
[----:B----4-:R-:W-:Y:S01]  /*1d30*/  IMAD.WIDE R12, R200, 0x2, RZ ;  /* 0x00000002c80c7825 */ /* 0x010fe200078e02ff */
[----:B------:R-:W-:-:S04]  /*1d40*/  DEPBAR.LE SB0, 0x1 ;  /* 0x000080400000791a */ /* 0x000fc80000000000 */
[----:B------:R-:W-:Y:S01]  /*1d50*/  IADD3 R54, P0, R54, R12, RZ ;  /* 0x0000000c36367210 */ /* 0x000fe20007f1e0ff */
[----:B------:R-:W-:-:S04]  /*1d60*/  DEPBAR.LE SB0, 0x0 ;  /* 0x000080000000791a */ /* 0x000fc80000000000 */
[----:B------:R-:W-:Y:S01]  /*1d70*/  BAR.SYNC.DEFER_BLOCKING 0x0 ;  /* 0x0000000000007b1d */ /* 0x000fe20000010000 */
[----:B------:R-:W-:Y:S01]  /*1d80*/  IMAD.X R55, R7, 0x1, R13, P0 ;  /* 0x0000000107377824 */ /* 0x000fe200000e060d */
[----:B------:R-:W-:Y:S02]  /*1d90*/  IADD3 R8, P0, R12, R8, RZ ;  /* 0x000000080c087210 */ /* 0x000fe40007f1e0ff */
[----:B------:R-:W-:Y:S02]  /*1da0*/  IADD3 R213, R228, 0x3000, RZ ;  /* 0x00003000e4d57810 */ /* 0x000fe40007ffe0ff */
[----:B------:R-:W-:Y:S01]  /*1db0*/  R2P PR, R4, 0x6 ;  /* 0x0000000604007804 */ /* 0x000fe20000000000 */
[----:B------:R-:W-:Y:S01]  /*1dc0*/  IMAD.X R9, R13, 0x1, R3, P0 ;  /* 0x000000010d097824 */ /* 0x000fe200000e0603 */
[----:B------:R-:W-:Y:S01]  /*1dd0*/  ISETP.GE.AND P0, PT, R235, c[0x0][0x1d4], PT ;  /* 0x00007500eb007a0c */ /* 0x000fe20003f06270 */
[----:B------:R-:W-:Y:S01]  /*1de0*/  IMAD.MOV.U32 R3, RZ, RZ, 0x10 ;  /* 0x00000010ff037424 */ /* 0x000fe200078e00ff */
[----:B------:R-:W-:-:S02]  /*1df0*/  IADD3 R212, R228, 0x3800, RZ ;  /* 0x00003800e4d47810 */ /* 0x000fc40007ffe0ff */
[----:B------:R-:W-:Y:S02]  /*1e00*/  ISETP.LT.OR P0, PT, R2, 0x1, P0 ;  /* 0x000000010200780c */ /* 0x000fe40000701670 */
[----:B------:R-:W-:Y:S02]  /*1e10*/  SEL R3, R3, 0xfffffff0, !P1 ;  /* 0xfffffff003037807 */ /* 0x000fe40004800000 */
[----:B------:R-:W-:Y:S02]  /*1e20*/  ISETP.GE.AND P1, PT, R16, c[0x0][0x1d4], PT ;  /* 0x0000750010007a0c */ /* 0x000fe40003f26270 */
[C---:B------:R-:W-:Y:S01]  /*1e30*/  IADD3 R211, R228.reuse, 0x4000, RZ ;  /* 0x00004000e4d37810 */ /* 0x040fe20007ffe0ff */
[----:B------:R-:W-:Y:S01]  /*1e40*/  IMAD R226, R3, 0x2, R230 ;  /* 0x0000000203e27824 */ /* 0x000fe200078e02e6 */
[C---:B------:R-:W-:Y:S02]  /*1e50*/  IADD3 R210, R228.reuse, 0x4800, RZ ;  /* 0x00004800e4d27810 */ /* 0x040fe40007ffe0ff */
[C---:B------:R-:W-:Y:S01]  /*1e60*/  IADD3 R209, R228.reuse, 0x5000, RZ ;  /* 0x00005000e4d17810 */ /* 0x040fe20007ffe0ff */
[----:B------:R-:W-:Y:S01]  /*1e70*/  LDSM.16.M88.4 R40, [R230+0x10100] ;  /* 0x01010000e628783b */ /* 0x000fe20000000200 */
[----:B------:R-:W-:-:S02]  /*1e80*/  IADD3 R208, R228, 0x5800, RZ ;  /* 0x00005800e4d07810 */ /* 0x000fc40007ffe0ff */
[C---:B------:R-:W-:Y:S01]  /*1e90*/  IADD3 R207, R228.reuse, 0x6000, RZ ;  /* 0x00006000e4cf7810 */ /* 0x040fe20007ffe0ff */
[----:B------:R-:W-:Y:S01]  /*1ea0*/  LDSM.16.M88.4 R4, [R226+0x10100] ;  /* 0x01010000e204783b */ /* 0x000fe20000000200 */
[C---:B------:R-:W-:Y:S02]  /*1eb0*/  IADD3 R206, R228.reuse, 0x6800, RZ ;  /* 0x00006800e4ce7810 */ /* 0x040fe40007ffe0ff */
[C---:B------:R-:W-:Y:S01]  /*1ec0*/  IADD3 R205, R228.reuse, 0x7000, RZ ;  /* 0x00007000e4cd7810 */ /* 0x040fe20007ffe0ff */
[----:B------:R-:W-:Y:S01]  /*1ed0*/  LDSM.16.M88.4 R12, [R229+0x8100] ;  /* 0x00810000e50c783b */ /* 0x000fe20000000200 */
[----:B------:R-:W-:-:S03]  /*1ee0*/  IADD3 R204, R228, 0x7800, RZ ;  /* 0x00007800e4cc7810 */ /* 0x000fc60007ffe0ff */
[----:B------:R-:W3:Y:S04]  /*1ef0*/  LDSM.16.M88.4 R56, [R229+0x8900] ;  /* 0x00890000e538783b */ /* 0x000ee80000000200 */
[----:B------:R-:W-:Y:S04]  /*1f00*/  LDSM.16.M88.4 R48, [R229+0x9100] ;  /* 0x00910000e530783b */ /* 0x000fe80000000200 */
[----:B-1----:R-:W-:Y:S04]  /*1f10*/  LDSM.16.M88.4 R20, [R229+0x9900] ;  /* 0x00990000e514783b */ /* 0x002fe80000000200 */
[----:B------:R-:W-:Y:S04]  /*1f20*/  LDSM.16.M88.4 R64, [R228] ;  /* 0x00000000e440783b */ /* 0x000fe80000000200 */
[----:B------:R-:W1:Y:S04]  /*1f30*/  LDSM.16.M88.4 R36, [R228+0x800] ;  /* 0x00080000e424783b */ /* 0x000e680000000200 */
[----:B------:R-:W-:Y:S04]  /*1f40*/  LDSM.16.M88.4 R28, [R228+0x1000] ;  /* 0x00100000e41c783b */ /* 0x000fe80000000200 */
[----:B--2---:R-:W2:Y:S04]  /*1f50*/  LDSM.16.M88.4 R24, [R228+0x1800] ;  /* 0x00180000e418783b */ /* 0x004ea80000000200 */
[----:B------:R-:W-:Y:S01]  /*1f60*/  @!PT LDS RZ, [RZ] ;  /* 0x00000000fffff984 */ /* 0x000fe20000000800 */
[----:B------:R-:W-:Y:S01]  /*1f70*/  @!PT LDS RZ, [RZ] ;  /* 0x00000000fffff984 */ /* 0x000fe20000000800 */
[----:B------:R-:W-:Y:S01]  /*1f80*/  @!PT LDS RZ, [RZ] ;  /* 0x00000000fffff984 */ /* 0x000fe20000000800 */
[----:B------:R4:W-:Y:S01]  /*1f90*/  LDGSTS.E.BYPASS.LTC128B.128 [R233+0x100], [R52.64], !P0 ;  /* 0x0010000034e97fae */ /* 0x0009e2000c101d50 */
[----:B------:R-:W-:-:S02]  /*1fa0*/  ISETP.LT.OR P0, PT, R2, 0x1, P1 ;  /* 0x000000010200780c */ /* 0x000fc40000f01670 */
[----:B------:R-:W-:Y:S01]  /*1fb0*/  ISETP.GE.AND P1, PT, R11, c[0x0][0x1d4], PT ;  /* 0x000075000b007a0c */ /* 0x000fe20003f26270 */
[----:B---3--:R-:W-:Y:S10]  /*1fc0*/  HMMA.16816.F32 R60, R40, R56, RZ ;  /* 0x00000038283c723c */ /* 0x008ff400000018ff */
[----:B------:R3:W-:Y:S01]  /*1fd0*/  LDGSTS.E.BYPASS.LTC128B.128 [R233+0x2100], [R46.64], !P0 ;  /* 0x021000002ee97fae */ /* 0x0007e2000c101d50 */
[----:B------:R-:W-:-:S02]  /*1fe0*/  ISETP.LT.OR P0, PT, R2, 0x1, P1 ;  /* 0x000000010200780c */ /* 0x000fc40000f01670 */
[----:B------:R-:W-:Y:S01]  /*1ff0*/  ISETP.GE.AND P1, PT, R10, c[0x0][0x1d4], PT ;  /* 0x000075000a007a0c */ /* 0x000fe20003f26270 */
[----:B------:R-:W-:Y:S01]  /*2000*/  IMAD.MOV.U32 R10, RZ, RZ, 0x20 ;  /* 0x00000020ff0a7424 */ /* 0x000fe200078e00ff */
[----:B------:R-:W-:Y:S09]  /*2010*/  HMMA.16816.F32 R56, R40, R58, RZ ;  /* 0x0000003a2838723c */ /* 0x000ff200000018ff */
[----:B------:R3:W-:Y:S01]  /*2020*/  LDGSTS.E.BYPASS.LTC128B.128 [R233+0x4100], [R44.64], !P0 ;  /* 0x041000002ce97fae */ /* 0x0007e2000c101d50 */
[----:B------:R-:W-:-:S02]  /*2030*/  ISETP.LT.OR P0, PT, R2, 0x1, P1 ;  /* 0x000000010200780c */ /* 0x000fc40000f01670 */
[C---:B------:R-:W-:Y:S01]  /*2040*/  ISETP.LT.OR P1, PT, R2.reuse, 0x21, P1 ;  /* 0x000000210200780c */ /* 0x040fe20000f21670 */
[C---:B-1----:R-:W-:Y:S10]  /*2050*/  HMMA.16816.F32 R60, R4.reuse, R36, R60 ;  /* 0x00000024043c723c */ /* 0x042ff4000000183c */
[----:B------:R4:W-:Y:S01]  /*2060*/  LDGSTS.E.BYPASS.LTC128B.128 [R233+0x6100], [R54.64], !P0 ;  /* 0x0610000036e97fae */ /* 0x0009e2000c101d50 */
[----:B------:R-:W-:Y:S01]  /*2070*/  ISETP.GE.AND P0, PT, R235, c[0x0][0x1d4], PT ;  /* 0x00007500eb007a0c */ /* 0x000fe20003f06270 */
[----:B------:R-:W-:Y:S03]  /*2080*/  HMMA.16816.F32 R56, R4, R38, R56 ;  /* 0x000000260438723c */ /* 0x000fe60000001838 */
[----:B------:R-:W-:-:S05]  /*2090*/  ISETP.LT.OR P0, PT, R2, 0x21, P0 ;  /* 0x000000210200780c */ /* 0x000fca0000701670 */
[----:B---3--:R-:W-:Y:S08]  /*20a0*/  HMMA.16816.F32 R44, R40, R20, RZ ;  /* 0x00000014282c723c */ /* 0x008ff000000018ff */
[----:B------:R1:W-:Y:S01]  /*20b0*/  LDGSTS.E.BYPASS.LTC128B.128 [R233+0x1100], [R34.64], !P0 ;  /* 0x0110000022e97fae */ /* 0x0003e2000c101d50 */
[----:B------:R-:W-:-:S04]  /*20c0*/  ISETP.GE.AND P0, PT, R16, c[0x0][0x1d4], PT ;  /* 0x0000750010007a0c */ /* 0x000fc80003f06270 */
[----:B------:R-:W-:Y:S01]  /*20d0*/  ISETP.LT.OR P0, PT, R2, 0x21, P0 ;  /* 0x000000210200780c */ /* 0x000fe20000701670 */
[C---:B----4-:R-:W-:Y:S08]  /*20e0*/  HMMA.16816.F32 R52, R40.reuse, R48, RZ ;  /* 0x000000302834723c */ /* 0x050ff000000018ff */
[----:B------:R-:W-:Y:S04]  /*20f0*/  HMMA.16816.F32 R48, R40, R50, RZ ;  /* 0x000000322830723c */ /* 0x000fe800000018ff */
[----:B------:R1:W-:Y:S01]  /*2100*/  LDGSTS.E.BYPASS.LTC128B.128 [R233+0x3100], [R32.64], !P0 ;  /* 0x0310000020e97fae */ /* 0x0003e2000c101d50 */
[----:B------:R-:W-:-:S04]  /*2110*/  ISETP.GE.AND P0, PT, R11, c[0x0][0x1d4], PT ;  /* 0x000075000b007a0c */ /* 0x000fc80003f06270 */
[----:B------:R-:W-:Y:S02]  /*2120*/  ISETP.LT.OR P0, PT, R2, 0x21, P0 ;  /* 0x000000210200780c */ /* 0x000fe40000701670 */
[----:B------:R-:W-:Y:S01]  /*2130*/  SEL R2, R10, 0xffffffe0, !P2 ;  /* 0xffffffe00a027807 */ /* 0x000fe20005000000 */
[C---:B--2---:R-:W-:Y:S04]  /*2140*/  HMMA.16816.F32 R44, R4.reuse, R24, R44 ;  /* 0x00000018042c723c */ /* 0x044fe8000000182c */
[C---:B------:R-:W-:Y:S02]  /*2150*/  IMAD R225, R2.reuse, 0x2, R230 ;  /* 0x0000000202e17824 */ /* 0x040fe400078e02e6 */
[----:B------:R-:W-:Y:S02]  /*2160*/  IMAD R223, R2, 0x2, R226 ;  /* 0x0000000202df7824 */ /* 0x000fe400078e02e2 */
[----:B------:R-:W-:Y:S02]  /*2170*/  HMMA.16816.F32 R52, R4, R28, R52 ;  /* 0x0000001c0434723c */ /* 0x000fe40000001834 */
[----:B------:R2:W-:Y:S01]  /*2180*/  LDGSTS.E.BYPASS.LTC128B.128 [R233+0x5100], [R18.64], !P0 ;  /* 0x0510000012e97fae */ /* 0x0005e2000c101d50 */
[----:B------:R-:W-:Y:S01]  /*2190*/  LOP3.LUT P0, RZ, R0, 0x4, RZ, 0xc0, !PT ;  /* 0x0000000400ff7812 */ /* 0x000fe2000780c0ff */
[----:B------:R-:W-:-:S02]  /*21a0*/  IMAD.MOV.U32 R0, RZ, RZ, 0x40 ;  /* 0x00000040ff007424 */ /* 0x000fc400078e00ff */
[----:B------:R3:W-:Y:S01]  /*21b0*/  LDGSTS.E.BYPASS.LTC128B.128 [R233+0x7100], [R8.64], !P1 ;  /* 0x0710000008e97fae */ /* 0x0007e2000c901d50 */
[----:B------:R-:W-:Y:S01]  /*21c0*/  ISETP.GT.AND P1, PT, R234, 0x3f, PT ;  /* 0x0000003fea00780c */ /* 0x000fe20003f24270 */
[----:B------:R-:W-:Y:S01]  /*21d0*/  HMMA.16816.F32 R48, R4, R30, R48 ;  /* 0x0000001e0430723c */ /* 0x000fe20000001830 */
[----:B------:R-:W-:Y:S01]  /*21e0*/  SEL R0, R0, 0xffffffc0, !P0 ;  /* 0xffffffc000007807 */ /* 0x000fe20004000000 */
[----:B------:R-:W-:Y:S01]  /*21f0*/  LDSM.16.M88.4 R76, [R230+0x1c100] ;  /* 0x01c10000e64c783b */ /* 0x000fe20000000200 */
[----:B------:R-:W-:-:S03]  /*2200*/  PLOP3.LUT P0, PT, PT, PT, UP0, 0x40, 0x0 ;  /* 0x000000000000781c */ /* 0x000fc60003f0e808 */
[----:B------:R-:W-:Y:S01]  /*2210*/  IMAD.IADD R224, R229, 0x1, R0 ;  /* 0x00000001e5e07824 */ /* 0x000fe200078e0200 */
[----:B-1----:R-:W-:Y:S01]  /*2220*/  LDSM.16.M88.4 R32, [R225+0x10100] ;  /* 0x01010000e120783b */ /* 0x002fe20000000200 */
[----:B------:R-:W-:-:S03]  /*2230*/  IMAD.IADD R216, R0, 0x1, R228 ;  /* 0x0000000100d87824 */ /* 0x000fc600078e02e4 */
[----:B------:R-:W-:Y:S04]  /*2240*/  LDSM.16.M88.4 R68, [R224+0x9900] ;  /* 0x00990000e044783b */ /* 0x000fe80000000200 */
[----:B------:R-:W-:Y:S04]  /*2250*/  LDSM.16.M88.4 R28, [R216] ;  /* 0x00000000d81c783b */ /* 0x000fe80000000200 */
[----:B------:R-:W-:Y:S01]  /*2260*/  LDSM.16.M88.4 R36, [R216+0x800] ;  /* 0x00080000d824783b */ /* 0x000fe20000000200 */
[C---:B--2---:R-:W-:Y:S03]  /*2270*/  HMMA.16816.F32 R16, R40.reuse, R12, RZ ;  /* 0x0000000c2810723c */ /* 0x044fe600000018ff */
[----:B------:R-:W-:Y:S04]  /*2280*/  LDSM.16.M88.4 R72, [R224+0xc900] ;  /* 0x00c90000e048783b */ /* 0x000fe80000000200 */
[----:B---3--:R-:W1:Y:S01]  /*2290*/  LDSM.16.M88.4 R8, [R224+0x8100] ;  /* 0x00810000e008783b */ /* 0x008e620000000200 */
[C---:B------:R-:W-:Y:S03]  /*22a0*/  HMMA.16816.F32 R12, R40.reuse, R14, RZ ;  /* 0x0000000e280c723c */ /* 0x040fe600000018ff */
[----:B------:R-:W0:Y:S05]  /*22b0*/  LDGDEPBAR ;  /* 0x00000000000079af */ /* 0x000e2a0000000000 */
[----:B------:R-:W-:Y:S01]  /*22c0*/  HMMA.16816.F32 R40, R40, R22, RZ ;  /* 0x000000162828723c */ /* 0x000fe200000018ff */
[----:B------:R-:W2:Y:S07]  /*22d0*/  LDSM.16.M88.4 R20, [R224+0x8900] ;  /* 0x00890000e014783b */ /* 0x000eae0000000200 */
[C---:B------:R-:W-:Y:S08]  /*22e0*/  HMMA.16816.F32 R16, R4.reuse, R64, R16 ;  /* 0x000000400410723c */ /* 0x040ff00000001810 */
[C---:B------:R-:W-:Y:S01]  /*22f0*/  HMMA.16816.F32 R12, R4.reuse, R66, R12 ;  /* 0x00000042040c723c */ /* 0x040fe2000000180c */
[----:B------:R-:W-:Y:S07]  /*2300*/  LDSM.16.M88.4 R64, [R216+0x1000] ;  /* 0x00100000d840783b */ /* 0x000fee0000000200 */
        /* <DEDUP_REMOVED lines=13> */
[----:B------:R-:W-:Y:S01]  /*23e0*/  HMMA.16816.F32 R40, R32, R70, R40 ;  /* 0x000000462028723c */ /* 0x000fe20000001828 */
[----:B------:R-:W4:Y:S04]  /*23f0*/  LDSM.16.M88.4 R32, [R229+0xa900] ;  /* 0x00a90000e520783b */ /* 0x000f280000000200 */
[----:B------:R-:W-:Y:S03]  /*2400*/  LDSM.16.M88.4 R68, [R224+0xb900] ;  /* 0x00b90000e044783b */ /* 0x000fe60000000200 */
        /* <DEDUP_REMOVED lines=10> */
[----:B------:R-:W-:Y:S01]  /*24b0*/  HMMA.16816.F32 R12, R24, R6, R12 ;  /* 0x00000006180c723c */ /* 0x000fe2000000180c */
[----:B------:R-:W2:Y:S07]  /*24c0*/  LDSM.16.M88.4 R4, [R228+0x2000] ;  /* 0x00200000e404783b */ /* 0x000eae0000000200 */
[C---:B------:R-:W-:Y:S08]  /*24d0*/  HMMA.16816.F32 R52, R8.reuse, R64, R52 ;  /* 0x000000400834723c */ /* 0x040ff00000001834 */
[----:B------:R-:W-:Y:S01]  /*24e0*/  HMMA.16816.F32 R48, R8, R66, R48 ;  /* 0x000000420830723c */ /* 0x000fe20000001830 */
[----:B------:R-:W3:Y:S04]  /*24f0*/  LDSM.16.M88.4 R8, [R228+0x2800] ;  /* 0x00280000e408783b */ /* 0x000ee80000000200 */
[----:B------:R-:W-:Y:S03]  /*2500*/  LDSM.16.M88.4 R64, [R230+0x18100] ;  /* 0x01810000e640783b */ /* 0x000fe60000000200 */
[C---:B----4-:R-:W-:Y:S08]  /*2510*/  HMMA.16816.F32 R60, R24.reuse, R32, R60 ;  /* 0x00000020183c723c */ /* 0x050ff0000000183c */
[C---:B------:R-:W-:Y:S01]  /*2520*/  HMMA.16816.F32 R56, R24.reuse, R34, R56 ;  /* 0x000000221838723c */ /* 0x040fe20000001838 */
[----:B------:R-:W4:Y:S07]  /*2530*/  LDSM.16.M88.4 R32, [R228+0x3000] ;  /* 0x00300000e420783b */ /* 0x000f2e0000000200 */
[C---:B-1----:R-:W-:Y:S08]  /*2540*/  HMMA.16816.F32 R52, R24.reuse, R28, R52 ;  /* 0x0000001c1834723c */ /* 0x042ff00000001834 */
[C---:B------:R-:W-:Y:S01]  /*2550*/  HMMA.16816.F32 R48, R24.reuse, R30, R48 ;  /* 0x0000001e1830723c */ /* 0x040fe20000001830 */
[----:B------:R-:W1:Y:S07]  /*2560*/  LDSM.16.M88.4 R28, [R228+0x3800] ;  /* 0x00380000e41c783b */ /* 0x000e6e0000000200 */
[C---:B-----5:R-:W-:Y:S08]  /*2570*/  HMMA.16816.F32 R44, R24.reuse, R36, R44 ;  /* 0x00000024182c723c */ /* 0x060ff0000000182c */
[----:B------:R-:W-:Y:S01]  /*2580*/  HMMA.16816.F32 R40, R24, R38, R40 ;  /* 0x000000261828723c */ /* 0x000fe20000001828 */
[----:B------:R-:W-:Y:S04]  /*2590*/  LDSM.16.M88.4 R36, [R225+0x14100] ;  /* 0x01410000e124783b */ /* 0x000fe80000000200 */
[----:B------:R-:W-:Y:S03]  /*25a0*/  LDSM.16.M88.4 R24, [R224+0xa100] ;  /* 0x00a10000e018783b */ /* 0x000fe60000000200 */
        /* <DEDUP_REMOVED lines=22> */
[C---:B------:R-:W-:Y:S08]  /*2710*/  HMMA.16816.F32 R44, R36.reuse, R68, R44 ;  /* 0x00000044242c723c */ /* 0x040ff0000000182c */
[----:B------:R-:W-:Y:S01]  /*2720*/  HMMA.16816.F32 R40, R36, R70, R40 ;  /* 0x000000462428723c */ /* 0x000fe20000001828 */
[----:B------:R-:W5:Y:S04]  /*2730*/  LDSM.16.M88.4 R68, [R229+0xd900] ;  /* 0x00d90000e544783b */ /* 0x000f680000000200 */
[----:B------:R-:W3:Y:S03]  /*2740*/  LDSM.16.M88.4 R36, [R229+0xc900] ;  /* 0x00c90000e524783b */ /* 0x000ee60000000200 */
[C---:B-1----:R-:W-:Y:S08]  /*2750*/  HMMA.16816.F32 R16, R20.reuse, R32, R16 ;  /* 0x000000201410723c */ /* 0x042ff00000001810 */
[C---:B------:R-:W-:Y:S01]  /*2760*/  HMMA.16816.F32 R12, R20.reuse, R34, R12 ;  /* 0x00000022140c723c */ /* 0x040fe2000000180c */
[----:B------:R-:W-:Y:S07]  /*2770*/  LDSM.16.M88.4 R32, [R228+0x4000] ;  /* 0x00400000e420783b */ /* 0x000fee0000000200 */
[C---:B--2---:R-:W-:Y:S08]  /*2780*/  HMMA.16816.F32 R52, R20.reuse, R4, R52 ;  /* 0x000000041434723c */ /* 0x044ff00000001834 */
[C---:B------:R-:W-:Y:S01]  /*2790*/  HMMA.16816.F32 R48, R20.reuse, R6, R48 ;  /* 0x000000061430723c */ /* 0x040fe20000001830 */
[----:B------:R-:W1:Y:S07]  /*27a0*/  LDSM.16.M88.4 R4, [R229+0xd100] ;  /* 0x00d10000e504783b */ /* 0x000e6e0000000200 */
[C---:B----4-:R-:W-:Y:S08]  /*27b0*/  HMMA.16816.F32 R44, R20.reuse, R24, R44 ;  /* 0x00000018142c723c */ /* 0x050ff0000000182c */
[C---:B------:R-:W-:Y:S08]  /*27c0*/  HMMA.16816.F32 R60, R20.reuse, R28, R60 ;  /* 0x0000001c143c723c */ /* 0x040ff0000000183c */
[C---:B------:R-:W-:Y:S01]  /*27d0*/  HMMA.16816.F32 R56, R20.reuse, R30, R56 ;  /* 0x0000001e1438723c */ /* 0x040fe20000001838 */
[----:B------:R-:W-:Y:S07]  /*27e0*/  LDSM.16.M88.4 R28, [R228+0x4800] ;  /* 0x00480000e41c783b */ /* 0x000fee0000000200 */
[----:B------:R-:W-:Y:S01]  /*27f0*/  HMMA.16816.F32 R40, R20, R26, R40 ;  /* 0x0000001a1428723c */ /* 0x000fe20000001828 */
[----:B------:R-:W-:Y:S04]  /*2800*/  LDSM.16.M88.4 R20, [R226+0x18100] ;  /* 0x01810000e214783b */ /* 0x000fe80000000200 */
[----:B------:R-:W2:Y:S03]  /*2810*/  LDSM.16.M88.4 R24, [R228+0x5800] ;  /* 0x00580000e418783b */ /* 0x000ea60000000200 */
[C---:B---3--:R-:W-:Y:S08]  /*2820*/  HMMA.16816.F32 R16, R64.reuse, R8, R16 ;  /* 0x000000084010723c */ /* 0x048ff00000001810 */
[C---:B------:R-:W-:Y:S01]  /*2830*/  HMMA.16816.F32 R12, R64.reuse, R10, R12 ;  /* 0x0000000a400c723c */ /* 0x040fe2000000180c */
[----:B------:R-:W3:Y:S07]  /*2840*/  LDSM.16.M88.4 R8, [R228+0x5000] ;  /* 0x00500000e408783b */ /* 0x000eee0000000200 */
[C---:B-----5:R-:W-:Y:S08]  /*2850*/  HMMA.16816.F32 R44, R64.reuse, R68, R44 ;  /* 0x00000044402c723c */ /* 0x060ff0000000182c */
[C---:B------:R-:W-:Y:S08]  /*2860*/  HMMA.16816.F32 R60, R64.reuse, R36, R60 ;  /* 0x00000024403c723c */ /* 0x040ff0000000183c */
[C---:B------:R-:W-:Y:S01]  /*2870*/  HMMA.16816.F32 R56, R64.reuse, R38, R56 ;  /* 0x000000264038723c */ /* 0x040fe20000001838 */
[----:B------:R-:W-:Y:S07]  /*2880*/  LDSM.16.M88.4 R36, [R225+0x18100] ;  /* 0x01810000e124783b */ /* 0x000fee0000000200 */
[C---:B------:R-:W-:Y:S01]  /*2890*/  HMMA.16816.F32 R40, R64.reuse, R70, R40 ;  /* 0x000000464028723c */ /* 0x040fe20000001828 */
[----:B------:R-:W-:Y:S07]  /*28a0*/  LDSM.16.M88.4 R68, [R224+0xd100] ;  /* 0x00d10000e044783b */ /* 0x000fee0000000200 */
[C---:B-1----:R-:W-:Y:S08]  /*28b0*/  HMMA.16816.F32 R52, R64.reuse, R4, R52 ;  /* 0x000000044034723c */ /* 0x042ff00000001834 */
[----:B------:R-:W-:Y:S01]  /*28c0*/  HMMA.16816.F32 R48, R64, R6, R48 ;  /* 0x000000064030723c */ /* 0x000fe20000001830 */
[----:B------:R-:W1:Y:S04]  /*28d0*/  LDSM.16.M88.4 R64, [R224+0xd900] ;  /* 0x00d90000e040783b */ /* 0x000e680000000200 */
[----:B------:R-:W4:Y:S03]  /*28e0*/  LDSM.16.M88.4 R4, [R224+0xc100] ;  /* 0x00c10000e004783b */ /* 0x000f260000000200 */
[C---:B--2---:R-:W-:Y:S08]  /*28f0*/  HMMA.16816.F32 R44, R20.reuse, R24, R44 ;  /* 0x00000018142c723c */ /* 0x044ff0000000182c */
[C---:B------:R-:W-:Y:S08]  /*2900*/  HMMA.16816.F32 R16, R20.reuse, R32, R16 ;  /* 0x000000201410723c */ /* 0x040ff00000001810 */
[C---:B------:R-:W-:Y:S01]  /*2910*/  HMMA.16816.F32 R12, R20.reuse, R34, R12 ;  /* 0x00000022140c723c */ /* 0x040fe2000000180c */
[----:B------:R-:W-:Y:S07]  /*2920*/  LDSM.16.M88.4 R32, [R216+0x4000] ;  /* 0x00400000d820783b */ /* 0x000fee0000000200 */
[C---:B------:R-:W-:Y:S08]  /*2930*/  HMMA.16816.F32 R60, R20.reuse, R28, R60 ;  /* 0x0000001c143c723c */ /* 0x040ff0000000183c */
[C---:B------:R-:W-:Y:S01]  /*2940*/  HMMA.16816.F32 R56, R20.reuse, R30, R56 ;  /* 0x0000001e1438723c */ /* 0x040fe20000001838 */
[----:B------:R-:W-:Y:S07]  /*2950*/  LDSM.16.M88.4 R28, [R216+0x4800] ;  /* 0x00480000d81c783b */ /* 0x000fee0000000200 */
[C---:B------:R-:W-:Y:S01]  /*2960*/  HMMA.16816.F32 R40, R20.reuse, R26, R40 ;  /* 0x0000001a1428723c */ /* 0x040fe20000001828 */
[----:B------:R-:W-:Y:S07]  /*2970*/  LDSM.16.M88.4 R24, [R216+0x5000] ;  /* 0x00500000d818783b */ /* 0x000fee0000000200 */
[C---:B---3--:R-:W-:Y:S08]  /*2980*/  HMMA.16816.F32 R52, R20.reuse, R8, R52 ;  /* 0x000000081434723c */ /* 0x048ff00000001834 */
[----:B------:R-:W-:Y:S01]  /*2990*/  HMMA.16816.F32 R48, R20, R10, R48 ;  /* 0x0000000a1430723c */ /* 0x000fe20000001830 */
[----:B------:R-:W-:Y:S04]  /*29a0*/  LDSM.16.M88.4 R8, [R223+0x18100] ;  /* 0x01810000df08783b */ /* 0x000fe80000000200 */
[----:B------:R-:W2:Y:S03]  /*29b0*/  LDSM.16.M88.4 R20, [R216+0x5800] ;  /* 0x00580000d814783b */ /* 0x000ea60000000200 */
[C---:B-1----:R-:W-:Y:S08]  /*29c0*/  HMMA.16816.F32 R44, R36.reuse, R64, R44 ;  /* 0x00000040242c723c */ /* 0x042ff0000000182c */
[C---:B----4-:R-:W-:Y:S08]  /*29d0*/  HMMA.16816.F32 R16, R36.reuse, R4, R16 ;  /* 0x000000042410723c */ /* 0x050ff00000001810 */
[C---:B------:R-:W-:Y:S01]  /*29e0*/  HMMA.16816.F32 R12, R36.reuse, R6, R12 ;  /* 0x00000006240c723c */ /* 0x040fe2000000180c */
[----:B------:R-:W-:Y:S07]  /*29f0*/  LDSM.16.M88.4 R4, [R229+0xe100] ;  /* 0x00e10000e504783b */ /* 0x000fee0000000200 */
[C---:B------:R-:W-:Y:S08]  /*2a00*/  HMMA.16816.F32 R60, R36.reuse, R72, R60 ;  /* 0x00000048243c723c */ /* 0x040ff0000000183c */
[C---:B------:R-:W-:Y:S01]  /*2a10*/  HMMA.16816.F32 R56, R36.reuse, R74, R56 ;  /* 0x0000004a2438723c */ /* 0x040fe20000001838 */
[----:B------:R-:W-:Y:S07]  /*2a20*/  LDSM.16.M88.4 R72, [R229+0xe900] ;  /* 0x00e90000e548783b */ /* 0x000fee0000000200 */
[C---:B------:R-:W-:Y:S01]  /*2a30*/  HMMA.16816.F32 R40, R36.reuse, R66, R40 ;  /* 0x000000422428723c */ /* 0x040fe20000001828 */
[----:B------:R-:W1:Y:S07]  /*2a40*/  LDSM.16.M88.4 R64, [R229+0xf900] ;  /* 0x00f90000e540783b */ /* 0x000e6e0000000200 */
[C---:B------:R-:W-:Y:S08]  /*2a50*/  HMMA.16816.F32 R52, R36.reuse, R68, R52 ;  /* 0x000000442434723c */ /* 0x040ff00000001834 */
[----:B------:R-:W-:Y:S01]  /*2a60*/  HMMA.16816.F32 R48, R36, R70, R48 ;  /* 0x000000462430723c */ /* 0x000fe20000001830 */
[----:B------:R-:W3:Y:S04]  /*2a70*/  LDSM.16.M88.4 R68, [R229+0xf100] ;  /* 0x00f10000e544783b */ /* 0x000ee80000000200 */
[----:B------:R-:W-:Y:S03]  /*2a80*/  LDSM.16.M88.4 R36, [R226+0x1c100] ;  /* 0x01c10000e224783b */ /* 0x000fe60000000200 */
[C---:B--2---:R-:W-:Y:S08]  /*2a90*/  HMMA.16816.F32 R44, R8.reuse, R20, R44 ;  /* 0x00000014082c723c */ /* 0x044ff0000000182c */
[C---:B------:R-:W-:Y:S08]  /*2aa0*/  HMMA.16816.F32 R16, R8.reuse, R32, R16 ;  /* 0x000000200810723c */ /* 0x040ff00000001810 */
[C---:B------:R-:W-:Y:S01]  /*2ab0*/  HMMA.16816.F32 R12, R8.reuse, R34, R12 ;  /* 0x00000022080c723c */ /* 0x040fe2000000180c */
[----:B------:R-:W2:Y:S07]  /*2ac0*/  LDSM.16.M88.4 R32, [R228+0x6000] ;  /* 0x00600000e420783b */ /* 0x000eae0000000200 */
[C---:B------:R-:W-:Y:S08]  /*2ad0*/  HMMA.16816.F32 R60, R8.reuse, R28, R60 ;  /* 0x0000001c083c723c */ /* 0x040ff0000000183c */
[C---:B------:R-:W-:Y:S01]  /*2ae0*/  HMMA.16816.F32 R56, R8.reuse, R30, R56 ;  /* 0x0000001e0838723c */ /* 0x040fe20000001838 */
[----:B------:R-:W4:Y:S07]  /*2af0*/  LDSM.16.M88.4 R28, [R228+0x6800] ;  /* 0x00680000e41c783b */ /* 0x000f2e0000000200 */
[C---:B------:R-:W-:Y:S01]  /*2b00*/  HMMA.16816.F32 R40, R8.reuse, R22, R40 ;  /* 0x000000160828723c */ /* 0x040fe20000001828 */
[----:B------:R-:W5:Y:S07]  /*2b10*/  LDSM.16.M88.4 R20, [R228+0x7800] ;  /* 0x00780000e414783b */ /* 0x000f6e0000000200 */
[C---:B------:R-:W-:Y:S08]  /*2b20*/  HMMA.16816.F32 R52, R8.reuse, R24, R52 ;  /* 0x000000180834723c */ /* 0x040ff00000001834 */
[----:B------:R-:W-:Y:S01]  /*2b30*/  HMMA.16816.F32 R48, R8, R26, R48 ;  /* 0x0000001a0830723c */ /* 0x000fe20000001830 */
[----:B------:R-:W2:Y:S04]  /*2b40*/  LDSM.16.M88.4 R24, [R228+0x7000] ;  /* 0x00700000e418783b */ /* 0x000ea80000000200 */
[----:B------:R-:W-:Y:S03]  /*2b50*/  LDSM.16.M88.4 R8, [R225+0x1c100] ;  /* 0x01c10000e108783b */ /* 0x000fe60000000200 */
[C---:B-1----:R-:W-:Y:S08]  /*2b60*/  HMMA.16816.F32 R44, R76.reuse, R64, R44 ;  /* 0x000000404c2c723c */ /* 0x042ff0000000182c */
[C---:B------:R-:W-:Y:S08]  /*2b70*/  HMMA.16816.F32 R16, R76.reuse, R4, R16 ;  /* 0x000000044c10723c */ /* 0x040ff00000001810 */
[C---:B------:R-:W-:Y:S01]  /*2b80*/  HMMA.16816.F32 R12, R76.reuse, R6, R12 ;  /* 0x000000064c0c723c */ /* 0x040fe2000000180c */
[----:B------:R-:W1:Y:S07]  /*2b90*/  LDSM.16.M88.4 R4, [R224+0xe100] ;  /* 0x00e10000e004783b */ /* 0x000e6e0000000200 */
[C---:B------:R-:W-:Y:S08]  /*2ba0*/  HMMA.16816.F32 R60, R76.reuse, R72, R60 ;  /* 0x000000484c3c723c */ /* 0x040ff0000000183c */
[C---:B------:R-:W-:Y:S08]  /*2bb0*/  HMMA.16816.F32 R56, R76.reuse, R74, R56 ;  /* 0x0000004a4c38723c */ /* 0x040ff00000001838 */
[C---:B------:R-:W-:Y:S01]  /*2bc0*/  HMMA.16816.F32 R64, R76.reuse, R66, R40 ;  /* 0x000000424c40723c */ /* 0x040fe20000001828 */
[----:B------:R-:W1:Y:S07]  /*2bd0*/  LDSM.16.M88.4 R40, [R224+0xe900] ;  /* 0x00e90000e028783b */ /* 0x000e6e0000000200 */
[C---:B---3--:R-:W-:Y:S08]  /*2be0*/  HMMA.16816.F32 R52, R76.reuse, R68, R52 ;  /* 0x000000444c34723c */ /* 0x048ff00000001834 */
[----:B------:R-:W-:Y:S08]  /*2bf0*/  HMMA.16816.F32 R48, R76, R70, R48 ;  /* 0x000000464c30723c */ /* 0x000ff00000001830 */
        /* <DEDUP_REMOVED lines=8> */
[----:B------:R-:W3:Y:S07]  /*2c80*/  LDSM.16.M88.4 R20, [R224+0xf900] ;  /* 0x00f90000e014783b */ /* 0x000eee0000000200 */
[C---:B------:R-:W-:Y:S08]  /*2c90*/  HMMA.16816.F32 R52, R36.reuse, R24, R52 ;  /* 0x000000182434723c */ /* 0x040ff00000001834 */
[----:B------:R-:W-:Y:S01]  /*2ca0*/  HMMA.16816.F32 R48, R36, R26, R48 ;  /* 0x0000001a2430723c */ /* 0x000fe20000001830 */
[----:B------:R-:W4:Y:S04]  /*2cb0*/  LDSM.16.M88.4 R24, [R216+0x6000] ;  /* 0x00600000d818783b */ /* 0x000f280000000200 */
[----:B------:R-:W-:Y:S03]  /*2cc0*/  LDSM.16.M88.4 R36, [R216+0x7000] ;  /* 0x00700000d824783b */ /* 0x000fe60000000200 */
[C---:B-1----:R-:W-:Y:S08]  /*2cd0*/  HMMA.16816.F32 R16, R8.reuse, R4, R16 ;  /* 0x000000040810723c */ /* 0x042ff00000001810 */
[C---:B------:R-:W-:Y:S01]  /*2ce0*/  HMMA.16816.F32 R12, R8.reuse, R6, R12 ;  /* 0x00000006080c723c */ /* 0x040fe2000000180c */
[----:B------:R-:W1:Y:S07]  /*2cf0*/  LDSM.16.M88.4 R4, [R216+0x6800] ;  /* 0x00680000d804783b */ /* 0x000e6e0000000200 */
[C---:B------:R-:W-:Y:S08]  /*2d00*/  HMMA.16816.F32 R60, R8.reuse, R40, R60 ;  /* 0x00000028083c723c */ /* 0x040ff0000000183c */
[----:B------:R-:W-:Y:S01]  /*2d10*/  HMMA.16816.F32 R56, R8, R42, R56 ;  /* 0x0000002a0838723c */ /* 0x000fe20000001838 */
[----:B------:R-:W5:Y:S01]  /*2d20*/  LDSM.16.M88.4 R40, [R216+0x7800] ;  /* 0x00780000d828783b */ /* 0x000f620000000200 */
[----:B------:R-:W-:-:S06]  /*2d30*/  DEPBAR.LE SB0, 0x0 ;  /* 0x000080000000791a */ /* 0x000fcc0000000000 */
[C---:B--2---:R-:W-:Y:S08]  /*2d40*/  HMMA.16816.F32 R52, R8.reuse, R32, R52 ;  /* 0x000000200834723c */ /* 0x044ff00000001834 */
[C---:B------:R-:W-:Y:S08]  /*2d50*/  HMMA.16816.F32 R48, R8.reuse, R34, R48 ;  /* 0x000000220830723c */ /* 0x040ff00000001830 */
[C---:B---3--:R-:W-:Y:S08]  /*2d60*/  HMMA.16816.F32 R44, R8.reuse, R20, R44 ;  /* 0x00000014082c723c */ /* 0x048ff0000000182c */
[----:B------:R-:W-:Y:S08]  /*2d70*/  HMMA.16816.F32 R64, R8, R22, R64 ;  /* 0x000000160840723c */ /* 0x000ff00000001840 */
[C---:B----4-:R-:W-:Y:S08]  /*2d80*/  HMMA.16816.F32 R16, R28.reuse, R24, R16 ;  /* 0x000000181c10723c */ /* 0x050ff00000001810 */
[C---:B------:R-:W-:Y:S07]  /*2d90*/  HMMA.16816.F32 R24, R28.reuse, R26, R12 ;  /* 0x0000001a1c18723c */ /* 0x040fee000000180c */
[----:B------:R-:W-:Y:S01]  /*2da0*/  SHF.R.S32.HI R13, RZ, 0x1f, R235 ;  /* 0x0000001fff0d7819 */ /* 0x000fe200000114eb */
[C---:B-1----:R-:W-:Y:S08]  /*2db0*/  HMMA.16816.F32 R60, R28.reuse, R4, R60 ;  /* 0x000000041c3c723c */ /* 0x042ff0000000183c */
[C---:B------:R-:W-:Y:S08]  /*2dc0*/  HMMA.16816.F32 R56, R28.reuse, R6, R56 ;  /* 0x000000061c38723c */ /* 0x040ff00000001838 */
[C---:B------:R-:W-:Y:S08]  /*2dd0*/  HMMA.16816.F32 R52, R28.reuse, R36, R52 ;  /* 0x000000241c34723c */ /* 0x040ff00000001834 */
[C---:B------:R-:W-:Y:S08]  /*2de0*/  HMMA.16816.F32 R48, R28.reuse, R38, R48 ;  /* 0x000000261c30723c */ /* 0x040ff00000001830 */
[C---:B-----5:R-:W-:Y:S08]  /*2df0*/  HMMA.16816.F32 R44, R28.reuse, R40, R44 ;  /* 0x000000281c2c723c */ /* 0x060ff0000000182c */
[----:B------:R-:W-:Y:S01]  /*2e00*/  HMMA.16816.F32 R64, R28, R42, R64 ;  /* 0x0000002a1c40723c */ /* 0x000fe20000001840 */
[----:B------:R-:W-:Y:S06]  /*2e10*/  BAR.SYNC.DEFER_BLOCKING 0x0 ;  /* 0x0000000000007b1d */ /* 0x000fec0000010000 */
[----:B------:R-:W-:Y:S05]  /*2e20*/  @P0 BRA `(.L_x_974) ;  /* 0x000004f000000947 */ /* 0x000fea0003800000 */
[----:B------:R-:W-:Y:S01]  /*2e30*/  IADD3 R232, R234, UR10, R80 ;  /* 0x0000000aeae87c10 */ /* 0x000fe2000fffe050 */
[----:B------:R-:W-:-:S03]  /*2e40*/  IMAD.MOV.U32 R231, RZ, RZ, RZ ;  /* 0x000000ffffe77224 */ /* 0x000fc600078e00ff */
        /* <DEDUP_REMOVED lines=10> */
[----:B------:R-:W-:Y:S01]  /*2ef0*/  ISETP.GE.AND P2, PT, R235, c[0x0][0x1d4], PT ;  /* 0x00007500eb007a0c */ /* 0x000fe20003f46270 */
[----:B------:R-:W-:Y:S01]  /*2f00*/  IMAD.SHL.U32 R8, R202, 0x2, RZ ;  /* 0x00000002ca087824 */ /* 0x000fe200078e00ff */
[----:B------:R-:W-:Y:S01]  /*2f10*/  SEL R22, RZ, 0x10, P6 ;  /* 0x00000010ff167807 */ /* 0x000fe20003000000 */
[----:B------:R-:W-:Y:S01]  /*2f20*/  IMAD R232, R0, c[0x0][0x2b8], R232 ;  /* 0x0000ae0000e87a24 */ /* 0x000fe200078e02e8 */
[----:B------:R-:W-:Y:S01]  /*2f30*/  SEL R23, RZ, 0x10, P2 ;  /* 0x00000010ff177807 */ /* 0x000fe20001000000 */
[----:B------:R-:W-:Y:S01]  /*2f40*/  IMAD.SHL.U32 R10, R201, 0x2, RZ ;  /* 0x00000002c90a7824 */ /* 0x000fe200078e00ff */
[----:B------:R-:W-:Y:S01]  /*2f50*/  IADD3 R30, -R22, 0x10, RZ ;  /* 0x00000010161e7810 */ /* 0x000fe20007ffe1ff */
[----:B------:R-:W-:Y:S01]  /*2f60*/  IMAD.WIDE.U32 R6, R232, c[0x0][0x1e0], RZ ;  /* 0x00007800e8067a25 */ /* 0x000fe200078e00ff */
[----:B------:R-:W-:-:S02]  /*2f70*/  SHF.R.S32.HI R0, RZ, 0x1f, R232 ;  /* 0x0000001fff007819 */ /* 0x000fc400000114e8 */
[----:B------:R-:W-:Y:S01]  /*2f80*/  IADD3 R32, -R23, 0x10, RZ ;  /* 0x0000001017207810 */ /* 0x000fe20007ffe1ff */
[----:B------:R-:W-:Y:S01]  /*2f90*/  IMAD.SHL.U32 R12, R200, 0x2, RZ ;  /* 0x00000002c80c7824 */ /* 0x000fe200078e00ff */
[----:B------:R-:W-:Y:S01]  /*2fa0*/  SEL R21, RZ, 0x10, P5 ;  /* 0x00000010ff157807 */ /* 0x000fe20002800000 */
[----:B------:R-:W-:Y:S01]  /*2fb0*/  IMAD R0, R0, c[0x0][0x1e0], RZ ;  /* 0x0000780000007a24 */ /* 0x000fe200078e02ff */
[----:B------:R-:W-:Y:S02]  /*2fc0*/  LOP3.LUT R32, R32, 0xf, RZ, 0xc0, !PT ;  /* 0x0000000f20207812 */ /* 0x000fe400078ec0ff */
[----:B------:R-:W-:Y:S01]  /*2fd0*/  LOP3.LUT R30, R30, 0xf, RZ, 0xc0, !PT ;  /* 0x0000000f1e1e7812 */ /* 0x000fe200078ec0ff */
[----:B------:R-:W-:Y:S01]  /*2fe0*/  IMAD R0, R232, c[0x0][0x1e4], R0 ;  /* 0x00007900e8007a24 */ /* 0x000fe200078e0200 */
[----:B------:R-:W-:Y:S02]  /*2ff0*/  IADD3 R28, -R21, 0x10, RZ ;  /* 0x00000010151c7810 */ /* 0x000fe40007ffe1ff */
[----:B------:R-:W-:Y:S01]  /*3000*/  IADD3 R14, -R243, 0x10, RZ ;  /* 0x00000010f30e7810 */ /* 0x000fe20007ffe1ff */
[----:B------:R-:W-:Y:S01]  /*3010*/  IMAD.IADD R7, R7, 0x1, R0 ;  /* 0x0000000107077824 */ /* 0x000fe200078e0200 */
[----:B------:R-:W-:-:S02]  /*3020*/  LOP3.LUT R28, R28, 0xf, RZ, 0xc0, !PT ;  /* 0x0000000f1c1c7812 */ /* 0x000fc400078ec0ff */
[----:B-1----:R-:W-:Y:S02]  /*3030*/  SHF.L.U64.HI R5, R235, 0x1, R13 ;  /* 0x00000001eb057819 */ /* 0x002fe4000001020d */
[----:B------:R-:W-:Y:S02]  /*3040*/  SHF.L.U64.HI R9, R201, 0x1, R241 ;  /* 0x00000001c9097819 */ /* 0x000fe400000102f1 */
[----:B------:R-:W-:Y:S02]  /*3050*/  LOP3.LUT R14, R14, 0xf, RZ, 0xc0, !PT ;  /* 0x0000000f0e0e7812 */ /* 0x000fe400078ec0ff */
[----:B------:R-:W-:Y:S02]  /*3060*/  SHF.L.U64.HI R11, R200, 0x1, R203 ;  /* 0x00000001c80b7819 */ /* 0x000fe400000102cb */
[----:B--2---:R-:W-:Y:S01]  /*3070*/  SHF.R.S32.HI R4, RZ, 0x1f, R231 ;  /* 0x0000001fff047819 */ /* 0x004fe200000114e7 */
[----:B------:R-:W-:-:S04]  /*3080*/  IMAD.WIDE.U32 R6, R231, c[0x0][0x1f0], R6 ;  /* 0x00007c00e7067a25 */ /* 0x000fc800078e0006 */
[----:B------:R-:W-:Y:S01]  /*3090*/  IMAD R4, R4, c[0x0][0x1f0], RZ ;  /* 0x00007c0004047a24 */ /* 0x000fe200078e02ff */
[----:B------:R-:W-:-:S03]  /*30a0*/  IADD3 R0, P0, R6, UR22, RZ ;  /* 0x0000001606007c10 */ /* 0x000fc6000ff1e0ff */
[----:B------:R-:W-:-:S05]  /*30b0*/  IMAD R4, R231, c[0x0][0x1f4], R4 ;  /* 0x00007d00e7047a24 */ /* 0x000fca00078e0204 */
[----:B------:R-:W-:Y:S02]  /*30c0*/  IADD3.X R6, R7, UR18, R4, P0, !PT ;  /* 0x0000001207067c10 */ /* 0x000fe400087fe404 */
[----:B------:R-:W-:Y:S02]  /*30d0*/  LEA R4, P0, R0, c[0x0][0x1c8], 0x1 ;  /* 0x0000720000047a11 */ /* 0x000fe400078008ff */
[----:B------:R-:W-:Y:S02]  /*30e0*/  SHF.L.U64.HI R7, R202, 0x1, R242 ;  /* 0x00000001ca077819 */ /* 0x000fe400000102f2 */
[----:B------:R-:W-:Y:S01]  /*30f0*/  LEA.HI.X R0, R0, c[0x0][0x1cc], R6, 0x1, P0 ;  /* 0x0000730000007a11 */ /* 0x000fe200000f0c06 */
[----:B------:R-:W1:Y:S01]  /*3100*/  SHFL.IDX PT, R15, R4, 0x1, 0x181f ;  /* 0x00381f00040f7f89 */ /* 0x000e6200000e0000 */
[----:B------:R-:W-:-:S03]  /*3110*/  IMAD.SHL.U32 R6, R235, 0x2, RZ ;  /* 0x00000002eb067824 */ /* 0x000fc600078e00ff */
[----:B------:R-:W2:Y:S04]  /*3120*/  SHFL.IDX PT, R20, R0, 0x1, 0x181f ;  /* 0x00381f0000147f89 */ /* 0x000ea800000e0000 */
[----:B------:R-:W3:Y:S04]  /*3130*/  SHFL.IDX PT, R4, R4, RZ, 0x181f ;  /* 0x00181fff04047589 */ /* 0x000ee800000e0000 */
[----:B------:R-:W4:Y:S01]  /*3140*/  SHFL.IDX PT, R0, R0, RZ, 0x181f ;  /* 0x00181fff00007589 */ /* 0x000f2200000e0000 */
        /* <DEDUP_REMOVED lines=8> */
[----:B---3--:R-:W-:Y:S02]  /*31d0*/  IADD3 R34, P0, R4, R6, RZ ;  /* 0x0000000604227210 */ /* 0x008fe40007f1e0ff */
[----:B------:R-:W-:-:S03]  /*31e0*/  ISETP.GE.AND P2, PT, R235, c[0x0][0x1d4], PT ;  /* 0x00007500eb007a0c */ /* 0x000fc60003f46270 */
[----:B----4-:R-:W-:Y:S01]  /*31f0*/  IMAD.X R35, R0, 0x1, R5, P0 ;  /* 0x0000000100237824 */ /* 0x010fe200000e0605 */
[----:B------:R-:W-:-:S05]  /*3200*/  IADD3 R6, P0, R4, R8, RZ ;  /* 0x0000000804067210 */ /* 0x000fca0007f1e0ff */
[----:B------:R-:W-:Y:S01]  /*3210*/  IMAD.X R7, R0, 0x1, R7, P0 ;  /* 0x0000000100077824 */ /* 0x000fe200000e0607 */
[----:B------:R-:W-:-:S03]  /*3220*/  IADD3 R8, P0, R4, R10, RZ ;  /* 0x0000000a04087210 */ /* 0x000fc60007f1e0ff */
[----:B------:R1:W-:Y:S02]  /*3230*/  LDGSTS.E.BYPASS.LTC128B.128 [R233+0x8100], [R34.64], !P2 ;  /* 0x0810000022e97fae */ /* 0x0003e4000d101d50 */
[----:B------:R-:W-:Y:S01]  /*3240*/  IMAD.X R9, R0, 0x1, R9, P0 ;  /* 0x0000000100097824 */ /* 0x000fe200000e0609 */
[----:B------:R-:W-:Y:S01]  /*3250*/  IADD3 R4, P0, R4, R12, RZ ;  /* 0x0000000c04047210 */ /* 0x000fe20007f1e0ff */
[----:B------:R1:W-:Y:S04]  /*3260*/  LDGSTS.E.BYPASS.LTC128B.128 [R233+0xa100], [R6.64], !P6 ;  /* 0x0a10000006e97fae */ /* 0x0003e8000f101d50 */
[----:B------:R-:W-:Y:S01]  /*3270*/  IMAD.X R5, R0, 0x1, R11, P0 ;  /* 0x0000000100057824 */ /* 0x000fe200000e060b */
[----:B------:R-:W-:Y:S01]  /*3280*/  ISETP.NE.U32.AND P0, PT, R23, RZ, PT ;  /* 0x000000ff1700720c */ /* 0x000fe20003f05070 */
[----:B------:R1:W-:Y:S04]  /*3290*/  LDGSTS.E.BYPASS.LTC128B.128 [R233+0xc100], [R8.64], !P5 ;  /* 0x0c10000008e97fae */ /* 0x0003e8000e901d50 */
[----:B------:R1:W-:Y:S08]  /*32a0*/  LDGSTS.E.BYPASS.LTC128B.128 [R233+0xe100], [R4.64], !P4 ;  /* 0x0e10000004e97fae */ /* 0x0003f0000e101d50 */
[----:B------:R1:W-:Y:S01]  /*32b0*/  LDGSTS.E.BYPASS.LTC128B.128.ZFILL [R233+0x9100], [R32.64], P0 ;  /* 0x0910000020e97fae */ /* 0x0003e20008141d50 */
[----:B------:R-:W-:-:S13]  /*32c0*/  ISETP.NE.U32.AND P0, PT, R22, RZ, PT ;  /* 0x000000ff1600720c */ /* 0x000fda0003f05070 */
[----:B------:R1:W-:Y:S01]  /*32d0*/  LDGSTS.E.BYPASS.LTC128B.128.ZFILL [R233+0xb100], [R30.64], P0 ;  /* 0x0b1000001ee97fae */ /* 0x0003e20008141d50 */
[----:B------:R-:W-:-:S13]  /*32e0*/  ISETP.NE.U32.AND P0, PT, R21, RZ, PT ;  /* 0x000000ff1500720c */ /* 0x000fda0003f05070 */
[----:B------:R1:W-:Y:S01]  /*32f0*/  LDGSTS.E.BYPASS.LTC128B.128.ZFILL [R233+0xd100], [R28.64], P0 ;  /* 0x0d1000001ce97fae */ /* 0x0003e20008141d50 */
[----:B------:R-:W-:-:S13]  /*3300*/  ISETP.NE.U32.AND P0, PT, R243, RZ, PT ;  /* 0x000000fff300720c */ /* 0x000fda0003f05070 */
[----:B------:R1:W-:Y:S02]  /*3310*/  LDGSTS.E.BYPASS.LTC128B.128.ZFILL [R233+0xf100], [R14.64], P0 ;  /* 0x0f1000000ee97fae */ /* 0x0003e40008141d50 */
.L_x_974:
[----:B------:R-:W-:Y:S01]  /*3320*/  LOP3.LUT R0, R84, 0xffffffe0, RZ, 0xc0, !PT ;  /* 0xffffffe054007812 */ /* 0x000fe200078ec0ff */
[----:B------:R-:W-:Y:S01]  /*3330*/  UIADD3 UR4, UR8, 0x1, -UR20 ;  /* 0x0000000108047890 */ /* 0x000fe2000fffe814 */
[----:B-1----:R-:W-:Y:S01]  /*3340*/  LEA.HI R5, R85, R83, RZ, 0x2 ;  /* 0x0000005355057211 */ /* 0x002fe200078f10ff */
[----:B------:R-:W-:Y:S01]  /*3350*/  ULDC UR5, c[0x0][0x324] ;  /* 0x0000c90000057ab9 */ /* 0x000fe20000000800 */
[----:B------:R-:W-:Y:S01]  /*3360*/  SHF.R.S32.HI R6, RZ, 0x1f, R86 ;  /* 0x0000001fff067819 */ /* 0x000fe20000011456 */
[----:B------:R-:W-:Y:S01]  /*3370*/  IMAD.IADD R0, R83, 0x1, -R0 ;  /* 0x0000000153007824 */ /* 0x000fe200078e0a00 */
[----:B------:R-:W-:Y:S01]  /*3380*/  LOP3.LUT R5, R5, 0xfffffffc, RZ, 0xc0, !PT ;  /* 0xfffffffc05057812 */ /* 0x000fe200078ec0ff */
[----:B------:R-:W-:Y:S01]  /*3390*/  IMAD.U32 R8, RZ, RZ, UR4 ;  /* 0x00000004ff087e24 */ /* 0x000fe2000f8e00ff */
[----:B------:R-:W-:Y:S01]  /*33a0*/  LEA.HI R6, R6, R86, RZ, 0x3 ;  /* 0x0000005606067211 */ /* 0x000fe200078f18ff */
[----:B------:R-:W-:Y:S01]  /*33b0*/  ULDC UR4, c[0x0][0x1d0] ;  /* 0x0000740000047ab9 */ /* 0x000fe20000000800 */
[----:B------:R-:W-:Y:S01]  /*33c0*/  SHF.R.S32.HI R4, RZ, 0x1f, R0 ;  /* 0x0000001fff047819 */ /* 0x000fe20000011400 */
[----:B------:R-:W-:Y:S01]  /*33d0*/  IMAD.IADD R83, R83, 0x1, -R5 ;  /* 0x0000000153537824 */ /* 0x000fe200078e0a05 */
[----:B------:R-:W-:Y:S01]  /*33e0*/  LOP3.LUT R6, R6, 0xffffff8, RZ, 0xc0, !PT ;  /* 0x0ffffff806067812 */ /* 0x000fe200078ec0ff */
[----:B------:R-:W-:Y:S01]  /*33f0*/  UIMAD UR4, UR11, UR4, -UR20 ;  /* 0x000000040b0472a4 */ /* 0x000fe2000f8e0a14 */
[----:B------:R-:W-:Y:S01]  /*3400*/  LEA.HI R4, R4, R0, RZ, 0x2 ;  /* 0x0000000004047211 */ /* 0x000fe200078f10ff */
[----:B------:R-:W-:Y:S01]  /*3410*/  ULOP3.LUT UR20, URZ, UR5, URZ, 0x33, !UPT ;  /* 0x000000053f147292 */ /* 0x000fe2000f8e333f */
[----:B------:R-:W-:Y:S01]  /*3420*/  LEA.HI R5, R83, R83, RZ, 0x1 ;  /* 0x0000005353057211 */ /* 0x000fe200078f08ff */
[----:B------:R-:W-:Y:S01]  /*3430*/  IMAD.IADD R86, R86, 0x1, -R6 ;  /* 0x0000000156567824 */ /* 0x000fe200078e0a06 */
[----:B------:R-:W-:Y:S01]  /*3440*/  PLOP3.LUT P0, PT, PT, PT, UP2, 0x80, 0x0 ;  /* 0x000000000000781c */ /* 0x000fe20003f0f028 */
[----:B------:R-:W0:Y:S01]  /*3450*/  LDGDEPBAR ;  /* 0x00000000000079af */ /* 0x000e220000000000 */
[----:B------:R-:W-:-:S02]  /*3460*/  LEA.HI.SX32 R6, R4, UR25, 0x1e ;  /* 0x0000001904067c11 */ /* 0x000fc4000f8ff2ff */
[----:B------:R-:W-:Y:S02]  /*3470*/  LOP3.LUT R5, R5, 0x1ffffffe, RZ, 0xc0, !PT ;  /* 0x1ffffffe05057812 */ /* 0x000fe400078ec0ff */
[----:B------:R-:W-:Y:S01]  /*3480*/  LOP3.LUT R237, R4, 0x7ffffffc, RZ, 0xc0, !PT ;  /* 0x7ffffffc04ed7812 */ /* 0x000fe200078ec0ff */
[----:B------:R-:W-:Y:S02]  /*3490*/  IMAD R6, R86, 0x10, R6 ;  /* 0x0000001056067824 */ /* 0x000fe400078e0206 */
[----:B------:R-:W-:Y:S02]  /*34a0*/  IMAD.IADD R5, R83, 0x1, -R5 ;  /* 0x0000000153057824 */ /* 0x000fe400078e0a05 */
[----:B------:R-:W-:Y:S02]  /*34b0*/  IMAD.IADD R237, R0, 0x1, -R237 ;  /* 0x0000000100ed7824 */ /* 0x000fe400078e0aed */
[----:B------:R-:W-:Y:S02]  /*34c0*/  IMAD R236, R5, 0x8, R6 ;  /* 0x0000000805ec7824 */ /* 0x000fe400078e0206 */
[----:B------:R-:W-:-:S02]  /*34d0*/  IMAD.SHL.U32 R237, R237, 0x2, RZ ;  /* 0x00000002eded7824 */ /* 0x000fc400078e00ff */
[----:B------:R-:W-:Y:S01]  /*34e0*/  @P0 IMAD.HI.U32 R5, R236, c[0x0][0x2c8], RZ ;  /* 0x0000b200ec050a27 */ /* 0x000fe200078e00ff */
[----:B------:R-:W-:Y:S02]  /*34f0*/  PLOP3.LUT P0, PT, PT, PT, UP2, 0x80, 0x0 ;  /* 0x000000000000781c */ /* 0x000fe40003f0f028 */
[----:B------:R-:W-:Y:S01]  /*3500*/  IADD3 R8, R8, -c[0x0][0x168], -R237 ;  /* 0x80005a0008087a10 */ /* 0x000fe20007ffe8ed */
[----:B------:R-:W-:Y:S01]  /*3510*/  IMAD.MOV.U32 R11, RZ, RZ, R236 ;  /* 0x000000ffff0b7224 */ /* 0x000fe200078e00ec */
[----:B------:R-:W-:Y:S01]  /*3520*/  IADD3 R0, -R237, UR4, RZ ;  /* 0x00000004ed007c10 */ /* 0x000fe2000fffe1ff */
[----:B------:R-:W-:Y:S01]  /*3530*/  IMAD.IADD R4, R82, 0x1, R81 ;  /* 0x0000000152047824 */ /* 0x000fe200078e0251 */
[C---:B------:R-:W-:Y:S02]  /*3540*/  IADD3 R10, R8.reuse, c[0x0][0x328], RZ ;  /* 0x0000ca00080a7a10 */ /* 0x040fe40007ffe0ff */
[----:B------:R-:W-:-:S05]  /*3550*/  IADD3 R8, R8, UR20, RZ ;  /* 0x0000001408087c10 */ /* 0x000fca000fffe0ff */
[----:B------:R-:W-:Y:S02]  /*3560*/  @P0 SHF.R.U32.HI R11, RZ, c[0x0][0x2cc], R5 ;  /* 0x0000b300ff0b0a19 */ /* 0x000fe40000011605 */
[----:B------:R-:W-:-:S03]  /*3570*/  PLOP3.LUT P0, PT, PT, PT, UP1, 0x40, 0x0 ;  /* 0x000000000000781c */ /* 0x000fc60003f0e818 */
[----:B------:R-:W1:Y:S02]  /*3580*/  SHFL.IDX PT, R5, R11, RZ, 0x1c1f ;  /* 0x001c1fff0b057589 */ /* 0x000e6400000e0000 */
[--C-:B-1----:R-:W-:Y:S02]  /*3590*/  IMAD.IADD R15, R10, 0x1, R5.reuse ;  /* 0x000000010a0f7824 */ /* 0x102fe400078e0205 */
[----:B------:R-:W-:-:S03]  /*35a0*/  IMAD.IADD R14, R8, 0x1, R5 ;  /* 0x00000001080e7824 */ /* 0x000fc600078e0205 */
[----:B------:R-:W-:-:S03]  /*35b0*/  IMNMX R15, R15, R0, PT ;  /* 0x000000000f0f7217 */ /* 0x000fc60003800200 */
        /* <DEDUP_REMOVED lines=13> */
.L_x_977:
[----:B------:R-:W-:-:S04]  /*3690*/  MOV R5, c[0x0][0x32c] ;  /* 0x0000cb0000057a02 */ /* 0x000fc80000000f00 */
[----:B------:R-:W-:-:S13]  /*36a0*/  ISETP.NE.AND P0, PT, R5, 0x1, PT ;  /* 0x000000010500780c */ /* 0x000fda0003f05270 */
[----:B------:R-:W-:-:S05]  /*36b0*/  @P0 IMAD.HI.U32 R5, R6, c[0x0][0x330], RZ ;  /* 0x0000cc0006050a27 */ /* 0x000fca00078e00ff */
[----:B------:R-:W-:Y:S02]  /*36c0*/  @P0 SHF.R.U32.HI R6, RZ, c[0x0][0x334], R5 ;  /* 0x0000cd00ff060a19 */ /* 0x000fe40000011605 */
.L_x_978:
[----:B------:R-:W-:Y:S05]  /*36d0*/  BSYNC B0 ;  /* 0x0000000000007941 */ /* 0x000fea0003800000 */
.L_x_976:
[----:B------:R-:W-:-:S04]  /*36e0*/  IMAD R6, R6, c[0x0][0x32c], -R80 ;  /* 0x0000cb0006067a24 */ /* 0x000fc800078e0a50 */
[----:B------:R-:W-:-:S05]  /*36f0*/  IMAD.IADD R6, R6, 0x1, -R237 ;  /* 0x0000000106067824 */ /* 0x000fca00078e0aed */
[----:B------:R-:W-:Y:S02]  /*3700*/  IADD3 R5, R6, c[0x0][0x32c], RZ ;  /* 0x0000cb0006057a10 */ /* 0x000fe40007ffe0ff */
[----:B------:R-:W-:Y:S02]  /*3710*/  IMNMX R14, R14, R6, !PT ;  /* 0x000000060e0e7217 */ /* 0x000fe40007800200 */
[----:B------:R-:W-:Y:S02]  /*3720*/  IMNMX R15, R15, R5, PT ;  /* 0x000000050f0f7217 */ /* 0x000fe40003800200 */
.L_x_975:
[----:B------:R-:W-:Y:S01]  /*3730*/  ISETP.LT.AND P2, PT, RZ, UR21, PT ;  /* 0x00000015ff007c0c */ /* 0x000fe2000bf41270 */
[----:B------:R-:W1:Y:S03]  /*3740*/  SHFL.IDX PT, R11, R11, 0x1, 0x1c1f ;  /* 0x003c1f000b0b7f89 */ /* 0x000e6600000e0000 */
[----:B------:R-:W-:-:S04]  /*3750*/  ISETP.GT.AND P0, PT, R14, RZ, P2 ;  /* 0x000000ff0e00720c */ /* 0x000fc80001704270 */
[----:B------:R-:W-:-:S04]  /*3760*/  ISETP.LT.OR P0, PT, R15, 0x1, P0 ;  /* 0x000000010f00780c */ /* 0x000fc80000701670 */
[----:B------:R-:W-:Y:S02]  /*3770*/  FSEL R12, R16, -INF , !P0 ;  /* 0xff800000100c7808 */ /* 0x000fe40004000000 */
[----:B------:R-:W-:-:S04]  /*3780*/  ISETP.GT.AND P0, PT, R14, 0x1, P2 ;  /* 0x000000010e00780c */ /* 0x000fc80001704270 */
[----:B------:R-:W-:-:S04]  /*3790*/  ISETP.LT.OR P0, PT, R15, 0x2, P0 ;  /* 0x000000020f00780c */ /* 0x000fc80000701670 */
[----:B------:R-:W-:Y:S02]  /*37a0*/  FSEL R17, R17, -INF , !P0 ;  /* 0xff80000011117808 */ /* 0x000fe40004000000 */
[----:B------:R-:W-:Y:S01]  /*37b0*/  ISETP.GT.AND P0, PT, R14, 0x8, P2 ;  /* 0x000000080e00780c */ /* 0x000fe20001704270 */
[----:B-1----:R-:W-:-:S03]  /*37c0*/  IMAD.IADD R10, R10, 0x1, R11 ;  /* 0x000000010a0a7824 */ /* 0x002fc600078e020b */
[----:B------:R-:W-:Y:S02]  /*37d0*/  ISETP.LT.OR P0, PT, R15, 0x9, P0 ;  /* 0x000000090f00780c */ /* 0x000fe40000701670 */
[----:B------:R-:W-:Y:S02]  /*37e0*/  IMNMX R0, R10, R0, PT ;  /* 0x000000000a007217 */ /* 0x000fe40003800200 */
        /* <DEDUP_REMOVED lines=38> */
[----:B------:R-:W-:-:S03]  /*3a50*/  IMAD.IADD R14, R8, 0x1, R11 ;  /* 0x00000001080e7824 */ /* 0x000fc600078e020b */
[----:B------:R-:W-:-:S04]  /*3a60*/  ISETP.LT.OR P0, PT, R15, 0x3a, P0 ;  /* 0x0000003a0f00780c */ /* 0x000fc80000701670 */
[----:B------:R-:W-:Y:S02]  /*3a70*/  FSEL R165, R65, -INF , !P0 ;  /* 0xff80000041a57808 */ /* 0x000fe40004000000 */
[----:B------:R-:W-:-:S13]  /*3a80*/  PLOP3.LUT P0, PT, PT, PT, UP1, 0x40, 0x0 ;  /* 0x000000000000781c */ /* 0x000fda0003f0e818 */
        /* <DEDUP_REMOVED lines=13> */
.L_x_981:
[----:B------:R-:W-:-:S04]  /*3b60*/  MOV R8, c[0x0][0x32c] ;  /* 0x0000cb0000087a02 */ /* 0x000fc80000000f00 */
[----:B------:R-:W-:-:S13]  /*3b70*/  ISETP.NE.AND P0, PT, R8, 0x1, PT ;  /* 0x000000010800780c */ /* 0x000fda0003f05270 */
[----:B------:R-:W-:-:S05]  /*3b80*/  @P0 IMAD.HI.U32 R8, R11, c[0x0][0x330], RZ ;  /* 0x0000cc000b080a27 */ /* 0x000fca00078e00ff */
[----:B------:R-:W-:Y:S02]  /*3b90*/  @P0 SHF.R.U32.HI R11, RZ, c[0x0][0x334], R8 ;  /* 0x0000cd00ff0b0a19 */ /* 0x000fe40000011608 */
.L_x_982:
[----:B------:R-:W-:Y:S05]  /*3ba0*/  BSYNC B0 ;  /* 0x0000000000007941 */ /* 0x000fea0003800000 */
.L_x_980:
[----:B------:R-:W-:-:S04]  /*3bb0*/  IMAD R10, R11, c[0x0][0x32c], -R80 ;  /* 0x0000cb000b0a7a24 */ /* 0x000fc800078e0a50 */
[----:B------:R-:W-:-:S05]  /*3bc0*/  IMAD.IADD R10, R10, 0x1, -R237 ;  /* 0x000000010a0a7824 */ /* 0x000fca00078e0aed */
[----:B------:R-:W-:Y:S02]  /*3bd0*/  IADD3 R8, R10, c[0x0][0x32c], RZ ;  /* 0x0000cb000a087a10 */ /* 0x000fe40007ffe0ff */
[----:B------:R-:W-:Y:S02]  /*3be0*/  IMNMX R14, R14, R10, !PT ;  /* 0x0000000a0e0e7217 */ /* 0x000fe40007800200 */
[----:B------:R-:W-:Y:S02]  /*3bf0*/  IMNMX R0, R0, R8, PT ;  /* 0x0000000800007217 */ /* 0x000fe40003800200 */
.L_x_979:
[----:B------:R-:W-:Y:S01]  /*3c00*/  ISETP.GT.AND P0, PT, R14, 0x8, P2 ;  /* 0x000000080e00780c */ /* 0x000fe20001704270 */
[----:B------:R-:W-:Y:S01]  /*3c10*/  IMAD.SHL.U32 R227, R4, 0x2, RZ ;  /* 0x0000000204e37824 */ /* 0x000fe200078e00ff */
[----:B------:R-:W-:Y:S01]  /*3c20*/  FMNMX.FTZ R20, R12, R17, !PT ;  /* 0x000000110c147209 */ /* 0x000fe20007810000 */
[----:B------:R-:W-:Y:S01]  /*3c30*/  ULDC.64 UR4, c[0x0][0x2c8] ;  /* 0x0000b20000047ab9 */ /* 0x000fe20000000a00 */
[----:B------:R-:W-:Y:S01]  /*3c40*/  ISETP.LT.OR P0, PT, R0, 0x9, P0 ;  /* 0x000000090000780c */ /* 0x000fe20000701670 */
[--C-:B------:R-:W-:Y:S01]  /*3c50*/  IMAD R222, R3, 0x2, R227.reuse ;  /* 0x0000000203de7824 */ /* 0x100fe200078e02e3 */
[----:B------:R-:W-:Y:S01]  /*3c60*/  FMNMX.FTZ R20, R24, R20, !PT ;  /* 0x0000001418147209 */ /* 0x000fe20007810000 */
[----:B------:R-:W-:Y:S01]  /*3c70*/  IMAD R221, R2, 0x2, R227 ;  /* 0x0000000202dd7824 */ /* 0x000fe200078e02e3 */
[----:B------:R-:W-:Y:S01]  /*3c80*/  FSEL R26, R26, -INF , !P0 ;  /* 0xff8000001a1a7808 */ /* 0x000fe20004000000 */
[----:B------:R-:W-:Y:S01]  /*3c90*/  IMAD R220, R2, 0x2, R222 ;  /* 0x0000000202dc7824 */ /* 0x000fe200078e02de */
[----:B------:R-:W-:Y:S01]  /*3ca0*/  ISETP.GT.AND P0, PT, R14, 0x9, P2 ;  /* 0x000000090e00780c */ /* 0x000fe20001704270 */
[----:B------:R-:W-:Y:S01]  /*3cb0*/  LDSM.16.MT88.4 R136, [R222+0x100] ;  /* 0x00010000de88783b */ /* 0x000fe20000004200 */
[----:B------:R-:W-:Y:S01]  /*3cc0*/  FMNMX.FTZ R20, R25, R20, !PT ;  /* 0x0000001419147209 */ /* 0x000fe20007810000 */
[----:B------:R-:W-:Y:S01]  /*3cd0*/  UIMAD.WIDE.U32 UR26, UR25, UR4, URZ ;  /* 0x00000004191a72a5 */ /* 0x000fe2000f8e003f */
[----:B------:R-:W-:Y:S01]  /*3ce0*/  ISETP.LT.OR P0, PT, R0, 0xa, P0 ;  /* 0x0000000a0000780c */ /* 0x000fe20000701670 */
[----:B------:R-:W-:Y:S01]  /*3cf0*/  LDSM.16.MT88.4 R156, [R227+0x100] ;  /* 0x00010000e39c783b */ /* 0x000fe20000004200 */
[----:B------:R-:W-:Y:S01]  /*3d00*/  FMNMX.FTZ R20, R7, R20, !PT ;  /* 0x0000001407147209 */ /* 0x000fe20007810000 */
[----:B------:R-:W-:Y:S01]  /*3d10*/  @UP2 USHF.R.U32.HI UR25, URZ, UR5, UR27 ;  /* 0x000000053f192299 */ /* 0x000fe2000801161b */
[----:B------:R-:W-:Y:S01]  /*3d20*/  FSEL R27, R27, -INF , !P0 ;  /* 0xff8000001b1b7808 */ /* 0x000fe20004000000 */
[----:B------:R-:W-:Y:S01]  /*3d30*/  LDSM.16.MT88.4 R144, [R221+0x100] ;  /* 0x00010000dd90783b */ /* 0x000fe20000004200 */
[----:B------:R-:W-:Y:S01]  /*3d40*/  ISETP.GT.AND P0, PT, R14, 0x10, P2 ;  /* 0x000000100e00780c */ /* 0x000fe20001704270 */
[----:B------:R-:W-:Y:S01]  /*3d50*/  UIADD3 UR4, UR24, UR25, URZ ;  /* 0x0000001918047290 */ /* 0x000fe2000fffe03f */
[----:B------:R-:W-:Y:S01]  /*3d60*/  FMNMX.FTZ R20, R6, R20, !PT ;  /* 0x0000001406147209 */ /* 0x000fe20007810000 */
[----:B------:R-:W-:Y:S01]  /*3d70*/  LDSM.16.MT88.4 R152, [R220+0x100] ;  /* 0x00010000dc98783b */ /* 0x000fe20000004200 */
[----:B------:R-:W-:Y:S01]  /*3d80*/  ISETP.LT.OR P0, PT, R0, 0x11, P0 ;  /* 0x000000110000780c */ /* 0x000fe20000701670 */
[----:B------:R-:W-:Y:S01]  /*3d90*/  ULDC UR25, c[0x0][0x328] ;  /* 0x0000ca0000197ab9 */ /* 0x000fe20000000800 */
[----:B------:R-:W-:Y:S01]  /*3da0*/  FMNMX.FTZ R20, R5, R20, !PT ;  /* 0x0000001405147209 */ /* 0x000fe20007810000 */
[----:B------:R-:W-:Y:S01]  /*3db0*/  LDSM.16.MT88.4 R40, [R227+0x2100] ;  /* 0x00210000e328783b */ /* 0x000fe20000004200 */
[----:B------:R-:W-:Y:S01]  /*3dc0*/  FSEL R11, R62, -INF , !P0 ;  /* 0xff8000003e0b7808 */ /* 0x000fe20004000000 */
[----:B------:R-:W-:Y:S01]  /*3dd0*/  UIADD3 UR21, UR21, -0x2, URZ ;  /* 0xfffffffe15157890 */ /* 0x000fe2000fffe03f */
[----:B------:R-:W-:Y:S01]  /*3de0*/  ISETP.GT.AND P0, PT, R14, 0x11, P2 ;  /* 0x000000110e00780c */ /* 0x000fe20001704270 */
[----:B------:R-:W-:Y:S01]  /*3df0*/  LDSM.16.MT88.4 R72, [R227+0x4100] ;  /* 0x00410000e348783b */ /* 0x000fe20000004200 */
[----:B------:R-:W-:Y:S01]  /*3e00*/  FMNMX.FTZ R20, R9, R20, !PT ;  /* 0x0000001409147209 */ /* 0x000fe20007810000 */
[----:B------:R-:W-:Y:S01]  /*3e10*/  UIADD3 UR25, UR4, UR25, URZ ;  /* 0x0000001904197290 */ /* 0x000fe2000fffe03f */
[----:B------:R-:W-:Y:S01]  /*3e20*/  ISETP.LT.OR P0, PT, R0, 0x12, P0 ;  /* 0x000000120000780c */ /* 0x000fe20000701670 */
[----:B------:R-:W-:Y:S01]  /*3e30*/  LDSM.16.MT88.4 R80, [R222+0x4100] ;  /* 0x00410000de50783b */ /* 0x000fe20000004200 */
[----:B------:R-:W-:-:S02]  /*3e40*/  FMNMX.FTZ R20, R180, R20, !PT ;  /* 0x00000014b4147209 */ /* 0x000fc40007810000 */
[----:B------:R-:W-:Y:S01]  /*3e50*/  FSEL R10, R63, -INF , !P0 ;  /* 0xff8000003f0a7808 */ /* 0x000fe20004000000 */
[----:B------:R-:W-:Y:S01]  /*3e60*/  LDSM.16.MT88.4 R88, [R221+0x4100] ;  /* 0x00410000dd58783b */ /* 0x000fe20000004200 */
[----:B------:R-:W-:Y:S02]  /*3e70*/  ISETP.GT.AND P0, PT, R14, 0x18, P2 ;  /* 0x000000180e00780c */ /* 0x000fe40001704270 */
[----:B------:R-:W-:Y:S01]  /*3e80*/  FMNMX.FTZ R20, R181, R20, !PT ;  /* 0x00000014b5147209 */ /* 0x000fe20007810000 */
[----:B------:R-:W-:Y:S01]  /*3e90*/  LDSM.16.MT88.4 R96, [R220+0x4100] ;  /* 0x00410000dc60783b */ /* 0x000fe20000004200 */
[----:B------:R-:W-:Y:S02]  /*3ea0*/  ISETP.LT.OR P0, PT, R0, 0x19, P0 ;  /* 0x000000190000780c */ /* 0x000fe40000701670 */
[----:B------:R-:W-:Y:S01]  /*3eb0*/  FMNMX.FTZ R20, R182, R20, !PT ;  /* 0x00000014b6147209 */ /* 0x000fe20007810000 */
[----:B------:R-:W-:Y:S01]  /*3ec0*/  LDSM.16.MT88.4 R104, [R227+0x6100] ;  /* 0x00610000e368783b */ /* 0x000fe20000004200 */
[----:B------:R-:W-:-:S02]  /*3ed0*/  FSEL R8, R58, -INF , !P0 ;  /* 0xff8000003a087808 */ /* 0x000fc40004000000 */
[----:B------:R-:W-:Y:S01]  /*3ee0*/  ISETP.GT.AND P0, PT, R14, 0x19, P2 ;  /* 0x000000190e00780c */ /* 0x000fe20001704270 */
[----:B------:R-:W-:Y:S01]  /*3ef0*/  LDSM.16.MT88.4 R112, [R222+0x6100] ;  /* 0x00610000de70783b */ /* 0x000fe20000004200 */
[----:B------:R-:W-:Y:S02]  /*3f00*/  FMNMX.FTZ R20, R183, R20, !PT ;  /* 0x00000014b7147209 */ /* 0x000fe40007810000 */
[----:B------:R-:W-:Y:S01]  /*3f10*/  ISETP.LT.OR P0, PT, R0, 0x1a, P0 ;  /* 0x0000001a0000780c */ /* 0x000fe20000701670 */
[----:B------:R-:W-:Y:S01]  /*3f20*/  LDSM.16.MT88.4 R120, [R221+0x6100] ;  /* 0x00610000dd78783b */ /* 0x000fe20000004200 */
[----:B------:R-:W-:Y:S02]  /*3f30*/  FMNMX.FTZ R20, R193, R20, !PT ;  /* 0x00000014c1147209 */ /* 0x000fe40007810000 */
        /* <DEDUP_REMOVED lines=9> */
[----:B------:R-:W-:Y:S02]  /*3fd0*/  ISETP.GT.AND P0, PT, R14, 0x21, P2 ;  /* 0x000000210e00780c */ /* 0x000fe40001704270 */
[----:B------:R-:W-:-:S02]  /*3fe0*/  FMNMX.FTZ R20, R165, R20, !PT ;  /* 0x00000014a5147209 */ /* 0x000fc40007810000 */
[----:B------:R-:W-:-:S03]  /*3ff0*/  ISETP.LT.OR P0, PT, R0, 0x22, P0 ;  /* 0x000000220000780c */ /* 0x000fc60000701670 */
[----:B------:R-:W1:Y:S01]  /*4000*/  SHFL.BFLY PT, R15, R20, 0x2, 0x1f ;  /* 0x0c401f00140f7f89 */ /* 0x000e6200000e0000 */
        /* <DEDUP_REMOVED lines=8> */
[----:B------:R-:W-:Y:S01]  /*4090*/  LDSM.16.MT88.4 R48, [R222+0x2100] ;  /* 0x00210000de30783b */ /* 0x000fe20000004200 */
[----:B-1----:R-:W-:Y:S02]  /*40a0*/  FMNMX.FTZ R20, R20, R15, !PT ;  /* 0x0000000f14147209 */ /* 0x002fe40007810000 */
        /* <DEDUP_REMOVED lines=8> */
[----:B------:R-:W-:-:S04]  /*4130*/  ISETP.GT.AND P0, PT, R14, RZ, P2 ;  /* 0x000000ff0e00720c */ /* 0x000fc80001704270 */
[----:B------:R-:W-:-:S04]  /*4140*/  ISETP.LT.OR P0, PT, R0, 0x1, P0 ;  /* 0x000000010000780c */ /* 0x000fc80000701670 */
[----:B------:R-:W-:Y:S02]  /*4150*/  FSEL R18, R18, -INF , !P0 ;  /* 0xff80000012127808 */ /* 0x000fe40004000000 */
[----:B------:R-:W-:Y:S02]  /*4160*/  ISETP.GT.AND P0, PT, R14, 0x38, P2 ;  /* 0x000000380e00780c */ /* 0x000fe40001704270 */
[----:B------:R-:W-:Y:S02]  /*4170*/  FMNMX.FTZ R21, R18, R19, !PT ;  /* 0x0000001312157209 */ /* 0x000fe40007810000 */
[----:B------:R-:W-:Y:S02]  /*4180*/  ISETP.LT.OR P0, PT, R0, 0x39, P0 ;  /* 0x000000390000780c */ /* 0x000fe40000701670 */
[----:B------:R-:W-:Y:S02]  /*4190*/  FMNMX.FTZ R21, R26, R21, !PT ;  /* 0x000000151a157209 */ /* 0x000fe40007810000 */
[----:B------:R-:W-:-:S02]  /*41a0*/  FSEL R186, R66, -INF , !P0 ;  /* 0xff80000042ba7808 */ /* 0x000fc40004000000 */
[----:B------:R-:W-:Y:S02]  /*41b0*/  FMNMX.FTZ R21, R27, R21, !PT ;  /* 0x000000151b157209 */ /* 0x000fe40007810000 */
[----:B------:R-:W-:Y:S02]  /*41c0*/  ISETP.GT.AND P0, PT, R14, 0x39, P2 ;  /* 0x000000390e00780c */ /* 0x000fe40001704270 */
[----:B------:R-:W-:Y:S01]  /*41d0*/  FMNMX.FTZ R21, R11, R21, !PT ;  /* 0x000000150b157209 */ /* 0x000fe20007810000 */
[----:B------:R-:W-:Y:S01]  /*41e0*/  SHFL.BFLY PT, R14, R20, 0x1, 0x1f ;  /* 0x0c201f00140e7f89 */ /* 0x000fe200000e0000 */
[----:B------:R-:W-:Y:S02]  /*41f0*/  ISETP.LT.OR P0, PT, R0, 0x3a, P0 ;  /* 0x0000003a0000780c */ /* 0x000fe40000701670 */
[----:B------:R-:W-:Y:S02]  /*4200*/  FMNMX.FTZ R21, R10, R21, !PT ;  /* 0x000000150a157209 */ /* 0x000fe40007810000 */
[----:B------:R-:W-:-:S02]  /*4210*/  FSEL R185, R67, -INF , !P0 ;  /* 0xff80000043b97808 */ /* 0x000fc40004000000 */
[----:B------:R-:W-:Y:S01]  /*4220*/  FMNMX.FTZ R21, R8, R21, !PT ;  /* 0x0000001508157209 */ /* 0x000fe20007810000 */
[----:B------:R-:W-:Y:S03]  /*4230*/  LDSM.16.MT88.4 R64, [R220+0x2100] ;  /* 0x00210000dc40783b */ /* 0x000fe60000004200 */
[----:B------:R-:W-:-:S04]  /*4240*/  FMNMX.FTZ R21, R16, R21, !PT ;  /* 0x0000001510157209 */ /* 0x000fc80007810000 */
[----:B------:R-:W-:-:S04]  /*4250*/  FMNMX.FTZ R21, R187, R21, !PT ;  /* 0x00000015bb157209 */ /* 0x000fc80007810000 */
[----:B------:R-:W-:-:S04]  /*4260*/  FMNMX.FTZ R21, R189, R21, !PT ;  /* 0x00000015bd157209 */ /* 0x000fc80007810000 */
[----:B------:R-:W-:-:S04]  /*4270*/  FMNMX.FTZ R21, R190, R21, !PT ;  /* 0x00000015be157209 */ /* 0x000fc80007810000 */
[----:B------:R-:W-:-:S04]  /*4280*/  FMNMX.FTZ R21, R191, R21, !PT ;  /* 0x00000015bf157209 */ /* 0x000fc80007810000 */
[----:B------:R-:W-:-:S04]  /*4290*/  FMNMX.FTZ R21, R164, R21, !PT ;  /* 0x00000015a4157209 */ /* 0x000fc80007810000 */
[----:B------:R-:W-:-:S04]  /*42a0*/  FMNMX.FTZ R0, R188, R21, !PT ;  /* 0x00000015bc007209 */ /* 0x000fc80007810000 */
[----:B------:R-:W-:-:S04]  /*42b0*/  FMNMX.FTZ R0, R186, R0, !PT ;  /* 0x00000000ba007209 */ /* 0x000fc80007810000 */
[----:B------:R-:W-:-:S05]  /*42c0*/  FMNMX.FTZ R0, R185, R0, !PT ;  /* 0x00000000b9007209 */ /* 0x000fca0007810000 */
[----:B------:R-:W1:Y:S02]  /*42d0*/  SHFL.BFLY PT, R15, R0, 0x2, 0x1f ;  /* 0x0c401f00000f7f89 */ /* 0x000e6400000e0000 */
[----:B-1----:R-:W-:Y:S02]  /*42e0*/  FMNMX.FTZ R15, R0, R15, !PT ;  /* 0x0000000f000f7209 */ /* 0x002fe40007810000 */
[----:B------:R-:W-:Y:S02]  /*42f0*/  FMNMX.FTZ R0, R20, R14, !PT ;  /* 0x0000000e14007209 */ /* 0x000fe40007810000 */
[----:B------:R-:W-:Y:S02]  /*4300*/  LDSM.16.MT88.4 R20, [R220+0x900] ;  /* 0x00090000dc14783b */ /* 0x000fe40000004200 */
[C---:B------:R-:W-:Y:S01]  /*4310*/  FSETP.NEU.FTZ.AND P0, PT, R0.reuse, -INF , PT ;  /* 0xff8000000000780b */ /* 0x040fe20003f1d000 */
[----:B------:R-:W-:Y:S01]  /*4320*/  FMUL.FTZ R166, R0, c[0x0][0x2d0] ;  /* 0x0000b40000a67a20 */ /* 0x000fe20000410000 */
[----:B------:R-:W1:Y:S04]  /*4330*/  SHFL.BFLY PT, R14, R15, 0x1, 0x1f ;  /* 0x0c201f000f0e7f89 */ /* 0x000e6800000e0000 */
        /* <DEDUP_REMOVED lines=9> */
[----:B------:R-:W2:Y:S01]  /*43d0*/  LDSM.16.MT88.4 R4, [R220+0x6100] ;  /* 0x00610000dc04783b */ /* 0x000ea20000004200 */
[----:B-1----:R-:W-:Y:S01]  /*43e0*/  FMNMX.FTZ R12, R15, R14, !PT ;  /* 0x0000000e0f0c7209 */ /* 0x002fe20007810000 */
[----:B------:R-:W1:Y:S01]  /*43f0*/  MUFU.EX2 R178, R178 ;  /* 0x000000b200b27308 */ /* 0x000e620000000800 */
[--C-:B------:R-:W-:Y:S02]  /*4400*/  FFMA.FTZ R15, R9, c[0x0][0x2d0], -R166.reuse ;  /* 0x0000b400090f7a23 */ /* 0x100fe400000108a6 */
[C---:B------:R-:W-:Y:S01]  /*4410*/  FSETP.NEU.FTZ.AND P0, PT, R12.reuse, -INF , PT ;  /* 0xff8000000c00780b */ /* 0x040fe20003f1d000 */
[----:B------:R-:W-:Y:S02]  /*4420*/  FMUL.FTZ R184, R12, c[0x0][0x2d0] ;  /* 0x0000b4000cb87a20 */ /* 0x000fe40000410000 */
[----:B------:R-:W-:-:S02]  /*4430*/  FFMA.FTZ R180, R180, c[0x0][0x2d0], -R166 ;  /* 0x0000b400b4b47a23 */ /* 0x000fc400000108a6 */
[----:B------:R-:W-:Y:S01]  /*4440*/  MUFU.EX2 R177, R177 ;  /* 0x000000b100b17308 */ /* 0x000fe20000000800 */
[----:B------:R-:W-:Y:S01]  /*4450*/  FSEL R184, R184, RZ, P0 ;  /* 0x000000ffb8b87208 */ /* 0x000fe20000000000 */
[--C-:B------:R-:W-:Y:S01]  /*4460*/  FFMA.FTZ R181, R181, c[0x0][0x2d0], -R166.reuse ;  /* 0x0000b400b5b57a23 */ /* 0x100fe200000108a6 */
[----:B------:R-:W-:Y:S01]  /*4470*/  PLOP3.LUT P0, PT, PT, PT, UP1, 0x40, 0x0 ;  /* 0x000000000000781c */ /* 0x000fe20003f0e818 */
[----:B------:R-:W-:Y:S02]  /*4480*/  FFMA.FTZ R182, R182, c[0x0][0x2d0], -R166 ;  /* 0x0000b400b6b67a23 */ /* 0x000fe400000108a6 */
[--C-:B------:R-:W-:Y:S02]  /*4490*/  FFMA.FTZ R172, R18, c[0x0][0x2d0], -R184.reuse ;  /* 0x0000b40012ac7a23 */ /* 0x100fe400000108b8 */
[--C-:B------:R-:W-:Y:S01]  /*44a0*/  FFMA.FTZ R174, R19, c[0x0][0x2d0], -R184.reuse ;  /* 0x0000b40013ae7a23 */ /* 0x100fe200000108b8 */
[----:B------:R-:W3:Y:S01]  /*44b0*/  MUFU.EX2 R173, R173 ;  /* 0x000000ad00ad7308 */ /* 0x000ee20000000800 */
[--C-:B------:R-:W-:Y:S01]  /*44c0*/  FFMA.FTZ R175, R26, c[0x0][0x2d0], -R184.reuse ;  /* 0x0000b4001aaf7a23 */ /* 0x100fe200000108b8 */
[----:B-1----:R-:W-:Y:S01]  /*44d0*/  F2FP.PACK_AB R128, R178, R179 ;  /* 0x000000b3b280723e */ /* 0x002fe200000000ff */
[----:B------:R-:W-:-:S02]  /*44e0*/  FFMA.FTZ R169, R27, c[0x0][0x2d0], -R184 ;  /* 0x0000b4001ba97a23 */ /* 0x000fc400000108b8 */
[--C-:B------:R-:W-:Y:S01]  /*44f0*/  FFMA.FTZ R168, R11, c[0x0][0x2d0], -R184.reuse ;  /* 0x0000b4000ba87a23 */ /* 0x100fe200000108b8 */
[----:B------:R-:W-:Y:S01]  /*4500*/  LDSM.16.MT88.4 R24, [R227+0x2900] ;  /* 0x00290000e318783b */ /* 0x000fe20000004200 */
[--C-:B------:R-:W-:Y:S01]  /*4510*/  FFMA.FTZ R14, R10, c[0x0][0x2d0], -R184.reuse ;  /* 0x0000b4000a0e7a23 */ /* 0x100fe200000108b8 */
[----:B------:R-:W-:Y:S01]  /*4520*/  MUFU.EX2 R172, R172 ;  /* 0x000000ac00ac7308 */ /* 0x000fe20000000800 */
[--C-:B------:R-:W-:Y:S02]  /*4530*/  FFMA.FTZ R3, R8, c[0x0][0x2d0], -R184.reuse ;  /* 0x0000b40008037a23 */ /* 0x100fe400000108b8 */
[----:B------:R-:W1:Y:S01]  /*4540*/  LDSM.16.MT88.4 R8, [R222+0x900] ;  /* 0x00090000de08783b */ /* 0x000e620000004200 */
[----:B------:R-:W-:Y:S02]  /*4550*/  FFMA.FTZ R2, R16, c[0x0][0x2d0], -R184 ;  /* 0x0000b40010027a23 */ /* 0x000fe400000108b8 */
[----:B------:R-:W-:Y:S01]  /*4560*/  FFMA.FTZ R183, R183, c[0x0][0x2d0], -R166 ;  /* 0x0000b400b7b77a23 */ /* 0x000fe200000108a6 */
[----:B------:R-:W4:Y:S01]  /*4570*/  LDSM.16.MT88.4 R16, [R222+0x2900] ;  /* 0x00290000de10783b */ /* 0x000f220000004200 */
[----:B------:R-:W5:Y:S01]  /*4580*/  MUFU.EX2 R174, R174 ;  /* 0x000000ae00ae7308 */ /* 0x000f620000000800 */
[----:B---3--:R-:W-:Y:S01]  /*4590*/  F2FP.PACK_AB R130, R173, R177 ;  /* 0x000000b1ad82723e */ /* 0x008fe200000000ff */
[----:B------:R-:W-:-:S02]  /*45a0*/  FFMA.FTZ R187, R187, c[0x0][0x2d0], -R184 ;  /* 0x0000b400bbbb7a23 */ /* 0x000fc400000108b8 */
[--C-:B------:R-:W-:Y:S02]  /*45b0*/  FFMA.FTZ R189, R189, c[0x0][0x2d0], -R184.reuse ;  /* 0x0000b400bdbd7a23 */ /* 0x100fe400000108b8 */
[--C-:B------:R-:W-:Y:S02]  /*45c0*/  FFMA.FTZ R190, R190, c[0x0][0x2d0], -R184.reuse ;  /* 0x0000b400bebe7a23 */ /* 0x100fe400000108b8 */
[----:B------:R-:W-:Y:S01]  /*45d0*/  MUFU.EX2 R175, R175 ;  /* 0x000000af00af7308 */ /* 0x000fe20000000800 */
[----:B------:R-:W-:Y:S02]  /*45e0*/  FFMA.FTZ R191, R191, c[0x0][0x2d0], -R184 ;  /* 0x0000b400bfbf7a23 */ /* 0x000fe400000108b8 */
[--C-:B------:R-:W-:Y:S02]  /*45f0*/  FFMA.FTZ R193, R193, c[0x0][0x2d0], -R166.reuse ;  /* 0x0000b400c1c17a23 */ /* 0x100fe400000108a6 */
[--C-:B------:R-:W-:Y:S02]  /*4600*/  FFMA.FTZ R192, R192, c[0x0][0x2d0], -R166.reuse ;  /* 0x0000b400c0c07a23 */ /* 0x100fe400000108a6 */
[--C-:B------:R-:W-:Y:S01]  /*4610*/  FFMA.FTZ R194, R167, c[0x0][0x2d0], -R166.reuse ;  /* 0x0000b400a7c27a23 */ /* 0x100fe200000108a6 */
[----:B------:R-:W3:Y:S01]  /*4620*/  MUFU.EX2 R169, R169 ;  /* 0x000000a900a97308 */ /* 0x000ee20000000800 */
[----:B-----5:R-:W-:Y:S01]  /*4630*/  F2FP.PACK_AB R129, R174, R172 ;  /* 0x000000acae81723e */ /* 0x020fe200000000ff */
[----:B------:R-:W-:-:S02]  /*4640*/  FFMA.FTZ R240, R165, c[0x0][0x2d0], -R166 ;  /* 0x0000b400a5f07a23 */ /* 0x000fc400000108a6 */
[--C-:B------:R-:W-:Y:S02]  /*4650*/  FFMA.FTZ R195, R164, c[0x0][0x2d0], -R184.reuse ;  /* 0x0000b400a4c37a23 */ /* 0x100fe400000108b8 */
[--C-:B------:R-:W-:Y:S01]  /*4660*/  FFMA.FTZ R188, R188, c[0x0][0x2d0], -R184.reuse ;  /* 0x0000b400bcbc7a23 */ /* 0x100fe200000108b8 */
[----:B------:R-:W-:Y:S01]  /*4670*/  LDSM.16.MT88.4 R164, [R227+0x1900] ;  /* 0x00190000e3a4783b */ /* 0x000fe20000004200 */
[----:B------:R-:W-:Y:S01]  /*4680*/  MUFU.EX2 R176, R176 ;  /* 0x000000b000b07308 */ /* 0x000fe20000000800 */
[--C-:B------:R-:W-:Y:S02]  /*4690*/  FFMA.FTZ R186, R186, c[0x0][0x2d0], -R184.reuse ;  /* 0x0000b400baba7a23 */ /* 0x100fe400000108b8 */
[----:B------:R-:W-:Y:S02]  /*46a0*/  FFMA.FTZ R239, R185, c[0x0][0x2d0], -R184 ;  /* 0x0000b400b9ef7a23 */ /* 0x000fe400000108b8 */
[----:B------:R-:W-:Y:S02]  /*46b0*/  FADD.FTZ R178, R179, R178 ;  /* 0x000000b2b3b27221 */ /* 0x000fe40000010000 */
[----:B------:R-:W-:Y:S01]  /*46c0*/  FADD.FTZ R172, R172, R174 ;  /* 0x000000aeacac7221 */ /* 0x000fe20000010000 */
[----:B---3--:R-:W-:Y:S01]  /*46d0*/  F2FP.PACK_AB R131, R169, R175 ;  /* 0x000000afa983723e */ /* 0x008fe200000000ff */
[----:B------:R-:W3:Y:S01]  /*46e0*/  MUFU.EX2 R171, R171 ;  /* 0x000000ab00ab7308 */ /* 0x000ee20000000800 */
[----:B------:R-:W-:-:S02]  /*46f0*/  FADD.FTZ R177, R177, R178 ;  /* 0x000000b2b1b17221 */ /* 0x000fc40000010000 */
[----:B------:R-:W-:Y:S02]  /*4700*/  FADD.FTZ R175, R175, R172 ;  /* 0x000000acafaf7221 */ /* 0x000fe40000010000 */
[----:B------:R-:W-:Y:S01]  /*4710*/  FADD.FTZ R177, R173, R177 ;  /* 0x000000b1adb17221 */ /* 0x000fe20000010000 */
[C---:B------:R-:W-:Y:S01]  /*4720*/  HMMA.16816.F32 R132, R128.reuse, R136, RZ ;  /* 0x000000888084723c */ /* 0x040fe200000018ff */
[----:B------:R-:W-:Y:S01]  /*4730*/  FADD.FTZ R175, R169, R175 ;  /* 0x000000afa9af7221 */ /* 0x000fe20000010000 */
        /* <DEDUP_REMOVED lines=36> */
[----:B------:R-:W1:Y:S06]  /*4980*/  MUFU.EX2 R195, R195 ;  /* 0x000000c300c37308 */ /* 0x000e6c0000000800 */
        /* <DEDUP_REMOVED lines=27> */
[----:B------:R-:W-:Y:S01]  /*4b40*/  HMMA.16816.F32 R132, R4, R8, R132 ;  /* 0x000000080484723c */ /* 0x000fe20000001884 */
[----:B------:R-:W-:-:S07]  /*4b50*/  FADD.FTZ R3, R2, R3 ;  /* 0x0000000302037221 */ /* 0x000fce0000010000 */
[C---:B------:R-:W-:Y:S01]  /*4b60*/  HMMA.16816.F32 R136, R4.reuse, R10, R136 ;  /* 0x0000000a0488723c */ /* 0x040fe20000001888 */
[----:B------:R-:W1:Y:S07]  /*4b70*/  LDSM.16.MT88.4 R8, [R221+0x2900] ;  /* 0x00290000dd08783b */ /* 0x000e6e0000004200 */
[C---:B----4-:R-:W-:Y:S08]  /*4b80*/  HMMA.16816.F32 R44, R4.reuse, R16, R44 ;  /* 0x00000010042c723c */ /* 0x050ff0000000182c */
[C---:B------:R-:W-:Y:S01]  /*4b90*/  HMMA.16816.F32 R48, R4.reuse, R18, R48 ;  /* 0x000000120430723c */ /* 0x040fe20000001830 */
[----:B------:R-:W2:Y:S07]  /*4ba0*/  LDSM.16.MT88.4 R16, [R221+0x4900] ;  /* 0x00490000dd10783b */ /* 0x000eae0000004200 */
[C---:B------:R-:W-:Y:S08]  /*4bb0*/  HMMA.16816.F32 R148, R4.reuse, R20, R148 ;  /* 0x000000140494723c */ /* 0x040ff00000001894 */
[C---:B------:R-:W-:Y:S01]  /*4bc0*/  HMMA.16816.F32 R152, R4.reuse, R22, R152 ;  /* 0x000000160498723c */ /* 0x040fe20000001898 */
[----:B------:R-:W-:Y:S07]  /*4bd0*/  LDSM.16.MT88.4 R20, [R227+0x4900] ;  /* 0x00490000e314783b */ /* 0x000fee0000004200 */
[C---:B------:R-:W-:Y:S08]  /*4be0*/  HMMA.16816.F32 R160, R4.reuse, R32, R160 ;  /* 0x0000002004a0723c */ /* 0x040ff000000018a0 */
[C---:B-1----:R-:W-:Y:S08]  /*4bf0*/  HMMA.16816.F32 R52, R4.reuse, R8, R52 ;  /* 0x000000080434723c */ /* 0x042ff00000001834 */
[C---:B------:R-:W-:Y:S01]  /*4c00*/  HMMA.16816.F32 R56, R4.reuse, R10, R56 ;  /* 0x0000000a0438723c */ /* 0x040fe20000001838 */
[----:B------:R-:W1:Y:S07]  /*4c10*/  LDSM.16.MT88.4 R8, [R220+0x4900] ;  /* 0x00490000dc08783b */ /* 0x000e6e0000004200 */
[C---:B--2---:R-:W-:Y:S08]  /*4c20*/  HMMA.16816.F32 R84, R4.reuse, R16, R84 ;  /* 0x000000100454723c */ /* 0x044ff00000001854 */
[C---:B------:R-:W-:Y:S01]  /*4c30*/  HMMA.16816.F32 R88, R4.reuse, R18, R88 ;  /* 0x000000120458723c */ /* 0x040fe20000001858 */
[----:B------:R-:W2:Y:S07]  /*4c40*/  LDSM.16.MT88.4 R16, [R221+0x6900] ;  /* 0x00690000dd10783b */ /* 0x000eae0000004200 */
[C---:B------:R-:W-:Y:S01]  /*4c50*/  HMMA.16816.F32 R156, R4.reuse, R34, R156 ;  /* 0x00000022049c723c */ /* 0x040fe2000000189c */
[----:B------:R-:W-:Y:S07]  /*4c60*/  LDSM.16.MT88.4 R32, [R220+0x2900] ;  /* 0x00290000dc20783b */ /* 0x000fee0000004200 */
        /* <DEDUP_REMOVED lines=9> */
[C---:B------:R-:W-:Y:S08]  /*4d00*/  HMMA.16816.F32 R68, R4.reuse, R20, R68 ;  /* 0x000000140444723c */ /* 0x040ff00000001844 */
        /* <DEDUP_REMOVED lines=14> */
[C---:B---3--:R-:W-:Y:S08]  /*4df0*/  HMMA.16816.F32 R100, R4.reuse, R24, R100 ;  /* 0x000000180464723c */ /* 0x048ff00000001864 */
[C---:B------:R-:W-:Y:S01]  /*4e00*/  HMMA.16816.F32 R104, R4.reuse, R26, R104 ;  /* 0x0000001a0468723c */ /* 0x040fe20000001868 */
[----:B------:R-:W3:Y:S07]  /*4e10*/  LDSM.16.MT88.4 R24, [R227+0x1100] ;  /* 0x00110000e318783b */ /* 0x000eee0000004200 */
[C---:B----4-:R-:W-:Y:S08]  /*4e20*/  HMMA.16816.F32 R108, R4.reuse, R20, R108 ;  /* 0x00000014046c723c */ /* 0x050ff0000000186c */
[----:B------:R-:W-:Y:S01]  /*4e30*/  HMMA.16816.F32 R112, R4, R22, R112 ;  /* 0x000000160470723c */ /* 0x000fe20000001870 */
[----:B------:R-:W4:Y:S06]  /*4e40*/  LDSM.16.MT88.4 R20, [R222+0x1100] ;  /* 0x00110000de14783b */ /* 0x000f2c0000004200 */
        /* <DEDUP_REMOVED lines=13> */
[----:B------:R-:W-:Y:S01]  /*4f20*/  HMMA.16816.F32 R40, R4, R18, R40 ;  /* 0x000000120428723c */ /* 0x000fe20000001828 */
[----:B------:R-:W2:Y:S01]  /*4f30*/  LDSM.16.MT88.4 R16, [R221+0x5100] ;  /* 0x00510000dd10783b */ /* 0x000ea20000004200 */
[----:B------:R-:W-:-:S04]  /*4f40*/  FADD.FTZ R190, R195, R190 ;  /* 0x000000bec3be7221 */ /* 0x000fc80000010000 */
[----:B------:R-:W-:Y:S02]  /*4f50*/  FADD.FTZ R190, R188, R190 ;  /* 0x000000bebcbe7221 */ /* 0x000fe40000010000 */
        /* <DEDUP_REMOVED lines=17> */
[----:B------:R-:W5:Y:S07]  /*5070*/  LDSM.16.MT88.4 R32, [R227+0x5100] ;  /* 0x00510000e320783b */ /* 0x000f6e0000004200 */
[C---:B------:R-:W-:Y:S08]  /*5080*/  HMMA.16816.F32 R148, R4.reuse, R28, R148 ;  /* 0x0000001c0494723c */ /* 0x040ff00000001894 */
        /* <DEDUP_REMOVED lines=14> */
[C---:B-----5:R-:W-:Y:S08]  /*5170*/  HMMA.16816.F32 R68, R4.reuse, R32, R68 ;  /* 0x000000200444723c */ /* 0x060ff00000001844 */
        /* <DEDUP_REMOVED lines=16> */
[C---:B------:R-:W-:Y:S01]  /*5280*/  F2FP.PACK_AB R7, R239.reuse, R186 ;  /* 0x000000baef07723e */ /* 0x040fe200000000ff */
[----:B------:R-:W-:Y:S02]  /*5290*/  FADD.FTZ R186, R186, R190 ;  /* 0x000000bebaba7221 */ /* 0x000fe40000010000 */
[----:B------:R-:W-:Y:S02]  /*52a0*/  FADD.FTZ R193, R194, R193 ;  /* 0x000000c1c2c17221 */ /* 0x000fe40000010000 */
[----:B------:R-:W-:Y:S02]  /*52b0*/  FADD.FTZ R239, R239, R186 ;  /* 0x000000baefef7221 */ /* 0x000fe40000010000 */
[----:B--2---:R-:W-:Y:S01]  /*52c0*/  HMMA.16816.F32 R36, R4, R16, R36 ;  /* 0x000000100424723c */ /* 0x004fe20000001824 */
[----:B------:R-:W-:-:S07]  /*52d0*/  FADD.FTZ R240, R240, R193 ;  /* 0x000000c1f0f07221 */ /* 0x000fce0000010000 */
[C---:B------:R-:W-:Y:S01]  /*52e0*/  HMMA.16816.F32 R40, R4.reuse, R18, R40 ;  /* 0x000000120428723c */ /* 0x040fe20000001828 */
[----:B------:R-:W2:Y:S07]  /*52f0*/  LDSM.16.MT88.4 R16, [R227+0x5900] ;  /* 0x00590000e310783b */ /* 0x000eae0000004200 */
[C---:B-1----:R-:W-:Y:S08]  /*5300*/  HMMA.16816.F32 R52, R4.reuse, R8, R52 ;  /* 0x000000080434723c */ /* 0x042ff00000001834 */
[C---:B------:R-:W-:Y:S01]  /*5310*/  HMMA.16816.F32 R56, R4.reuse, R10, R56 ;  /* 0x0000000a0438723c */ /* 0x040fe20000001838 */
[----:B------:R-:W1:Y:S07]  /*5320*/  LDSM.16.MT88.4 R8, [R227+0x7900] ;  /* 0x00790000e308783b */ /* 0x000e6e0000004200 */
[C---:B------:R-:W-:Y:S08]  /*5330*/  HMMA.16816.F32 R160, R4.reuse, R164, R160 ;  /* 0x000000a404a0723c */ /* 0x040ff000000018a0 */
        /* <DEDUP_REMOVED lines=21> */
[C---:B------:R-:W-:Y:S08]  /*5490*/  HMMA.16816.F32 R64, R4.reuse, R166, R64 ;  /* 0x000000a60440723c */ /* 0x040ff00000001840 */
[C---:B-----5:R-:W-:Y:S08]  /*54a0*/  HMMA.16816.F32 R76, R4.reuse, R32, R76 ;  /* 0x00000020044c723c */ /* 0x060ff0000000184c */
[C---:B------:R-:W-:Y:S08]  /*54b0*/  HMMA.16816.F32 R80, R4.reuse, R34, R80 ;  /* 0x000000220450723c */ /* 0x040ff00000001850 */
[C---:B------:R-:W-:Y:S08]  /*54c0*/  HMMA.16816.F32 R84, R4.reuse, R28, R84 ;  /* 0x0000001c0454723c */ /* 0x040ff00000001854 */
[C---:B------:R-:W-:Y:S08]  /*54d0*/  HMMA.16816.F32 R88, R4.reuse, R30, R88 ;  /* 0x0000001e0458723c */ /* 0x040ff00000001858 */
[C---:B---3--:R-:W-:Y:S08]  /*54e0*/  HMMA.16816.F32 R92, R4.reuse, R24, R92 ;  /* 0x00000018045c723c */ /* 0x048ff0000000185c */
[C---:B------:R-:W-:Y:S08]  /*54f0*/  HMMA.16816.F32 R96, R4.reuse, R26, R96 ;  /* 0x0000001a0460723c */ /* 0x040ff00000001860 */
[C---:B----4-:R-:W-:Y:S08]  /*5500*/  HMMA.16816.F32 R108, R4.reuse, R20, R108 ;  /* 0x00000014046c723c */ /* 0x050ff0000000186c */
[C---:B------:R-:W-:Y:S08]  /*5510*/  HMMA.16816.F32 R112, R4.reuse, R22, R112 ;  /* 0x000000160470723c */ /* 0x040ff00000001870 */
[C---:B--2---:R-:W-:Y:S08]  /*5520*/  HMMA.16816.F32 R116, R4.reuse, R16, R116 ;  /* 0x000000100474723c */ /* 0x044ff00000001874 */
[C---:B------:R-:W-:Y:S08]  /*5530*/  HMMA.16816.F32 R120, R4.reuse, R18, R120 ;  /* 0x000000120478723c */ /* 0x040ff00000001878 */
[C---:B-1----:R-:W-:Y:S08]  /*5540*/  HMMA.16816.F32 R124, R4.reuse, R8, R124 ;  /* 0x00000008047c723c */ /* 0x042ff0000000187c */
[----:B------:R-:W-:Y:S01]  /*5550*/  HMMA.16816.F32 R128, R4, R10, R128 ;  /* 0x0000000a0480723c */ /* 0x000fe20000001880 */
[----:B------:R-:W-:Y:S07]  /*5560*/  @P0 BRA `(.L_x_983) ;  /* 0x0000015000000947 */ /* 0x000fee0003800000 */
[----:B------:R-:W-:Y:S01]  /*5570*/  ISETP.LT.AND P0, PT, RZ, UR4, PT ;  /* 0x00000004ff007c0c */ /* 0x000fe2000bf01270 */
[----:B------:R-:W-:-:S02]  /*5580*/  UIADD3 UR26, UR4, -0x1, URZ ;  /* 0xffffffff041a7890 */ /* 0x000fc4000fffe03f */
[----:B------:R-:W-:-:S10]  /*5590*/  ULDC UR24, c[0x0][0x32c] ;  /* 0x0000cb0000187ab9 */ /* 0x000fd40000000800 */
[----:B------:R-:W-:Y:S05]  /*55a0*/  @P0 BRA `(.L_x_984) ;  /* 0x0000008000000947 */ /* 0x000fea0003800000 */
[----:B------:R-:W-:Y:S02]  /*55b0*/  UISETP.NE.AND UP0, UPT, UR24, 0x1, UPT ;  /* 0x000000011800788c */ /* 0x000fe4000bf05270 */
[----:B------:R-:W-:-:S03]  /*55c0*/  UIADD3 UR26, -UR4, URZ, URZ ;  /* 0x0000003f041a7290 */ /* 0x000fc6000fffe13f */
[----:B------:R-:W-:Y:S02]  /*55d0*/  ULDC.64 UR4, c[0x0][0x330] ;  /* 0x0000cc0000047ab9 */ /* 0x000fe40000000a00 */
[----:B------:R-:W-:-:S07]  /*55e0*/  UIMAD.WIDE.U32 UR28, UR26, UR4, URZ ;  /* 0x000000041a1c72a5 */ /* 0x000fce000f8e003f */
[----:B------:R-:W-:Y:S02]  /*55f0*/  @UP0 UMOV UR27, UR29 ;  /* 0x0000001d001b0c82 */ /* 0x000fe40008000000 */
[----:B------:R-:W-:-:S04]  /*5600*/  @UP0 USHF.R.U32.HI UR26, URZ, UR5, UR27 ;  /* 0x000000053f1a0299 */ /* 0x000fc8000801161b */
[----:B------:R-:W-:Y:S01]  /*5610*/  ULOP3.LUT UR26, URZ, UR26, URZ, 0x33, !UPT ;  /* 0x0000001a3f1a7292 */ /* 0x000fe2000f8e333f */
[----:B------:R-:W-:Y:S05]  /*5620*/  BRA `(.L_x_985) ;  /* 0x0000005000007947 */ /* 0x000fea0003800000 */
.L_x_984:
[----:B------:R-:W-:Y:S02]  /*5630*/  UISETP.NE.AND UP0, UPT, UR24, 0x1, UPT ;  /* 0x000000011800788c */ /* 0x000fe4000bf05270 */
[----:B------:R-:W-:Y:S02]  /*5640*/  ULDC.64 UR4, c[0x0][0x330] ;  /* 0x0000cc0000047ab9 */ /* 0x000fe40000000a00 */
[----:B------:R-:W-:-:S07]  /*5650*/  UIMAD.WIDE.U32 UR28, UR26, UR4, URZ ;  /* 0x000000041a1c72a5 */ /* 0x000fce000f8e003f */
[----:B------:R-:W-:Y:S02]  /*5660*/  @UP0 UMOV UR27, UR29 ;  /* 0x0000001d001b0c82 */ /* 0x000fe40008000000 */
[----:B------:R-:W-:Y:S02]  /*5670*/  @UP0 USHF.R.U32.HI UR26, URZ, UR5, UR27 ;  /* 0x000000053f1a0299 */ /* 0x000fe4000801161b */
.L_x_985:
[----:B------:R-:W-:Y:S02]  /*5680*/  ULDC UR4, c[0x0][0x32c] ;  /* 0x0000cb0000047ab9 */ /* 0x000fe40000000800 */
[----:B------:R-:W-:-:S04]  /*5690*/  UIMAD UR4, UR26, UR24, UR4 ;  /* 0x000000181a0472a4 */ /* 0x000fc8000f8e0204 */
[----:B------:R-:W-:-:S04]  /*56a0*/  UISETP.LT.AND UP0, UPT, UR25, UR4, UPT ;  /* 0x000000041900728c */ /* 0x000fc8000bf01270 */
[----:B------:R-:W-:-:S04]  /*56b0*/  USEL UR25, UR25, UR4, UP0 ;  /* 0x0000000419197287 */ /* 0x000fc80008000000 */
.L_x_983:
        /* <DEDUP_REMOVED lines=8> */
[C---:B------:R-:W-:Y:S01]  /*5740*/  SHF.L.U64.HI R251, R235.reuse, 0x1, R13 ;  /* 0x00000001ebfb7819 */ /* 0x040fe2000001020d */
[----:B------:R-:W-:Y:S01]  /*5750*/  IMAD.MOV.U32 R2, RZ, RZ, R12 ;  /* 0x000000ffff027224 */ /* 0x000fe200078e000c */
[C---:B------:R-:W-:Y:S01]  /*5760*/  SHF.L.U64.HI R249, R202.reuse, 0x1, R242 ;  /* 0x00000001caf97819 */ /* 0x040fe200000102f2 */
[----:B------:R-:W-:Y:S01]  /*5770*/  IMAD.MOV.U32 R3, RZ, RZ, R0 ;  /* 0x000000ffff037224 */ /* 0x000fe200078e0000 */
[----:B------:R-:W-:Y:S01]  /*5780*/  SEL R247, RZ, 0x10, P6 ;  /* 0x00000010fff77807 */ /* 0x000fe20003000000 */
[----:B------:R-:W-:Y:S01]  /*5790*/  IMAD.SHL.U32 R250, R235, 0x2, RZ ;  /* 0x00000002ebfa7824 */ /* 0x000fe200078e00ff */
[C---:B------:R-:W-:Y:S01]  /*57a0*/  SHF.L.U64.HI R246, R201.reuse, 0x1, R241 ;  /* 0x00000001c9f67819 */ /* 0x040fe200000102f1 */
[----:B------:R-:W-:Y:S01]  /*57b0*/  IMAD.SHL.U32 R248, R202, 0x2, RZ ;  /* 0x00000002caf87824 */ /* 0x000fe200078e00ff */
[----:B------:R-:W-:Y:S01]  /*57c0*/  SEL R244, RZ, 0x10, P5 ;  /* 0x00000010fff47807 */ /* 0x000fe20002800000 */
[----:B------:R-:W-:Y:S02]  /*57d0*/  IMAD.SHL.U32 R245, R201, 0x2, RZ ;  /* 0x00000002c9f57824 */ /* 0x000fe400078e00ff */
.L_x_997:
[----:B------:R-:W-:Y:S04]  /*57e0*/  DEPBAR.LE SB0, 0x0 ;  /* 0x000080000000791a */ /* 0x000fe80000000000 */
[----:B------:R-:W-:Y:S01]  /*57f0*/  BAR.SYNC.DEFER_BLOCKING 0x0 ;  /* 0x0000000000007b1d */ /* 0x000fe20000010000 */
[----:B------:R-:W-:Y:S06]  /*5800*/  UISETP.GT.AND UP0, UPT, UR7, UR21, UPT ;  /* 0x000000150700728c */ /* 0x000fec000bf04270 */
[----:B------:R-:W-:Y:S01]  /*5810*/  PLOP3.LUT P0, PT, PT, PT, UP0, 0x80, 0x0 ;  /* 0x000000000000781c */ /* 0x000fe20003f0f008 */
[----:B------:R1:W2:Y:S04]  /*5820*/  LDSM.16.M88.4 R32, [R230+0x10100] ;  /* 0x01010000e620783b */ /* 0x0002a80000000200 */
[----:B------:R1:W3:Y:S04]  /*5830*/  LDSM.16.M88.4 R8, [R229+0x8100] ;  /* 0x00810000e508783b */ /* 0x0002e80000000200 */
[----:B------:R1:W4:Y:S04]  /*5840*/  LDSM.16.M88.4 R16, [R229+0x8900] ;  /* 0x00890000e510783b */ /* 0x0003280000000200 */
[----:B------:R1:W1:Y:S04]  /*5850*/  LDSM.16.M88.4 R24, [R229+0x9100] ;  /* 0x00910000e518783b */ /* 0x0002680000000200 */
[----:B------:R1:W1:Y:S04]  /*5860*/  LDSM.16.M88.4 R164, [R229+0x9900] ;  /* 0x00990000e5a4783b */ /* 0x0002680000000200 */
[----:B------:R1:W1:Y:S04]  /*5870*/  LDSM.16.M88.4 R168, [R226+0x10100] ;  /* 0x01010000e2a8783b */ /* 0x0002680000000200 */
[----:B------:R1:W1:Y:S04]  /*5880*/  LDSM.16.M88.4 R172, [R228] ;  /* 0x00000000e4ac783b */ /* 0x0002680000000200 */
[----:B------:R1:W1:Y:S04]  /*5890*/  LDSM.16.M88.4 R176, [R219] ;  /* 0x00000000dbb0783b */ /* 0x0002680000000200 */
[----:B------:R1:W1:Y:S04]  /*58a0*/  LDSM.16.M88.4 R180, [R218] ;  /* 0x00000000dab4783b */ /* 0x0002680000000200 */
[----:B------:R1:W1:Y:S01]  /*58b0*/  LDSM.16.M88.4 R184, [R217] ;  /* 0x00000000d9b8783b */ /* 0x0002620000000200 */
[----:B------:R-:W-:-:S05]  /*58c0*/  @P0 BRA `(.L_x_987) ;  /* 0x0000037000000947 */ /* 0x000fca0003800000 */
[----:B------:R-:W-:Y:S01]  /*58d0*/  SHF.R.S32.HI R6, RZ, 0x1f, R232 ;  /* 0x0000001fff067819 */ /* 0x000fe200000114e8 */
[----:B------:R-:W-:Y:S01]  /*58e0*/  IMAD.WIDE.U32 R4, R232, c[0x0][0x208], RZ ;  /* 0x00008200e8047a25 */ /* 0x000fe200078e00ff */
[----:B------:R-:W-:Y:S02]  /*58f0*/  SHF.R.S32.HI R0, RZ, 0x1f, R231 ;  /* 0x0000001fff007819 */ /* 0x000fe400000114e7 */
[----:B------:R-:W-:Y:S01]  /*5900*/  IADD3 R20, -R247, 0x10, RZ ;  /* 0x00000010f7147810 */ /* 0x000fe20007ffe1ff */
[----:B------:R-:W-:Y:S01]  /*5910*/  IMAD R6, R6, c[0x0][0x208], RZ ;  /* 0x0000820006067a24 */ /* 0x000fe200078e02ff */
[----:B------:R-:W-:Y:S01]  /*5920*/  IADD3 R14, -R244, 0x10, RZ ;  /* 0x00000010f40e7810 */ /* 0x000fe20007ffe1ff */
[----:B------:R-:W-:Y:S01]  /*5930*/  IMAD R0, R0, c[0x0][0x218], RZ ;  /* 0x0000860000007a24 */ /* 0x000fe200078e02ff */
[----:B------:R-:W-:Y:S01]  /*5940*/  LOP3.LUT R20, R20, 0xf, RZ, 0xc0, !PT ;  /* 0x0000000f14147812 */ /* 0x000fe200078ec0ff */
[----:B------:R-:W-:Y:S01]  /*5950*/  IMAD R6, R232, c[0x0][0x20c], R6 ;  /* 0x00008300e8067a24 */ /* 0x000fe200078e0206 */
[----:B------:R-:W-:Y:S01]  /*5960*/  LOP3.LUT R14, R14, 0xf, RZ, 0xc0, !PT ;  /* 0x0000000f0e0e7812 */ /* 0x000fe200078ec0ff */
[----:B------:R-:W-:Y:S02]  /*5970*/  IMAD R0, R231, c[0x0][0x21c], R0 ;  /* 0x00008700e7007a24 */ /* 0x000fe400078e0200 */
[----:B------:R-:W-:Y:S04]  /*5980*/  IMAD.IADD R5, R5, 0x1, R6 ;  /* 0x0000000105057824 */ /* 0x000fe800078e0206 */
[----:B------:R-:W-:Y:S05]  /*5990*/  IMAD.WIDE.U32 R4, R231, c[0x0][0x218], R4 ;  /* 0x00008600e7047a25 */ /* 0x000fea00078e0004 */
[----:B------:R-:W-:Y:S01]  /*59a0*/  IADD3 R6, P0, R4, UR14, RZ ;  /* 0x0000000e04067c10 */ /* 0x000fe2000ff1e0ff */
[----:B------:R-:W-:Y:S03]  /*59b0*/  IMAD.SHL.U32 R4, R200, 0x2, RZ ;  /* 0x00000002c8047824 */ /* 0x000fe600078e00ff */
[----:B------:R-:W-:Y:S02]  /*59c0*/  IADD3.X R0, R5, UR19, R0, P0, !PT ;  /* 0x0000001305007c10 */ /* 0x000fe400087fe400 */
[----:B------:R-:W-:Y:S02]  /*59d0*/  LEA R7, P0, R6, c[0x0][0x1f8], 0x1 ;  /* 0x00007e0006077a11 */ /* 0x000fe400078008ff */
[----:B------:R-:W-:Y:S02]  /*59e0*/  SHF.L.U64.HI R5, R200, 0x1, R203 ;  /* 0x00000001c8057819 */ /* 0x000fe400000102cb */
[----:B------:R-:W-:Y:S01]  /*59f0*/  LEA.HI.X R6, R6, c[0x0][0x1fc], R0, 0x1, P0 ;  /* 0x00007f0006067a11 */ /* 0x000fe200000f0c00 */
[----:B------:R-:W5:Y:S01]  /*5a00*/  SHFL.IDX PT, R12, R7, 0x1, 0x181f ;  /* 0x00381f00070c7f89 */ /* 0x000f6200000e0000 */
[----:B------:R-:W-:Y:S03]  /*5a10*/  IADD3 R0, -R243, 0x10, RZ ;  /* 0x00000010f3007810 */ /* 0x000fe60007ffe1ff */
[----:B------:R-:W4:Y:S01]  /*5a20*/  SHFL.IDX PT, R13, R6, 0x1, 0x181f ;  /* 0x00381f00060d7f89 */ /* 0x000f2200000e0000 */
[----:B------:R-:W-:Y:S03]  /*5a30*/  LOP3.LUT R0, R0, 0xf, RZ, 0xc0, !PT ;  /* 0x0000000f00007812 */ /* 0x000fe600078ec0ff */
[----:B------:R-:W3:Y:S04]  /*5a40*/  SHFL.IDX PT, R7, R7, RZ, 0x181f ;  /* 0x00181fff07077589 */ /* 0x000ee800000e0000 */
[----:B------:R-:W2:Y:S01]  /*5a50*/  SHFL.IDX PT, R6, R6, RZ, 0x181f ;  /* 0x00181fff06067589 */ /* 0x000ea200000e0000 */
[-C--:B-----5:R-:W-:Y:S04]  /*5a60*/  IADD3 R20, P2, P0, R20, R12.reuse, R248 ;  /* 0x0000000c14147210 */ /* 0x0a0fe8000785e0f8 */
[-C--:B----4-:R-:W-:Y:S02]  /*5a70*/  IADD3.X R21, RZ, R13.reuse, R249, P2, P0 ;  /* 0x0000000dff157210 */ /* 0x090fe400017e04f9 */
[-C--:B------:R-:W-:Y:S04]  /*5a80*/  IADD3 R14, P2, P0, R14, R12.reuse, R245 ;  /* 0x0000000c0e0e7210 */ /* 0x080fe8000785e0f5 */
[-C--:B------:R-:W-:Y:S02]  /*5a90*/  IADD3.X R15, RZ, R13.reuse, R246, P2, P0 ;  /* 0x0000000dff0f7210 */ /* 0x080fe400017e04f6 */
[----:B------:R-:W-:Y:S04]  /*5aa0*/  IADD3 R22, P2, P0, R0, R12, R4 ;  /* 0x0000000c00167210 */ /* 0x000fe8000785e004 */
[--C-:B------:R-:W-:Y:S02]  /*5ab0*/  IADD3.X R23, RZ, R13, R5.reuse, P2, P0 ;  /* 0x0000000dff177210 */ /* 0x100fe400017e0405 */
[----:B---3--:R-:W-:Y:S02]  /*5ac0*/  IADD3 R4, P0, R7, R4, RZ ;  /* 0x0000000407047210 */ /* 0x008fe40007f1e0ff */
[----:B------:R-:W-:Y:S03]  /*5ad0*/  ISETP.GE.AND P2, PT, R235, c[0x0][0x1d4], PT ;  /* 0x00007500eb007a0c */ /* 0x000fe60003f46270 */
[C---:B--2---:R-:W-:Y:S01]  /*5ae0*/  IMAD.X R5, R6.reuse, 0x1, R5, P0 ;  /* 0x0000000106057824 */ /* 0x044fe200000e0605 */
[C---:B------:R-:W-:Y:S05]  /*5af0*/  IADD3 R30, P0, R7.reuse, R250, RZ ;  /* 0x000000fa071e7210 */ /* 0x040fea0007f1e0ff */
[C---:B------:R-:W-:Y:S01]  /*5b00*/  IMAD.X R31, R6.reuse, 0x1, R251, P0 ;  /* 0x00000001061f7824 */ /* 0x040fe200000e06fb */
[C---:B------:R-:W-:Y:S04]  /*5b10*/  IADD3 R28, P0, R7.reuse, R248, RZ ;  /* 0x000000f8071c7210 */ /* 0x040fe80007f1e0ff */
[----:B------:R2:W-:Y:S01]  /*5b20*/  LDGSTS.E.BYPASS.LTC128B.128 [R238], [R30.64], !P2 ;  /* 0x000000001eee7fae */ /* 0x0005e2000d101d50 */
[C---:B------:R-:W-:Y:S01]  /*5b30*/  IMAD.X R29, R6.reuse, 0x1, R249, P0 ;  /* 0x00000001061d7824 */ /* 0x040fe200000e06f9 */
[----:B------:R-:W-:Y:S04]  /*5b40*/  IADD3 R188, P0, R7, R245, RZ ;  /* 0x000000f507bc7210 */ /* 0x000fe80007f1e0ff */
[----:B------:R2:W-:Y:S01]  /*5b50*/  LDGSTS.E.BYPASS.LTC128B.128 [R238+0x2000], [R28.64], !P6 ;  /* 0x020000001cee7fae */ /* 0x0005e2000f101d50 */
[----:B------:R-:W-:Y:S01]  /*5b60*/  IMAD.X R189, R6, 0x1, R246, P0 ;  /* 0x0000000106bd7824 */ /* 0x000fe200000e06f6 */
[----:B------:R-:W-:Y:S04]  /*5b70*/  IADD3 R12, P0, R12, R250, RZ ;  /* 0x000000fa0c0c7210 */ /* 0x000fe80007f1e0ff */
[----:B------:R2:W-:Y:S01]  /*5b80*/  LDGSTS.E.BYPASS.LTC128B.128 [R238+0x4000], [R188.64], !P5 ;  /* 0x04000000bcee7fae */ /* 0x0005e2000e901d50 */
[----:B------:R-:W-:Y:S01]  /*5b90*/  IMAD.X R13, R13, 0x1, R251, P0 ;  /* 0x000000010d0d7824 */ /* 0x000fe200000e06fb */
[----:B------:R-:W-:Y:S02]  /*5ba0*/  ISETP.NE.U32.AND P0, PT, R247, RZ, PT ;  /* 0x000000fff700720c */ /* 0x000fe40003f05070 */
[----:B------:R2:W-:Y:S04]  /*5bb0*/  LDGSTS.E.BYPASS.LTC128B.128 [R238+0x6000], [R4.64], !P4 ;  /* 0x0600000004ee7fae */ /* 0x0005e8000e101d50 */
[----:B------:R2:W-:Y:S07]  /*5bc0*/  LDGSTS.E.BYPASS.LTC128B.128 [R238+0x1000], [R12.64], !P2 ;  /* 0x010000000cee7fae */ /* 0x0005ee000d101d50 */
[----:B------:R2:W-:Y:S01]  /*5bd0*/  LDGSTS.E.BYPASS.LTC128B.128.ZFILL [R238+0x3000], [R20.64], P0 ;  /* 0x0300000014ee7fae */ /* 0x0005e20008141d50 */
[----:B------:R-:W-:Y:S11]  /*5be0*/  ISETP.NE.U32.AND P0, PT, R244, RZ, PT ;  /* 0x000000fff400720c */ /* 0x000ff60003f05070 */
[----:B------:R-:W-:Y:S02]  /*5bf0*/  @!UPT UIADD3 URZ, URZ, URZ, URZ ;  /* 0x0000003f3f3ff290 */ /* 0x000fe4000fffe03f */
[----:B------:R2:W-:Y:S01]  /*5c00*/  LDGSTS.E.BYPASS.LTC128B.128.ZFILL [R238+0x5000], [R14.64], P0 ;  /* 0x050000000eee7fae */ /* 0x0005e20008141d50 */
[----:B------:R-:W-:Y:S11]  /*5c10*/  ISETP.NE.U32.AND P0, PT, R243, RZ, PT ;  /* 0x000000fff300720c */ /* 0x000ff60003f05070 */
[----:B------:R-:W-:Y:S02]  /*5c20*/  @!UPT UIADD3 URZ, URZ, URZ, URZ ;  /* 0x0000003f3f3ff290 */ /* 0x000fe4000fffe03f */
[----:B------:R2:W-:Y:S02]  /*5c30*/  LDGSTS.E.BYPASS.LTC128B.128.ZFILL [R238+0x7000], [R22.64], P0 ;  /* 0x0700000016ee7fae */ /* 0x0005e40008141d50 */
.L_x_987:
[C---:B--23--:R-:W-:Y:S01]  /*5c40*/  HMMA.16816.F32 R4, R32.reuse, R8, RZ ;  /* 0x000000082004723c */ /* 0x04cfe200000018ff */
[----:B------:R-:W-:Y:S01]  /*5c50*/  LDSM.16.M88.4 R188, [R224+0x8100] ;  /* 0x00810000e0bc783b */ /* 0x000fe20000000200 */
[----:B------:R-:W-:Y:S05]  /*5c60*/  UISETP.GT.AND UP0, UPT, UR21, UR7, UPT ;  /* 0x000000071500728c */ /* 0x000fea000bf04270 */
[----:B------:R-:W0:Y:S01]  /*5c70*/  LDGDEPBAR ;  /* 0x00000000000079af */ /* 0x000e220000000000 */
[C---:B------:R-:W-:Y:S01]  /*5c80*/  HMMA.16816.F32 R8, R32.reuse, R10, RZ ;  /* 0x0000000a2008723c */ /* 0x040fe200000018ff */
[----:B------:R-:W-:Y:S04]  /*5c90*/  PLOP3.LUT P0, PT, PT, PT, UP0, 0x40, 0x0 ;  /* 0x000000000000781c */ /* 0x000fe80003f0e808 */
[----:B------:R-:W-:Y:S03]  /*5ca0*/  LDSM.16.M88.4 R192, [R224+0x8900] ;  /* 0x00890000e0c0783b */ /* 0x000fe60000000200 */
[C---:B----4-:R-:W-:Y:S03]  /*5cb0*/  HMMA.16816.F32 R12, R32.reuse, R16, RZ ;  /* 0x00000010200c723c */ /* 0x050fe600000018ff */
[----:B------:R-:W-:Y:S05]  /*5cc0*/  LDSM.16.M88.4 R196, [R224+0x9900] ;  /* 0x00990000e0c4783b */ /* 0x000fea0000000200 */
[C---:B------:R-:W-:Y:S08]  /*5cd0*/  HMMA.16816.F32 R16, R32.reuse, R18, RZ ;  /* 0x000000122010723c */ /* 0x040ff000000018ff */
[C---:B-1----:R-:W-:Y:S08]  /*5ce0*/  HMMA.16816.F32 R20, R32.reuse, R24, RZ ;  /* 0x000000182014723c */ /* 0x042ff000000018ff */
[C---:B------:R-:W-:Y:S08]  /*5cf0*/  HMMA.16816.F32 R24, R32.reuse, R26, RZ ;  /* 0x0000001a2018723c */ /* 0x040ff000000018ff */
[C---:B------:R-:W-:Y:S08]  /*5d00*/  HMMA.16816.F32 R28, R32.reuse, R164, RZ ;  /* 0x000000a4201c723c */ /* 0x040ff000000018ff */
[----:B------:R-:W-:Y:S01]  /*5d10*/  HMMA.16816.F32 R32, R32, R166, RZ ;  /* 0x000000a62020723c */ /* 0x000fe200000018ff */
[----:B------:R-:W1:Y:S07]  /*5d20*/  LDSM.16.M88.4 R164, [R225+0x10100] ;  /* 0x01010000e1a4783b */ /* 0x000e6e0000000200 */
        /* <DEDUP_REMOVED lines=8> */
[----:B------:R-:W3:Y:S07]  /*5db0*/  LDSM.16.M88.4 R180, [R216] ;  /* 0x00000000d8b4783b */ /* 0x000eee0000000200 */
[C---:B------:R-:W-:Y:S08]  /*5dc0*/  HMMA.16816.F32 R28, R168.reuse, R184, R28 ;  /* 0x000000b8a81c723c */ /* 0x040ff0000000181c */
[----:B------:R-:W-:Y:S01]  /*5dd0*/  HMMA.16816.F32 R32, R168, R186, R32 ;  /* 0x000000baa820723c */ /* 0x000fe20000001820 */
[----:B------:R-:W4:Y:S06]  /*5de0*/  LDSM.16.M88.4 R168, [R216+0x800] ;  /* 0x00080000d8a8783b */ /* 0x000f2c0000000200 */
[----:B------:R-:W-:Y:S01]  /*5df0*/  LDSM.16.M88.4 R184, [R230+0x14100] ;  /* 0x01410000e6b8783b */ /* 0x000fe20000000200 */
[C---:B-1----:R-:W-:Y:S08]  /*5e00*/  HMMA.16816.F32 R4, R164.reuse, R188, R4 ;  /* 0x000000bca404723c */ /* 0x042ff00000001804 */
        /* <DEDUP_REMOVED lines=10> */
[----:B------:R-:W2:Y:S06]  /*5eb0*/  LDSM.16.M88.4 R164, [R216+0x1800] ;  /* 0x00180000d8a4783b */ /* 0x000eac0000000200 */
[----:B------:R-:W-:Y:S01]  /*5ec0*/  LDSM.16.M88.4 R196, [R229+0xb900] ;  /* 0x00b90000e5c4783b */ /* 0x000fe20000000200 */
[C---:B---3--:R-:W-:Y:S08]  /*5ed0*/  HMMA.16816.F32 R4, R176.reuse, R180, R4 ;  /* 0x000000b4b004723c */ /* 0x048ff00000001804 */
[C---:B------:R-:W-:Y:S01]  /*5ee0*/  HMMA.16816.F32 R8, R176.reuse, R182, R8 ;  /* 0x000000b6b008723c */ /* 0x040fe20000001808 */
[----:B------:R-:W3:Y:S07]  /*5ef0*/  LDSM.16.M88.4 R180, [R229+0xb100] ;  /* 0x00b10000e5b4783b */ /* 0x000eee0000000200 */
[C---:B----4-:R-:W-:Y:S08]  /*5f00*/  HMMA.16816.F32 R12, R176.reuse, R168, R12 ;  /* 0x000000a8b00c723c */ /* 0x050ff0000000180c */
[C---:B------:R-:W-:Y:S01]  /*5f10*/  HMMA.16816.F32 R16, R176.reuse, R170, R16 ;  /* 0x000000aab010723c */ /* 0x040fe20000001810 */
[----:B------:R-:W-:Y:S07]  /*5f20*/  LDSM.16.M88.4 R168, [R215] ;  /* 0x00000000d7a8783b */ /* 0x000fee0000000200 */
[C---:B-1----:R-:W-:Y:S08]  /*5f30*/  HMMA.16816.F32 R20, R176.reuse, R172, R20 ;  /* 0x000000acb014723c */ /* 0x042ff00000001814 */
[C---:B------:R-:W-:Y:S01]  /*5f40*/  HMMA.16816.F32 R24, R176.reuse, R174, R24 ;  /* 0x000000aeb018723c */ /* 0x040fe20000001818 */
[----:B------:R-:W-:Y:S07]  /*5f50*/  LDSM.16.M88.4 R172, [R214] ;  /* 0x00000000d6ac783b */ /* 0x000fee0000000200 */
[C---:B--2---:R-:W-:Y:S08]  /*5f60*/  HMMA.16816.F32 R28, R176.reuse, R164, R28 ;  /* 0x000000a4b01c723c */ /* 0x044ff0000000181c */
[----:B------:R-:W-:Y:S01]  /*5f70*/  HMMA.16816.F32 R32, R176, R166, R32 ;  /* 0x000000a6b020723c */ /* 0x000fe20000001820 */
[----:B------:R-:W1:Y:S06]  /*5f80*/  LDSM.16.M88.4 R164, [R226+0x14100] ;  /* 0x01410000e2a4783b */ /* 0x000e6c0000000200 */
[----:B------:R-:W2:Y:S01]  /*5f90*/  LDSM.16.M88.4 R176, [R213] ;  /* 0x00000000d5b0783b */ /* 0x000ea20000000200 */
        /* <DEDUP_REMOVED lines=15> */
[----:B------:R-:W1:Y:S07]  /*6090*/  LDSM.16.M88.4 R168, [R224+0xb100] ;  /* 0x00b10000e0a8783b */ /* 0x000e6e0000000200 */
[C---:B------:R-:W-:Y:S08]  /*60a0*/  HMMA.16816.F32 R12, R164.reuse, R172, R12 ;  /* 0x000000aca40c723c */ /* 0x040ff0000000180c */
[C---:B------:R-:W-:Y:S01]  /*60b0*/  HMMA.16816.F32 R16, R164.reuse, R174, R16 ;  /* 0x000000aea410723c */ /* 0x040fe20000001810 */
[----:B------:R-:W-:Y:S07]  /*60c0*/  LDSM.16.M88.4 R172, [R216+0x2000] ;  /* 0x00200000d8ac783b */ /* 0x000fee0000000200 */
[C---:B--2---:R-:W-:Y:S08]  /*60d0*/  HMMA.16816.F32 R20, R164.reuse, R176, R20 ;  /* 0x000000b0a414723c */ /* 0x044ff00000001814 */
[C---:B------:R-:W-:Y:S01]  /*60e0*/  HMMA.16816.F32 R24, R164.reuse, R178, R24 ;  /* 0x000000b2a418723c */ /* 0x040fe20000001818 */
[----:B------:R-:W-:Y:S07]  /*60f0*/  LDSM.16.M88.4 R176, [R216+0x2800] ;  /* 0x00280000d8b0783b */ /* 0x000fee0000000200 */
[C---:B---3--:R-:W-:Y:S08]  /*6100*/  HMMA.16816.F32 R28, R164.reuse, R180, R28 ;  /* 0x000000b4a41c723c */ /* 0x048ff0000000181c */
[----:B------:R-:W-:Y:S01]  /*6110*/  HMMA.16816.F32 R32, R164, R182, R32 ;  /* 0x000000b6a420723c */ /* 0x000fe20000001820 */
[----:B------:R-:W2:Y:S06]  /*6120*/  LDSM.16.M88.4 R164, [R223+0x14100] ;  /* 0x01410000dfa4783b */ /* 0x000eac0000000200 */
[----:B------:R-:W3:Y:S01]  /*6130*/  LDSM.16.M88.4 R180, [R216+0x3000] ;  /* 0x00300000d8b4783b */ /* 0x000ee20000000200 */
[C---:B------:R-:W-:Y:S08]  /*6140*/  HMMA.16816.F32 R4, R188.reuse, R192, R4 ;  /* 0x000000c0bc04723c */ /* 0x040ff00000001804 */
[C---:B------:R-:W-:Y:S01]  /*6150*/  HMMA.16816.F32 R8, R188.reuse, R194, R8 ;  /* 0x000000c2bc08723c */ /* 0x040fe20000001808 */
[----:B------:R-:W5:Y:S07]  /*6160*/  LDSM.16.M88.4 R192, [R216+0x3800] ;  /* 0x00380000d8c0783b */ /* 0x000f6e0000000200 */
[C---:B----4-:R-:W-:Y:S08]  /*6170*/  HMMA.16816.F32 R12, R188.reuse, R184, R12 ;  /* 0x000000b8bc0c723c */ /* 0x050ff0000000180c */
[C---:B------:R-:W-:Y:S01]  /*6180*/  HMMA.16816.F32 R16, R188.reuse, R186, R16 ;  /* 0x000000babc10723c */ /* 0x040fe20000001810 */
[----:B------:R-:W-:Y:S07]  /*6190*/  LDSM.16.M88.4 R184, [R229+0xc100] ;  /* 0x00c10000e5b8783b */ /* 0x000fee0000000200 */
[C---:B-1----:R-:W-:Y:S08]  /*61a0*/  HMMA.16816.F32 R20, R188.reuse, R168, R20 ;  /* 0x000000a8bc14723c */ /* 0x042ff00000001814 */
[C---:B------:R-:W-:Y:S01]  /*61b0*/  HMMA.16816.F32 R24, R188.reuse, R170, R24 ;  /* 0x000000aabc18723c */ /* 0x040fe20000001818 */
[----:B------:R-:W1:Y:S07]  /*61c0*/  LDSM.16.M88.4 R168, [R230+0x18100] ;  /* 0x01810000e6a8783b */ /* 0x000e6e0000000200 */
[C---:B------:R-:W-:Y:S08]  /*61d0*/  HMMA.16816.F32 R28, R188.reuse, R196, R28 ;  /* 0x000000c4bc1c723c */ /* 0x040ff0000000181c */
[----:B------:R-:W-:Y:S01]  /*61e0*/  HMMA.16816.F32 R32, R188, R198, R32 ;  /* 0x000000c6bc20723c */ /* 0x000fe20000001820 */
[----:B------:R-:W-:Y:S06]  /*61f0*/  LDSM.16.M88.4 R188, [R211] ;  /* 0x00000000d3bc783b */ /* 0x000fec0000000200 */
[----:B------:R-:W-:Y:S01]  /*6200*/  LDSM.16.M88.4 R196, [R208] ;  /* 0x00000000d0c4783b */ /* 0x000fe20000000200 */
        /* <DEDUP_REMOVED lines=8> */
[----:B------:R-:W-:Y:S07]  /*6290*/  LDSM.16.M88.4 R180, [R226+0x18100] ;  /* 0x01810000e2b4783b */ /* 0x000fee0000000200 */
[C---:B-----5:R-:W-:Y:S08]  /*62a0*/  HMMA.16816.F32 R28, R164.reuse, R192, R28 ;  /* 0x000000c0a41c723c */ /* 0x060ff0000000181c */
[----:B------:R-:W-:Y:S01]  /*62b0*/  HMMA.16816.F32 R32, R164, R194, R32 ;  /* 0x000000c2a420723c */ /* 0x000fe20000001820 */
[----:B------:R-:W3:Y:S06]  /*62c0*/  LDSM.16.M88.4 R164, [R229+0xd900] ;  /* 0x00d90000e5a4783b */ /* 0x000eec0000000200 */
[----:B------:R-:W5:Y:S01]  /*62d0*/  LDSM.16.M88.4 R192, [R210] ;  /* 0x00000000d2c0783b */ /* 0x000f620000000200 */
[C---:B-1----:R-:W-:Y:S08]  /*62e0*/  HMMA.16816.F32 R4, R168.reuse, R184, R4 ;  /* 0x000000b8a804723c */ /* 0x042ff00000001804 */
[C---:B------:R-:W-:Y:S01]  /*62f0*/  HMMA.16816.F32 R8, R168.reuse, R186, R8 ;  /* 0x000000baa808723c */ /* 0x040fe20000001808 */
[----:B------:R-:W1:Y:S07]  /*6300*/  LDSM.16.M88.4 R184, [R209] ;  /* 0x00000000d1b8783b */ /* 0x000e6e0000000200 */
[C---:B--2---:R-:W-:Y:S08]  /*6310*/  HMMA.16816.F32 R12, R168.reuse, R172, R12 ;  /* 0x000000aca80c723c */ /* 0x044ff0000000180c */
[C---:B------:R-:W-:Y:S01]  /*6320*/  HMMA.16816.F32 R16, R168.reuse, R174, R16 ;  /* 0x000000aea810723c */ /* 0x040fe20000001810 */
[----:B------:R-:W-:Y:S07]  /*6330*/  LDSM.16.M88.4 R172, [R224+0xc900] ;  /* 0x00c90000e0ac783b */ /* 0x000fee0000000200 */
[C---:B----4-:R-:W-:Y:S08]  /*6340*/  HMMA.16816.F32 R20, R168.reuse, R176, R20 ;  /* 0x000000b0a814723c */ /* 0x050ff00000001814 */
[C---:B------:R-:W-:Y:S01]  /*6350*/  HMMA.16816.F32 R24, R168.reuse, R178, R24 ;  /* 0x000000b2a818723c */ /* 0x040fe20000001818 */
[----:B------:R-:W-:Y:S07]  /*6360*/  LDSM.16.M88.4 R176, [R224+0xd100] ;  /* 0x00d10000e0b0783b */ /* 0x000fee0000000200 */
[C---:B---3--:R-:W-:Y:S08]  /*6370*/  HMMA.16816.F32 R28, R168.reuse, R164, R28 ;  /* 0x000000a4a81c723c */ /* 0x048ff0000000181c */
[----:B------:R-:W-:Y:S01]  /*6380*/  HMMA.16816.F32 R32, R168, R166, R32 ;  /* 0x000000a6a820723c */ /* 0x000fe20000001820 */
[----:B------:R-:W-:Y:S06]  /*6390*/  LDSM.16.M88.4 R164, [R225+0x18100] ;  /* 0x01810000e1a4783b */ /* 0x000fec0000000200 */
[----:B------:R-:W2:Y:S01]  /*63a0*/  LDSM.16.M88.4 R168, [R224+0xc100] ;  /* 0x00c10000e0a8783b */ /* 0x000ea20000000200 */
[C---:B------:R-:W-:Y:S08]  /*63b0*/  HMMA.16816.F32 R4, R180.reuse, R188, R4 ;  /* 0x000000bcb404723c */ /* 0x040ff00000001804 */
[C---:B------:R-:W-:Y:S01]  /*63c0*/  HMMA.16816.F32 R8, R180.reuse, R190, R8 ;  /* 0x000000beb408723c */ /* 0x040fe20000001808 */
[----:B------:R-:W3:Y:S07]  /*63d0*/  LDSM.16.M88.4 R188, [R224+0xd900] ;  /* 0x00d90000e0bc783b */ /* 0x000eee0000000200 */
[C---:B-----5:R-:W-:Y:S08]  /*63e0*/  HMMA.16816.F32 R12, R180.reuse, R192, R12 ;  /* 0x000000c0b40c723c */ /* 0x060ff0000000180c */
[C---:B------:R-:W-:Y:S01]  /*63f0*/  HMMA.16816.F32 R16, R180.reuse, R194, R16 ;  /* 0x000000c2b410723c */ /* 0x040fe20000001810 */
[----:B------:R-:W-:Y:S07]  /*6400*/  LDSM.16.M88.4 R192, [R216+0x4000] ;  /* 0x00400000d8c0783b */ /* 0x000fee0000000200 */
[C---:B-1----:R-:W-:Y:S08]  /*6410*/  HMMA.16816.F32 R20, R180.reuse, R184, R20 ;  /* 0x000000b8b414723c */ /* 0x042ff00000001814 */
[C---:B------:R-:W-:Y:S01]  /*6420*/  HMMA.16816.F32 R24, R180.reuse, R186, R24 ;  /* 0x000000bab418723c */ /* 0x040fe20000001818 */
[----:B------:R-:W1:Y:S07]  /*6430*/  LDSM.16.M88.4 R184, [R223+0x18100] ;  /* 0x01810000dfb8783b */ /* 0x000e6e0000000200 */
[C---:B------:R-:W-:Y:S08]  /*6440*/  HMMA.16816.F32 R28, R180.reuse, R196, R28 ;  /* 0x000000c4b41c723c */ /* 0x040ff0000000181c */
[----:B------:R-:W-:Y:S01]  /*6450*/  HMMA.16816.F32 R32, R180, R198, R32 ;  /* 0x000000c6b420723c */ /* 0x000fe20000001820 */
[----:B------:R-:W4:Y:S06]  /*6460*/  LDSM.16.M88.4 R180, [R216+0x4800] ;  /* 0x00480000d8b4783b */ /* 0x000f2c0000000200 */
[----:B------:R-:W-:Y:S01]  /*6470*/  LDSM.16.M88.4 R196, [R229+0xe100] ;  /* 0x00e10000e5c4783b */ /* 0x000fe20000000200 */
[C---:B--2---:R-:W-:Y:S08]  /*6480*/  HMMA.16816.F32 R4, R164.reuse, R168, R4 ;  /* 0x000000a8a404723c */ /* 0x044ff00000001804 */
[C---:B------:R-:W-:Y:S01]  /*6490*/  HMMA.16816.F32 R8, R164.reuse, R170, R8 ;  /* 0x000000aaa408723c */ /* 0x040fe20000001808 */
[----:B------:R-:W2:Y:S07]  /*64a0*/  LDSM.16.M88.4 R168, [R216+0x5000] ;  /* 0x00500000d8a8783b */ /* 0x000eae0000000200 */
[C---:B------:R-:W-:Y:S08]  /*64b0*/  HMMA.16816.F32 R12, R164.reuse, R172, R12 ;  /* 0x000000aca40c723c */ /* 0x040ff0000000180c */
[C---:B------:R-:W-:Y:S01]  /*64c0*/  HMMA.16816.F32 R16, R164.reuse, R174, R16 ;  /* 0x000000aea410723c */ /* 0x040fe20000001810 */
[----:B------:R-:W5:Y:S07]  /*64d0*/  LDSM.16.M88.4 R172, [R216+0x5800] ;  /* 0x00580000d8ac783b */ /* 0x000f6e0000000200 */
[C---:B------:R-:W-:Y:S08]  /*64e0*/  HMMA.16816.F32 R20, R164.reuse, R176, R20 ;  /* 0x000000b0a414723c */ /* 0x040ff00000001814 */
[C---:B------:R-:W-:Y:S01]  /*64f0*/  HMMA.16816.F32 R24, R164.reuse, R178, R24 ;  /* 0x000000b2a418723c */ /* 0x040fe20000001818 */
[----:B------:R-:W2:Y:S07]  /*6500*/  LDSM.16.M88.4 R176, [R230+0x1c100] ;  /* 0x01c10000e6b0783b */ /* 0x000eae0000000200 */
[C---:B---3--:R-:W-:Y:S08]  /*6510*/  HMMA.16816.F32 R28, R164.reuse, R188, R28 ;  /* 0x000000bca41c723c */ /* 0x048ff0000000181c */
[----:B------:R-:W-:Y:S01]  /*6520*/  HMMA.16816.F32 R32, R164, R190, R32 ;  /* 0x000000bea420723c */ /* 0x000fe20000001820 */
[----:B------:R-:W3:Y:S06]  /*6530*/  LDSM.16.M88.4 R164, [R229+0xe900] ;  /* 0x00e90000e5a4783b */ /* 0x000eec0000000200 */
[----:B------:R-:W3:Y:S01]  /*6540*/  LDSM.16.M88.4 R188, [R229+0xf100] ;  /* 0x00f10000e5bc783b */ /* 0x000ee20000000200 */
[C---:B-1----:R-:W-:Y:S08]  /*6550*/  HMMA.16816.F32 R4, R184.reuse, R192, R4 ;  /* 0x000000c0b804723c */ /* 0x042ff00000001804 */
[C---:B------:R-:W-:Y:S01]  /*6560*/  HMMA.16816.F32 R8, R184.reuse, R194, R8 ;  /* 0x000000c2b808723c */ /* 0x040fe20000001808 */
[----:B------:R-:W1:Y:S07]  /*6570*/  LDSM.16.M88.4 R192, [R229+0xf900] ;  /* 0x00f90000e5c0783b */ /* 0x000e6e0000000200 */
[C---:B----4-:R-:W-:Y:S08]  /*6580*/  HMMA.16816.F32 R12, R184.reuse, R180, R12 ;  /* 0x000000b4b80c723c */ /* 0x050ff0000000180c */
[C---:B------:R-:W-:Y:S01]  /*6590*/  HMMA.16816.F32 R16, R184.reuse, R182, R16 ;  /* 0x000000b6b810723c */ /* 0x040fe20000001810 */
[----:B------:R-:W-:Y:S07]  /*65a0*/  LDSM.16.M88.4 R180, [R206] ;  /* 0x00000000ceb4783b */ /* 0x000fee0000000200 */
[C---:B--2---:R-:W-:Y:S08]  /*65b0*/  HMMA.16816.F32 R20, R184.reuse, R168, R20 ;  /* 0x000000a8b814723c */ /* 0x044ff00000001814 */
[C---:B------:R-:W-:Y:S01]  /*65c0*/  HMMA.16816.F32 R24, R184.reuse, R170, R24 ;  /* 0x000000aab818723c */ /* 0x040fe20000001818 */
[----:B------:R-:W-:Y:S07]  /*65d0*/  LDSM.16.M88.4 R168, [R226+0x1c100] ;  /* 0x01c10000e2a8783b */ /* 0x000fee0000000200 */
[C---:B-----5:R-:W-:Y:S08]  /*65e0*/  HMMA.16816.F32 R28, R184.reuse, R172, R28 ;  /* 0x000000acb81c723c */ /* 0x060ff0000000181c */
[----:B------:R-:W-:Y:S01]  /*65f0*/  HMMA.16816.F32 R32, R184, R174, R32 ;  /* 0x000000aeb820723c */ /* 0x000fe20000001820 */
[----:B------:R-:W2:Y:S06]  /*6600*/  LDSM.16.M88.4 R172, [R207] ;  /* 0x00000000cfac783b */ /* 0x000eac0000000200 */
[----:B------:R-:W-:Y:S01]  /*6610*/  LDSM.16.M88.4 R184, [R204] ;  /* 0x00000000ccb8783b */ /* 0x000fe20000000200 */
[C---:B------:R-:W-:Y:S08]  /*6620*/  HMMA.16816.F32 R4, R176.reuse, R196, R4 ;  /* 0x000000c4b004723c */ /* 0x040ff00000001804 */
[C---:B------:R-:W-:Y:S01]  /*6630*/  HMMA.16816.F32 R8, R176.reuse, R198, R8 ;  /* 0x000000c6b008723c */ /* 0x040fe20000001808 */
[----:B------:R-:W-:Y:S07]  /*6640*/  LDSM.16.M88.4 R196, [R224+0xe100] ;  /* 0x00e10000e0c4783b */ /* 0x000fee0000000200 */
[C---:B---3--:R-:W-:Y:S08]  /*6650*/  HMMA.16816.F32 R12, R176.reuse, R164, R12 ;  /* 0x000000a4b00c723c */ /* 0x048ff0000000180c */
[C---:B------:R-:W-:Y:S01]  /*6660*/  HMMA.16816.F32 R16, R176.reuse, R166, R16 ;  /* 0x000000a6b010723c */ /* 0x040fe20000001810 */
[----:B------:R-:W3:Y:S07]  /*6670*/  LDSM.16.M88.4 R164, [R205] ;  /* 0x00000000cda4783b */ /* 0x000eee0000000200 */
[C---:B------:R-:W-:Y:S08]  /*6680*/  HMMA.16816.F32 R20, R176.reuse, R188, R20 ;  /* 0x000000bcb014723c */ /* 0x040ff00000001814 */
[C---:B------:R-:W-:Y:S01]  /*6690*/  HMMA.16816.F32 R24, R176.reuse, R190, R24 ;  /* 0x000000beb018723c */ /* 0x040fe20000001818 */
[----:B------:R-:W4:Y:S07]  /*66a0*/  LDSM.16.M88.4 R188, [R225+0x1c100] ;  /* 0x01c10000e1bc783b */ /* 0x000f2e0000000200 */
[C---:B-1----:R-:W-:Y:S08]  /*66b0*/  HMMA.16816.F32 R28, R176.reuse, R192, R28 ;  /* 0x000000c0b01c723c */ /* 0x042ff0000000181c */
[----:B------:R-:W-:Y:S01]  /*66c0*/  HMMA.16816.F32 R32, R176, R194, R32 ;  /* 0x000000c2b020723c */ /* 0x000fe20000001820 */
[----:B------:R-:W1:Y:S06]  /*66d0*/  LDSM.16.M88.4 R176, [R224+0xe900] ;  /* 0x00e90000e0b0783b */ /* 0x000e6c0000000200 */
[----:B------:R-:W-:Y:S01]  /*66e0*/  LDSM.16.M88.4 R192, [R224+0xf900] ;  /* 0x00f90000e0c0783b */ /* 0x000fe20000000200 */
        /* <DEDUP_REMOVED lines=9> */
[C---:B------:R-:W-:Y:S08]  /*6780*/  HMMA.16816.F32 R28, R168.reuse, R184, R28 ;  /* 0x000000b8a81c723c */ /* 0x040ff0000000181c */
[----:B------:R-:W-:Y:S01]  /*6790*/  HMMA.16816.F32 R32, R168, R186, R32 ;  /* 0x000000baa820723c */ /* 0x000fe20000001820 */
[----:B------:R-:W3:Y:S06]  /*67a0*/  LDSM.16.M88.4 R168, [R216+0x6000] ;  /* 0x00600000d8a8783b */ /* 0x000eec0000000200 */
[----:B------:R-:W5:Y:S01]  /*67b0*/  LDSM.16.M88.4 R184, [R216+0x7000] ;  /* 0x00700000d8b8783b */ /* 0x000f620000000200 */
[C---:B----4-:R-:W-:Y:S08]  /*67c0*/  HMMA.16816.F32 R4, R188.reuse, R196, R4 ;  /* 0x000000c4bc04723c */ /* 0x050ff00000001804 */
[C---:B------:R-:W-:Y:S01]  /*67d0*/  HMMA.16816.F32 R8, R188.reuse, R198, R8 ;  /* 0x000000c6bc08723c */ /* 0x040fe20000001808 */
[----:B------:R-:W4:Y:S01]  /*67e0*/  LDSM.16.M88.4 R196, [R216+0x7800] ;  /* 0x00780000d8c4783b */ /* 0x000f220000000200 */
[----:B------:R-:W-:Y:S05]  /*67f0*/  DEPBAR.LE SB0, 0x0 ;  /* 0x000080000000791a */ /* 0x000fea0000000000 */
[----:B------:R-:W-:Y:S01]  /*6800*/  BAR.SYNC.DEFER_BLOCKING 0x0 ;  /* 0x0000000000007b1d */ /* 0x000fe20000010000 */
[C---:B-1----:R-:W-:Y:S08]  /*6810*/  HMMA.16816.F32 R12, R188.reuse, R176, R12 ;  /* 0x000000b0bc0c723c */ /* 0x042ff0000000180c */
[C---:B------:R-:W-:Y:S08]  /*6820*/  HMMA.16816.F32 R16, R188.reuse, R178, R16 ;  /* 0x000000b2bc10723c */ /* 0x040ff00000001810 */
[C---:B--2---:R-:W-:Y:S08]  /*6830*/  HMMA.16816.F32 R20, R188.reuse, R172, R20 ;  /* 0x000000acbc14723c */ /* 0x044ff00000001814 */
[C---:B------:R-:W-:Y:S08]  /*6840*/  HMMA.16816.F32 R24, R188.reuse, R174, R24 ;  /* 0x000000aebc18723c */ /* 0x040ff00000001818 */
[C---:B------:R-:W-:Y:S08]  /*6850*/  HMMA.16816.F32 R28, R188.reuse, R192, R28 ;  /* 0x000000c0bc1c723c */ /* 0x040ff0000000181c */
[----:B------:R-:W-:Y:S08]  /*6860*/  HMMA.16816.F32 R32, R188, R194, R32 ;  /* 0x000000c2bc20723c */ /* 0x000ff00000001820 */
[C---:B---3--:R-:W-:Y:S08]  /*6870*/  HMMA.16816.F32 R4, R164.reuse, R168, R4 ;  /* 0x000000a8a404723c */ /* 0x048ff00000001804 */
[C---:B------:R-:W-:Y:S08]  /*6880*/  HMMA.16816.F32 R8, R164.reuse, R170, R8 ;  /* 0x000000aaa408723c */ /* 0x040ff00000001808 */
[C---:B------:R-:W-:Y:S08]  /*6890*/  HMMA.16816.F32 R12, R164.reuse, R180, R12 ;  /* 0x000000b4a40c723c */ /* 0x040ff0000000180c */
[C---:B------:R-:W-:Y:S08]  /*68a0*/  HMMA.16816.F32 R16, R164.reuse, R182, R16 ;  /* 0x000000b6a410723c */ /* 0x040ff00000001810 */
[C---:B-----5:R-:W-:Y:S08]  /*68b0*/  HMMA.16816.F32 R20, R164.reuse, R184, R20 ;  /* 0x000000b8a414723c */ /* 0x060ff00000001814 */
[C---:B------:R-:W-:Y:S08]  /*68c0*/  HMMA.16816.F32 R24, R164.reuse, R186, R24 ;  /* 0x000000baa418723c */ /* 0x040ff00000001818 */
[C---:B----4-:R-:W-:Y:S08]  /*68d0*/  HMMA.16816.F32 R28, R164.reuse, R196, R28 ;  /* 0x000000c4a41c723c */ /* 0x050ff0000000181c */
[----:B------:R-:W-:Y:S01]  /*68e0*/  HMMA.16816.F32 R32, R164, R198, R32 ;  /* 0x000000c6a420723c */ /* 0x000fe20000001820 */
[----:B------:R-:W-:-:S07]  /*68f0*/  @P0 BRA `(.L_x_988) ;  /* 0x0000045000000947 */ /* 0x000fce0003800000 */
[----:B------:R-:W-:Y:S01]  /*6900*/  IADD3 R172, -R247, 0x10, RZ ;  /* 0x00000010f7ac7810 */ /* 0x000fe20007ffe1ff */
[----:B------:R-:W-:Y:S01]  /*6910*/  ULEA UR5, UR21, UR10, 0x6 ;  /* 0x0000000a15057291 */ /* 0x000fe2000f8e303f */
[----:B------:R-:W-:Y:S01]  /*6920*/  IADD3 R170, -R244, 0x10, RZ ;  /* 0x00000010f4aa7810 */ /* 0x000fe20007ffe1ff */
[----:B------:R-:W-:Y:S01]  /*6930*/  IMAD.MOV.U32 R231, RZ, RZ, RZ ;  /* 0x000000ffffe77224 */ /* 0x000fe200078e00ff */
[----:B------:R-:W-:Y:S02]  /*6940*/  LOP3.LUT R172, R172, 0xf, RZ, 0xc0, !PT ;  /* 0x0000000facac7812 */ /* 0x000fe400078ec0ff */
[----:B------:R-:W-:Y:S01]  /*6950*/  LOP3.LUT R170, R170, 0xf, RZ, 0xc0, !PT ;  /* 0x0000000faaaa7812 */ /* 0x000fe200078ec0ff */
[----:B------:R-:W-:Y:S05]  /*6960*/  IMAD.U32 R232, RZ, RZ, UR5 ;  /* 0x00000005ffe87e24 */ /* 0x000fea000f8e00ff */
[----:B------:R-:W-:Y:S05]  /*6970*/  IADD3 R232, R232, -0x40, R234 ;  /* 0xffffffc0e8e87810 */ /* 0x000fea0007ffe0ea */
[----:B------:R-:W-:Y:S04]  /*6980*/  @P3 IMAD.HI.U32 R164, R232, c[0x0][0x2bc], RZ ;  /* 0x0000af00e8a43a27 */ /* 0x000fe800078e00ff */
[----:B------:R-:W-:Y:S01]  /*6990*/  IMAD.MOV.U32 R0, RZ, RZ, R232 ;  /* 0x000000ffff007224 */ /* 0x000fe200078e00e8 */
[----:B------:R-:W-:Y:S04]  /*69a0*/  @P3 SHF.R.U32.HI R0, RZ, c[0x0][0x2c0], R164 ;  /* 0x0000b000ff003a19 */ /* 0x000fe800000116a4 */
[C---:B------:R-:W-:Y:S04]  /*69b0*/  @!P1 IADD3 R166, P0, R0.reuse, UR12, RZ ;  /* 0x0000000c00a69c10 */ /* 0x040fe8000ff1e0ff */
[----:B------:R-:W-:Y:S01]  /*69c0*/  @!P1 LEA.HI.X.SX32 R165, R0, UR6, 0x1, P0 ;  /* 0x0000000600a59c11 */ /* 0x000fe200080f0eff */
[----:B------:R-:W-:Y:S01]  /*69d0*/  IMAD.MOV R0, RZ, RZ, -R0 ;  /* 0x000000ffff007224 */ /* 0x000fe200078e0a00 */
[----:B------:R-:W-:Y:S03]  /*69e0*/  @!P1 LEA R164, P0, R166, c[0x0][0x2a0], 0x2 ;  /* 0x0000a800a6a49a11 */ /* 0x000fe600078010ff */
        /* <DEDUP_REMOVED lines=11> */
[----:B------:R-:W-:Y:S01]  /*6aa0*/  IADD3 R0, P0, R164, UR22, RZ ;  /* 0x00000016a4007c10 */ /* 0x000fe2000ff1e0ff */
[----:B------:R-:W-:Y:S02]  /*6ab0*/  IMAD.SHL.U32 R164, R200, 0x2, RZ ;  /* 0x00000002c8a47824 */ /* 0x000fe400078e00ff */
[----:B------:R-:W-:Y:S05]  /*6ac0*/  IMAD R166, R231, c[0x0][0x1f4], R166 ;  /* 0x00007d00e7a67a24 */ /* 0x000fea00078e02a6 */
[----:B------:R-:W-:Y:S02]  /*6ad0*/  IADD3.X R166, R165, UR18, R166, P0, !PT ;  /* 0x00000012a5a67c10 */ /* 0x000fe400087fe4a6 */
[----:B------:R-:W-:Y:S02]  /*6ae0*/  LEA R167, P0, R0, c[0x0][0x1c8], 0x1 ;  /* 0x0000720000a77a11 */ /* 0x000fe400078008ff */
[----:B------:R-:W-:Y:S02]  /*6af0*/  SHF.L.U64.HI R165, R200, 0x1, R203 ;  /* 0x00000001c8a57819 */ /* 0x000fe400000102cb */
[----:B------:R-:W-:Y:S01]  /*6b00*/  LEA.HI.X R166, R0, c[0x0][0x1cc], R166, 0x1, P0 ;  /* 0x0000730000a67a11 */ /* 0x000fe200000f0ca6 */
[----:B------:R-:W1:Y:S01]  /*6b10*/  SHFL.IDX PT, R168, R167, 0x1, 0x181f ;  /* 0x00381f00a7a87f89 */ /* 0x000e6200000e0000 */
[----:B------:R-:W-:Y:S03]  /*6b20*/  IADD3 R0, -R243, 0x10, RZ ;  /* 0x00000010f3007810 */ /* 0x000fe60007ffe1ff */
[----:B------:R-:W2:Y:S01]  /*6b30*/  SHFL.IDX PT, R169, R166, 0x1, 0x181f ;  /* 0x00381f00a6a97f89 */ /* 0x000ea200000e0000 */
[----:B------:R-:W-:Y:S03]  /*6b40*/  LOP3.LUT R0, R0, 0xf, RZ, 0xc0, !PT ;  /* 0x0000000f00007812 */ /* 0x000fe600078ec0ff */
[----:B------:R-:W3:Y:S04]  /*6b50*/  SHFL.IDX PT, R167, R167, RZ, 0x181f ;  /* 0x00181fffa7a77589 */ /* 0x000ee800000e0000 */
[----:B------:R-:W4:Y:S01]  /*6b60*/  SHFL.IDX PT, R166, R166, RZ, 0x181f ;  /* 0x00181fffa6a67589 */ /* 0x000f2200000e0000 */
[-C--:B-1----:R-:W-:Y:S04]  /*6b70*/  IADD3 R172, P2, P0, R172, R168.reuse, R248 ;  /* 0x000000a8acac7210 */ /* 0x082fe8000785e0f8 */
[-C--:B--2---:R-:W-:Y:S02]  /*6b80*/  IADD3.X R173, RZ, R169.reuse, R249, P2, P0 ;  /* 0x000000a9ffad7210 */ /* 0x084fe400017e04f9 */
[-C--:B------:R-:W-:Y:S04]  /*6b90*/  IADD3 R170, P2, P0, R170, R168.reuse, R245 ;  /* 0x000000a8aaaa7210 */ /* 0x080fe8000785e0f5 */
[-C--:B------:R-:W-:Y:S02]  /*6ba0*/  IADD3.X R171, RZ, R169.reuse, R246, P2, P0 ;  /* 0x000000a9ffab7210 */ /* 0x080fe400017e04f6 */
[----:B------:R-:W-:Y:S04]  /*6bb0*/  IADD3 R174, P2, P0, R0, R168, R164 ;  /* 0x000000a800ae7210 */ /* 0x000fe8000785e0a4 */
[--C-:B------:R-:W-:Y:S02]  /*6bc0*/  IADD3.X R175, RZ, R169, R165.reuse, P2, P0 ;  /* 0x000000a9ffaf7210 */ /* 0x100fe400017e04a5 */
[----:B---3--:R-:W-:Y:S02]  /*6bd0*/  IADD3 R164, P0, R167, R164, RZ ;  /* 0x000000a4a7a47210 */ /* 0x008fe40007f1e0ff */
[----:B------:R-:W-:Y:S03]  /*6be0*/  ISETP.GE.AND P2, PT, R235, c[0x0][0x1d4], PT ;  /* 0x00007500eb007a0c */ /* 0x000fe60003f46270 */
[C---:B----4-:R-:W-:Y:S01]  /*6bf0*/  IMAD.X R165, R166.reuse, 0x1, R165, P0 ;  /* 0x00000001a6a57824 */ /* 0x050fe200000e06a5 */
[C---:B------:R-:W-:Y:S05]  /*6c00*/  IADD3 R178, P0, R167.reuse, R250, RZ ;  /* 0x000000faa7b27210 */ /* 0x040fea0007f1e0ff */
        /* <DEDUP_REMOVED lines=20> */
.L_x_988:
[----:B-1----:R-:W-:Y:S01]  /*6d50*/  IMAD.MOV.U32 R170, RZ, RZ, R236 ;  /* 0x000000ffffaa7224 */ /* 0x002fe200078e00ec */
[----:B------:R-:W-:Y:S01]  /*6d60*/  PLOP3.LUT P0, PT, PT, PT, UP2, 0x80, 0x0 ;  /* 0x000000000000781c */ /* 0x000fe20003f0f028 */
[----:B------:R-:W0:Y:S01]  /*6d70*/  LDGDEPBAR ;  /* 0x00000000000079af */ /* 0x000e220000000000 */
[----:B------:R-:W-:Y:S01]  /*6d80*/  USHF.L.U32 UR5, UR21, 0x6, URZ ;  /* 0x0000000615057899 */ /* 0x000fe2000800063f */
[----:B------:R-:W-:Y:S10]  /*6d90*/  IMAD.U32 R164, RZ, RZ, UR11 ;  /* 0x0000000bffa47e24 */ /* 0x000ff4000f8e00ff */
[----:B------:R-:W-:Y:S01]  /*6da0*/  @P0 IMAD.HI.U32 R0, R236, c[0x0][0x2c8], RZ ;  /* 0x0000b200ec000a27 */ /* 0x000fe200078e00ff */
[----:B------:R-:W-:Y:S11]  /*6db0*/  PLOP3.LUT P0, PT, PT, PT, UP2, 0x80, 0x0 ;  /* 0x000000000000781c */ /* 0x000ff60003f0f028 */
[----:B------:R-:W-:Y:S02]  /*6dc0*/  @!UPT UIADD3 URZ, URZ, URZ, URZ ;  /* 0x0000003f3f3ff290 */ /* 0x000fe4000fffe03f */
[----:B------:R-:W-:Y:S01]  /*6dd0*/  @P0 SHF.R.U32.HI R170, RZ, c[0x0][0x2cc], R0 ;  /* 0x0000b300ffaa0a19 */ /* 0x000fe20000011600 */
[----:B------:R-:W-:Y:S01]  /*6de0*/  IMAD.U32 R0, RZ, RZ, UR5 ;  /* 0x00000005ff007e24 */ /* 0x000fe2000f8e00ff */
[----:B------:R-:W-:Y:S03]  /*6df0*/  PLOP3.LUT P0, PT, PT, PT, UP1, 0x40, 0x0 ;  /* 0x000000000000781c */ /* 0x000fe60003f0e818 */
[----:B------:R-:W1:Y:S01]  /*6e00*/  SHFL.IDX PT, R167, R170, RZ, 0x1c1f ;  /* 0x001c1fffaaa77589 */ /* 0x000e6200000e0000 */
[----:B------:R-:W-:Y:S05]  /*6e10*/  IADD3 R165, -R237, 0x1, -R0 ;  /* 0x00000001eda57810 */ /* 0x000fea0007ffe900 */
[----:B------:R-:W-:Y:S05]  /*6e20*/  IMAD R165, R164, c[0x0][0x1d0], R165 ;  /* 0x00007400a4a57a24 */ /* 0x000fea00078e02a5 */
[----:B------:R-:W-:Y:S04]  /*6e30*/  IADD3 R164, R165, -c[0x0][0x168], RZ ;  /* 0x80005a00a5a47a10 */ /* 0x000fe80007ffe0ff */
[C---:B------:R-:W-:Y:S02]  /*6e40*/  IADD3 R165, R164.reuse, c[0x0][0x328], RZ ;  /* 0x0000ca00a4a57a10 */ /* 0x040fe40007ffe0ff */
[----:B------:R-:W-:Y:S03]  /*6e50*/  IADD3 R164, R164, UR20, RZ ;  /* 0x00000014a4a47c10 */ /* 0x000fe6000fffe0ff */
[--C-:B-1----:R-:W-:Y:S02]  /*6e60*/  IMAD.IADD R169, R165, 0x1, R167.reuse ;  /* 0x00000001a5a97824 */ /* 0x102fe400078e02a7 */
        /* <DEDUP_REMOVED lines=17> */
.L_x_991:
[----:B------:R-:W-:Y:S04]  /*6f80*/  MOV R166, c[0x0][0x32c] ;  /* 0x0000cb0000a67a02 */ /* 0x000fe80000000f00 */
[----:B------:R-:W-:Y:S11]  /*6f90*/  ISETP.NE.AND P0, PT, R166, 0x1, PT ;  /* 0x00000001a600780c */ /* 0x000ff60003f05270 */
[----:B------:R-:W-:Y:S02]  /*6fa0*/  @!UPT UIADD3 URZ, URZ, URZ, URZ ;  /* 0x0000003f3f3ff290 */ /* 0x000fe4000fffe03f */
[----:B------:R-:W-:Y:S05]  /*6fb0*/  @P0 IMAD.HI.U32 R166, R167, c[0x0][0x330], RZ ;  /* 0x0000cc00a7a60a27 */ /* 0x000fea00078e00ff */
[----:B------:R-:W-:Y:S02]  /*6fc0*/  @P0 SHF.R.U32.HI R167, RZ, c[0x0][0x334], R166 ;  /* 0x0000cd00ffa70a19 */ /* 0x000fe400000116a6 */
.L_x_992:
[----:B------:R-:W-:Y:S05]  /*6fd0*/  BSYNC B0 ;  /* 0x0000000000007941 */ /* 0x000fea0003800000 */
.L_x_990:
[----:B------:R-:W-:Y:S04]  /*6fe0*/  IMAD R167, R167, c[0x0][0x32c], -R0 ;  /* 0x0000cb00a7a77a24 */ /* 0x000fe800078e0a00 */
[----:B------:R-:W-:Y:S05]  /*6ff0*/  IMAD.IADD R167, R167, 0x1, -R237 ;  /* 0x00000001a7a77824 */ /* 0x000fea00078e0aed */
[----:B------:R-:W-:Y:S02]  /*7000*/  IADD3 R166, R167, c[0x0][0x32c], RZ ;  /* 0x0000cb00a7a67a10 */ /* 0x000fe40007ffe0ff */
[----:B------:R-:W-:Y:S02]  /*7010*/  IMNMX R168, R168, R167, !PT ;  /* 0x000000a7a8a87217 */ /* 0x000fe40007800200 */
[----:B------:R-:W-:Y:S02]  /*7020*/  IMNMX R169, R169, R166, PT ;  /* 0x000000a6a9a97217 */ /* 0x000fe40003800200 */
.L_x_989:
[----:B------:R-:W-:Y:S06]  /*7030*/  UISETP.GT.AND UP0, UPT, UR21, -0x1, UPT ;  /* 0xffffffff1500788c */ /* 0x000fec000bf04270 */
[----:B------:R-:W-:Y:S04]  /*7040*/  PLOP3.LUT P0, PT, PT, PT, UP0, 0x80, 0x0 ;  /* 0x000000000000781c */ /* 0x000fe80003f0f008 */
[----:B------:R-:W-:Y:S04]  /*7050*/  ISETP.GT.AND P0, PT, R168, RZ, P0 ;  /* 0x000000ffa800720c */ /* 0x000fe80000704270 */
        /* <DEDUP_REMOVED lines=83> */
.L_x_995:
[----:B------:R-:W-:Y:S04]  /*7590*/  MOV R4, c[0x0][0x32c] ;  /* 0x0000cb0000047a02 */ /* 0x000fe80000000f00 */
[----:B------:R-:W-:Y:S11]  /*75a0*/  ISETP.NE.AND P0, PT, R4, 0x1, PT ;  /* 0x000000010400780c */ /* 0x000ff60003f05270 */
[----:B------:R-:W-:Y:S02]  /*75b0*/  @!UPT UIADD3 URZ, URZ, URZ, URZ ;  /* 0x0000003f3f3ff290 */ /* 0x000fe4000fffe03f */
[----:B------:R-:W-:Y:S05]  /*75c0*/  @P0 IMAD.HI.U32 R4, R5, c[0x0][0x330], RZ ;  /* 0x0000cc0005040a27 */ /* 0x000fea00078e00ff */
[----:B------:R-:W-:Y:S02]  /*75d0*/  @P0 SHF.R.U32.HI R5, RZ, c[0x0][0x334], R4 ;  /* 0x0000cd00ff050a19 */ /* 0x000fe40000011604 */
.L_x_996:
[----:B------:R-:W-:Y:S05]  /*75e0*/  BSYNC B0 ;  /* 0x0000000000007941 */ /* 0x000fea0003800000 */
.L_x_994:
[----:B------:R-:W-:Y:S04]  /*75f0*/  IMAD R0, R5, c[0x0][0x32c], -R0 ;  /* 0x0000cb0005007a24 */ /* 0x000fe800078e0a00 */
[----:B------:R-:W-:Y:S05]  /*7600*/  IMAD.IADD R4, R0, 0x1, -R237 ;  /* 0x0000000100047824 */ /* 0x000fea00078e0aed */
[----:B------:R-:W-:Y:S02]  /*7610*/  IADD3 R0, R4, c[0x0][0x32c], RZ ;  /* 0x0000cb0004007a10 */ /* 0x000fe40007ffe0ff */
[----:B------:R-:W-:Y:S02]  /*7620*/  IMNMX R164, R164, R4, !PT ;  /* 0x00000004a4a47217 */ /* 0x000fe40007800200 */
[----:B------:R-:W-:Y:S02]  /*7630*/  IMNMX R165, R165, R0, PT ;  /* 0x00000000a5a57217 */ /* 0x000fe40003800200 */
.L_x_993:
[----:B------:R-:W-:Y:S02]  /*7640*/  PLOP3.LUT P0, PT, PT, PT, UP0, 0x80, 0x0 ;  /* 0x000000000000781c */ /* 0x000fe40003f0f008 */
[----:B------:R-:W-:Y:S02]  /*7650*/  FMNMX.FTZ R0, R167, R3, !PT ;  /* 0x00000003a7007209 */ /* 0x000fe40007810000 */
[----:B------:R-:W-:Y:S02]  /*7660*/  ISETP.GT.AND P0, PT, R164, RZ, P0 ;  /* 0x000000ffa400720c */ /* 0x000fe40000704270 */
[----:B------:R-:W-:Y:S02]  /*7670*/  FMNMX.FTZ R0, R166, R0, !PT ;  /* 0x00000000a6007209 */ /* 0x000fe40007810000 */
[----:B------:R-:W-:Y:S02]  /*7680*/  ISETP.LT.OR P0, PT, R165, 0x1, P0 ;  /* 0x00000001a500780c */ /* 0x000fe40000701670 */
[----:B------:R-:W-:Y:S02]  /*7690*/  FMNMX.FTZ R0, R8, R0, !PT ;  /* 0x0000000008007209 */ /* 0x000fe40007810000 */
[----:B------:R-:W-:Y:S02]  /*76a0*/  FSEL R6, R6, -INF , !P0 ;  /* 0xff80000006067808 */ /* 0x000fe40004000000 */
[----:B------:R-:W-:Y:S02]  /*76b0*/  PLOP3.LUT P0, PT, PT, PT, UP0, 0x80, 0x0 ;  /* 0x000000000000781c */ /* 0x000fe40003f0f008 */
[----:B------:R-:W-:Y:S02]  /*76c0*/  FMNMX.FTZ R0, R9, R0, !PT ;  /* 0x0000000009007209 */ /* 0x000fe40007810000 */
[----:B------:R-:W-:Y:S02]  /*76d0*/  ISETP.GT.AND P0, PT, R164, 0x1, P0 ;  /* 0x00000001a400780c */ /* 0x000fe40000704270 */
        /* <DEDUP_REMOVED lines=46> */
[----:B------:R-:W-:Y:S02]  /*79c0*/  PLOP3.LUT P0, PT, PT, PT, UP0, 0x80, 0x0 ;  /* 0x000000000000781c */ /* 0x000fe40003f0f008 */
[----:B------:R-:W-:Y:S02]  /*79d0*/  FMNMX.FTZ R5, R194, R5, !PT ;  /* 0x00000005c2057209 */ /* 0x000fe40007810000 */
[----:B------:R-:W-:Y:S04]  /*79e0*/  ISETP.GT.AND P0, PT, R164, 0x20, P0 ;  /* 0x00000020a400780c */ /* 0x000fe80000704270 */
[C---:B------:R-:W-:Y:S04]  /*79f0*/  ISETP.LT.OR P0, PT, R165.reuse, 0x21, P0 ;  /* 0x00000021a500780c */ /* 0x040fe80000701670 */
[----:B------:R-:W-:Y:S02]  /*7a00*/  FSEL R252, R22, -INF , !P0 ;  /* 0xff80000016fc7808 */ /* 0x000fe40004000000 */
[----:B------:R-:W-:Y:S02]  /*7a10*/  PLOP3.LUT P0, PT, PT, PT, UP0, 0x80, 0x0 ;  /* 0x000000000000781c */ /* 0x000fe40003f0f008 */
[----:B------:R-:W-:Y:S02]  /*7a20*/  FMNMX.FTZ R5, R252, R5, !PT ;  /* 0x00000005fc057209 */ /* 0x000fe40007810000 */
[----:B------:R-:W-:Y:S02]  /*7a30*/  ISETP.GT.AND P0, PT, R164, 0x21, P0 ;  /* 0x00000021a400780c */ /* 0x000fe40000704270 */
[----:B-1----:R-:W-:Y:S02]  /*7a40*/  FMNMX.FTZ R0, R0, R4, !PT ;  /* 0x0000000400007209 */ /* 0x002fe40007810000 */
[----:B------:R-:W-:Y:S03]  /*7a50*/  ISETP.LT.OR P0, PT, R165, 0x22, P0 ;  /* 0x00000022a500780c */ /* 0x000fe60000701670 */
[----:B------:R-:W1:Y:S01]  /*7a60*/  SHFL.BFLY PT, R12, R0, 0x1, 0x1f ;  /* 0x0c201f00000c7f89 */ /* 0x000e6200000e0000 */
[----:B------:R-:W-:Y:S02]  /*7a70*/  FSEL R197, R23, -INF , !P0 ;  /* 0xff80000017c57808 */ /* 0x000fe40004000000 */
[----:B------:R-:W-:Y:S02]  /*7a80*/  PLOP3.LUT P0, PT, PT, PT, UP0, 0x80, 0x0 ;  /* 0x000000000000781c */ /* 0x000fe40003f0f008 */
[----:B------:R-:W-:Y:S02]  /*7a90*/  FMNMX.FTZ R5, R197, R5, !PT ;  /* 0x00000005c5057209 */ /* 0x000fe40007810000 */
[----:B------:R-:W-:Y:S01]  /*7aa0*/  ISETP.GT.AND P0, PT, R164, 0x28, P0 ;  /* 0x00000028a400780c */ /* 0x000fe20000704270 */
[----:B------:R-:W-:Y:S03]  /*7ab0*/  LDSM.16.MT88.4 R20, [R222+0x100] ;  /* 0x00010000de14783b */ /* 0x000fe60000004200 */
[C---:B------:R-:W-:Y:S04]  /*7ac0*/  ISETP.LT.OR P0, PT, R165.reuse, 0x29, P0 ;  /* 0x00000029a500780c */ /* 0x040fe80000701670 */
[----:B------:R-:W-:Y:S02]  /*7ad0*/  FSEL R196, R26, -INF , !P0 ;  /* 0xff8000001ac47808 */ /* 0x000fe40004000000 */
[----:B------:R-:W-:Y:S02]  /*7ae0*/  PLOP3.LUT P0, PT, PT, PT, UP0, 0x80, 0x0 ;  /* 0x000000000000781c */ /* 0x000fe40003f0f008 */
[----:B------:R-:W-:Y:S02]  /*7af0*/  FMNMX.FTZ R5, R196, R5, !PT ;  /* 0x00000005c4057209 */ /* 0x000fe40007810000 */
[----:B------:R-:W-:Y:S02]  /*7b00*/  ISETP.GT.AND P0, PT, R164, 0x29, P0 ;  /* 0x00000029a400780c */ /* 0x000fe40000704270 */
[----:B-1----:R-:W-:Y:S02]  /*7b10*/  FMNMX.FTZ R0, R0, R12, !PT ;  /* 0x0000000c00007209 */ /* 0x002fe40007810000 */
[----:B------:R-:W-:Y:S01]  /*7b20*/  ISETP.LT.OR P0, PT, R165, 0x2a, P0 ;  /* 0x0000002aa500780c */ /* 0x000fe20000701670 */
[----:B------:R-:W-:Y:S02]  /*7b30*/  LDSM.16.MT88.4 R12, [R227+0x100] ;  /* 0x00010000e30c783b */ /* 0x000fe40000004200 */
[----:B------:R-:W-:Y:S01]  /*7b40*/  FMUL.FTZ R186, R0, c[0x0][0x2d0] ;  /* 0x0000b40000ba7a20 */ /* 0x000fe20000410000 */
[----:B------:R-:W-:Y:S02]  /*7b50*/  FSEL R195, R27, -INF , !P0 ;  /* 0xff8000001bc37808 */ /* 0x000fe40004000000 */
[----:B------:R-:W-:Y:S02]  /*7b60*/  PLOP3.LUT P0, PT, PT, PT, UP0, 0x80, 0x0 ;  /* 0x000000000000781c */ /* 0x000fe40003f0f008 */
[----:B------:R-:W-:Y:S02]  /*7b70*/  FMNMX.FTZ R5, R195, R5, !PT ;  /* 0x00000005c3057209 */ /* 0x000fe40007810000 */
[----:B------:R-:W-:Y:S04]  /*7b80*/  ISETP.GT.AND P0, PT, R164, 0x30, P0 ;  /* 0x00000030a400780c */ /* 0x000fe80000704270 */
[----:B------:R-:W-:Y:S04]  /*7b90*/  ISETP.LT.OR P0, PT, R165, 0x31, P0 ;  /* 0x00000031a500780c */ /* 0x000fe80000701670 */
[----:B------:R-:W-:Y:S02]  /*7ba0*/  FSEL R177, R30, -INF , !P0 ;  /* 0xff8000001eb17808 */ /* 0x000fe40004000000 */
[----:B------:R-:W-:Y:S02]  /*7bb0*/  PLOP3.LUT P0, PT, PT, PT, UP0, 0x80, 0x0 ;  /* 0x000000000000781c */ /* 0x000fe40003f0f008 */
[----:B------:R-:W-:Y:S02]  /*7bc0*/  FMNMX.FTZ R5, R177, R5, !PT ;  /* 0x00000005b1057209 */ /* 0x000fe40007810000 */
[C---:B------:R-:W-:Y:S04]  /*7bd0*/  ISETP.GT.AND P0, PT, R164.reuse, 0x31, P0 ;  /* 0x00000031a400780c */ /* 0x040fe80000704270 */
[----:B------:R-:W-:Y:S04]  /*7be0*/  ISETP.LT.OR P0, PT, R165, 0x32, P0 ;  /* 0x00000032a500780c */ /* 0x000fe80000701670 */
[----:B------:R-:W-:Y:S02]  /*7bf0*/  FSEL R175, R31, -INF , !P0 ;  /* 0xff8000001faf7808 */ /* 0x000fe40004000000 */
[----:B------:R-:W-:Y:S01]  /*7c00*/  PLOP3.LUT P0, PT, PT, PT, UP0, 0x80, 0x0 ;  /* 0x000000000000781c */ /* 0x000fe20003f0f008 */
[----:B------:R-:W-:Y:S01]  /*7c10*/  LDSM.16.MT88.4 R28, [R221+0x100] ;  /* 0x00010000dd1c783b */ /* 0x000fe20000004200 */
[----:B------:R-:W-:Y:S02]  /*7c20*/  FMNMX.FTZ R5, R175, R5, !PT ;  /* 0x00000005af057209 */ /* 0x000fe40007810000 */
[----:B------:R-:W-:Y:S04]  /*7c30*/  ISETP.GT.AND P0, PT, R164, 0x38, P0 ;  /* 0x00000038a400780c */ /* 0x000fe80000704270 */
[----:B------:R-:W-:Y:S04]  /*7c40*/  ISETP.LT.OR P0, PT, R165, 0x39, P0 ;  /* 0x00000039a500780c */ /* 0x000fe80000701670 */
[----:B------:R-:W-:Y:S02]  /*7c50*/  FSEL R173, R34, -INF , !P0 ;  /* 0xff80000022ad7808 */ /* 0x000fe40004000000 */
[----:B------:R-:W-:Y:S01]  /*7c60*/  PLOP3.LUT P0, PT, PT, PT, UP0, 0x80, 0x0 ;  /* 0x000000000000781c */ /* 0x000fe20003f0f008 */
[----:B------:R-:W-:Y:S01]  /*7c70*/  UISETP.GT.AND UP0, UPT, UR21, UR4, UPT ;  /* 0x000000041500728c */ /* 0x000fe2000bf04270 */
[----:B------:R-:W-:Y:S01]  /*7c80*/  FMNMX.FTZ R5, R173, R5, !PT ;  /* 0x00000005ad057209 */ /* 0x000fe20007810000 */
[----:B------:R-:W-:Y:S01]  /*7c90*/  UIADD3 UR21, UR21, -0x1, URZ ;  /* 0xffffffff15157890 */ /* 0x000fe2000fffe03f */
[----:B------:R-:W-:Y:S04]  /*7ca0*/  ISETP.GT.AND P0, PT, R164, 0x39, P0 ;  /* 0x00000039a400780c */ /* 0x000fe80000704270 */
[----:B------:R-:W-:Y:S04]  /*7cb0*/  ISETP.LT.OR P0, PT, R165, 0x3a, P0 ;  /* 0x0000003aa500780c */ /* 0x000fe80000701670 */
[----:B------:R-:W-:Y:S02]  /*7cc0*/  FSEL R165, R35, -INF , !P0 ;  /* 0xff80000023a57808 */ /* 0x000fe40004000000 */
[----:B------:R-:W-:Y:S02]  /*7cd0*/  FSETP.NEU.FTZ.AND P0, PT, R0, -INF , PT ;  /* 0xff8000000000780b */ /* 0x000fe40003f1d000 */
[----:B------:R-:W-:Y:S02]  /*7ce0*/  FMNMX.FTZ R5, R165, R5, !PT ;  /* 0x00000005a5057209 */ /* 0x000fe40007810000 */
[----:B------:R-:W-:Y:S03]  /*7cf0*/  FSEL R186, R186, RZ, P0 ;  /* 0x000000ffbaba7208 */ /* 0x000fe60000000000 */
[----:B------:R-:W1:Y:S02]  /*7d00*/  SHFL.BFLY PT, R4, R5, 0x2, 0x1f ;  /* 0x0c401f0005047f89 */ /* 0x000e6400000e0000 */
        /* <DEDUP_REMOVED lines=12> */
[--C-:B------:R-:W-:Y:S01]  /*7dd0*/  FFMA.FTZ R190, R190, c[0x0][0x2d0], -R186.reuse ;  /* 0x0000b400bebe7a23 */ /* 0x100fe200000108ba */
[----:B-1----:R-:W-:Y:S01]  /*7de0*/  FMNMX.FTZ R4, R5, R4, !PT ;  /* 0x0000000405047209 */ /* 0x002fe20007810000 */
[--C-:B------:R-:W-:Y:S01]  /*7df0*/  FFMA.FTZ R199, R199, c[0x0][0x2d0], -R186.reuse ;  /* 0x0000b400c7c77a23 */ /* 0x100fe200000108ba */
[----:B------:R-:W-:Y:S01]  /*7e00*/  FSEL R5, R0, RZ, P0 ;  /* 0x000000ff00057208 */ /* 0x000fe20000000000 */
[----:B------:R-:W-:Y:S02]  /*7e10*/  FFMA.FTZ R198, R198, c[0x0][0x2d0], -R186 ;  /* 0x0000b400c6c67a23 */ /* 0x000fe400000108ba */
[----:B------:R-:W1:Y:S01]  /*7e20*/  SHFL.BFLY PT, R164, R4, 0x1, 0x1f ;  /* 0x0c201f0004a47f89 */ /* 0x000e6200000e0000 */
[----:B------:R-:W-:Y:S01]  /*7e30*/  MUFU.EX2 R166, R166 ;  /* 0x000000a600a67308 */ /* 0x000fe20000000800 */
[----:B------:R-:W-:Y:S04]  /*7e40*/  FADD.FTZ R3, -R5, R3 ;  /* 0x0000000305037221 */ /* 0x000fe80000010100 */
[----:B------:R-:W-:Y:S05]  /*7e50*/  FMUL.FTZ R3, R3, c[0x0][0x2d0] ;  /* 0x0000b40003037a20 */ /* 0x000fea0000410000 */
[----:B------:R-:W3:Y:S01]  /*7e60*/  MUFU.EX2 R180, R180 ;  /* 0x000000b400b47308 */ /* 0x000ee20000000800 */
[----:B--2---:R-:W-:Y:S09]  /*7e70*/  F2FP.PACK_AB R168, R167, R181 ;  /* 0x000000b5a7a8723e */ /* 0x004ff200000000ff */
[----:B------:R-:W2:Y:S01]  /*7e80*/  MUFU.EX2 R3, R3 ;  /* 0x0000000300037308 */ /* 0x000ea20000000800 */
[----:B-1----:R-:W-:Y:S04]  /*7e90*/  FMNMX.FTZ R164, R4, R164, !PT ;  /* 0x000000a404a47209 */ /* 0x002fe80007810000 */
[C---:B------:R-:W-:Y:S01]  /*7ea0*/  FSETP.NEU.FTZ.AND P0, PT, R164.reuse, -INF , PT ;  /* 0xff800000a400780b */ /* 0x040fe20003f1d000 */
[C---:B------:R-:W-:Y:S04]  /*7eb0*/  FMUL.FTZ R172, R164.reuse, c[0x0][0x2d0] ;  /* 0x0000b400a4ac7a20 */ /* 0x040fe80000410000 */
[----:B------:R-:W-:Y:S01]  /*7ec0*/  MUFU.EX2 R187, R187 ;  /* 0x000000bb00bb7308 */ /* 0x000fe20000000800 */
[----:B------:R-:W-:Y:S02]  /*7ed0*/  FSEL R4, R164, RZ, P0 ;  /* 0x000000ffa4047208 */ /* 0x000fe40000000000 */
[----:B------:R-:W-:Y:S02]  /*7ee0*/  FSEL R172, R172, RZ, P0 ;  /* 0x000000ffacac7208 */ /* 0x000fe40000000000 */
[----:B---3--:R-:W-:Y:S01]  /*7ef0*/  F2FP.PACK_AB R170, R180, R166 ;  /* 0x000000a6b4aa723e */ /* 0x008fe200000000ff */
[----:B------:R-:W-:Y:S01]  /*7f00*/  FADD.FTZ R2, -R4, R2 ;  /* 0x0000000204027221 */ /* 0x000fe20000010100 */
[----:B------:R-:W-:Y:S01]  /*7f10*/  PLOP3.LUT P0, PT, PT, PT, UP0, 0x80, 0x0 ;  /* 0x000000000000781c */ /* 0x000fe20003f0f008 */
[--C-:B------:R-:W-:Y:S02]  /*7f20*/  FFMA.FTZ R185, R6, c[0x0][0x2d0], -R172.reuse ;  /* 0x0000b40006b97a23 */ /* 0x100fe400000108ac */
[--C-:B------:R-:W-:Y:S01]  /*7f30*/  FFMA.FTZ R184, R7, c[0x0][0x2d0], -R172.reuse ;  /* 0x0000b40007b87a23 */ /* 0x100fe200000108ac */
[----:B------:R-:W-:Y:S01]  /*7f40*/  MUFU.EX2 R188, R188 ;  /* 0x000000bc00bc7308 */ /* 0x000fe20000000800 */
[--C-:B------:R-:W-:Y:S02]  /*7f50*/  FFMA.FTZ R183, R10, c[0x0][0x2d0], -R172.reuse ;  /* 0x0000b4000ab77a23 */ /* 0x100fe400000108ac */
[--C-:B------:R-:W-:Y:S02]  /*7f60*/  FFMA.FTZ R182, R11, c[0x0][0x2d0], -R172.reuse ;  /* 0x0000b4000bb67a23 */ /* 0x100fe400000108ac */
[----:B------:R-:W-:Y:S02]  /*7f70*/  FMUL.FTZ R2, R2, c[0x0][0x2d0] ;  /* 0x0000b40002027a20 */ /* 0x000fe40000410000 */
[C---:B--2---:R-:W-:Y:S01]  /*7f80*/  FMUL.FTZ R4, R3.reuse, R160 ;  /* 0x000000a003047220 */ /* 0x044fe20000410000 */
[----:B------:R-:W-:Y:S01]  /*7f90*/  MOV R160, R16 ;  /* 0x0000001000a07202 */ /* 0x000fe20000000f00 */
[C---:B------:R-:W-:Y:S01]  /*7fa0*/  FMUL.FTZ R5, R3.reuse, R161 ;  /* 0x000000a103057220 */ /* 0x040fe20000410000 */
[----:B------:R-:W-:Y:S01]  /*7fb0*/  MUFU.EX2 R185, R185 ;  /* 0x000000b900b97308 */ /* 0x000fe20000000800 */
[----:B------:R-:W-:Y:S01]  /*7fc0*/  MOV R161, R171 ;  /* 0x000000ab00a17202 */ /* 0x000fe20000000f00 */
[C---:B------:R-:W-:Y:S02]  /*7fd0*/  FMUL.FTZ R8, R3.reuse, R156 ;  /* 0x0000009c03087220 */ /* 0x040fe40000410000 */
[C---:B------:R-:W-:Y:S02]  /*7fe0*/  FMUL.FTZ R9, R3.reuse, R157 ;  /* 0x0000009d03097220 */ /* 0x040fe40000410000 */
[C---:B------:R-:W-:Y:S02]  /*7ff0*/  FMUL.FTZ R16, R3.reuse, R136 ;  /* 0x0000008803107220 */ /* 0x040fe40000410000 */
[C---:B------:R-:W-:Y:S02]  /*8000*/  FMUL.FTZ R17, R3.reuse, R137 ;  /* 0x0000008903117220 */ /* 0x040fe40000410000 */
[----:B------:R-:W1:Y:S01]  /*8010*/  MUFU.EX2 R2, R2 ;  /* 0x0000000200027308 */ /* 0x000e620000000800 */
[C---:B------:R-:W-:Y:S02]  /*8020*/  FMUL.FTZ R24, R3.reuse, R144 ;  /* 0x0000009003187220 */ /* 0x040fe40000410000 */
[C---:B------:R-:W-:Y:S02]  /*8030*/  FMUL.FTZ R25, R3.reuse, R145 ;  /* 0x0000009103197220 */ /* 0x040fe40000410000 */
[C---:B------:R-:W-:Y:S02]  /*8040*/  FMUL.FTZ R32, R3.reuse, R152 ;  /* 0x0000009803207220 */ /* 0x040fe40000410000 */
[----:B------:R-:W-:Y:S02]  /*8050*/  FMUL.FTZ R33, R3, R153 ;  /* 0x0000009903217220 */ /* 0x000fe40000410000 */
[--C-:B------:R-:W-:Y:S01]  /*8060*/  FFMA.FTZ R177, R177, c[0x0][0x2d0], -R172.reuse ;  /* 0x0000b400b1b17a23 */ /* 0x100fe200000108ac */
[----:B------:R-:W2:Y:S01]  /*8070*/  MUFU.EX2 R184, R184 ;  /* 0x000000b800b87308 */ /* 0x000ea20000000800 */
[--C-:B------:R-:W-:Y:S02]  /*8080*/  FFMA.FTZ R175, R175, c[0x0][0x2d0], -R172.reuse ;  /* 0x0000b400afaf7a23 */ /* 0x100fe400000108ac */
[--C-:B------:R-:W-:Y:S02]  /*8090*/  FFMA.FTZ R173, R173, c[0x0][0x2d0], -R172.reuse ;  /* 0x0000b400adad7a23 */ /* 0x100fe400000108ac */
        /* <DEDUP_REMOVED lines=8> */
[C---:B------:R-:W-:Y:S01]  /*8120*/  FMUL.FTZ R10, R2.reuse, R158 ;  /* 0x0000009e020a7220 */ /* 0x040fe20000410000 */
[----:B------:R-:W1:Y:S01]  /*8130*/  MUFU.EX2 R182, R182 ;  /* 0x000000b600b67308 */ /* 0x000e620000000800 */
[C---:B------:R-:W-:Y:S02]  /*8140*/  FMUL.FTZ R11, R2.reuse, R159 ;  /* 0x0000009f020b7220 */ /* 0x040fe40000410000 */
[----:B------:R-:W-:Y:S01]  /*8150*/  FMUL.FTZ R18, R2, R138 ;  /* 0x0000008a02127220 */ /* 0x000fe20000410000 */
[----:B--2---:R-:W-:Y:S01]  /*8160*/  F2FP.PACK_AB R169, R184, R185 ;  /* 0x000000b9b8a9723e */ /* 0x004fe200000000ff */
[C---:B------:R-:W-:Y:S01]  /*8170*/  FMUL.FTZ R19, R2.reuse, R139 ;  /* 0x0000008b02137220 */ /* 0x040fe20000410000 */
[----:B------:R-:W-:Y:S01]  /*8180*/  LDSM.16.MT88.4 R156, [R227+0x4900] ;  /* 0x00490000e39c783b */ /* 0x000fe20000004200 */
[C---:B------:R-:W-:Y:S02]  /*8190*/  FMUL.FTZ R26, R2.reuse, R146 ;  /* 0x00000092021a7220 */ /* 0x040fe40000410000 */
[C---:B------:R-:W-:Y:S01]  /*81a0*/  FMUL.FTZ R27, R2.reuse, R147 ;  /* 0x00000093021b7220 */ /* 0x040fe20000410000 */
[----:B------:R-:W-:Y:S01]  /*81b0*/  MUFU.EX2 R189, R189 ;  /* 0x000000bd00bd7308 */ /* 0x000fe20000000800 */
[C---:B------:R-:W-:Y:S02]  /*81c0*/  FMUL.FTZ R34, R2.reuse, R154 ;  /* 0x0000009a02227220 */ /* 0x040fe40000410000 */
[C---:B------:R-:W-:Y:S01]  /*81d0*/  FMUL.FTZ R35, R2.reuse, R155 ;  /* 0x0000009b02237220 */ /* 0x040fe20000410000 */
[----:B------:R-:W-:Y:S01]  /*81e0*/  LDSM.16.MT88.4 R136, [R227+0x2100] ;  /* 0x00210000e388783b */ /* 0x000fe20000004200 */
[C---:B------:R-:W-:Y:S02]  /*81f0*/  FMUL.FTZ R38, R2.reuse, R38 ;  /* 0x0000002602267220 */ /* 0x040fe40000410000 */
[C---:B------:R-:W-:Y:S02]  /*8200*/  FMUL.FTZ R39, R2.reuse, R39 ;  /* 0x0000002702277220 */ /* 0x040fe40000410000 */
[C---:B------:R-:W-:Y:S01]  /*8210*/  FMUL.FTZ R42, R2.reuse, R42 ;  /* 0x0000002a022a7220 */ /* 0x040fe20000410000 */
[----:B------:R-:W-:Y:S01]  /*8220*/  MUFU.EX2 R190, R190 ;  /* 0x000000be00be7308 */ /* 0x000fe20000000800 */
[----:B------:R-:W-:Y:S01]  /*8230*/  FMUL.FTZ R43, R2, R43 ;  /* 0x0000002b022b7220 */ /* 0x000fe20000410000 */
[----:B------:R-:W-:Y:S01]  /*8240*/  LDSM.16.MT88.4 R144, [R222+0x900] ;  /* 0x00090000de90783b */ /* 0x000fe20000004200 */
[C---:B------:R-:W-:Y:S01]  /*8250*/  FMUL.FTZ R45, R3.reuse, R45 ;  /* 0x0000002d032d7220 */ /* 0x040fe20000410000 */
[----:B-1----:R-:W-:Y:S01]  /*8260*/  F2FP.PACK_AB R171, R182, R183 ;  /* 0x000000b7b6ab723e */ /* 0x002fe200000000ff */
[C---:B------:R-:W-:Y:S02]  /*8270*/  FMUL.FTZ R46, R2.reuse, R46 ;  /* 0x0000002e022e7220 */ /* 0x040fe40000410000 */
[C---:B------:R-:W-:Y:S02]  /*8280*/  FMUL.FTZ R47, R2.reuse, R47 ;  /* 0x0000002f022f7220 */ /* 0x040fe40000410000 */
[C---:B------:R-:W-:Y:S01]  /*8290*/  FMUL.FTZ R48, R3.reuse, R48 ;  /* 0x0000003003307220 */ /* 0x040fe20000410000 */
[----:B------:R-:W-:Y:S01]  /*82a0*/  LDSM.16.MT88.4 R152, [R227+0x2900] ;  /* 0x00290000e398783b */ /* 0x000fe20000004200 */
[C---:B------:R-:W-:Y:S01]  /*82b0*/  HMMA.16816.F32 R4, R168.reuse, R12, R4 ;  /* 0x0000000ca804723c */ /* 0x040fe20000001804 */
[----:B------:R-:W-:Y:S04]  /*82c0*/  MUFU.EX2 R199, R199 ;  /* 0x000000c700c77308 */ /* 0x000fe80000000800 */
[C---:B------:R-:W-:Y:S02]  /*82d0*/  FMUL.FTZ R49, R3.reuse, R49 ;  /* 0x0000003103317220 */ /* 0x040fe40000410000 */
[C---:B------:R-:W-:Y:S01]  /*82e0*/  FMUL.FTZ R12, R3.reuse, R132 ;  /* 0x00000084030c7220 */ /* 0x040fe20000410000 */
[C---:B------:R-:W-:Y:S03]  /*82f0*/  HMMA.16816.F32 R8, R168.reuse, R14, R8 ;  /* 0x0000000ea808723c */ /* 0x040fe60000001808 */
[----:B------:R-:W-:Y:S01]  /*8300*/  MUFU.EX2 R198, R198 ;  /* 0x000000c600c67308 */ /* 0x000fe20000000800 */
[C---:B------:R-:W-:Y:S02]  /*8310*/  FMUL.FTZ R13, R3.reuse, R133 ;  /* 0x00000085030d7220 */ /* 0x040fe40000410000 */
[C---:B------:R-:W-:Y:S02]  /*8320*/  FMUL.FTZ R50, R2.reuse, R50 ;  /* 0x0000003202327220 */ /* 0x040fe40000410000 */
[C---:B------:R-:W-:Y:S04]  /*8330*/  FMUL.FTZ R14, R2.reuse, R134 ;  /* 0x00000086020e7220 */ /* 0x040fe80000410000 */
[C---:B------:R-:W-:Y:S02]  /*8340*/  FMUL.FTZ R15, R2.reuse, R135 ;  /* 0x00000087020f7220 */ /* 0x040fe40000410000 */
[----:B------:R-:W1:Y:S01]  /*8350*/  LDSM.16.MT88.4 R132, [R220+0x100] ;  /* 0x00010000dc84783b */ /* 0x000e620000004200 */
[C---:B------:R-:W-:Y:S02]  /*8360*/  FMUL.FTZ R51, R2.reuse, R51 ;  /* 0x0000003302337220 */ /* 0x040fe40000410000 */
[C---:B------:R-:W-:Y:S02]  /*8370*/  FMUL.FTZ R52, R3.reuse, R52 ;  /* 0x0000003403347220 */ /* 0x040fe40000410000 */
[C---:B------:R-:W-:Y:S03]  /*8380*/  HMMA.16816.F32 R12, R168.reuse, R20, R12 ;  /* 0x00000014a80c723c */ /* 0x040fe6000000180c */
[C---:B------:R-:W-:Y:S02]  /*8390*/  FMUL.FTZ R53, R3.reuse, R53 ;  /* 0x0000003503357220 */ /* 0x040fe40000410000 */
[C---:B------:R-:W-:Y:S02]  /*83a0*/  FMUL.FTZ R54, R2.reuse, R54 ;  /* 0x0000003602367220 */ /* 0x040fe40000410000 */
[C---:B------:R-:W-:Y:S01]  /*83b0*/  FMUL.FTZ R20, R3.reuse, R140 ;  /* 0x0000008c03147220 */ /* 0x040fe20000410000 */
[C---:B------:R-:W-:Y:S04]  /*83c0*/  HMMA.16816.F32 R16, R168.reuse, R22, R16 ;  /* 0x00000016a810723c */ /* 0x040fe80000001810 */
[C---:B------:R-:W-:Y:S02]  /*83d0*/  FMUL.FTZ R21, R3.reuse, R141 ;  /* 0x0000008d03157220 */ /* 0x040fe40000410000 */
[C---:B------:R-:W-:Y:S02]  /*83e0*/  FMUL.FTZ R55, R2.reuse, R55 ;  /* 0x0000003702377220 */ /* 0x040fe40000410000 */
[C---:B------:R-:W-:Y:S04]  /*83f0*/  FMUL.FTZ R22, R2.reuse, R142 ;  /* 0x0000008e02167220 */ /* 0x040fe80000410000 */
[C---:B------:R-:W-:Y:S02]  /*8400*/  FMUL.FTZ R23, R2.reuse, R143 ;  /* 0x0000008f02177220 */ /* 0x040fe40000410000 */
[----:B------:R-:W2:Y:S01]  /*8410*/  LDSM.16.MT88.4 R140, [R222+0x2100] ;  /* 0x00210000de8c783b */ /* 0x000ea20000004200 */
        /* <DEDUP_REMOVED lines=11> */
[----:B------:R-:W-:Y:S01]  /*84d0*/  LDSM.16.MT88.4 R148, [R220+0x900] ;  /* 0x00090000dc94783b */ /* 0x000fe20000004200 */
[C---:B------:R-:W-:Y:S02]  /*84e0*/  FMUL.FTZ R61, R3.reuse, R61 ;  /* 0x0000003d033d7220 */ /* 0x040fe40000410000 */
[C---:B------:R-:W-:Y:S02]  /*84f0*/  FMUL.FTZ R62, R2.reuse, R62 ;  /* 0x0000003e023e7220 */ /* 0x040fe40000410000 */
        /* <DEDUP_REMOVED lines=8> */
[C---:B------:R-:W-:Y:S04]  /*8580*/  HMMA.16816.F32 R36, R168.reuse, R136, R36 ;  /* 0x00000088a824723c */ /* 0x040fe80000001824 */
        /* <DEDUP_REMOVED lines=78> */
[----:B------:R-:W3:Y:S02]  /*8a70*/  LDSM.16.MT88.4 R136, [R227+0x900] ;  /* 0x00090000e388783b */ /* 0x000ee40000004200 */
[C---:B------:R-:W-:Y:S02]  /*8a80*/  FMUL.FTZ R118, R2.reuse, R118 ;  /* 0x0000007602767220 */ /* 0x040fe40000410000 */
[----:B------:R-:W-:Y:S02]  /*8a90*/  FMUL.FTZ R119, R2, R119 ;  /* 0x0000007702777220 */ /* 0x000fe40000410000 */
[--C-:B------:R-:W-:Y:S02]  /*8aa0*/  FFMA.FTZ R191, R191, c[0x0][0x2d0], -R172.reuse ;  /* 0x0000b400bfbf7a23 */ /* 0x100fe400000108ac */
[--C-:B------:R-:W-:Y:S03]  /*8ab0*/  FFMA.FTZ R192, R192, c[0x0][0x2d0], -R172.reuse ;  /* 0x0000b400c0c07a23 */ /* 0x100fe600000108ac */
[C---:B--2---:R-:W-:Y:S01]  /*8ac0*/  HMMA.16816.F32 R116, R168.reuse, R140, R116 ;  /* 0x0000008ca874723c */ /* 0x044fe20000001874 */
[----:B------:R-:W-:Y:S02]  /*8ad0*/  MUFU.EX2 R191, R191 ;  /* 0x000000bf00bf7308 */ /* 0x000fe40000000800 */
[--C-:B------:R-:W-:Y:S02]  /*8ae0*/  FFMA.FTZ R193, R193, c[0x0][0x2d0], -R172.reuse ;  /* 0x0000b400c1c17a23 */ /* 0x100fe400000108ac */
[C---:B------:R-:W-:Y:S02]  /*8af0*/  FMUL.FTZ R120, R3.reuse, R120 ;  /* 0x0000007803787220 */ /* 0x040fe40000410000 */
[----:B------:R-:W-:Y:S02]  /*8b00*/  FMUL.FTZ R121, R3, R121 ;  /* 0x0000007903797220 */ /* 0x000fe40000410000 */
[C---:B------:R-:W-:Y:S02]  /*8b10*/  FMUL.FTZ R122, R2.reuse, R122 ;  /* 0x0000007a027a7220 */ /* 0x040fe40000410000 */
[----:B------:R-:W2:Y:S01]  /*8b20*/  MUFU.EX2 R192, R192 ;  /* 0x000000c000c07308 */ /* 0x000ea20000000800 */
[----:B------:R-:W-:Y:S02]  /*8b30*/  FMUL.FTZ R123, R2, R123 ;  /* 0x0000007b027b7220 */ /* 0x000fe40000410000 */
[--C-:B------:R-:W-:Y:S02]  /*8b40*/  FFMA.FTZ R194, R194, c[0x0][0x2d0], -R172.reuse ;  /* 0x0000b400c2c27a23 */ /* 0x100fe400000108ac */
[--C-:B------:R-:W-:Y:S02]  /*8b50*/  FFMA.FTZ R252, R252, c[0x0][0x2d0], -R172.reuse ;  /* 0x0000b400fcfc7a23 */ /* 0x100fe400000108ac */
[--C-:B------:R-:W-:Y:S01]  /*8b60*/  FFMA.FTZ R197, R197, c[0x0][0x2d0], -R172.reuse ;  /* 0x0000b400c5c57a23 */ /* 0x100fe200000108ac */
[C---:B------:R-:W-:Y:S01]  /*8b70*/  HMMA.16816.F32 R120, R168.reuse, R142, R120 ;  /* 0x0000008ea878723c */ /* 0x040fe20000001878 */
[----:B------:R-:W4:Y:S01]  /*8b80*/  LDSM.16.MT88.4 R140, [R221+0x900] ;  /* 0x00090000dd8c783b */ /* 0x000f220000004200 */
[----:B------:R-:W-:Y:S01]  /*8b90*/  MUFU.EX2 R193, R193 ;  /* 0x000000c100c17308 */ /* 0x000fe20000000800 */
[C---:B------:R-:W-:Y:S02]  /*8ba0*/  FMUL.FTZ R124, R3.reuse, R124 ;  /* 0x0000007c037c7220 */ /* 0x040fe40000410000 */
[----:B------:R-:W-:Y:S02]  /*8bb0*/  FMUL.FTZ R125, R3, R125 ;  /* 0x0000007d037d7220 */ /* 0x000fe40000410000 */
[C---:B------:R-:W-:Y:S02]  /*8bc0*/  FMUL.FTZ R126, R2.reuse, R126 ;  /* 0x0000007e027e7220 */ /* 0x040fe40000410000 */
[----:B------:R-:W-:Y:S03]  /*8bd0*/  FMUL.FTZ R127, R2, R127 ;  /* 0x0000007f027f7220 */ /* 0x000fe60000410000 */
[----:B------:R-:W5:Y:S01]  /*8be0*/  MUFU.EX2 R194, R194 ;  /* 0x000000c200c27308 */ /* 0x000f620000000800 */
[--C-:B------:R-:W-:Y:S02]  /*8bf0*/  FFMA.FTZ R196, R196, c[0x0][0x2d0], -R172.reuse ;  /* 0x0000b400c4c47a23 */ /* 0x100fe400000108ac */
[--C-:B------:R-:W-:Y:S01]  /*8c00*/  FFMA.FTZ R195, R195, c[0x0][0x2d0], -R172.reuse ;  /* 0x0000b400c3c37a23 */ /* 0x100fe200000108ac */
[C---:B-1----:R-:W-:Y:S03]  /*8c10*/  HMMA.16816.F32 R124, R168.reuse, R132, R124 ;  /* 0x00000084a87c723c */ /* 0x042fe6000000187c */
[C---:B------:R-:W-:Y:S02]  /*8c20*/  FMUL.FTZ R128, R3.reuse, R128 ;  /* 0x0000008003807220 */ /* 0x040fe40000410000 */
[----:B------:R-:W-:Y:S01]  /*8c30*/  FMUL.FTZ R129, R3, R129 ;  /* 0x0000008103817220 */ /* 0x000fe20000410000 */
[----:B------:R-:W1:Y:S01]  /*8c40*/  MUFU.EX2 R252, R252 ;  /* 0x000000fc00fc7308 */ /* 0x000e620000000800 */
[----:B------:R-:W-:Y:S01]  /*8c50*/  FMUL.FTZ R130, R2, R130 ;  /* 0x0000008202827220 */ /* 0x000fe20000410000 */
[----:B------:R-:W-:Y:S01]  /*8c60*/  F2FP.PACK_AB R132, R188, R187 ;  /* 0x000000bbbc84723e */ /* 0x000fe200000000ff */
[----:B------:R-:W-:Y:S03]  /*8c70*/  FMUL.FTZ R131, R2, R131 ;  /* 0x0000008302837220 */ /* 0x000fe60000410000 */
[----:B------:R-:W-:Y:S01]  /*8c80*/  FFMA.FTZ R172, R165, c[0x0][0x2d0], -R172 ;  /* 0x0000b400a5ac7a23 */ /* 0x000fe200000108ac */
[----:B--2---:R-:W-:Y:S01]  /*8c90*/  F2FP.PACK_AB R133, R192, R191 ;  /* 0x000000bfc085723e */ /* 0x004fe200000000ff */
[----:B------:R-:W-:Y:S01]  /*8ca0*/  FFMA.FTZ R181, R3, R240, R181 ;  /* 0x000000f003b57223 */ /* 0x000fe200000100b5 */
[----:B------:R-:W-:Y:S01]  /*8cb0*/  MOV R3, R0 ;  /* 0x0000000000037202 */ /* 0x000fe20000000f00 */
[----:B------:R-:W-:Y:S01]  /*8cc0*/  HMMA.16816.F32 R128, R168, R134, R128 ;  /* 0x00000086a880723c */ /* 0x000fe20000001880 */
[----:B------:R-:W-:Y:S02]  /*8cd0*/  MUFU.EX2 R165, R172 ;  /* 0x000000ac00a57308 */ /* 0x000fe40000000800 */
[----:B------:R-:W-:Y:S02]  /*8ce0*/  FFMA.FTZ R185, R2, R239, R185 ;  /* 0x000000ef02b97223 */ /* 0x000fe400000100b9 */
[----:B------:R-:W-:Y:S02]  /*8cf0*/  FADD.FTZ R181, R167, R181 ;  /* 0x000000b5a7b57221 */ /* 0x000fe40000010000 */
[----:B------:R-:W-:Y:S01]  /*8d00*/  F2FP.PACK_AB R134, R190, R189 ;  /* 0x000000bdbe86723e */ /* 0x000fe200000000ff */
[----:B------:R-:W-:Y:S01]  /*8d10*/  FADD.FTZ R185, R184, R185 ;  /* 0x000000b9b8b97221 */ /* 0x000fe20000010000 */
[----:B-----5:R-:W-:Y:S02]  /*8d20*/  F2FP.PACK_AB R135, R194, R193 ;  /* 0x000000c1c287723e */ /* 0x020fe400000000ff */
[----:B------:R-:W-:Y:S01]  /*8d30*/  MUFU.EX2 R197, R197 ;  /* 0x000000c500c57308 */ /* 0x000fe20000000800 */
[----:B------:R-:W-:Y:S01]  /*8d40*/  MOV R171, R161 ;  /* 0x000000a100ab7202 */ /* 0x000fe20000000f00 */
[----:B------:R-:W-:Y:S01]  /*8d50*/  FADD.FTZ R166, R166, R181 ;  /* 0x000000b5a6a67221 */ /* 0x000fe20000010000 */
[----:B------:R-:W-:Y:S01]  /*8d60*/  MOV R170, R160 ;  /* 0x000000a000aa7202 */ /* 0x000fe20000000f00 */
[----:B------:R-:W-:Y:S01]  /*8d70*/  FADD.FTZ R185, R183, R185 ;  /* 0x000000b9b7b97221 */ /* 0x000fe20000010000 */
[C---:B---3--:R-:W-:Y:S01]  /*8d80*/  HMMA.16816.F32 R4, R132.reuse, R136, R4 ;  /* 0x000000888404723c */ /* 0x048fe20000001804 */
[----:B------:R-:W-:Y:S04]  /*8d90*/  LDSM.16.MT88.4 R160, [R222+0x4900] ;  /* 0x00490000dea0783b */ /* 0x000fe80000004200 */
[----:B------:R-:W-:Y:S01]  /*8da0*/  MUFU.EX2 R196, R196 ;  /* 0x000000c400c47308 */ /* 0x000fe20000000800 */
[----:B------:R-:W-:Y:S02]  /*8db0*/  FADD.FTZ R166, R180, R166 ;  /* 0x000000a6b4a67221 */ /* 0x000fe40000010000 */
[C---:B------:R-:W-:Y:S01]  /*8dc0*/  HMMA.16816.F32 R8, R132.reuse, R138, R8 ;  /* 0x0000008a8408723c */ /* 0x040fe20000001808 */
[----:B------:R-:W2:Y:S03]  /*8dd0*/  LDSM.16.MT88.4 R136, [R222+0x2900] ;  /* 0x00290000de88783b */ /* 0x000ea60000004200 */
[----:B------:R-:W-:Y:S02]  /*8de0*/  FADD.FTZ R182, R182, R185 ;  /* 0x000000b9b6b67221 */ /* 0x000fe40000010000 */
[----:B------:R-:W-:Y:S01]  /*8df0*/  FADD.FTZ R187, R187, R166 ;  /* 0x000000a6bbbb7221 */ /* 0x000fe20000010000 */
[----:B------:R-:W-:Y:S01]  /*8e00*/  MUFU.EX2 R195, R195 ;  /* 0x000000c300c37308 */ /* 0x000fe20000000800 */
[C---:B------:R-:W-:Y:S04]  /*8e10*/  HMMA.16816.F32 R12, R132.reuse, R144, R12 ;  /* 0x00000090840c723c */ /* 0x040fe8000000180c */
[----:B------:R-:W-:Y:S02]  /*8e20*/  FADD.FTZ R182, R191, R182 ;  /* 0x000000b6bfb67221 */ /* 0x000fe40000010000 */
[----:B------:R-:W-:Y:S02]  /*8e30*/  FADD.FTZ R187, R188, R187 ;  /* 0x000000bbbcbb7221 */ /* 0x000fe40000010000 */
[C---:B------:R-:W-:Y:S01]  /*8e40*/  HMMA.16816.F32 R16, R132.reuse, R146, R16 ;  /* 0x000000928410723c */ /* 0x040fe20000001810 */
[----:B------:R-:W-:Y:S03]  /*8e50*/  LDSM.16.MT88.4 R144, [R220+0x2900] ;  /* 0x00290000dc90783b */ /* 0x000fe60000004200 */
[----:B------:R-:W-:Y:S02]  /*8e60*/  FADD.FTZ R192, R192, R182 ;  /* 0x000000b6c0c07221 */ /* 0x000fe40000010000 */
[----:B------:R-:W-:Y:S02]  /*8e70*/  FADD.FTZ R189, R189, R187 ;  /* 0x000000bbbdbd7221 */ /* 0x000fe40000010000 */
[C---:B----4-:R-:W-:Y:S04]  /*8e80*/  HMMA.16816.F32 R20, R132.reuse, R140, R20 ;  /* 0x0000008c8414723c */ /* 0x050fe80000001814 */
[----:B------:R-:W-:Y:S02]  /*8e90*/  FADD.FTZ R192, R193, R192 ;  /* 0x000000c0c1c07221 */ /* 0x000fe40000010000 */
[----:B------:R-:W-:Y:S02]  /*8ea0*/  FADD.FTZ R2, R190, R189 ;  /* 0x000000bdbe027221 */ /* 0x000fe40000010000 */
[C---:B------:R-:W-:Y:S01]  /*8eb0*/  HMMA.16816.F32 R24, R132.reuse, R142, R24 ;  /* 0x0000008e8418723c */ /* 0x040fe20000001818 */
[----:B------:R-:W3:Y:S03]  /*8ec0*/  LDSM.16.MT88.4 R140, [R221+0x2900] ;  /* 0x00290000dd8c783b */ /* 0x000ee60000004200 */
[----:B------:R-:W-:Y:S04]  /*8ed0*/  FADD.FTZ R194, R194, R192 ;  /* 0x000000c0c2c27221 */ /* 0x000fe80000010000 */
[C---:B------:R-:W-:Y:S04]  /*8ee0*/  HMMA.16816.F32 R28, R132.reuse, R148, R28 ;  /* 0x00000094841c723c */ /* 0x040fe8000000181c */
[----:B-1----:R-:W-:Y:S04]  /*8ef0*/  FADD.FTZ R194, R252, R194 ;  /* 0x000000c2fcc27221 */ /* 0x002fe80000010000 */
[C---:B------:R-:W-:Y:S01]  /*8f00*/  HMMA.16816.F32 R32, R132.reuse, R150, R32 ;  /* 0x000000968420723c */ /* 0x040fe20000001820 */
[----:B------:R-:W1:Y:S07]  /*8f10*/  LDSM.16.MT88.4 R148, [R221+0x4900] ;  /* 0x00490000dd94783b */ /* 0x000e6e0000004200 */
[C---:B------:R-:W-:Y:S08]  /*8f20*/  HMMA.16816.F32 R36, R132.reuse, R152, R36 ;  /* 0x000000988424723c */ /* 0x040ff00000001824 */
[C---:B------:R-:W-:Y:S01]  /*8f30*/  HMMA.16816.F32 R40, R132.reuse, R154, R40 ;  /* 0x0000009a8428723c */ /* 0x040fe20000001828 */
[----:B------:R-:W-:Y:S07]  /*8f40*/  LDSM.16.MT88.4 R152, [R222+0x1100] ;  /* 0x00110000de98783b */ /* 0x000fee0000004200 */
[C---:B--2---:R-:W-:Y:S08]  /*8f50*/  HMMA.16816.F32 R44, R132.reuse, R136, R44 ;  /* 0x00000088842c723c */ /* 0x044ff0000000182c */
[C---:B------:R-:W-:Y:S01]  /*8f60*/  HMMA.16816.F32 R48, R132.reuse, R138, R48 ;  /* 0x0000008a8430723c */ /* 0x040fe20000001830 */
[----:B------:R-:W2:Y:S07]  /*8f70*/  LDSM.16.MT88.4 R136, [R220+0x4900] ;  /* 0x00490000dc88783b */ /* 0x000eae0000004200 */
[C---:B---3--:R-:W-:Y:S08]  /*8f80*/  HMMA.16816.F32 R52, R132.reuse, R140, R52 ;  /* 0x0000008c8434723c */ /* 0x048ff00000001834 */
[C---:B------:R-:W-:Y:S01]  /*8f90*/  HMMA.16816.F32 R56, R132.reuse, R142, R56 ;  /* 0x0000008e8438723c */ /* 0x040fe20000001838 */
[----:B------:R-:W3:Y:S07]  /*8fa0*/  LDSM.16.MT88.4 R140, [R227+0x6900] ;  /* 0x00690000e38c783b */ /* 0x000eee0000004200 */
[C---:B------:R-:W-:Y:S07]  /*8fb0*/  HMMA.16816.F32 R60, R132.reuse, R144, R60 ;  /* 0x00000090843c723c */ /* 0x040fee000000183c */
[--C-:B------:R-:W-:Y:S01]  /*8fc0*/  FFMA.FTZ R144, R170, c[0x0][0x2d0], -R186.reuse ;  /* 0x0000b400aa907a23 */ /* 0x100fe200000108ba */
[C---:B------:R-:W-:Y:S01]  /*8fd0*/  HMMA.16816.F32 R64, R132.reuse, R146, R64 ;  /* 0x000000928440723c */ /* 0x040fe20000001840 */
[----:B------:R-:W-:Y:S07]  /*8fe0*/  MUFU.EX2 R170, R178 ;  /* 0x000000b200aa7308 */ /* 0x000fee0000000800 */
[C---:B------:R-:W-:Y:S03]  /*8ff0*/  HMMA.16816.F32 R68, R132.reuse, R156, R68 ;  /* 0x0000009c8444723c */ /* 0x040fe60000001844 */
[----:B------:R4:W-:Y:S05]  /*9000*/  MUFU.EX2 R169, R144 ;  /* 0x0000009000a97308 */ /* 0x0009ea0000000800 */
[C---:B------:R-:W-:Y:S01]  /*9010*/  HMMA.16816.F32 R72, R132.reuse, R158, R72 ;  /* 0x0000009e8448723c */ /* 0x040fe20000001848 */
[----:B------:R-:W-:Y:S07]  /*9020*/  LDSM.16.MT88.4 R156, [R220+0x1100] ;  /* 0x00110000dc9c783b */ /* 0x000fee0000004200 */
[C---:B------:R-:W-:Y:S08]  /*9030*/  HMMA.16816.F32 R76, R132.reuse, R160, R76 ;  /* 0x000000a0844c723c */ /* 0x040ff0000000184c */
[C---:B------:R-:W-:Y:S01]  /*9040*/  HMMA.16816.F32 R80, R132.reuse, R162, R80 ;  /* 0x000000a28450723c */ /* 0x040fe20000001850 */
[----:B------:R-:W-:Y:S07]  /*9050*/  LDSM.16.MT88.4 R160, [R222+0x5100] ;  /* 0x00510000dea0783b */ /* 0x000fee0000004200 */
[C---:B-1----:R-:W-:Y:S01]  /*9060*/  HMMA.16816.F32 R84, R132.reuse, R148, R84 ;  /* 0x000000948454723c */ /* 0x042fe20000001854 */
[----:B----4-:R-:W1:Y:S06]  /*9070*/  LDSM.16.MT88.4 R144, [R222+0x6900] ;  /* 0x00690000de90783b */ /* 0x010e6c0000004200 */
[--C-:B------:R-:W-:Y:S01]  /*9080*/  FFMA.FTZ R148, R171, c[0x0][0x2d0], -R186.reuse ;  /* 0x0000b400ab947a23 */ /* 0x100fe200000108ba */
[C---:B------:R-:W-:Y:S01]  /*9090*/  HMMA.16816.F32 R88, R132.reuse, R150, R88 ;  /* 0x000000968458723c */ /* 0x040fe20000001858 */
[----:B------:R-:W-:Y:S03]  /*90a0*/  MUFU.EX2 R171, R175 ;  /* 0x000000af00ab7308 */ /* 0x000fe60000000800 */
[----:B------:R-:W-:Y:S04]  /*90b0*/  FFMA.FTZ R186, R174, c[0x0][0x2d0], -R186 ;  /* 0x0000b400aeba7a23 */ /* 0x000fe800000108ba */
[C---:B--2---:R-:W-:Y:S03]  /*90c0*/  HMMA.16816.F32 R92, R132.reuse, R136, R92 ;  /* 0x00000088845c723c */ /* 0x044fe6000000185c */
[----:B------:R2:W4:Y:S05]  /*90d0*/  MUFU.EX2 R168, R148 ;  /* 0x0000009400a87308 */ /* 0x00052a0000000800 */
[C---:B------:R-:W-:Y:S01]  /*90e0*/  HMMA.16816.F32 R96, R132.reuse, R138, R96 ;  /* 0x0000008a8460723c */ /* 0x040fe20000001860 */
[----:B------:R-:W-:Y:S04]  /*90f0*/  LDSM.16.MT88.4 R136, [R220+0x6900] ;  /* 0x00690000dc88783b */ /* 0x000fe80000004200 */
[----:B------:R-:W-:Y:S03]  /*9100*/  MUFU.EX2 R186, R186 ;  /* 0x000000ba00ba7308 */ /* 0x000fe60000000800 */
[C---:B---3--:R-:W-:Y:S08]  /*9110*/  HMMA.16816.F32 R100, R132.reuse, R140, R100 ;  /* 0x0000008c8464723c */ /* 0x048ff00000001864 */
[C---:B------:R-:W-:Y:S01]  /*9120*/  HMMA.16816.F32 R104, R132.reuse, R142, R104 ;  /* 0x0000008e8468723c */ /* 0x040fe20000001868 */
[----:B------:R-:W-:Y:S07]  /*9130*/  LDSM.16.MT88.4 R140, [R227+0x1100] ;  /* 0x00110000e38c783b */ /* 0x000fee0000004200 */
[C---:B-1----:R-:W-:Y:S01]  /*9140*/  HMMA.16816.F32 R108, R132.reuse, R144, R108 ;  /* 0x00000090846c723c */ /* 0x042fe2000000186c */
[----:B--2---:R-:W1:Y:S07]  /*9150*/  LDSM.16.MT88.4 R148, [R221+0x6900] ;  /* 0x00690000dd94783b */ /* 0x004e6e0000004200 */
[C---:B------:R-:W-:Y:S01]  /*9160*/  HMMA.16816.F32 R112, R132.reuse, R146, R112 ;  /* 0x000000928470723c */ /* 0x040fe20000001870 */
[----:B------:R-:W2:Y:S07]  /*9170*/  LDSM.16.MT88.4 R144, [R221+0x1100] ;  /* 0x00110000dd90783b */ /* 0x000eae0000004200 */
[C---:B-1----:R-:W-:Y:S08]  /*9180*/  HMMA.16816.F32 R116, R132.reuse, R148, R116 ;  /* 0x000000948474723c */ /* 0x042ff00000001874 */
[C---:B------:R-:W-:Y:S01]  /*9190*/  HMMA.16816.F32 R120, R132.reuse, R150, R120 ;  /* 0x000000968478723c */ /* 0x040fe20000001878 */
[----:B------:R-:W-:Y:S07]  /*91a0*/  LDSM.16.MT88.4 R148, [R221+0x3100] ;  /* 0x00310000dd94783b */ /* 0x000fee0000004200 */
[C---:B------:R-:W-:Y:S08]  /*91b0*/  HMMA.16816.F32 R124, R132.reuse, R136, R124 ;  /* 0x00000088847c723c */ /* 0x040ff0000000187c */
[----:B------:R-:W-:Y:S01]  /*91c0*/  HMMA.16816.F32 R128, R132, R138, R128 ;  /* 0x0000008a8480723c */ /* 0x000fe20000001880 */
[----:B------:R-:W1:Y:S06]  /*91d0*/  LDSM.16.MT88.4 R136, [R227+0x3100] ;  /* 0x00310000e388783b */ /* 0x000e6c0000004200 */
[----:B----4-:R-:W-:Y:S02]  /*91e0*/  F2FP.PACK_AB R132, R168, R169 ;  /* 0x000000a9a884723e */ /* 0x010fe400000000ff */
[----:B------:R-:W-:Y:S03]  /*91f0*/  F2FP.PACK_AB R134, R198, R199 ;  /* 0x000000c7c686723e */ /* 0x000fe600000000ff */
[C---:B------:R-:W-:Y:S01]  /*9200*/  F2FP.PACK_AB R133, R197.reuse, R252 ;  /* 0x000000fcc585723e */ /* 0x040fe200000000ff */
[----:B------:R-:W-:Y:S01]  /*9210*/  FADD.FTZ R197, R197, R194 ;  /* 0x000000c2c5c57221 */ /* 0x000fe20000010000 */
[C---:B------:R-:W-:Y:S03]  /*9220*/  F2FP.PACK_AB R135, R195.reuse, R196 ;  /* 0x000000c4c387723e */ /* 0x040fe600000000ff */
[----:B------:R-:W-:Y:S04]  /*9230*/  FADD.FTZ R197, R196, R197 ;  /* 0x000000c5c4c57221 */ /* 0x000fe80000010000 */
[C---:B------:R-:W-:Y:S03]  /*9240*/  HMMA.16816.F32 R4, R132.reuse, R140, R4 ;  /* 0x0000008c8404723c */ /* 0x040fe60000001804 */
[----:B------:R-:W-:Y:S05]  /*9250*/  FADD.FTZ R195, R195, R197 ;  /* 0x000000c5c3c37221 */ /* 0x000fea0000010000 */
        /* <DEDUP_REMOVED lines=8> */
[C---:B------:R-:W-:Y:S08]  /*92e0*/  HMMA.16816.F32 R28, R132.reuse, R156, R28 ;  /* 0x0000009c841c723c */ /* 0x040ff0000000181c */
[C---:B------:R-:W-:Y:S01]  /*92f0*/  HMMA.16816.F32 R32, R132.reuse, R158, R32 ;  /* 0x0000009e8420723c */ /* 0x040fe20000001820 */
[----:B------:R-:W5:Y:S07]  /*9300*/  LDSM.16.MT88.4 R156, [R221+0x5100] ;  /* 0x00510000dd9c783b */ /* 0x000f6e0000004200 */
[C---:B-1----:R-:W-:Y:S08]  /*9310*/  HMMA.16816.F32 R36, R132.reuse, R136, R36 ;  /* 0x000000888424723c */ /* 0x042ff00000001824 */
[C---:B------:R-:W-:Y:S01]  /*9320*/  HMMA.16816.F32 R40, R132.reuse, R138, R40 ;  /* 0x0000008a8428723c */ /* 0x040fe20000001828 */
[----:B------:R-:W1:Y:S07]  /*9330*/  LDSM.16.MT88.4 R136, [R220+0x5100] ;  /* 0x00510000dc88783b */ /* 0x000e6e0000004200 */
[C---:B---3--:R-:W-:Y:S08]  /*9340*/  HMMA.16816.F32 R44, R132.reuse, R140, R44 ;  /* 0x0000008c842c723c */ /* 0x048ff0000000182c */
[C---:B------:R-:W-:Y:S01]  /*9350*/  HMMA.16816.F32 R48, R132.reuse, R142, R48 ;  /* 0x0000008e8430723c */ /* 0x040fe20000001830 */
[----:B------:R-:W3:Y:S07]  /*9360*/  LDSM.16.MT88.4 R140, [R227+0x7100] ;  /* 0x00710000e38c783b */ /* 0x000eee0000004200 */
[C---:B------:R-:W-:Y:S08]  /*9370*/  HMMA.16816.F32 R52, R132.reuse, R148, R52 ;  /* 0x000000948434723c */ /* 0x040ff00000001834 */
[C---:B------:R-:W-:Y:S01]  /*9380*/  HMMA.16816.F32 R56, R132.reuse, R150, R56 ;  /* 0x000000968438723c */ /* 0x040fe20000001838 */
[----:B------:R-:W-:Y:S07]  /*9390*/  LDSM.16.MT88.4 R148, [R221+0x7100] ;  /* 0x00710000dd94783b */ /* 0x000fee0000004200 */
[C---:B----4-:R-:W-:Y:S07]  /*93a0*/  HMMA.16816.F32 R60, R132.reuse, R152, R60 ;  /* 0x00000098843c723c */ /* 0x050fee000000183c */
[----:B------:R-:W-:Y:S01]  /*93b0*/  MOV R153, R169 ;  /* 0x000000a900997202 */ /* 0x000fe20000000f00 */
[C---:B------:R-:W-:Y:S01]  /*93c0*/  HMMA.16816.F32 R64, R132.reuse, R154, R64 ;  /* 0x0000009a8440723c */ /* 0x040fe20000001840 */
[----:B------:R4:W-:Y:S03]  /*93d0*/  MUFU.EX2 R169, R173 ;  /* 0x000000ad00a97308 */ /* 0x0009e60000000800 */
[----:B------:R-:W-:Y:S04]  /*93e0*/  MOV R152, R168 ;  /* 0x000000a800987202 */ /* 0x000fe80000000f00 */
[C---:B--2---:R-:W-:Y:S03]  /*93f0*/  HMMA.16816.F32 R68, R132.reuse, R144, R68 ;  /* 0x000000908444723c */ /* 0x044fe60000001844 */
[----:B------:R-:W-:Y:S05]  /*9400*/  MUFU.EX2 R168, R176 ;  /* 0x000000b000a87308 */ /* 0x000fea0000000800 */
[C---:B------:R-:W-:Y:S01]  /*9410*/  HMMA.16816.F32 R72, R132.reuse, R146, R72 ;  /* 0x000000928448723c */ /* 0x040fe20000001848 */
[----:B------:R-:W2:Y:S07]  /*9420*/  LDSM.16.MT88.4 R144, [R222+0x7100] ;  /* 0x00710000de90783b */ /* 0x000eae0000004200 */
[C---:B------:R-:W-:Y:S01]  /*9430*/  HMMA.16816.F32 R76, R132.reuse, R160, R76 ;  /* 0x000000a0844c723c */ /* 0x040fe2000000184c */
[----:B----4-:R-:W-:Y:S01]  /*9440*/  LDSM.16.MT88.4 R172, [R227+0x3900] ;  /* 0x00390000e3ac783b */ /* 0x010fe20000004200 */
[----:B------:R-:W-:Y:S06]  /*9450*/  MUFU.EX2 R161, R179 ;  /* 0x000000b300a17308 */ /* 0x000fec0000000800 */
[C---:B------:R-:W-:Y:S04]  /*9460*/  HMMA.16816.F32 R80, R132.reuse, R162, R80 ;  /* 0x000000a28450723c */ /* 0x040fe80000001850 */
[----:B------:R4:W2:Y:S04]  /*9470*/  MUFU.EX2 R160, R177 ;  /* 0x000000b100a07308 */ /* 0x0008a80000000800 */
[C---:B-----5:R-:W-:Y:S08]  /*9480*/  HMMA.16816.F32 R84, R132.reuse, R156, R84 ;  /* 0x0000009c8454723c */ /* 0x060ff00000001854 */
[C---:B------:R-:W-:Y:S01]  /*9490*/  HMMA.16816.F32 R88, R132.reuse, R158, R88 ;  /* 0x0000009e8458723c */ /* 0x040fe20000001858 */
[----:B------:R-:W-:Y:S07]  /*94a0*/  LDSM.16.MT88.4 R156, [R227+0x1900] ;  /* 0x00190000e39c783b */ /* 0x000fee0000004200 */
[C---:B-1----:R-:W-:Y:S01]  /*94b0*/  HMMA.16816.F32 R92, R132.reuse, R136, R92 ;  /* 0x00000088845c723c */ /* 0x042fe2000000185c */
[----:B----4-:R-:W-:Y:S07]  /*94c0*/  LDSM.16.MT88.4 R176, [R222+0x3900] ;  /* 0x00390000deb0783b */ /* 0x010fee0000004200 */
        /* <DEDUP_REMOVED lines=8> */
[C---:B------:R-:W-:Y:S07]  /*9550*/  HMMA.16816.F32 R116, R132.reuse, R148, R116 ;  /* 0x000000948474723c */ /* 0x040fee0000001874 */
[----:B------:R-:W-:Y:S01]  /*9560*/  MOV R148, R152 ;  /* 0x0000009800947202 */ /* 0x000fe20000000f00 */
[C---:B------:R-:W-:Y:S04]  /*9570*/  HMMA.16816.F32 R120, R132.reuse, R150, R120 ;  /* 0x000000968478723c */ /* 0x040fe80000001878 */
[----:B------:R-:W-:Y:S02]  /*9580*/  MOV R149, R153 ;  /* 0x0000009900957202 */ /* 0x000fe40000000f00 */
[----:B------:R-:W4:Y:S01]  /*9590*/  LDSM.16.MT88.4 R152, [R220+0x1900] ;  /* 0x00190000dc98783b */ /* 0x000f220000004200 */
[----:B------:R-:W-:Y:S01]  /*95a0*/  MOV R150, R160 ;  /* 0x000000a000967202 */ /* 0x000fe20000000f00 */
[C---:B-1----:R-:W-:Y:S04]  /*95b0*/  HMMA.16816.F32 R124, R132.reuse, R136, R124 ;  /* 0x00000088847c723c */ /* 0x042fe8000000187c */
[----:B------:R-:W-:Y:S03]  /*95c0*/  MOV R151, R161 ;  /* 0x000000a100977202 */ /* 0x000fe60000000f00 */
[----:B------:R-:W-:Y:S01]  /*95d0*/  MOV R136, R171 ;  /* 0x000000ab00887202 */ /* 0x000fe20000000f00 */
[----:B------:R-:W-:Y:S04]  /*95e0*/  HMMA.16816.F32 R128, R132, R138, R128 ;  /* 0x0000008a8480723c */ /* 0x000fe80000001880 */
[----:B------:R-:W-:Y:S03]  /*95f0*/  MOV R137, R170 ;  /* 0x000000aa00897202 */ /* 0x000fe60000000f00 */
[----:B------:R-:W-:Y:S02]  /*9600*/  MOV R138, R169 ;  /* 0x000000a9008a7202 */ /* 0x000fe40000000f00 */
[----:B------:R-:W-:Y:S03]  /*9610*/  MOV R139, R168 ;  /* 0x000000a8008b7202 */ /* 0x000fe60000000f00 */
[----:B------:R-:W-:Y:S02]  /*9620*/  F2FP.PACK_AB R168, R137, R151 ;  /* 0x0000009789a8723e */ /* 0x000fe400000000ff */
[-C--:B------:R-:W-:Y:S02]  /*9630*/  F2FP.PACK_AB R170, R186, R139.reuse ;  /* 0x0000008bbaaa723e */ /* 0x080fe400000000ff */
[----:B------:R-:W-:Y:S02]  /*9640*/  F2FP.PACK_AB R169, R136, R150 ;  /* 0x0000009688a9723e */ /* 0x000fe400000000ff */
[-C--:B------:R-:W-:Y:S07]  /*9650*/  F2FP.PACK_AB R171, R165, R138.reuse ;  /* 0x0000008aa5ab723e */ /* 0x080fee00000000ff */
[C---:B------:R-:W-:Y:S01]  /*9660*/  HMMA.16816.F32 R160, R168.reuse, R156, R4 ;  /* 0x0000009ca8a0723c */ /* 0x040fe20000001804 */
[----:B------:R-:W1:Y:S07]  /*9670*/  LDSM.16.MT88.4 R4, [R221+0x3900] ;  /* 0x00390000dd04783b */ /* 0x000e6e0000004200 */
[C---:B------:R-:W-:Y:S07]  /*9680*/  HMMA.16816.F32 R156, R168.reuse, R158, R8 ;  /* 0x0000009ea89c723c */ /* 0x040fee0000001808 */
[----:B------:R-:W-:Y:S01]  /*9690*/  MOV R8, R138 ;  /* 0x0000008a00087202 */ /* 0x000fe20000000f00 */
[C---:B---3--:R-:W-:Y:S01]  /*96a0*/  HMMA.16816.F32 R132, R168.reuse, R140, R12 ;  /* 0x0000008ca884723c */ /* 0x048fe2000000180c */
[----:B------:R-:W-:Y:S03]  /*96b0*/  LDSM.16.MT88.4 R12, [R227+0x5900] ;  /* 0x00590000e30c783b */ /* 0x000fe60000004200 */
[----:B------:R-:W-:Y:S02]  /*96c0*/  MOV R9, R139 ;  /* 0x0000008b00097202 */ /* 0x000fe40000000f00 */
[----:B------:R-:W-:Y:S02]  /*96d0*/  MOV R10, R136 ;  /* 0x00000088000a7202 */ /* 0x000fe40000000f00 */
[----:B------:R-:W-:Y:S02]  /*96e0*/  MOV R11, R137 ;  /* 0x00000089000b7202 */ /* 0x000fe40000000f00 */
[C---:B------:R-:W-:Y:S07]  /*96f0*/  HMMA.16816.F32 R136, R168.reuse, R142, R16 ;  /* 0x0000008ea888723c */ /* 0x040fee0000001810 */
[----:B------:R-:W-:Y:S01]  /*9700*/  MOV R18, R150 ;  /* 0x0000009600127202 */ /* 0x000fe20000000f00 */
[C---:B--2---:R-:W-:Y:S04]  /*9710*/  HMMA.16816.F32 R140, R168.reuse, R144, R20 ;  /* 0x00000090a88c723c */ /* 0x044fe80000001814 */
[----:B------:R-:W-:Y:S03]  /*9720*/  MOV R19, R151 ;  /* 0x0000009700137202 */ /* 0x000fe60000000f00 */
[----:B------:R-:W-:Y:S01]  /*9730*/  MOV R22, R148 ;  /* 0x0000009400167202 */ /* 0x000fe20000000f00 */
[C---:B------:R-:W-:Y:S01]  /*9740*/  HMMA.16816.F32 R144, R168.reuse, R146, R24 ;  /* 0x00000092a890723c */ /* 0x040fe20000001818 */
[----:B------:R-:W-:Y:S03]  /*9750*/  LDSM.16.MT88.4 R24, [R220+0x5900] ;  /* 0x00590000dc18783b */ /* 0x000fe60000004200 */
[----:B------:R-:W-:Y:S04]  /*9760*/  MOV R23, R149 ;  /* 0x0000009500177202 */ /* 0x000fe80000000f00 */
[C---:B----4-:R-:W-:Y:S01]  /*9770*/  HMMA.16816.F32 R148, R168.reuse, R152, R28 ;  /* 0x00000098a894723c */ /* 0x050fe2000000181c */
[----:B------:R-:W-:Y:S07]  /*9780*/  LDSM.16.MT88.4 R28, [R227+0x7900] ;  /* 0x00790000e31c783b */ /* 0x000fee0000004200 */
[C---:B------:R-:W-:Y:S07]  /*9790*/  HMMA.16816.F32 R152, R168.reuse, R154, R32 ;  /* 0x0000009aa898723c */ /* 0x040fee0000001820 */
[----:B------:R-:W-:Y:S01]  /*97a0*/  MOV R35, R8 ;  /* 0x0000000800237202 */ /* 0x000fe20000000f00 */
[C---:B------:R-:W-:Y:S04]  /*97b0*/  HMMA.16816.F32 R36, R168.reuse, R172, R36 ;  /* 0x000000aca824723c */ /* 0x040fe80000001824 */
[----:B------:R-:W-:Y:S02]  /*97c0*/  MOV R34, R9 ;  /* 0x0000000900227202 */ /* 0x000fe40000000f00 */
[----:B------:R-:W-:Y:S02]  /*97d0*/  MOV R33, R10 ;  /* 0x0000000a00217202 */ /* 0x000fe40000000f00 */
[C---:B------:R-:W-:Y:S04]  /*97e0*/  HMMA.16816.F32 R40, R168.reuse, R174, R40 ;  /* 0x000000aea828723c */ /* 0x040fe80000001828 */
[----:B------:R-:W-:Y:S02]  /*97f0*/  MOV R32, R11 ;  /* 0x0000000b00207202 */ /* 0x000fe40000000f00 */
[----:B------:R-:W2:Y:S01]  /*9800*/  LDSM.16.MT88.4 R8, [R220+0x3900] ;  /* 0x00390000dc08783b */ /* 0x000ea20000004200 */
[----:B------:R-:W-:Y:S01]  /*9810*/  MOV R173, R18 ;  /* 0x0000001200ad7202 */ /* 0x000fe20000000f00 */
[C---:B------:R-:W-:Y:S04]  /*9820*/  HMMA.16816.F32 R44, R168.reuse, R176, R44 ;  /* 0x000000b0a82c723c */ /* 0x040fe8000000182c */
[----:B------:R-:W-:Y:S01]  /*9830*/  MOV R172, R19 ;  /* 0x0000001300ac7202 */ /* 0x000fe20000000f00 */
[----:B------:R-:W-:Y:S01]  /*9840*/  FADD.FTZ R195, R173, R195 ;  /* 0x000000c3adc37221 */ /* 0x000fe20000010000 */
[----:B------:R-:W3:Y:S01]  /*9850*/  LDSM.16.MT88.4 R16, [R222+0x5900] ;  /* 0x00590000de10783b */ /* 0x000ee20000004200 */
[----:B------:R-:W-:Y:S01]  /*9860*/  MOV R175, R22 ;  /* 0x0000001600af7202 */ /* 0x000fe20000000f00 */
[C---:B------:R-:W-:Y:S04]  /*9870*/  HMMA.16816.F32 R48, R168.reuse, R178, R48 ;  /* 0x000000b2a830723c */ /* 0x040fe80000001830 */
[----:B------:R-:W-:Y:S01]  /*9880*/  MOV R174, R23 ;  /* 0x0000001700ae7202 */ /* 0x000fe20000000f00 */
[----:B------:R-:W-:Y:S01]  /*9890*/  FADD.FTZ R195, R33, R195 ;  /* 0x000000c321c37221 */ /* 0x000fe20000010000 */
[----:B------:R-:W4:Y:S02]  /*98a0*/  LDSM.16.MT88.4 R20, [R221+0x5900] ;  /* 0x00590000dd14783b */ /* 0x000f240000004200 */
[C---:B-1----:R-:W-:Y:S04]  /*98b0*/  HMMA.16816.F32 R52, R168.reuse, R4, R52 ;  /* 0x00000004a834723c */ /* 0x042fe80000001834 */
[----:B------:R-:W-:Y:S02]  /*98c0*/  FADD.FTZ R2, R174, R2 ;  /* 0x00000002ae027221 */ /* 0x000fe40000010000 */
[----:B------:R-:W-:Y:S02]  /*98d0*/  FADD.FTZ R195, R35, R195 ;  /* 0x000000c323c37221 */ /* 0x000fe40000010000 */
[C---:B------:R-:W-:Y:S01]  /*98e0*/  HMMA.16816.F32 R56, R168.reuse, R6, R56 ;  /* 0x00000006a838723c */ /* 0x040fe20000001838 */
[----:B------:R-:W1:Y:S03]  /*98f0*/  LDSM.16.MT88.4 R4, [R222+0x7900] ;  /* 0x00790000de04783b */ /* 0x000e660000004200 */
[----:B------:R-:W-:Y:S02]  /*9900*/  FADD.FTZ R2, R175, R2 ;  /* 0x00000002af027221 */ /* 0x000fe40000010000 */
[----:B------:R-:W-:Y:S02]  /*9910*/  FADD.FTZ R239, R165, R195 ;  /* 0x000000c3a5ef7221 */ /* 0x000fe40000010000 */
[----:B------:R-:W-:Y:S04]  /*9920*/  FADD.FTZ R199, R199, R2 ;  /* 0x00000002c7c77221 */ /* 0x000fe80000010000 */
[----:B------:R-:W-:Y:S01]  /*9930*/  FADD.FTZ R2, R198, R199 ;  /* 0x000000c7c6027221 */ /* 0x000fe20000010000 */
[C---:B--2---:R-:W-:Y:S03]  /*9940*/  HMMA.16816.F32 R60, R168.reuse, R8, R60 ;  /* 0x00000008a83c723c */ /* 0x044fe6000000183c */
[----:B------:R-:W-:Y:S04]  /*9950*/  FADD.FTZ R2, R172, R2 ;  /* 0x00000002ac027221 */ /* 0x000fe80000010000 */
[----:B------:R-:W-:Y:S01]  /*9960*/  FADD.FTZ R2, R32, R2 ;  /* 0x0000000220027221 */ /* 0x000fe20000010000 */
[C---:B------:R-:W-:Y:S01]  /*9970*/  HMMA.16816.F32 R64, R168.reuse, R10, R64 ;  /* 0x0000000aa840723c */ /* 0x040fe20000001840 */
[----:B------:R-:W2:Y:S03]  /*9980*/  LDSM.16.MT88.4 R8, [R221+0x7900] ;  /* 0x00790000dd08783b */ /* 0x000ea60000004200 */
[----:B------:R-:W-:Y:S04]  /*9990*/  FADD.FTZ R2, R34, R2 ;  /* 0x0000000222027221 */ /* 0x000fe80000010000 */
[C---:B------:R-:W-:Y:S04]  /*99a0*/  HMMA.16816.F32 R68, R168.reuse, R12, R68 ;  /* 0x0000000ca844723c */ /* 0x040fe80000001844 */
[----:B------:R-:W-:Y:S01]  /*99b0*/  FADD.FTZ R240, R186, R2 ;  /* 0x00000002baf07221 */ /* 0x000fe20000010000 */
[-C--:B------:R-:W-:Y:S03]  /*99c0*/  MOV R2, R164.reuse ;  /* 0x000000a400027202 */ /* 0x080fe60000000f00 */
[C---:B------:R-:W-:Y:S01]  /*99d0*/  HMMA.16816.F32 R72, R168.reuse, R14, R72 ;  /* 0x0000000ea848723c */ /* 0x040fe20000001848 */
[----:B------:R-:W5:Y:S07]  /*99e0*/  LDSM.16.MT88.4 R12, [R220+0x7900] ;  /* 0x00790000dc0c783b */ /* 0x000f6e0000004200 */
[C---:B---3--:R-:W-:Y:S08]  /*99f0*/  HMMA.16816.F32 R76, R168.reuse, R16, R76 ;  /* 0x00000010a84c723c */ /* 0x048ff0000000184c */
[C---:B------:R-:W-:Y:S08]  /*9a00*/  HMMA.16816.F32 R80, R168.reuse, R18, R80 ;  /* 0x00000012a850723c */ /* 0x040ff00000001850 */
[C---:B----4-:R-:W-:Y:S08]  /*9a10*/  HMMA.16816.F32 R84, R168.reuse, R20, R84 ;  /* 0x00000014a854723c */ /* 0x050ff00000001854 */
        /* <DEDUP_REMOVED lines=9> */
[C---:B-----5:R-:W-:Y:S07]  /*9ab0*/  HMMA.16816.F32 R124, R168.reuse, R12, R124 ;  /* 0x0000000ca87c723c */ /* 0x060fee000000187c */
[----:B------:R-:W-:Y:S01]  /*9ac0*/  MOV R12, R164 ;  /* 0x000000a4000c7202 */ /* 0x000fe20000000f00 */
[----:B------:R-:W-:Y:S01]  /*9ad0*/  HMMA.16816.F32 R128, R168, R14, R128 ;  /* 0x0000000ea880723c */ /* 0x000fe20000001880 */
[----:B------:R-:W-:-:S07]  /*9ae0*/  @P0 BRA `(.L_x_997) ;  /* 0xffffbcf000000947 */ /* 0x000fce000383ffff */
.L_x_986:
[----:B------:R-:W1:Y:S01]  /*9af0*/  S2UR UR24, SR_CTAID.X ;  /* 0x00000000001879c3 */ /* 0x000e620000002500 */
[----:B------:R-:W-:Y:S01]  /*9b00*/  ULDC UR25, c[0x0][0x168] ;  /* 0x00005a0000197ab9 */ /* 0x000fe20000000800 */
[----:B------:R-:W-:Y:S01]  /*9b10*/  PLOP3.LUT P0, PT, PT, PT, UP1, 0x40, 0x0 ;  /* 0x000000000000781c */ /* 0x000fe20003f0e818 */
[----:B------:R-:W-:-:S02]  /*9b20*/  ULDC.64 UR4, c[0x0][0x2c8] ;  /* 0x0000b20000047ab9 */ /* 0x000fc40000000a00 */
[----:B------:R-:W-:Y:S02]  /*9b30*/  UIADD3 UR25, -UR25, 0x1, URZ ;  /* 0x0000000119197890 */ /* 0x000fe4000fffe13f */
        /* <DEDUP_REMOVED lines=21> */
.L_x_999:
[----:B------:R-:W-:Y:S02]  /*9c90*/  ULDC UR4, c[0x0][0x32c] ;  /* 0x0000cb0000047ab9 */ /* 0x000fe40000000800 */
[----:B------:R-:W-:-:S03]  /*9ca0*/  UISETP.NE.AND UP0, UPT, UR4, 0x1, UPT ;  /* 0x000000010400788c */ /* 0x000fc6000bf05270 */
[----:B------:R-:W-:Y:S02]  /*9cb0*/  ULDC.64 UR4, c[0x0][0x330] ;  /* 0x0000cc0000047ab9 */ /* 0x000fe40000000a00 */
[----:B------:R-:W-:-:S07]  /*9cc0*/  UIMAD.WIDE.U32 UR26, UR24, UR4, URZ ;  /* 0x00000004181a72a5 */ /* 0x000fce000f8e003f */
[----:B------:R-:W-:Y:S02]  /*9cd0*/  @UP0 UMOV UR25, UR27 ;  /* 0x0000001b00190c82 */ /* 0x000fe40008000000 */
[----:B------:R-:W-:Y:S02]  /*9ce0*/  @UP0 USHF.R.U32.HI UR24, URZ, UR5, UR25 ;  /* 0x000000053f180299 */ /* 0x000fe40008011619 */
.L_x_1000:
[----:B------:R-:W-:Y:S02]  /*9cf0*/  ULDC UR4, c[0x0][0x32c] ;  /* 0x0000cb0000047ab9 */ /* 0x000fe40000000800 */
[----:B------:R-:W-:-:S04]  /*9d00*/  UIMAD UR4, UR24, UR4, URZ ;  /* 0x00000004180472a4 */ /* 0x000fc8000f8e023f */
[----:B------:R-:W-:-:S04]  /*9d10*/  UISETP.LT.AND UP0, UPT, UR11, UR4, UPT ;  /* 0x000000040b00728c */ /* 0x000fc8000bf01270 */
[----:B------:R-:W-:-:S04]  /*9d20*/  USEL UR11, UR11, UR4, !UP0 ;  /* 0x000000040b0b7287 */ /* 0x000fc8000c000000 */
.L_x_998:
        /* <DEDUP_REMOVED lines=9> */
[----:B------:R-:W-:Y:S01]  /*9dc0*/  SHF.R.S32.HI R251, RZ, 0x1f, R235 ;  /* 0x0000001ffffb7819 */ /* 0x000fe200000114eb */
        /* <DEDUP_REMOVED lines=8> */
[----:B------:R-:W-:Y:S01]  /*9e50*/  IMAD.SHL.U32 R245, R201, 0x2, RZ ;  /* 0x00000002c9f57824 */ /* 0x000fe200078e00ff */
[----:B------:R-:W-:-:S02]  /*9e60*/  SHF.L.U64.HI R251, R235, 0x1, R251 ;  /* 0x00000001ebfb7819 */ /* 0x000fc400000102fb */
.L_x_1004:
        /* <DEDUP_REMOVED lines=70> */
.L_x_1002:
        /* <DEDUP_REMOVED lines=273> */
.L_x_1003:
        /* <DEDUP_REMOVED lines=39> */
[----:B------:R-:W-:Y:S01]  /*b650*/  PLOP3.LUT P0, PT, PT, PT, UP0, 0x80, 0x0 ;  /* 0x000000000000781c */ /* 0x000fe20003f0f008 */
[----:B------:R-:W-:Y:S08]  /*b660*/  SHFL.BFLY PT, R164, R167, 0x2, 0x1f ;  /* 0x0c401f00a7a47f89 */ /* 0x000ff000000e0000 */
        /* <DEDUP_REMOVED lines=9> */
[--C-:B------:R-:W-:Y:S02]  /*b700*/  FFMA.FTZ R184, R6, c[0x0][0x2d0], -R189.reuse ;  /* 0x0000b40006b87a23 */ /* 0x100fe400000108bd */
[----:B------:R-:W-:Y:S02]  /*b710*/  FFMA.FTZ R186, R7, c[0x0][0x2d0], -R189 ;  /* 0x0000b40007ba7a23 */ /* 0x000fe400000108bd */
[C---:B------:R-:W-:Y:S02]  /*b720*/  FMUL.FTZ R190, R0.reuse, c[0x0][0x2d0] ;  /* 0x0000b40000be7a20 */ /* 0x040fe40000410000 */
[----:B------:R-:W-:Y:S01]  /*b730*/  FADD.FTZ R3, -R0, R3 ;  /* 0x0000000300037221 */ /* 0x000fe20000010100 */
        /* <DEDUP_REMOVED lines=8> */
[----:B------:R-:W-:Y:S02]  /*b7c0*/  FMUL.FTZ R3, R3, c[0x0][0x2d0] ;  /* 0x0000b40003037a20 */ /* 0x000fe40000410000 */
[----:B------:R-:W-:Y:S02]  /*b7d0*/  FMUL.FTZ R2, R2, c[0x0][0x2d0] ;  /* 0x0000b40002027a20 */ /* 0x000fe40000410000 */
[--C-:B------:R-:W-:Y:S02]  /*b7e0*/  FFMA.FTZ R191, R12, c[0x0][0x2d0], -R190.reuse ;  /* 0x0000b4000cbf7a23 */ /* 0x100fe400000108be */
[--C-:B------:R-:W-:Y:S01]  /*b7f0*/  FFMA.FTZ R192, R13, c[0x0][0x2d0], -R190.reuse ;  /* 0x0000b4000dc07a23 */ /* 0x100fe200000108be */
[----:B------:R-:W1:Y:S01]  /*b800*/  MUFU.EX2 R3, R3 ;  /* 0x0000000300037308 */ /* 0x000e620000000800 */
[--C-:B------:R-:W-:Y:S02]  /*b810*/  FFMA.FTZ R193, R14, c[0x0][0x2d0], -R189.reuse ;  /* 0x0000b4000ec17a23 */ /* 0x100fe400000108bd */
[--C-:B------:R-:W-:Y:S02]  /*b820*/  FFMA.FTZ R194, R15, c[0x0][0x2d0], -R189.reuse ;  /* 0x0000b4000fc27a23 */ /* 0x100fe400000108bd */
[----:B------:R-:W-:Y:S01]  /*b830*/  LDSM.16.MT88.4 R12, [R220+0x6100] ;  /* 0x00610000dc0c783b */ /* 0x000fe20000004200 */
[--C-:B------:R-:W-:Y:S02]  /*b840*/  FFMA.FTZ R195, R16, c[0x0][0x2d0], -R190.reuse ;  /* 0x0000b40010c37a23 */ /* 0x100fe400000108be */
[--C-:B------:R-:W-:Y:S02]  /*b850*/  FFMA.FTZ R196, R17, c[0x0][0x2d0], -R190.reuse ;  /* 0x0000b40011c47a23 */ /* 0x100fe400000108be */
[----:B------:R-:W2:Y:S01]  /*b860*/  MUFU.EX2 R2, R2 ;  /* 0x0000000200027308 */ /* 0x000ea20000000800 */
[--C-:B------:R-:W-:Y:S02]  /*b870*/  FFMA.FTZ R197, R18, c[0x0][0x2d0], -R189.reuse ;  /* 0x0000b40012c57a23 */ /* 0x100fe400000108bd */
[--C-:B------:R-:W-:Y:S02]  /*b880*/  FFMA.FTZ R198, R19, c[0x0][0x2d0], -R189.reuse ;  /* 0x0000b40013c67a23 */ /* 0x100fe400000108bd */
[----:B------:R-:W-:Y:S01]  /*b890*/  LDSM.16.MT88.4 R16, [R222+0x900] ;  /* 0x00090000de10783b */ /* 0x000fe20000004200 */
[----:B------:R-:W-:Y:S02]  /*b8a0*/  FFMA.FTZ R199, R32, c[0x0][0x2d0], -R190 ;  /* 0x0000b40020c77a23 */ /* 0x000fe400000108be */
[----:B------:R-:W-:Y:S02]  /*b8b0*/  FFMA.FTZ R252, R34, c[0x0][0x2d0], -R189 ;  /* 0x0000b40022fc7a23 */ /* 0x000fe400000108bd */
[----:B------:R-:W3:Y:S01]  /*b8c0*/  MUFU.EX2 R165, R165 ;  /* 0x000000a500a57308 */ /* 0x000ee20000000800 */
[C---:B-1----:R-:W-:Y:S02]  /*b8d0*/  FMUL.FTZ R4, R3.reuse, R160 ;  /* 0x000000a003047220 */ /* 0x042fe40000410000 */
[C---:B------:R-:W-:Y:S02]  /*b8e0*/  FMUL.FTZ R5, R3.reuse, R161 ;  /* 0x000000a103057220 */ /* 0x040fe40000410000 */
[C---:B------:R-:W-:Y:S05]  /*b8f0*/  FMUL.FTZ R8, R3.reuse, R156 ;  /* 0x0000009c03087220 */ /* 0x040fea0000410000 */
[----:B------:R-:W-:Y:S01]  /*b900*/  MUFU.EX2 R166, R166 ;  /* 0x000000a600a67308 */ /* 0x000fe20000000800 */
[C---:B------:R-:W-:Y:S02]  /*b910*/  FMUL.FTZ R9, R3.reuse, R157 ;  /* 0x0000009d03097220 */ /* 0x040fe40000410000 */
[----:B------:R-:W-:Y:S02]  /*b920*/  FMUL.FTZ R132, R3, R132 ;  /* 0x0000008403847220 */ /* 0x000fe40000410000 */
[C---:B--2---:R-:W-:Y:S02]  /*b930*/  FMUL.FTZ R6, R2.reuse, R162 ;  /* 0x000000a202067220 */ /* 0x044fe40000410000 */
[C---:B------:R-:W-:Y:S02]  /*b940*/  FMUL.FTZ R7, R2.reuse, R163 ;  /* 0x000000a302077220 */ /* 0x040fe40000410000 */
[C---:B------:R-:W-:Y:S01]  /*b950*/  FMUL.FTZ R10, R2.reuse, R158 ;  /* 0x0000009e020a7220 */ /* 0x040fe20000410000 */
[----:B------:R-:W1:Y:S01]  /*b960*/  MUFU.EX2 R167, R167 ;  /* 0x000000a700a77308 */ /* 0x000e620000000800 */
[C---:B------:R-:W-:Y:S02]  /*b970*/  FMUL.FTZ R11, R2.reuse, R159 ;  /* 0x0000009f020b7220 */ /* 0x040fe40000410000 */
[----:B------:R-:W2:Y:S01]  /*b980*/  LDSM.16.MT88.4 R156, [R220+0x100] ;  /* 0x00010000dc9c783b */ /* 0x000ea20000004200 */
        /* <DEDUP_REMOVED lines=17> */
[----:B------:R-:W1:Y:S01]  /*baa0*/  MUFU.EX2 R188, R188 ;  /* 0x000000bc00bc7308 */ /* 0x000e620000000800 */
        /* <DEDUP_REMOVED lines=13> */
[C---:B------:R-:W-:Y:S02]  /*bb80*/  FMUL.FTZ R36, R3.reuse, R36 ;  /* 0x0000002403247220 */ /* 0x040fe40000410000 */
[C---:B------:R-:W-:Y:S01]  /*bb90*/  FMUL.FTZ R37, R3.reuse, R37 ;  /* 0x0000002503257220 */ /* 0x040fe20000410000 */
[----:B-1----:R-:W-:Y:S01]  /*bba0*/  F2FP.PACK_AB R163, R188, R187 ;  /* 0x000000bbbca3723e */ /* 0x002fe200000000ff */
        /* <DEDUP_REMOVED lines=8> */
[----:B------:R-:W1:Y:S01]  /*bc30*/  LDSM.16.MT88.4 R168, [R227+0x2100] ;  /* 0x00210000e3a8783b */ /* 0x000e620000004200 */
[----:B------:R-:W4:Y:S02]  /*bc40*/  MUFU.EX2 R194, R194 ;  /* 0x000000c200c27308 */ /* 0x000f240000000800 */
[C---:B------:R-:W-:Y:S02]  /*bc50*/  FMUL.FTZ R43, R2.reuse, R43 ;  /* 0x0000002b022b7220 */ /* 0x040fe40000410000 */
[C---:B------:R-:W-:Y:S02]  /*bc60*/  FMUL.FTZ R44, R3.reuse, R44 ;  /* 0x0000002c032c7220 */ /* 0x040fe40000410000 */
[C---:B------:R-:W-:Y:S04]  /*bc70*/  HMMA.16816.F32 R132, R160.reuse, R172, R132 ;  /* 0x000000aca084723c */ /* 0x040fe80000001884 */
[C---:B------:R-:W-:Y:S01]  /*bc80*/  FMUL.FTZ R45, R3.reuse, R45 ;  /* 0x0000002d032d7220 */ /* 0x040fe20000410000 */
[----:B------:R-:W-:Y:S01]  /*bc90*/  MUFU.EX2 R195, R195 ;  /* 0x000000c300c37308 */ /* 0x000fe20000000800 */
[C---:B------:R-:W-:Y:S02]  /*bca0*/  FMUL.FTZ R46, R2.reuse, R46 ;  /* 0x0000002e022e7220 */ /* 0x040fe40000410000 */
[C---:B------:R-:W-:Y:S01]  /*bcb0*/  HMMA.16816.F32 R136, R160.reuse, R174, R136 ;  /* 0x000000aea088723c */ /* 0x040fe20000001888 */
[----:B------:R-:W5:Y:S03]  /*bcc0*/  LDSM.16.MT88.4 R172, [R222+0x2100] ;  /* 0x00210000deac783b */ /* 0x000f660000004200 */
[C---:B------:R-:W-:Y:S02]  /*bcd0*/  FMUL.FTZ R47, R2.reuse, R47 ;  /* 0x0000002f022f7220 */ /* 0x040fe40000410000 */
[C---:B------:R-:W-:Y:S01]  /*bce0*/  FMUL.FTZ R48, R3.reuse, R48 ;  /* 0x0000003003307220 */ /* 0x040fe20000410000 */
[----:B------:R-:W1:Y:S01]  /*bcf0*/  MUFU.EX2 R196, R196 ;  /* 0x000000c400c47308 */ /* 0x000e620000000800 */
[C---:B------:R-:W-:Y:S04]  /*bd00*/  HMMA.16816.F32 R140, R160.reuse, R176, R140 ;  /* 0x000000b0a08c723c */ /* 0x040fe8000000188c */
[C---:B------:R-:W-:Y:S02]  /*bd10*/  FMUL.FTZ R49, R3.reuse, R49 ;  /* 0x0000003103317220 */ /* 0x040fe40000410000 */
[C---:B------:R-:W-:Y:S02]  /*bd20*/  FMUL.FTZ R50, R2.reuse, R50 ;  /* 0x0000003202327220 */ /* 0x040fe40000410000 */
[C---:B------:R-:W-:Y:S01]  /*bd30*/  HMMA.16816.F32 R144, R160.reuse, R178, R144 ;  /* 0x000000b2a090723c */ /* 0x040fe20000001890 */
[----:B------:R-:W-:Y:S01]  /*bd40*/  LDSM.16.MT88.4 R176, [R222+0x2900] ;  /* 0x00290000deb0783b */ /* 0x000fe20000004200 */
[----:B------:R-:W-:Y:S02]  /*bd50*/  MUFU.EX2 R197, R197 ;  /* 0x000000c500c57308 */ /* 0x000fe40000000800 */
[C---:B------:R-:W-:Y:S02]  /*bd60*/  FMUL.FTZ R51, R2.reuse, R51 ;  /* 0x0000003302337220 */ /* 0x040fe40000410000 */
[C---:B------:R-:W-:Y:S02]  /*bd70*/  FMUL.FTZ R52, R3.reuse, R52 ;  /* 0x0000003403347220 */ /* 0x040fe40000410000 */
[C---:B--2---:R-:W-:Y:S04]  /*bd80*/  HMMA.16816.F32 R148, R160.reuse, R156, R148 ;  /* 0x0000009ca094723c */ /* 0x044fe80000001894 */
[C---:B------:R-:W-:Y:S01]  /*bd90*/  FMUL.FTZ R53, R3.reuse, R53 ;  /* 0x0000003503357220 */ /* 0x040fe20000410000 */
[----:B------:R-:W2:Y:S01]  /*bda0*/  MUFU.EX2 R198, R198 ;  /* 0x000000c600c67308 */ /* 0x000ea20000000800 */
[C---:B------:R-:W-:Y:S02]  /*bdb0*/  FMUL.FTZ R54, R2.reuse, R54 ;  /* 0x0000003602367220 */ /* 0x040fe40000410000 */
[C---:B------:R-:W-:Y:S01]  /*bdc0*/  HMMA.16816.F32 R152, R160.reuse, R158, R152 ;  /* 0x0000009ea098723c */ /* 0x040fe20000001898 */
[----:B------:R-:W2:Y:S03]  /*bdd0*/  LDSM.16.MT88.4 R156, [R221+0x2100] ;  /* 0x00210000dd9c783b */ /* 0x000ea60000004200 */
[C---:B------:R-:W-:Y:S02]  /*bde0*/  FMUL.FTZ R55, R2.reuse, R55 ;  /* 0x0000003702377220 */ /* 0x040fe40000410000 */
[C---:B------:R-:W-:Y:S01]  /*bdf0*/  FMUL.FTZ R56, R3.reuse, R56 ;  /* 0x0000003803387220 */ /* 0x040fe20000410000 */
[----:B------:R-:W-:Y:S01]  /*be00*/  MUFU.EX2 R199, R199 ;  /* 0x000000c700c77308 */ /* 0x000fe20000000800 */
[C---:B-1----:R-:W-:Y:S04]  /*be10*/  HMMA.16816.F32 R36, R160.reuse, R168, R36 ;  /* 0x000000a8a024723c */ /* 0x042fe80000001824 */
[C---:B------:R-:W-:Y:S02]  /*be20*/  FMUL.FTZ R57, R3.reuse, R57 ;  /* 0x0000003903397220 */ /* 0x040fe40000410000 */
[C---:B------:R-:W-:Y:S02]  /*be30*/  FMUL.FTZ R58, R2.reuse, R58 ;  /* 0x0000003a023a7220 */ /* 0x040fe40000410000 */
[C---:B------:R-:W-:Y:S01]  /*be40*/  HMMA.16816.F32 R40, R160.reuse, R170, R40 ;  /* 0x000000aaa028723c */ /* 0x040fe20000001828 */
[----:B------:R-:W1:Y:S01]  /*be50*/  LDSM.16.MT88.4 R168, [R220+0x2100] ;  /* 0x00210000dca8783b */ /* 0x000e620000004200 */
[----:B------:R-:W-:Y:S02]  /*be60*/  MUFU.EX2 R252, R252 ;  /* 0x000000fc00fc7308 */ /* 0x000fe40000000800 */
        /* <DEDUP_REMOVED lines=107> */
[----:B------:R-:W-:Y:S01]  /*c520*/  HMMA.16816.F32 R128, R160, R14, R128 ;  /* 0x0000000ea080723c */ /* 0x000fe20000001880 */
[----:B------:R-:W3:Y:S02]  /*c530*/  LDSM.16.MT88.4 R160, [R220+0x900] ;  /* 0x00090000dca0783b */ /* 0x000ee40000004200 */
[----:B------:R-:W-:Y:S01]  /*c540*/  MOV R3, R0 ;  /* 0x0000000000037202 */ /* 0x000fe20000000f00 */
[----:B------:R-:W-:Y:S01]  /*c550*/  FFMA.FTZ R184, R2, R239, R184 ;  /* 0x000000ef02b87223 */ /* 0x000fe200000100b8 */
[----:B------:R-:W-:Y:S01]  /*c560*/  MOV R2, R164 ;  /* 0x000000a400027202 */ /* 0x000fe20000000f00 */
[----:B------:R-:W-:Y:S01]  /*c570*/  FADD.FTZ R185, R165, R185 ;  /* 0x000000b9a5b97221 */ /* 0x000fe20000010000 */
[----:B------:R-:W-:Y:S01]  /*c580*/  F2FP.PACK_AB R14, R196, R195 ;  /* 0x000000c3c40e723e */ /* 0x000fe200000000ff */
[----:B------:R-:W-:Y:S01]  /*c590*/  FADD.FTZ R184, R186, R184 ;  /* 0x000000b8bab87221 */ /* 0x000fe20000010000 */
[----:B------:R-:W-:Y:S03]  /*c5a0*/  F2FP.PACK_AB R15, R198, R197 ;  /* 0x000000c5c60f723e */ /* 0x000fe600000000ff */
[----:B------:R-:W-:Y:S02]  /*c5b0*/  FADD.FTZ R166, R166, R185 ;  /* 0x000000b9a6a67221 */ /* 0x000fe40000010000 */
[----:B------:R-:W-:Y:S02]  /*c5c0*/  FADD.FTZ R184, R187, R184 ;  /* 0x000000b8bbb87221 */ /* 0x000fe40000010000 */
[C---:B--2---:R-:W-:Y:S05]  /*c5d0*/  HMMA.16816.F32 R4, R12.reuse, R156, R4 ;  /* 0x0000009c0c04723c */ /* 0x044fea0000001804 */
[----:B------:R-:W-:Y:S02]  /*c5e0*/  FADD.FTZ R166, R167, R166 ;  /* 0x000000a6a7a67221 */ /* 0x000fe40000010000 */
[----:B------:R-:W-:Y:S01]  /*c5f0*/  FADD.FTZ R188, R188, R184 ;  /* 0x000000b8bcbc7221 */ /* 0x000fe20000010000 */
[C---:B------:R-:W-:Y:S01]  /*c600*/  HMMA.16816.F32 R8, R12.reuse, R158, R8 ;  /* 0x0000009e0c08723c */ /* 0x040fe20000001808 */
[----:B------:R-:W2:Y:S03]  /*c610*/  LDSM.16.MT88.4 R156, [R221+0x2900] ;  /* 0x00290000dd9c783b */ /* 0x000ea60000004200 */
        /* <DEDUP_REMOVED lines=9> */
[C---:B-1----:R-:W-:Y:S04]  /*c6b0*/  HMMA.16816.F32 R140, R12.reuse, R168, R140 ;  /* 0x000000a80c8c723c */ /* 0x042fe8000000188c */
[----:B------:R-:W-:Y:S02]  /*c6c0*/  FADD.FTZ R195, R196, R195 ;  /* 0x000000c3c4c37221 */ /* 0x000fe40000010000 */
[----:B------:R-:W-:Y:S02]  /*c6d0*/  FADD.FTZ R198, R198, R194 ;  /* 0x000000c2c6c67221 */ /* 0x000fe40000010000 */
        /* <DEDUP_REMOVED lines=8> */
[C---:B------:R-:W-:Y:S07]  /*c760*/  HMMA.16816.F32 R44, R12.reuse, R176, R44 ;  /* 0x000000b00c2c723c */ /* 0x040fee000000182c */
[--C-:B------:R-:W-:Y:S01]  /*c770*/  FFMA.FTZ R176, R20, c[0x0][0x2d0], -R190.reuse ;  /* 0x0000b40014b07a23 */ /* 0x100fe200000108be */
[C---:B------:R-:W-:Y:S04]  /*c780*/  HMMA.16816.F32 R48, R12.reuse, R178, R48 ;  /* 0x000000b20c30723c */ /* 0x040fe80000001830 */
[----:B------:R-:W-:Y:S01]  /*c790*/  FFMA.FTZ R177, R21, c[0x0][0x2d0], -R190 ;  /* 0x0000b40015b17a23 */ /* 0x000fe200000108be */
[----:B------:R-:W-:Y:S02]  /*c7a0*/  MUFU.EX2 R176, R176 ;  /* 0x000000b000b07308 */ /* 0x000fe40000000800 */
[--C-:B------:R-:W-:Y:S01]  /*c7b0*/  FFMA.FTZ R178, R22, c[0x0][0x2d0], -R189.reuse ;  /* 0x0000b40016b27a23 */ /* 0x100fe200000108bd */
[C---:B--2---:R-:W-:Y:S04]  /*c7c0*/  HMMA.16816.F32 R52, R12.reuse, R156, R52 ;  /* 0x0000009c0c34723c */ /* 0x044fe80000001834 */
[--C-:B------:R-:W-:Y:S02]  /*c7d0*/  FFMA.FTZ R179, R23, c[0x0][0x2d0], -R189.reuse ;  /* 0x0000b40017b37a23 */ /* 0x100fe400000108bd */
[----:B------:R-:W-:Y:S01]  /*c7e0*/  LDSM.16.MT88.4 R20, [R221+0x6900] ;  /* 0x00690000dd14783b */ /* 0x000fe20000004200 */
[----:B------:R-:W-:Y:S01]  /*c7f0*/  MUFU.EX2 R177, R177 ;  /* 0x000000b100b17308 */ /* 0x000fe20000000800 */
[C---:B------:R-:W-:Y:S06]  /*c800*/  HMMA.16816.F32 R56, R12.reuse, R158, R56 ;  /* 0x0000009e0c38723c */ /* 0x040fec0000001838 */
[----:B------:R-:W2:Y:S02]  /*c810*/  LDSM.16.MT88.4 R156, [R220+0x4900] ;  /* 0x00490000dc9c783b */ /* 0x000ea40000004200 */
[C---:B----4-:R-:W-:Y:S01]  /*c820*/  HMMA.16816.F32 R60, R12.reuse, R16, R60 ;  /* 0x000000100c3c723c */ /* 0x050fe2000000183c */
[----:B------:R-:W4:Y:S07]  /*c830*/  MUFU.EX2 R178, R178 ;  /* 0x000000b200b27308 */ /* 0x000f2e0000000800 */
[C---:B------:R-:W-:Y:S01]  /*c840*/  HMMA.16816.F32 R64, R12.reuse, R18, R64 ;  /* 0x000000120c40723c */ /* 0x040fe20000001840 */
[----:B------:R-:W5:Y:S02]  /*c850*/  LDSM.16.MT88.4 R16, [R227+0x6900] ;  /* 0x00690000e310783b */ /* 0x000f640000004200 */
[----:B------:R-:W2:Y:S05]  /*c860*/  MUFU.EX2 R179, R179 ;  /* 0x000000b300b37308 */ /* 0x000eaa0000000800 */
[C---:B-1----:R-:W-:Y:S08]  /*c870*/  HMMA.16816.F32 R68, R12.reuse, R168, R68 ;  /* 0x000000a80c44723c */ /* 0x042ff00000001844 */
[C---:B------:R-:W-:Y:S01]  /*c880*/  HMMA.16816.F32 R72, R12.reuse, R170, R72 ;  /* 0x000000aa0c48723c */ /* 0x040fe20000001848 */
[----:B------:R-:W1:Y:S03]  /*c890*/  LDSM.16.MT88.4 R168, [R222+0x6900] ;  /* 0x00690000dea8783b */ /* 0x000e660000004200 */
[----:B----4-:R-:W-:Y:S04]  /*c8a0*/  FADD.FTZ R198, R178, R198 ;  /* 0x000000c6b2c67221 */ /* 0x010fe80000010000 */
[C---:B------:R-:W-:Y:S07]  /*c8b0*/  HMMA.16816.F32 R76, R12.reuse, R180, R76 ;  /* 0x000000b40c4c723c */ /* 0x040fee000000184c */
[--C-:B------:R-:W-:Y:S01]  /*c8c0*/  FFMA.FTZ R180, R24, c[0x0][0x2d0], -R190.reuse ;  /* 0x0000b40018b47a23 */ /* 0x100fe200000108be */
[C---:B------:R-:W-:Y:S04]  /*c8d0*/  HMMA.16816.F32 R80, R12.reuse, R182, R80 ;  /* 0x000000b60c50723c */ /* 0x040fe80000001850 */
[----:B------:R-:W-:Y:S01]  /*c8e0*/  FFMA.FTZ R181, R25, c[0x0][0x2d0], -R190 ;  /* 0x0000b40019b57a23 */ /* 0x000fe200000108be */
[----:B------:R-:W-:Y:S02]  /*c8f0*/  MUFU.EX2 R180, R180 ;  /* 0x000000b400b47308 */ /* 0x000fe40000000800 */
[--C-:B------:R-:W-:Y:S01]  /*c900*/  FFMA.FTZ R182, R26, c[0x0][0x2d0], -R189.reuse ;  /* 0x0000b4001ab67a23 */ /* 0x100fe200000108bd */
[C---:B---3--:R-:W-:Y:S04]  /*c910*/  HMMA.16816.F32 R84, R12.reuse, R160, R84 ;  /* 0x000000a00c54723c */ /* 0x048fe80000001854 */
[----:B------:R-:W-:Y:S02]  /*c920*/  FFMA.FTZ R183, R27, c[0x0][0x2d0], -R189 ;  /* 0x0000b4001bb77a23 */ /* 0x000fe400000108bd */
[----:B------:R-:W-:Y:S01]  /*c930*/  LDSM.16.MT88.4 R24, [R221+0x1100] ;  /* 0x00110000dd18783b */ /* 0x000fe20000004200 */
[----:B------:R-:W3:Y:S01]  /*c940*/  MUFU.EX2 R181, R181 ;  /* 0x000000b500b57308 */ /* 0x000ee20000000800 */
[C---:B------:R-:W-:Y:S06]  /*c950*/  HMMA.16816.F32 R88, R12.reuse, R162, R88 ;  /* 0x000000a20c58723c */ /* 0x040fec0000001858 */
[----:B------:R-:W-:Y:S02]  /*c960*/  LDSM.16.MT88.4 R160, [R222+0x1100] ;  /* 0x00110000dea0783b */ /* 0x000fe40000004200 */
[C---:B--2---:R-:W-:Y:S01]  /*c970*/  HMMA.16816.F32 R92, R12.reuse, R156, R92 ;  /* 0x0000009c0c5c723c */ /* 0x044fe2000000185c */
[----:B------:R-:W-:Y:S07]  /*c980*/  MUFU.EX2 R182, R182 ;  /* 0x000000b600b67308 */ /* 0x000fee0000000800 */
[C---:B------:R-:W-:Y:S01]  /*c990*/  HMMA.16816.F32 R96, R12.reuse, R158, R96 ;  /* 0x0000009e0c60723c */ /* 0x040fe20000001860 */
[----:B------:R-:W2:Y:S02]  /*c9a0*/  LDSM.16.MT88.4 R156, [R220+0x6900] ;  /* 0x00690000dc9c783b */ /* 0x000ea40000004200 */
[----:B------:R-:W4:Y:S05]  /*c9b0*/  MUFU.EX2 R183, R183 ;  /* 0x000000b700b77308 */ /* 0x000f2a0000000800 */
[C---:B-----5:R-:W-:Y:S08]  /*c9c0*/  HMMA.16816.F32 R100, R12.reuse, R16, R100 ;  /* 0x000000100c64723c */ /* 0x060ff00000001864 */
[C---:B------:R-:W-:Y:S01]  /*c9d0*/  HMMA.16816.F32 R104, R12.reuse, R18, R104 ;  /* 0x000000120c68723c */ /* 0x040fe20000001868 */
[----:B------:R-:W5:Y:S07]  /*c9e0*/  LDSM.16.MT88.4 R16, [R227+0x1100] ;  /* 0x00110000e310783b */ /* 0x000f6e0000004200 */
[C---:B-1----:R-:W-:Y:S08]  /*c9f0*/  HMMA.16816.F32 R108, R12.reuse, R168, R108 ;  /* 0x000000a80c6c723c */ /* 0x042ff0000000186c */
[C---:B------:R-:W-:Y:S01]  /*ca00*/  HMMA.16816.F32 R112, R12.reuse, R170, R112 ;  /* 0x000000aa0c70723c */ /* 0x040fe20000001870 */
[----:B------:R-:W1:Y:S07]  /*ca10*/  LDSM.16.MT88.4 R168, [R220+0x1100] ;  /* 0x00110000dca8783b */ /* 0x000e6e0000004200 */
[C---:B------:R-:W-:Y:S08]  /*ca20*/  HMMA.16816.F32 R116, R12.reuse, R20, R116 ;  /* 0x000000140c74723c */ /* 0x040ff00000001874 */
[C---:B------:R-:W-:Y:S01]  /*ca30*/  HMMA.16816.F32 R120, R12.reuse, R22, R120 ;  /* 0x000000160c78723c */ /* 0x040fe20000001878 */
[----:B------:R-:W1:Y:S07]  /*ca40*/  LDSM.16.MT88.4 R20, [R227+0x3100] ;  /* 0x00310000e314783b */ /* 0x000e6e0000004200 */
[C---:B--2---:R-:W-:Y:S08]  /*ca50*/  HMMA.16816.F32 R124, R12.reuse, R156, R124 ;  /* 0x0000009c0c7c723c */ /* 0x044ff0000000187c */
[----:B------:R-:W-:Y:S01]  /*ca60*/  HMMA.16816.F32 R128, R12, R158, R128 ;  /* 0x0000009e0c80723c */ /* 0x000fe20000001880 */
[----:B------:R-:W-:Y:S06]  /*ca70*/  LDSM.16.MT88.4 R156, [R221+0x3100] ;  /* 0x00310000dd9c783b */ /* 0x000fec0000004200 */
[----:B------:R-:W-:Y:S01]  /*ca80*/  F2FP.PACK_AB R12, R177, R176 ;  /* 0x000000b0b10c723e */ /* 0x000fe200000000ff */
[----:B------:R-:W-:Y:S01]  /*ca90*/  FADD.FTZ R176, R176, R195 ;  /* 0x000000c3b0b07221 */ /* 0x000fe20000010000 */
[----:B------:R-:W-:Y:S03]  /*caa0*/  F2FP.PACK_AB R13, R179, R178 ;  /* 0x000000b2b30d723e */ /* 0x000fe600000000ff */
[----:B---3--:R-:W-:Y:S01]  /*cab0*/  F2FP.PACK_AB R14, R181, R180 ;  /* 0x000000b4b50e723e */ /* 0x008fe200000000ff */
[----:B------:R-:W-:Y:S01]  /*cac0*/  FADD.FTZ R176, R177, R176 ;  /* 0x000000b0b1b07221 */ /* 0x000fe20000010000 */
[----:B----4-:R-:W-:Y:S01]  /*cad0*/  F2FP.PACK_AB R15, R183, R182 ;  /* 0x000000b6b70f723e */ /* 0x010fe200000000ff */
[----:B------:R-:W-:Y:S02]  /*cae0*/  FADD.FTZ R179, R179, R198 ;  /* 0x000000c6b3b37221 */ /* 0x000fe40000010000 */
[----:B------:R-:W-:Y:S02]  /*caf0*/  FADD.FTZ R180, R180, R176 ;  /* 0x000000b0b4b47221 */ /* 0x000fe40000010000 */
[----:B------:R-:W-:Y:S02]  /*cb00*/  FADD.FTZ R179, R182, R179 ;  /* 0x000000b3b6b37221 */ /* 0x000fe40000010000 */
[C---:B-----5:R-:W-:Y:S03]  /*cb10*/  HMMA.16816.F32 R4, R12.reuse, R16, R4 ;  /* 0x000000100c04723c */ /* 0x060fe60000001804 */
[----:B------:R-:W-:Y:S02]  /*cb20*/  FADD.FTZ R180, R181, R180 ;  /* 0x000000b4b5b47221 */ /* 0x000fe40000010000 */
[----:B------:R-:W-:Y:S03]  /*cb30*/  FADD.FTZ R183, R183, R179 ;  /* 0x000000b3b7b77221 */ /* 0x000fe60000010000 */
        /* <DEDUP_REMOVED lines=17> */
[C---:B------:R-:W-:Y:S08]  /*cc50*/  HMMA.16816.F32 R52, R12.reuse, R156, R52 ;  /* 0x0000009c0c34723c */ /* 0x040ff00000001834 */
[C---:B------:R-:W-:Y:S01]  /*cc60*/  HMMA.16816.F32 R56, R12.reuse, R158, R56 ;  /* 0x0000009e0c38723c */ /* 0x040fe20000001838 */
[----:B------:R-:W-:Y:S07]  /*cc70*/  LDSM.16.MT88.4 R156, [R221+0x7100] ;  /* 0x00710000dd9c783b */ /* 0x000fee0000004200 */
[C---:B---3--:R-:W-:Y:S08]  /*cc80*/  HMMA.16816.F32 R60, R12.reuse, R160, R60 ;  /* 0x000000a00c3c723c */ /* 0x048ff0000000183c */
[C---:B------:R-:W-:Y:S08]  /*cc90*/  HMMA.16816.F32 R64, R12.reuse, R162, R64 ;  /* 0x000000a20c40723c */ /* 0x040ff00000001840 */
[C---:B----4-:R-:W-:Y:S08]  /*cca0*/  HMMA.16816.F32 R68, R12.reuse, R24, R68 ;  /* 0x000000180c44723c */ /* 0x050ff00000001844 */
[C---:B------:R-:W-:Y:S01]  /*ccb0*/  HMMA.16816.F32 R72, R12.reuse, R26, R72 ;  /* 0x0000001a0c48723c */ /* 0x040fe20000001848 */
[----:B------:R-:W3:Y:S07]  /*ccc0*/  LDSM.16.MT88.4 R24, [R222+0x7100] ;  /* 0x00710000de18783b */ /* 0x000eee0000004200 */
[C---:B------:R-:W-:Y:S07]  /*ccd0*/  HMMA.16816.F32 R76, R12.reuse, R172, R76 ;  /* 0x000000ac0c4c723c */ /* 0x040fee000000184c */
[--C-:B------:R-:W-:Y:S01]  /*cce0*/  FFMA.FTZ R172, R28, c[0x0][0x2d0], -R190.reuse ;  /* 0x0000b4001cac7a23 */ /* 0x100fe200000108be */
[C---:B------:R-:W-:Y:S04]  /*ccf0*/  HMMA.16816.F32 R80, R12.reuse, R174, R80 ;  /* 0x000000ae0c50723c */ /* 0x040fe80000001850 */
[--C-:B------:R-:W-:Y:S01]  /*cd00*/  FFMA.FTZ R173, R29, c[0x0][0x2d0], -R190.reuse ;  /* 0x0000b4001dad7a23 */ /* 0x100fe200000108be */
[----:B------:R-:W-:Y:S01]  /*cd10*/  MUFU.EX2 R172, R172 ;  /* 0x000000ac00ac7308 */ /* 0x000fe20000000800 */
[----:B------:R-:W-:Y:S02]  /*cd20*/  FFMA.FTZ R190, R33, c[0x0][0x2d0], -R190 ;  /* 0x0000b40021be7a23 */ /* 0x000fe400000108be */
[C---:B-1----:R-:W-:Y:S04]  /*cd30*/  HMMA.16816.F32 R84, R12.reuse, R168, R84 ;  /* 0x000000a80c54723c */ /* 0x042fe80000001854 */
[--C-:B------:R-:W-:Y:S02]  /*cd40*/  FFMA.FTZ R174, R30, c[0x0][0x2d0], -R189.reuse ;  /* 0x0000b4001eae7a23 */ /* 0x100fe400000108bd */
[--C-:B------:R-:W-:Y:S01]  /*cd50*/  FFMA.FTZ R175, R31, c[0x0][0x2d0], -R189.reuse ;  /* 0x0000b4001faf7a23 */ /* 0x100fe200000108bd */
[----:B------:R-:W-:Y:S01]  /*cd60*/  MUFU.EX2 R173, R173 ;  /* 0x000000ad00ad7308 */ /* 0x000fe20000000800 */
[C---:B------:R-:W-:Y:S01]  /*cd70*/  HMMA.16816.F32 R88, R12.reuse, R170, R88 ;  /* 0x000000aa0c58723c */ /* 0x040fe20000001858 */
[----:B------:R-:W-:Y:S03]  /*cd80*/  LDSM.16.MT88.4 R28, [R222+0x1900] ;  /* 0x00190000de1c783b */ /* 0x000fe60000004200 */
[----:B------:R-:W-:Y:S04]  /*cd90*/  FFMA.FTZ R189, R35, c[0x0][0x2d0], -R189 ;  /* 0x0000b40023bd7a23 */ /* 0x000fe800000108bd */
[C---:B--2---:R-:W-:Y:S01]  /*cda0*/  HMMA.16816.F32 R92, R12.reuse, R16, R92 ;  /* 0x000000100c5c723c */ /* 0x044fe2000000185c */
[----:B------:R-:W-:Y:S01]  /*cdb0*/  LDSM.16.MT88.4 R32, [R220+0x1900] ;  /* 0x00190000dc20783b */ /* 0x000fe20000004200 */
[----:B------:R-:W1:Y:S06]  /*cdc0*/  MUFU.EX2 R174, R174 ;  /* 0x000000ae00ae7308 */ /* 0x000e6c0000000800 */
[C---:B------:R-:W-:Y:S01]  /*cdd0*/  HMMA.16816.F32 R96, R12.reuse, R18, R96 ;  /* 0x000000120c60723c */ /* 0x040fe20000001860 */
[----:B------:R-:W2:Y:S03]  /*cde0*/  LDSM.16.MT88.4 R16, [R220+0x7100] ;  /* 0x00710000dc10783b */ /* 0x000ea60000004200 */
[----:B------:R-:W4:Y:S04]  /*cdf0*/  MUFU.EX2 R175, R175 ;  /* 0x000000af00af7308 */ /* 0x000f280000000800 */
[C---:B------:R-:W-:Y:S01]  /*ce00*/  HMMA.16816.F32 R100, R12.reuse, R20, R100 ;  /* 0x000000140c64723c */ /* 0x040fe20000001864 */
[----:B------:R-:W-:Y:S05]  /*ce10*/  LDSM.16.MT88.4 R168, [R227+0x3900] ;  /* 0x00390000e3a8783b */ /* 0x000fea0000004200 */
[----:B------:R-:W-:Y:S02]  /*ce20*/  MUFU.EX2 R190, R190 ;  /* 0x000000be00be7308 */ /* 0x000fe40000000800 */
[C---:B------:R-:W-:Y:S01]  /*ce30*/  HMMA.16816.F32 R104, R12.reuse, R22, R104 ;  /* 0x000000160c68723c */ /* 0x040fe20000001868 */
[----:B------:R-:W5:Y:S03]  /*ce40*/  LDSM.16.MT88.4 R20, [R227+0x1900] ;  /* 0x00190000e314783b */ /* 0x000f660000004200 */
[----:B-1----:R-:W-:Y:S04]  /*ce50*/  FADD.FTZ R183, R174, R183 ;  /* 0x000000b7aeb77221 */ /* 0x002fe80000010000 */
[C---:B---3--:R-:W-:Y:S01]  /*ce60*/  HMMA.16816.F32 R108, R12.reuse, R24, R108 ;  /* 0x000000180c6c723c */ /* 0x048fe2000000186c */
[----:B------:R-:W1:Y:S03]  /*ce70*/  MUFU.EX2 R189, R189 ;  /* 0x000000bd00bd7308 */ /* 0x000e660000000800 */
[----:B----4-:R-:W-:Y:S04]  /*ce80*/  FADD.FTZ R183, R175, R183 ;  /* 0x000000b7afb77221 */ /* 0x010fe80000010000 */
[C---:B------:R-:W-:Y:S01]  /*ce90*/  HMMA.16816.F32 R112, R12.reuse, R26, R112 ;  /* 0x0000001a0c70723c */ /* 0x040fe20000001870 */
[----:B------:R-:W3:Y:S03]  /*cea0*/  LDSM.16.MT88.4 R24, [R221+0x1900] ;  /* 0x00190000dd18783b */ /* 0x000ee60000004200 */
[----:B------:R-:W-:Y:S04]  /*ceb0*/  FADD.FTZ R183, R252, R183 ;  /* 0x000000b7fcb77221 */ /* 0x000fe80000010000 */
[C---:B------:R-:W-:Y:S08]  /*cec0*/  HMMA.16816.F32 R116, R12.reuse, R156, R116 ;  /* 0x0000009c0c74723c */ /* 0x040ff00000001874 */
[C---:B------:R-:W-:Y:S04]  /*ced0*/  HMMA.16816.F32 R120, R12.reuse, R158, R120 ;  /* 0x0000009e0c78723c */ /* 0x040fe80000001878 */
[----:B-1----:R-:W-:Y:S04]  /*cee0*/  FADD.FTZ R239, R189, R183 ;  /* 0x000000b7bdef7221 */ /* 0x002fe80000010000 */
[C---:B--2---:R-:W-:Y:S08]  /*cef0*/  HMMA.16816.F32 R124, R12.reuse, R16, R124 ;  /* 0x000000100c7c723c */ /* 0x044ff0000000187c */
[----:B------:R-:W-:Y:S01]  /*cf00*/  HMMA.16816.F32 R128, R12, R18, R128 ;  /* 0x000000120c80723c */ /* 0x000fe20000001880 */
[----:B------:R-:W1:Y:S06]  /*cf10*/  LDSM.16.MT88.4 R16, [R222+0x3900] ;  /* 0x00390000de10783b */ /* 0x000e6c0000004200 */
[----:B------:R-:W-:Y:S01]  /*cf20*/  F2FP.PACK_AB R12, R173, R172 ;  /* 0x000000acad0c723e */ /* 0x000fe200000000ff */
[----:B------:R-:W-:Y:S01]  /*cf30*/  FADD.FTZ R172, R172, R180 ;  /* 0x000000b4acac7221 */ /* 0x000fe20000010000 */
[----:B------:R-:W-:Y:S03]  /*cf40*/  F2FP.PACK_AB R13, R175, R174 ;  /* 0x000000aeaf0d723e */ /* 0x000fe600000000ff */
[C---:B------:R-:W-:Y:S01]  /*cf50*/  F2FP.PACK_AB R14, R190.reuse, R199 ;  /* 0x000000c7be0e723e */ /* 0x040fe200000000ff */
[----:B------:R-:W-:Y:S01]  /*cf60*/  FADD.FTZ R172, R173, R172 ;  /* 0x000000acadac7221 */ /* 0x000fe20000010000 */
[----:B------:R-:W-:Y:S03]  /*cf70*/  F2FP.PACK_AB R15, R189, R252 ;  /* 0x000000fcbd0f723e */ /* 0x000fe600000000ff */
[----:B------:R-:W-:Y:S04]  /*cf80*/  FADD.FTZ R172, R199, R172 ;  /* 0x000000acc7ac7221 */ /* 0x000fe80000010000 */
[C---:B-----5:R-:W-:Y:S01]  /*cf90*/  HMMA.16816.F32 R160, R12.reuse, R20, R4 ;  /* 0x000000140ca0723c */ /* 0x060fe20000001804 */
[----:B------:R-:W2:Y:S02]  /*cfa0*/  LDSM.16.MT88.4 R4, [R221+0x3900] ;  /* 0x00390000dd04783b */ /* 0x000ea40000004200 */
[----:B------:R-:W-:Y:S05]  /*cfb0*/  FADD.FTZ R240, R190, R172 ;  /* 0x000000acbef07221 */ /* 0x000fea0000010000 */
[C---:B------:R-:W-:Y:S01]  /*cfc0*/  HMMA.16816.F32 R156, R12.reuse, R22, R8 ;  /* 0x000000160c9c723c */ /* 0x040fe20000001808 */
[----:B------:R-:W4:Y:S07]  /*cfd0*/  LDSM.16.MT88.4 R8, [R220+0x3900] ;  /* 0x00390000dc08783b */ /* 0x000f2e0000004200 */
[C---:B------:R-:W-:Y:S01]  /*cfe0*/  HMMA.16816.F32 R132, R12.reuse, R28, R132 ;  /* 0x0000001c0c84723c */ /* 0x040fe20000001884 */
[----:B------:R-:W5:Y:S07]  /*cff0*/  LDSM.16.MT88.4 R20, [R227+0x5900] ;  /* 0x00590000e314783b */ /* 0x000f6e0000004200 */
[C---:B------:R-:W-:Y:S01]  /*d000*/  HMMA.16816.F32 R136, R12.reuse, R30, R136 ;  /* 0x0000001e0c88723c */ /* 0x040fe20000001888 */
[----:B------:R-:W-:Y:S07]  /*d010*/  LDSM.16.MT88.4 R28, [R221+0x5900] ;  /* 0x00590000dd1c783b */ /* 0x000fee0000004200 */
[C---:B---3--:R-:W-:Y:S08]  /*d020*/  HMMA.16816.F32 R140, R12.reuse, R24, R140 ;  /* 0x000000180c8c723c */ /* 0x048ff0000000188c */
[C---:B------:R-:W-:Y:S01]  /*d030*/  HMMA.16816.F32 R144, R12.reuse, R26, R144 ;  /* 0x0000001a0c90723c */ /* 0x040fe20000001890 */
[----:B------:R-:W3:Y:S07]  /*d040*/  LDSM.16.MT88.4 R24, [R222+0x5900] ;  /* 0x00590000de18783b */ /* 0x000eee0000004200 */
[C---:B------:R-:W-:Y:S08]  /*d050*/  HMMA.16816.F32 R148, R12.reuse, R32, R148 ;  /* 0x000000200c94723c */ /* 0x040ff00000001894 */
[C---:B------:R-:W-:Y:S01]  /*d060*/  HMMA.16816.F32 R152, R12.reuse, R34, R152 ;  /* 0x000000220c98723c */ /* 0x040fe20000001898 */
[----:B------:R-:W3:Y:S07]  /*d070*/  LDSM.16.MT88.4 R32, [R220+0x5900] ;  /* 0x00590000dc20783b */ /* 0x000eee0000004200 */
[C---:B------:R-:W-:Y:S08]  /*d080*/  HMMA.16816.F32 R36, R12.reuse, R168, R36 ;  /* 0x000000a80c24723c */ /* 0x040ff00000001824 */
[C---:B------:R-:W-:Y:S08]  /*d090*/  HMMA.16816.F32 R40, R12.reuse, R170, R40 ;  /* 0x000000aa0c28723c */ /* 0x040ff00000001828 */
        /* <DEDUP_REMOVED lines=9> */
[C---:B-----5:R-:W-:Y:S08]  /*d130*/  HMMA.16816.F32 R68, R12.reuse, R20, R68 ;  /* 0x000000140c44723c */ /* 0x060ff00000001844 */
[C---:B------:R-:W-:Y:S08]  /*d140*/  HMMA.16816.F32 R72, R12.reuse, R22, R72 ;  /* 0x000000160c48723c */ /* 0x040ff00000001848 */
[C---:B---3--:R-:W-:Y:S08]  /*d150*/  HMMA.16816.F32 R76, R12.reuse, R24, R76 ;  /* 0x000000180c4c723c */ /* 0x048ff0000000184c */
[C---:B------:R-:W-:Y:S08]  /*d160*/  HMMA.16816.F32 R80, R12.reuse, R26, R80 ;  /* 0x0000001a0c50723c */ /* 0x040ff00000001850 */
[C---:B------:R-:W-:Y:S08]  /*d170*/  HMMA.16816.F32 R84, R12.reuse, R28, R84 ;  /* 0x0000001c0c54723c */ /* 0x040ff00000001854 */
[C---:B------:R-:W-:Y:S08]  /*d180*/  HMMA.16816.F32 R88, R12.reuse, R30, R88 ;  /* 0x0000001e0c58723c */ /* 0x040ff00000001858 */
[C---:B------:R-:W-:Y:S08]  /*d190*/  HMMA.16816.F32 R92, R12.reuse, R32, R92 ;  /* 0x000000200c5c723c */ /* 0x040ff0000000185c */
[C---:B------:R-:W-:Y:S08]  /*d1a0*/  HMMA.16816.F32 R96, R12.reuse, R34, R96 ;  /* 0x000000220c60723c */ /* 0x040ff00000001860 */
[C---:B-1----:R-:W-:Y:S08]  /*d1b0*/  HMMA.16816.F32 R100, R12.reuse, R16, R100 ;  /* 0x000000100c64723c */ /* 0x042ff00000001864 */
[C---:B------:R-:W-:Y:S01]  /*d1c0*/  HMMA.16816.F32 R104, R12.reuse, R18, R104 ;  /* 0x000000120c68723c */ /* 0x040fe20000001868 */
[----:B------:R-:W1:Y:S07]  /*d1d0*/  LDSM.16.MT88.4 R16, [R220+0x7900] ;  /* 0x00790000dc10783b */ /* 0x000e6e0000004200 */
[C---:B--2---:R-:W-:Y:S08]  /*d1e0*/  HMMA.16816.F32 R108, R12.reuse, R4, R108 ;  /* 0x000000040c6c723c */ /* 0x044ff0000000186c */
[C---:B------:R-:W-:Y:S08]  /*d1f0*/  HMMA.16816.F32 R112, R12.reuse, R6, R112 ;  /* 0x000000060c70723c */ /* 0x040ff00000001870 */
[C---:B----4-:R-:W-:Y:S08]  /*d200*/  HMMA.16816.F32 R116, R12.reuse, R8, R116 ;  /* 0x000000080c74723c */ /* 0x050ff00000001874 */
[C---:B------:R-:W-:Y:S08]  /*d210*/  HMMA.16816.F32 R120, R12.reuse, R10, R120 ;  /* 0x0000000a0c78723c */ /* 0x040ff00000001878 */
[C---:B-1----:R-:W-:Y:S08]  /*d220*/  HMMA.16816.F32 R124, R12.reuse, R16, R124 ;  /* 0x000000100c7c723c */ /* 0x042ff0000000187c */
[----:B------:R-:W-:Y:S07]  /*d230*/  HMMA.16816.F32 R128, R12, R18, R128 ;  /* 0x000000120c80723c */ /* 0x000fee0000001880 */
[----:B------:R-:W-:Y:S01]  /*d240*/  MOV R12, R164 ;  /* 0x000000a4000c7202 */ /* 0x000fe20000000f00 */
[----:B------:R-:W-:-:S05]  /*d250*/  @P0 BRA `(.L_x_1004) ;  /* 0xffffcc1000000947 */ /* 0x000fca000383ffff */
.L_x_1001:
[----:B------:R-:W-:-:S06]  /*d260*/  UISETP.GE.AND UP0, UPT, UR21, UR7, UPT ;  /* 0x000000071500728c */ /* 0x000fcc000bf06270 */
[----:B------:R-:W-:-:S13]  /*d270*/  PLOP3.LUT P0, PT, PT, PT, UP0, 0x40, 0x0 ;  /* 0x000000000000781c */ /* 0x000fda0003f0e808 */
[----:B------:R-:W-:Y:S05]  /*d280*/  @P0 BRA `(.L_x_1005) ;  /* 0x0000401000000947 */ /* 0x000fea0003800000 */
[----:B------:R-:W-:Y:S01]  /*d290*/  SHF.R.S32.HI R244, RZ, 0x1f, R235 ;  /* 0x0000001ffff47819 */ /* 0x000fe200000114eb */
[----:B------:R-:W-:Y:S01]  /*d2a0*/  IMAD.MOV.U32 R2, RZ, RZ, R12 ;  /* 0x000000ffff027224 */ /* 0x000fe200078e000c */
[C---:B------:R-:W-:Y:S01]  /*d2b0*/  SHF.L.U64.HI R242, R202.reuse, 0x1, R242 ;  /* 0x00000001caf27819 */ /* 0x040fe200000102f2 */
[----:B------:R-:W-:Y:S01]  /*d2c0*/  IMAD.MOV.U32 R3, RZ, RZ, R0 ;  /* 0x000000ffff037224 */ /* 0x000fe200078e0000 */
[C---:B------:R-:W-:Y:S01]  /*d2d0*/  SHF.L.U64.HI R244, R235.reuse, 0x1, R244 ;  /* 0x00000001ebf47819 */ /* 0x040fe200000102f4 */
[----:B------:R-:W-:Y:S01]  /*d2e0*/  IMAD.SHL.U32 R243, R235, 0x2, RZ ;  /* 0x00000002ebf37824 */ /* 0x000fe200078e00ff */
[----:B------:R-:W-:Y:S01]  /*d2f0*/  SHF.L.U32 R245, R202, 0x1, RZ ;  /* 0x00000001caf57819 */ /* 0x000fe200000006ff */
[C---:B------:R-:W-:Y:S01]  /*d300*/  IMAD.SHL.U32 R246, R201.reuse, 0x2, RZ ;  /* 0x00000002c9f67824 */ /* 0x040fe200078e00ff */
[----:B------:R-:W-:Y:S02]  /*d310*/  SHF.L.U64.HI R241, R201, 0x1, R241 ;  /* 0x00000001c9f17819 */ /* 0x000fe400000102f1 */
[----:B------:R-:W-:-:S02]  /*d320*/  SHF.L.U64.HI R247, R200, 0x1, R203 ;  /* 0x00000001c8f77819 */ /* 0x000fc400000102cb */
[----:B------:R-:W-:Y:S02]  /*d330*/  SHF.L.U32 R248, R200, 0x1, RZ ;  /* 0x00000001c8f87819 */ /* 0x000fe400000006ff */
.L_x_1015:
        /* <DEDUP_REMOVED lines=22> */
[----:B------:R-:W-:Y:S04]  /*d4a0*/  SHFL.IDX PT, R0, R0, 0x1, 0x181f ;  /* 0x00381f0000007f89 */ /* 0x000fe800000e0000 */
[----:B------:R-:W4:Y:S04]  /*d4b0*/  LDSM.16.M88.4 R24, [R229+0x9100] ;  /* 0x00910000e518783b */ /* 0x000f280000000200 */
[----:B------:R-:W5:Y:S04]  /*d4c0*/  SHFL.IDX PT, R28, R28, 0x1, 0x181f ;  /* 0x00381f001c1c7f89 */ /* 0x000f6800000e0000 */
[----:B------:R-:W4:Y:S04]  /*d4d0*/  LDSM.16.M88.4 R164, [R229+0x9900] ;  /* 0x00990000e5a4783b */ /* 0x000f280000000200 */
[----:B------:R-:W-:Y:S04]  /*d4e0*/  LDSM.16.M88.4 R168, [R226+0x10100] ;  /* 0x01010000e2a8783b */ /* 0x000fe80000000200 */
[----:B------:R-:W5:Y:S01]  /*d4f0*/  LDSM.16.M88.4 R172, [R228] ;  /* 0x00000000e4ac783b */ /* 0x000f620000000200 */
[C---:B-1----:R-:W-:Y:S03]  /*d500*/  HMMA.16816.F32 R4, R32.reuse, R8, RZ ;  /* 0x000000082004723c */ /* 0x042fe600000018ff */
[----:B------:R-:W1:Y:S01]  /*d510*/  LDSM.16.M88.4 R176, [R219] ;  /* 0x00000000dbb0783b */ /* 0x000e620000000200 */
[----:B--2---:R-:W-:Y:S03]  /*d520*/  IADD3 R188, P0, R190, R243, RZ ;  /* 0x000000f3bebc7210 */ /* 0x004fe60007f1e0ff */
[----:B------:R-:W2:Y:S01]  /*d530*/  LDSM.16.M88.4 R180, [R218] ;  /* 0x00000000dab4783b */ /* 0x000ea20000000200 */
[C---:B------:R-:W-:Y:S01]  /*d540*/  HMMA.16816.F32 R8, R32.reuse, R10, RZ ;  /* 0x0000000a2008723c */ /* 0x040fe200000018ff */
[----:B---3--:R-:W-:Y:S02]  /*d550*/  IMAD.X R189, R20, 0x1, R244, P0 ;  /* 0x0000000114bd7824 */ /* 0x008fe400000e06f4 */
[----:B------:R-:W3:Y:S01]  /*d560*/  LDSM.16.M88.4 R184, [R217] ;  /* 0x00000000d9b8783b */ /* 0x000ee20000000200 */
[----:B------:R-:W-:Y:S03]  /*d570*/  IADD3 R196, P0, R190, R245, RZ ;  /* 0x000000f5bec47210 */ /* 0x000fe60007f1e0ff */
[----:B------:R-:W-:Y:S01]  /*d580*/  @!PT LDS RZ, [RZ] ;  /* 0x00000000fffff984 */ /* 0x000fe20000000800 */
[----:B------:R-:W-:Y:S01]  /*d590*/  @!PT LDS RZ, [RZ] ;  /* 0x00000000fffff984 */ /* 0x000fe20000000800 */
[----:B------:R-:W-:Y:S01]  /*d5a0*/  @!PT LDS RZ, [RZ] ;  /* 0x00000000fffff984 */ /* 0x000fe20000000800 */
[----:B------:R1:W-:Y:S01]  /*d5b0*/  LDGSTS.E.BYPASS.LTC128B.128 [R238], [R188.64], !P2 ;  /* 0x00000000bcee7fae */ /* 0x0003e2000d101d50 */
[C---:B------:R-:W-:Y:S01]  /*d5c0*/  HMMA.16816.F32 R12, R32.reuse, R16, RZ ;  /* 0x00000010200c723c */ /* 0x040fe200000018ff */
[----:B------:R-:W-:Y:S03]  /*d5d0*/  IMAD.X R197, R20, 0x1, R242, P0 ;  /* 0x0000000114c57824 */ /* 0x000fe600000e06f2 */
[----:B------:R-:W-:Y:S02]  /*d5e0*/  IADD3 R192, P0, R190, R246, RZ ;  /* 0x000000f6bec07210 */ /* 0x000fe40007f1e0ff */
[----:B------:R2:W-:Y:S02]  /*d5f0*/  LDGSTS.E.BYPASS.LTC128B.128 [R238+0x2000], [R196.64], !P6 ;  /* 0x02000000c4ee7fae */ /* 0x0005e4000f101d50 */
[C---:B------:R-:W-:Y:S01]  /*d600*/  HMMA.16816.F32 R16, R32.reuse, R18, RZ ;  /* 0x000000122010723c */ /* 0x040fe200000018ff */
[----:B------:R-:W-:Y:S03]  /*d610*/  IMAD.X R193, R20, 0x1, R241, P0 ;  /* 0x0000000114c17824 */ /* 0x000fe600000e06f1 */
[----:B------:R-:W-:Y:S02]  /*d620*/  IADD3 R190, P0, R190, R248, RZ ;  /* 0x000000f8bebe7210 */ /* 0x000fe40007f1e0ff */
[----:B------:R2:W-:Y:S03]  /*d630*/  LDGSTS.E.BYPASS.LTC128B.128 [R238+0x4000], [R192.64], !P5 ;  /* 0x04000000c0ee7fae */ /* 0x0005e6000e901d50 */
[----:B------:R-:W-:Y:S02]  /*d640*/  IMAD.X R191, R20, 0x1, R247, P0 ;  /* 0x0000000114bf7824 */ /* 0x000fe400000e06f7 */
[C---:B----4-:R-:W-:Y:S01]  /*d650*/  HMMA.16816.F32 R20, R32.reuse, R24, RZ ;  /* 0x000000182014723c */ /* 0x050fe200000018ff */
[----:B------:R-:W-:Y:S02]  /*d660*/  IADD3 R30, P0, R0, R243, RZ ;  /* 0x000000f3001e7210 */ /* 0x000fe40007f1e0ff */
[----:B------:R4:W-:Y:S03]  /*d670*/  LDGSTS.E.BYPASS.LTC128B.128 [R238+0x6000], [R190.64], !P4 ;  /* 0x06000000beee7fae */ /* 0x0009e6000e101d50 */
[----:B-----5:R-:W-:Y:S01]  /*d680*/  IMAD.X R31, R28, 0x1, R244, P0 ;  /* 0x000000011c1f7824 */ /* 0x020fe200000e06f4 */
[----:B------:R-:W-:Y:S01]  /*d690*/  IADD3 R194, P0, R0, R245, RZ ;  /* 0x000000f500c27210 */ /* 0x000fe20007f1e0ff */
[C---:B------:R-:W-:Y:S03]  /*d6a0*/  HMMA.16816.F32 R24, R32.reuse, R26, RZ ;  /* 0x0000001a2018723c */ /* 0x040fe600000018ff */
[----:B------:R5:W-:Y:S01]  /*d6b0*/  LDGSTS.E.BYPASS.LTC128B.128 [R238+0x1000], [R30.64], !P2 ;  /* 0x010000001eee7fae */ /* 0x000be2000d101d50 */
[----:B------:R-:W-:Y:S01]  /*d6c0*/  IMAD.X R195, R28, 0x1, R242, P0 ;  /* 0x000000011cc37824 */ /* 0x000fe200000e06f2 */
[----:B-1----:R-:W-:Y:S04]  /*d6d0*/  IADD3 R188, P0, R0, R246, RZ ;  /* 0x000000f600bc7210 */ /* 0x002fe80007f1e0ff */
[----:B------:R1:W-:Y:S03]  /*d6e0*/  LDGSTS.E.BYPASS.LTC128B.128 [R238+0x3000], [R194.64], !P6 ;  /* 0x03000000c2ee7fae */ /* 0x0003e6000f101d50 */
[----:B------:R-:W-:Y:S01]  /*d6f0*/  IMAD.X R189, R28, 0x1, R241, P0 ;  /* 0x000000011cbd7824 */ /* 0x000fe200000e06f1 */
[----:B--2---:R-:W-:Y:S04]  /*d700*/  IADD3 R192, P0, R0, R248, RZ ;  /* 0x000000f800c07210 */ /* 0x004fe80007f1e0ff */
[----:B------:R4:W-:Y:S01]  /*d710*/  LDGSTS.E.BYPASS.LTC128B.128 [R238+0x5000], [R188.64], !P5 ;  /* 0x05000000bcee7fae */ /* 0x0009e2000e901d50 */
[----:B------:R-:W-:Y:S01]  /*d720*/  IMAD.X R193, R28, 0x1, R247, P0 ;  /* 0x000000011cc17824 */ /* 0x000fe200000e06f7 */
[----:B------:R-:W-:Y:S04]  /*d730*/  PLOP3.LUT P0, PT, PT, PT, UP0, 0x40, 0x0 ;  /* 0x000000000000781c */ /* 0x000fe80003f0e808 */
[----:B------:R1:W-:Y:S04]  /*d740*/  LDGSTS.E.BYPASS.LTC128B.128 [R238+0x7000], [R192.64], !P4 ;  /* 0x07000000c0ee7fae */ /* 0x0003e8000e101d50 */
[----:B------:R-:W-:Y:S01]  /*d750*/  LDSM.16.M88.4 R196, [R224+0x8900] ;  /* 0x00890000e0c4783b */ /* 0x000fe20000000200 */
[C---:B-----5:R-:W-:Y:S03]  /*d760*/  HMMA.16816.F32 R28, R32.reuse, R164, RZ ;  /* 0x000000a4201c723c */ /* 0x060fe600000018ff */
[----:B------:R-:W0:Y:S04]  /*d770*/  LDGDEPBAR ;  /* 0x00000000000079af */ /* 0x000e280000000000 */
[----:B------:R-:W-:Y:S01]  /*d780*/  LDSM.16.M88.4 R200, [R224+0x9900] ;  /* 0x00990000e0c8783b */ /* 0x000fe20000000200 */
[----:B------:R-:W-:Y:S03]  /*d790*/  HMMA.16816.F32 R32, R32, R166, RZ ;  /* 0x000000a62020723c */ /* 0x000fe600000018ff */
[----:B------:R-:W-:Y:S04]  /*d7a0*/  LDSM.16.M88.4 R164, [R224+0x9100] ;  /* 0x00910000e0a4783b */ /* 0x000fe80000000200 */
[----:B----4-:R-:W-:Y:S01]  /*d7b0*/  LDSM.16.M88.4 R188, [R225+0x10100] ;  /* 0x01010000e1bc783b */ /* 0x010fe20000000200 */
[C---:B------:R-:W-:Y:S03]  /*d7c0*/  HMMA.16816.F32 R4, R168.reuse, R172, R4 ;  /* 0x000000aca804723c */ /* 0x040fe60000001804 */
[----:B-1----:R-:W1:Y:S05]  /*d7d0*/  LDSM.16.M88.4 R192, [R224+0x8100] ;  /* 0x00810000e0c0783b */ /* 0x002e6a0000000200 */
[C---:B------:R-:W-:Y:S01]  /*d7e0*/  HMMA.16816.F32 R8, R168.reuse, R174, R8 ;  /* 0x000000aea808723c */ /* 0x040fe20000001808 */
[----:B------:R-:W-:Y:S07]  /*d7f0*/  LDSM.16.M88.4 R172, [R223+0x10100] ;  /* 0x01010000dfac783b */ /* 0x000fee0000000200 */
[C---:B------:R-:W-:Y:S08]  /*d800*/  HMMA.16816.F32 R12, R168.reuse, R176, R12 ;  /* 0x000000b0a80c723c */ /* 0x040ff0000000180c */
[C---:B------:R-:W-:Y:S01]  /*d810*/  HMMA.16816.F32 R16, R168.reuse, R178, R16 ;  /* 0x000000b2a810723c */ /* 0x040fe20000001810 */
[----:B------:R-:W2:Y:S07]  /*d820*/  LDSM.16.M88.4 R176, [R216] ;  /* 0x00000000d8b0783b */ /* 0x000eae0000000200 */
[C---:B------:R-:W-:Y:S08]  /*d830*/  HMMA.16816.F32 R20, R168.reuse, R180, R20 ;  /* 0x000000b4a814723c */ /* 0x040ff00000001814 */
[C---:B------:R-:W-:Y:S01]  /*d840*/  HMMA.16816.F32 R24, R168.reuse, R182, R24 ;  /* 0x000000b6a818723c */ /* 0x040fe20000001818 */
[----:B------:R-:W4:Y:S07]  /*d850*/  LDSM.16.M88.4 R180, [R216+0x800] ;  /* 0x00080000d8b4783b */ /* 0x000f2e0000000200 */
        /* <DEDUP_REMOVED lines=12> */
[----:B------:R-:W1:Y:S07]  /*d920*/  LDSM.16.M88.4 R164, [R230+0x14100] ;  /* 0x01410000e6a4783b */ /* 0x000e6e0000000200 */
[C---:B------:R-:W-:Y:S08]  /*d930*/  HMMA.16816.F32 R28, R188.reuse, R200, R28 ;  /* 0x000000c8bc1c723c */ /* 0x040ff0000000181c */
[----:B------:R-:W-:Y:S01]  /*d940*/  HMMA.16816.F32 R32, R188, R202, R32 ;  /* 0x000000cabc20723c */ /* 0x000fe20000001820 */
[----:B------:R-:W1:Y:S04]  /*d950*/  LDSM.16.M88.4 R188, [R229+0xb100] ;  /* 0x00b10000e5bc783b */ /* 0x000e680000000200 */
[----:B------:R-:W1:Y:S03]  /*d960*/  LDSM.16.M88.4 R200, [R229+0xb900] ;  /* 0x00b90000e5c8783b */ /* 0x000e660000000200 */
[C---:B--2---:R-:W-:Y:S08]  /*d970*/  HMMA.16816.F32 R4, R172.reuse, R176, R4 ;  /* 0x000000b0ac04723c */ /* 0x044ff00000001804 */
[C---:B------:R-:W-:Y:S01]  /*d980*/  HMMA.16816.F32 R8, R172.reuse, R178, R8 ;  /* 0x000000b2ac08723c */ /* 0x040fe20000001808 */
[----:B------:R-:W-:Y:S07]  /*d990*/  LDSM.16.M88.4 R176, [R215] ;  /* 0x00000000d7b0783b */ /* 0x000fee0000000200 */
[C---:B----4-:R-:W-:Y:S08]  /*d9a0*/  HMMA.16816.F32 R12, R172.reuse, R180, R12 ;  /* 0x000000b4ac0c723c */ /* 0x050ff0000000180c */
[C---:B------:R-:W-:Y:S01]  /*d9b0*/  HMMA.16816.F32 R16, R172.reuse, R182, R16 ;  /* 0x000000b6ac10723c */ /* 0x040fe20000001810 */
[----:B------:R-:W-:Y:S07]  /*d9c0*/  LDSM.16.M88.4 R180, [R214] ;  /* 0x00000000d6b4783b */ /* 0x000fee0000000200 */
[C---:B---3--:R-:W-:Y:S08]  /*d9d0*/  HMMA.16816.F32 R20, R172.reuse, R168, R20 ;  /* 0x000000a8ac14723c */ /* 0x048ff00000001814 */
[C---:B------:R-:W-:Y:S01]  /*d9e0*/  HMMA.16816.F32 R24, R172.reuse, R170, R24 ;  /* 0x000000aaac18723c */ /* 0x040fe20000001818 */
[----:B------:R-:W2:Y:S07]  /*d9f0*/  LDSM.16.M88.4 R168, [R226+0x14100] ;  /* 0x01410000e2a8783b */ /* 0x000eae0000000200 */
[C---:B-----5:R-:W-:Y:S08]  /*da00*/  HMMA.16816.F32 R28, R172.reuse, R184, R28 ;  /* 0x000000b8ac1c723c */ /* 0x060ff0000000181c */
[----:B------:R-:W-:Y:S01]  /*da10*/  HMMA.16816.F32 R32, R172, R186, R32 ;  /* 0x000000baac20723c */ /* 0x000fe20000001820 */
[----:B------:R-:W3:Y:S04]  /*da20*/  LDSM.16.M88.4 R172, [R213] ;  /* 0x00000000d5ac783b */ /* 0x000ee80000000200 */
[----:B------:R-:W4:Y:S03]  /*da30*/  LDSM.16.M88.4 R184, [R212] ;  /* 0x00000000d4b8783b */ /* 0x000f260000000200 */
        /* <DEDUP_REMOVED lines=11> */
[----:B------:R-:W5:Y:S04]  /*daf0*/  LDSM.16.M88.4 R164, [R224+0xb100] ;  /* 0x00b10000e0a4783b */ /* 0x000f680000000200 */
[----:B------:R-:W1:Y:S03]  /*db00*/  LDSM.16.M88.4 R200, [R224+0xb900] ;  /* 0x00b90000e0c8783b */ /* 0x000e660000000200 */
[C---:B--2---:R-:W-:Y:S08]  /*db10*/  HMMA.16816.F32 R4, R168.reuse, R176, R4 ;  /* 0x000000b0a804723c */ /* 0x044ff00000001804 */
[C---:B------:R-:W-:Y:S01]  /*db20*/  HMMA.16816.F32 R8, R168.reuse, R178, R8 ;  /* 0x000000b2a808723c */ /* 0x040fe20000001808 */
[----:B------:R-:W-:Y:S07]  /*db30*/  LDSM.16.M88.4 R176, [R216+0x2000] ;  /* 0x00200000d8b0783b */ /* 0x000fee0000000200 */
[C---:B------:R-:W-:Y:S08]  /*db40*/  HMMA.16816.F32 R12, R168.reuse, R180, R12 ;  /* 0x000000b4a80c723c */ /* 0x040ff0000000180c */
[C---:B------:R-:W-:Y:S01]  /*db50*/  HMMA.16816.F32 R16, R168.reuse, R182, R16 ;  /* 0x000000b6a810723c */ /* 0x040fe20000001810 */
[----:B------:R-:W-:Y:S07]  /*db60*/  LDSM.16.M88.4 R180, [R216+0x2800] ;  /* 0x00280000d8b4783b */ /* 0x000fee0000000200 */
[C---:B---3--:R-:W-:Y:S08]  /*db70*/  HMMA.16816.F32 R20, R168.reuse, R172, R20 ;  /* 0x000000aca814723c */ /* 0x048ff00000001814 */
[C---:B------:R-:W-:Y:S01]  /*db80*/  HMMA.16816.F32 R24, R168.reuse, R174, R24 ;  /* 0x000000aea818723c */ /* 0x040fe20000001818 */
[----:B------:R-:W2:Y:S07]  /*db90*/  LDSM.16.M88.4 R172, [R223+0x14100] ;  /* 0x01410000dfac783b */ /* 0x000eae0000000200 */
[C---:B----4-:R-:W-:Y:S08]  /*dba0*/  HMMA.16816.F32 R28, R168.reuse, R184, R28 ;  /* 0x000000b8a81c723c */ /* 0x050ff0000000181c */
[----:B------:R-:W-:Y:S01]  /*dbb0*/  HMMA.16816.F32 R32, R168, R186, R32 ;  /* 0x000000baa820723c */ /* 0x000fe20000001820 */
[----:B------:R-:W3:Y:S04]  /*dbc0*/  LDSM.16.M88.4 R168, [R216+0x3000] ;  /* 0x00300000d8a8783b */ /* 0x000ee80000000200 */
[----:B------:R-:W4:Y:S03]  /*dbd0*/  LDSM.16.M88.4 R184, [R216+0x3800] ;  /* 0x00380000d8b8783b */ /* 0x000f260000000200 */
[C---:B-1----:R-:W-:Y:S08]  /*dbe0*/  HMMA.16816.F32 R4, R188.reuse, R192, R4 ;  /* 0x000000c0bc04723c */ /* 0x042ff00000001804 */
[C---:B------:R-:W-:Y:S01]  /*dbf0*/  HMMA.16816.F32 R8, R188.reuse, R194, R8 ;  /* 0x000000c2bc08723c */ /* 0x040fe20000001808 */
[----:B------:R-:W-:Y:S07]  /*dc00*/  LDSM.16.M88.4 R192, [R229+0xc100] ;  /* 0x00c10000e5c0783b */ /* 0x000fee0000000200 */
[C---:B------:R-:W-:Y:S08]  /*dc10*/  HMMA.16816.F32 R12, R188.reuse, R196, R12 ;  /* 0x000000c4bc0c723c */ /* 0x040ff0000000180c */
[C---:B------:R-:W-:Y:S01]  /*dc20*/  HMMA.16816.F32 R16, R188.reuse, R198, R16 ;  /* 0x000000c6bc10723c */ /* 0x040fe20000001810 */
[----:B------:R-:W-:Y:S07]  /*dc30*/  LDSM.16.M88.4 R196, [R229+0xc900] ;  /* 0x00c90000e5c4783b */ /* 0x000fee0000000200 */
[C---:B-----5:R-:W-:Y:S08]  /*dc40*/  HMMA.16816.F32 R20, R188.reuse, R164, R20 ;  /* 0x000000a4bc14723c */ /* 0x060ff00000001814 */
        /* <DEDUP_REMOVED lines=8> */
[----:B------:R-:W-:Y:S07]  /*dcd0*/  LDSM.16.M88.4 R176, [R211] ;  /* 0x00000000d3b0783b */ /* 0x000fee0000000200 */
[C---:B------:R-:W-:Y:S08]  /*dce0*/  HMMA.16816.F32 R12, R172.reuse, R180, R12 ;  /* 0x000000b4ac0c723c */ /* 0x040ff0000000180c */
[C---:B------:R-:W-:Y:S01]  /*dcf0*/  HMMA.16816.F32 R16, R172.reuse, R182, R16 ;  /* 0x000000b6ac10723c */ /* 0x040fe20000001810 */
[----:B------:R-:W-:Y:S07]  /*dd00*/  LDSM.16.M88.4 R180, [R210] ;  /* 0x00000000d2b4783b */ /* 0x000fee0000000200 */
[C---:B---3--:R-:W-:Y:S08]  /*dd10*/  HMMA.16816.F32 R20, R172.reuse, R168, R20 ;  /* 0x000000a8ac14723c */ /* 0x048ff00000001814 */
[C---:B------:R-:W-:Y:S01]  /*dd20*/  HMMA.16816.F32 R24, R172.reuse, R170, R24 ;  /* 0x000000aaac18723c */ /* 0x040fe20000001818 */
[----:B------:R-:W2:Y:S07]  /*dd30*/  LDSM.16.M88.4 R168, [R226+0x18100] ;  /* 0x01810000e2a8783b */ /* 0x000eae0000000200 */
[C---:B----4-:R-:W-:Y:S08]  /*dd40*/  HMMA.16816.F32 R28, R172.reuse, R184, R28 ;  /* 0x000000b8ac1c723c */ /* 0x050ff0000000181c */
        /* <DEDUP_REMOVED lines=81> */
[C---:B-1----:R-:W-:Y:S01]  /*e260*/  HMMA.16816.F32 R4, R188.reuse, R192, R4 ;  /* 0x000000c0bc04723c */ /* 0x042fe20000001804 */
[----:B------:R-:W-:Y:S04]  /*e270*/  DEPBAR.LE SB0, 0x0 ;  /* 0x000080000000791a */ /* 0x000fe80000000000 */
[----:B------:R-:W-:Y:S03]  /*e280*/  BAR.SYNC.DEFER_BLOCKING 0x0 ;  /* 0x0000000000007b1d */ /* 0x000fe60000010000 */
[C---:B------:R-:W-:Y:S08]  /*e290*/  HMMA.16816.F32 R8, R188.reuse, R194, R8 ;  /* 0x000000c2bc08723c */ /* 0x040ff00000001808 */
[C---:B------:R-:W-:Y:S08]  /*e2a0*/  HMMA.16816.F32 R12, R188.reuse, R196, R12 ;  /* 0x000000c4bc0c723c */ /* 0x040ff0000000180c */
[C---:B------:R-:W-:Y:S08]  /*e2b0*/  HMMA.16816.F32 R16, R188.reuse, R198, R16 ;  /* 0x000000c6bc10723c */ /* 0x040ff00000001810 */
[C---:B-----5:R-:W-:Y:S08]  /*e2c0*/  HMMA.16816.F32 R20, R188.reuse, R164, R20 ;  /* 0x000000a4bc14723c */ /* 0x060ff00000001814 */
[C---:B------:R-:W-:Y:S08]  /*e2d0*/  HMMA.16816.F32 R24, R188.reuse, R166, R24 ;  /* 0x000000a6bc18723c */ /* 0x040ff00000001818 */
[C---:B------:R-:W-:Y:S08]  /*e2e0*/  HMMA.16816.F32 R28, R188.reuse, R200, R28 ;  /* 0x000000c8bc1c723c */ /* 0x040ff0000000181c */
[----:B------:R-:W-:Y:S08]  /*e2f0*/  HMMA.16816.F32 R32, R188, R202, R32 ;  /* 0x000000cabc20723c */ /* 0x000ff00000001820 */
[C---:B--2---:R-:W-:Y:S08]  /*e300*/  HMMA.16816.F32 R4, R172.reuse, R176, R4 ;  /* 0x000000b0ac04723c */ /* 0x044ff00000001804 */
[C---:B------:R-:W-:Y:S08]  /*e310*/  HMMA.16816.F32 R8, R172.reuse, R178, R8 ;  /* 0x000000b2ac08723c */ /* 0x040ff00000001808 */
[C---:B------:R-:W-:Y:S08]  /*e320*/  HMMA.16816.F32 R12, R172.reuse, R180, R12 ;  /* 0x000000b4ac0c723c */ /* 0x040ff0000000180c */
[C---:B------:R-:W-:Y:S08]  /*e330*/  HMMA.16816.F32 R16, R172.reuse, R182, R16 ;  /* 0x000000b6ac10723c */ /* 0x040ff00000001810 */
[C---:B---3--:R-:W-:Y:S08]  /*e340*/  HMMA.16816.F32 R20, R172.reuse, R168, R20 ;  /* 0x000000a8ac14723c */ /* 0x048ff00000001814 */
[C---:B------:R-:W-:Y:S08]  /*e350*/  HMMA.16816.F32 R24, R172.reuse, R170, R24 ;  /* 0x000000aaac18723c */ /* 0x040ff00000001818 */
[C---:B----4-:R-:W-:Y:S08]  /*e360*/  HMMA.16816.F32 R28, R172.reuse, R184, R28 ;  /* 0x000000b8ac1c723c */ /* 0x050ff0000000181c */
[----:B------:R-:W-:Y:S01]  /*e370*/  HMMA.16816.F32 R32, R172, R186, R32 ;  /* 0x000000baac20723c */ /* 0x000fe20000001820 */
[----:B------:R-:W-:-:S07]  /*e380*/  @P0 BRA `(.L_x_1006) ;  /* 0x0000037000000947 */ /* 0x000fce0003800000 */
[----:B------:R-:W-:Y:S01]  /*e390*/  ULEA UR4, UR21, UR10, 0x6 ;  /* 0x0000000a15047291 */ /* 0x000fe2000f8e303f */
[----:B------:R-:W-:Y:S05]  /*e3a0*/  IMAD.MOV.U32 R231, RZ, RZ, RZ ;  /* 0x000000ffffe77224 */ /* 0x000fea00078e00ff */
        /* <DEDUP_REMOVED lines=10> */
[----:B------:R-:W-:Y:S03]  /*e450*/  @!P1 LEA.HI.X R165, R166, c[0x0][0x2a4], R165, 0x2, P0 ;  /* 0x0000a900a6a59a11 */ /* 0x000fe600000f14a5 */
[----:B------:R-:W-:Y:S01]  /*e460*/  IMAD.WIDE.U32 R166, R232, c[0x0][0x1e0], RZ ;  /* 0x00007800e8a67a25 */ /* 0x000fe200078e00ff */
[----:B------:R-:W-:Y:S01]  /*e470*/  SHF.R.S32.HI R0, RZ, 0x1f, R232 ;  /* 0x0000001fff007819 */ /* 0x000fe200000114e8 */
[----:B------:R-:W2:Y:S04]  /*e480*/  @!P1 LDG.E R231, [R164.64] ;  /* 0x00000010a4e79981 */ /* 0x000ea8000c1e1900 */
        /* <DEDUP_REMOVED lines=12> */
[----:B------:R-:W2:Y:S04]  /*e550*/  SHFL.IDX PT, R166, R164, RZ, 0x181f ;  /* 0x00181fffa4a67589 */ /* 0x000ea800000e0000 */
[----:B------:R-:W3:Y:S04]  /*e560*/  SHFL.IDX PT, R0, R0, 0x1, 0x181f ;  /* 0x00381f0000007f89 */ /* 0x000ee800000e0000 */
[----:B------:R-:W4:Y:S01]  /*e570*/  SHFL.IDX PT, R164, R164, 0x1, 0x181f ;  /* 0x00381f00a4a47f89 */ /* 0x000f2200000e0000 */
[C---:B-1----:R-:W-:Y:S05]  /*e580*/  IADD3 R172, P0, R165.reuse, R243, RZ ;  /* 0x000000f3a5ac7210 */ /* 0x042fea0007f1e0ff */
[C-C-:B--2---:R-:W-:Y:S01]  /*e590*/  IMAD.X R173, R166.reuse, 0x1, R244.reuse, P0 ;  /* 0x00000001a6ad7824 */ /* 0x144fe200000e06f4 */
[C---:B------:R-:W-:Y:S04]  /*e5a0*/  IADD3 R170, P0, R165.reuse, R245, RZ ;  /* 0x000000f5a5aa7210 */ /* 0x040fe80007f1e0ff */
[----:B------:R1:W-:Y:S01]  /*e5b0*/  LDGSTS.E.BYPASS.LTC128B.128 [R233+0x8100], [R172.64], !P2 ;  /* 0x08100000ace97fae */ /* 0x0003e2000d101d50 */
[C---:B------:R-:W-:Y:S02]  /*e5c0*/  IADD3.X R171, R166.reuse, R242, RZ, P0, !PT ;  /* 0x000000f2a6ab7210 */ /* 0x040fe400007fe4ff */
[C---:B------:R-:W-:Y:S03]  /*e5d0*/  IADD3 R168, P0, R165.reuse, R246, RZ ;  /* 0x000000f6a5a87210 */ /* 0x040fe60007f1e0ff */
[----:B------:R2:W-:Y:S02]  /*e5e0*/  LDGSTS.E.BYPASS.LTC128B.128 [R233+0xa100], [R170.64], !P6 ;  /* 0x0a100000aae97fae */ /* 0x0005e4000f101d50 */
[C---:B------:R-:W-:Y:S01]  /*e5f0*/  IMAD.X R169, R166.reuse, 0x1, R241, P0 ;  /* 0x00000001a6a97824 */ /* 0x040fe200000e06f1 */
[----:B------:R-:W-:Y:S04]  /*e600*/  IADD3 R174, P0, R165, R248, RZ ;  /* 0x000000f8a5ae7210 */ /* 0x000fe80007f1e0ff */
[----:B------:R1:W-:Y:S01]  /*e610*/  LDGSTS.E.BYPASS.LTC128B.128 [R233+0xc100], [R168.64], !P5 ;  /* 0x0c100000a8e97fae */ /* 0x0003e2000e901d50 */
[----:B------:R-:W-:Y:S01]  /*e620*/  IMAD.X R175, R166, 0x1, R247, P0 ;  /* 0x00000001a6af7824 */ /* 0x000fe200000e06f7 */
[----:B---3--:R-:W-:Y:S04]  /*e630*/  IADD3 R178, P0, R0, R243, RZ ;  /* 0x000000f300b27210 */ /* 0x008fe80007f1e0ff */
[----:B------:R1:W-:Y:S01]  /*e640*/  LDGSTS.E.BYPASS.LTC128B.128 [R233+0xe100], [R174.64], !P4 ;  /* 0x0e100000aee97fae */ /* 0x0003e2000e101d50 */
[----:B----4-:R-:W-:Y:S01]  /*e650*/  IMAD.X R179, R164, 0x1, R244, P0 ;  /* 0x00000001a4b37824 */ /* 0x010fe200000e06f4 */
[----:B------:R-:W-:Y:S04]  /*e660*/  IADD3 R176, P0, R0, R245, RZ ;  /* 0x000000f500b07210 */ /* 0x000fe80007f1e0ff */
[----:B------:R1:W-:Y:S01]  /*e670*/  LDGSTS.E.BYPASS.LTC128B.128 [R233+0x9100], [R178.64], !P2 ;  /* 0x09100000b2e97fae */ /* 0x0003e2000d101d50 */
[----:B------:R-:W-:Y:S02]  /*e680*/  IADD3.X R177, R164, R242, RZ, P0, !PT ;  /* 0x000000f2a4b17210 */ /* 0x000fe400007fe4ff */
[----:B------:R-:W-:Y:S03]  /*e690*/  IADD3 R166, P0, R0, R246, RZ ;  /* 0x000000f600a67210 */ /* 0x000fe60007f1e0ff */
[----:B------:R1:W-:Y:S02]  /*e6a0*/  LDGSTS.E.BYPASS.LTC128B.128 [R233+0xb100], [R176.64], !P6 ;  /* 0x0b100000b0e97fae */ /* 0x0003e4000f101d50 */
[----:B------:R-:W-:Y:S01]  /*e6b0*/  IMAD.X R167, R164, 0x1, R241, P0 ;  /* 0x00000001a4a77824 */ /* 0x000fe200000e06f1 */
[----:B--2---:R-:W-:Y:S04]  /*e6c0*/  IADD3 R170, P0, R0, R248, RZ ;  /* 0x000000f800aa7210 */ /* 0x004fe80007f1e0ff */
[----:B------:R1:W-:Y:S01]  /*e6d0*/  LDGSTS.E.BYPASS.LTC128B.128 [R233+0xd100], [R166.64], !P5 ;  /* 0x0d100000a6e97fae */ /* 0x0003e2000e901d50 */
[----:B------:R-:W-:Y:S05]  /*e6e0*/  IMAD.X R171, R164, 0x1, R247, P0 ;  /* 0x00000001a4ab7824 */ /* 0x000fea00000e06f7 */
[----:B------:R1:W-:Y:S03]  /*e6f0*/  LDGSTS.E.BYPASS.LTC128B.128 [R233+0xf100], [R170.64], !P4 ;  /* 0x0f100000aae97fae */ /* 0x0003e6000e101d50 */
.L_x_1006:
[----:B------:R-:W-:Y:S01]  /*e700*/  PLOP3.LUT P0, PT, PT, PT, UP2, 0x80, 0x0 ;  /* 0x000000000000781c */ /* 0x000fe20003f0f028 */
[----:B------:R-:W0:Y:S01]  /*e710*/  LDGDEPBAR ;  /* 0x00000000000079af */ /* 0x000e220000000000 */
[----:B-1----:R-:W-:Y:S01]  /*e720*/  IMAD.MOV.U32 R174, RZ, RZ, R236 ;  /* 0x000000ffffae7224 */ /* 0x002fe200078e00ec */
[----:B------:R-:W-:Y:S01]  /*e730*/  USHF.L.U32 UR4, UR21, 0x6, URZ ;  /* 0x0000000615047899 */ /* 0x000fe2000800063f */
[----:B------:R-:W-:Y:S09]  /*e740*/  IMAD.U32 R164, RZ, RZ, UR8 ;  /* 0x00000008ffa47e24 */ /* 0x000ff2000f8e00ff */
[----:B------:R-:W-:Y:S01]  /*e750*/  @P0 IMAD.HI.U32 R0, R236, c[0x0][0x2c8], RZ ;  /* 0x0000b200ec000a27 */ /* 0x000fe200078e00ff */
[----:B------:R-:W-:Y:S11]  /*e760*/  PLOP3.LUT P0, PT, PT, PT, UP2, 0x80, 0x0 ;  /* 0x000000000000781c */ /* 0x000ff60003f0f028 */
[----:B------:R-:W-:Y:S02]  /*e770*/  @!UPT UIADD3 URZ, URZ, URZ, URZ ;  /* 0x0000003f3f3ff290 */ /* 0x000fe4000fffe03f */
[----:B------:R-:W-:Y:S01]  /*e780*/  @P0 SHF.R.U32.HI R174, RZ, c[0x0][0x2cc], R0 ;  /* 0x0000b300ffae0a19 */ /* 0x000fe20000011600 */
[----:B------:R-:W-:Y:S01]  /*e790*/  IMAD.U32 R0, RZ, RZ, UR4 ;  /* 0x00000004ff007e24 */ /* 0x000fe2000f8e00ff */
[----:B------:R-:W-:Y:S03]  /*e7a0*/  PLOP3.LUT P0, PT, PT, PT, UP1, 0x40, 0x0 ;  /* 0x000000000000781c */ /* 0x000fe60003f0e818 */
[----:B------:R-:W1:Y:S01]  /*e7b0*/  SHFL.IDX PT, R167, R174, RZ, 0x1c1f ;  /* 0x001c1fffaea77589 */ /* 0x000e6200000e0000 */
[----:B------:R-:W-:Y:S04]  /*e7c0*/  IADD3 R165, -R237, 0x1, -R0 ;  /* 0x00000001eda57810 */ /* 0x000fe80007ffe900 */
        /* <DEDUP_REMOVED lines=21> */
.L_x_1009:
[----:B------:R-:W-:Y:S04]  /*e920*/  MOV R165, c[0x0][0x32c] ;  /* 0x0000cb0000a57a02 */ /* 0x000fe80000000f00 */
[----:B------:R-:W-:Y:S11]  /*e930*/  ISETP.NE.AND P0, PT, R165, 0x1, PT ;  /* 0x00000001a500780c */ /* 0x000ff60003f05270 */
[----:B------:R-:W-:Y:S02]  /*e940*/  @!UPT UIADD3 URZ, URZ, URZ, URZ ;  /* 0x0000003f3f3ff290 */ /* 0x000fe4000fffe03f */
[----:B------:R-:W-:Y:S05]  /*e950*/  @P0 IMAD.HI.U32 R165, R167, c[0x0][0x330], RZ ;  /* 0x0000cc00a7a50a27 */ /* 0x000fea00078e00ff */
[----:B------:R-:W-:Y:S02]  /*e960*/  @P0 SHF.R.U32.HI R167, RZ, c[0x0][0x334], R165 ;  /* 0x0000cd00ffa70a19 */ /* 0x000fe400000116a5 */
.L_x_1010:
[----:B------:R-:W-:Y:S05]  /*e970*/  BSYNC B0 ;  /* 0x0000000000007941 */ /* 0x000fea0003800000 */
.L_x_1008:
[----:B------:R-:W-:Y:S04]  /*e980*/  IMAD R167, R167, c[0x0][0x32c], -R0 ;  /* 0x0000cb00a7a77a24 */ /* 0x000fe800078e0a00 */
[----:B------:R-:W-:Y:S05]  /*e990*/  IMAD.IADD R167, R167, 0x1, -R237 ;  /* 0x00000001a7a77824 */ /* 0x000fea00078e0aed */
[----:B------:R-:W-:Y:S02]  /*e9a0*/  IADD3 R165, R167, c[0x0][0x32c], RZ ;  /* 0x0000cb00a7a57a10 */ /* 0x000fe40007ffe0ff */
[----:B------:R-:W-:Y:S02]  /*e9b0*/  IMNMX R172, R172, R167, !PT ;  /* 0x000000a7acac7217 */ /* 0x000fe40007800200 */
[----:B------:R-:W-:Y:S02]  /*e9c0*/  IMNMX R173, R173, R165, PT ;  /* 0x000000a5adad7217 */ /* 0x000fe40003800200 */
.L_x_1007:
[----:B------:R-:W-:Y:S06]  /*e9d0*/  UISETP.GT.AND UP0, UPT, UR21, -0x1, UPT ;  /* 0xffffffff1500788c */ /* 0x000fec000bf04270 */
[----:B------:R-:W-:Y:S04]  /*e9e0*/  PLOP3.LUT P0, PT, PT, PT, UP0, 0x80, 0x0 ;  /* 0x000000000000781c */ /* 0x000fe80003f0f008 */
[----:B------:R-:W-:Y:S04]  /*e9f0*/  ISETP.GT.AND P0, PT, R172, RZ, P0 ;  /* 0x000000ffac00720c */ /* 0x000fe80000704270 */
        /* <DEDUP_REMOVED lines=25> */
[C---:B------:R-:W-:Y:S01]  /*eb90*/  ISETP.LT.OR P0, PT, R173.reuse, 0x19, P0 ;  /* 0x00000019ad00780c */ /* 0x040fe20000701670 */
        /* <DEDUP_REMOVED lines=57> */
.L_x_1013:
[----:B------:R-:W-:Y:S04]  /*ef30*/  MOV R12, c[0x0][0x32c] ;  /* 0x0000cb00000c7a02 */ /* 0x000fe80000000f00 */
[----:B------:R-:W-:Y:S11]  /*ef40*/  ISETP.NE.AND P0, PT, R12, 0x1, PT ;  /* 0x000000010c00780c */ /* 0x000ff60003f05270 */
[----:B------:R-:W-:Y:S02]  /*ef50*/  @!UPT UIADD3 URZ, URZ, URZ, URZ ;  /* 0x0000003f3f3ff290 */ /* 0x000fe4000fffe03f */
[----:B------:R-:W-:Y:S05]  /*ef60*/  @P0 IMAD.HI.U32 R12, R13, c[0x0][0x330], RZ ;  /* 0x0000cc000d0c0a27 */ /* 0x000fea00078e00ff */
[----:B------:R-:W-:Y:S02]  /*ef70*/  @P0 SHF.R.U32.HI R13, RZ, c[0x0][0x334], R12 ;  /* 0x0000cd00ff0d0a19 */ /* 0x000fe4000001160c */
.L_x_1014:
[----:B------:R-:W-:Y:S05]  /*ef80*/  BSYNC B0 ;  /* 0x0000000000007941 */ /* 0x000fea0003800000 */
.L_x_1012:
[----:B------:R-:W-:Y:S04]  /*ef90*/  IMAD R0, R13, c[0x0][0x32c], -R0 ;  /* 0x0000cb000d007a24 */ /* 0x000fe800078e0a00 */
[----:B------:R-:W-:Y:S05]  /*efa0*/  IMAD.IADD R12, R0, 0x1, -R237 ;  /* 0x00000001000c7824 */ /* 0x000fea00078e0aed */
[----:B------:R-:W-:Y:S02]  /*efb0*/  IADD3 R0, R12, c[0x0][0x32c], RZ ;  /* 0x0000cb000c007a10 */ /* 0x000fe40007ffe0ff */
[----:B------:R-:W-:Y:S02]  /*efc0*/  IMNMX R5, R5, R12, !PT ;  /* 0x0000000c05057217 */ /* 0x000fe40007800200 */
[----:B------:R-:W-:Y:S02]  /*efd0*/  IMNMX R4, R4, R0, PT ;  /* 0x0000000004047217 */ /* 0x000fe40003800200 */
.L_x_1011:
[----:B------:R-:W-:Y:S01]  /*efe0*/  PLOP3.LUT P0, PT, PT, PT, UP0, 0x80, 0x0 ;  /* 0x000000000000781c */ /* 0x000fe20003f0f008 */
[----:B------:R-:W-:Y:S01]  /*eff0*/  LDSM.16.MT88.4 R172, [R222+0x4900] ;  /* 0x00490000deac783b */ /* 0x000fe20000004200 */
        /* <DEDUP_REMOVED lines=69> */
[C---:B------:R-:W-:Y:S01]  /*f450*/  ISETP.GT.AND P0, PT, R5.reuse, 0x28, P0 ;  /* 0x000000280500780c */ /* 0x040fe20000704270 */
[----:B------:R-:W-:Y:S03]  /*f460*/  LDSM.16.MT88.4 R20, [R227+0x100] ;  /* 0x00010000e314783b */ /* 0x000fe60000004200 */
[----:B------:R-:W-:Y:S04]  /*f470*/  ISETP.LT.OR P0, PT, R4, 0x29, P0 ;  /* 0x000000290400780c */ /* 0x000fe80000701670 */
[----:B------:R-:W-:Y:S02]  /*f480*/  FSEL R200, R26, -INF , !P0 ;  /* 0xff8000001ac87808 */ /* 0x000fe40004000000 */
[----:B------:R-:W-:Y:S02]  /*f490*/  PLOP3.LUT P0, PT, PT, PT, UP0, 0x80, 0x0 ;  /* 0x000000000000781c */ /* 0x000fe40003f0f008 */
[----:B------:R-:W-:Y:S02]  /*f4a0*/  FMNMX.FTZ R13, R200, R13, !PT ;  /* 0x0000000dc80d7209 */ /* 0x000fe40007810000 */
[----:B------:R-:W-:Y:S02]  /*f4b0*/  ISETP.GT.AND P0, PT, R5, 0x29, P0 ;  /* 0x000000290500780c */ /* 0x000fe40000704270 */
[----:B-1----:R-:W-:Y:S02]  /*f4c0*/  FMNMX.FTZ R0, R0, R12, !PT ;  /* 0x0000000c00007209 */ /* 0x002fe40007810000 */
[----:B------:R-:W-:Y:S03]  /*f4d0*/  ISETP.LT.OR P0, PT, R4, 0x2a, P0 ;  /* 0x0000002a0400780c */ /* 0x000fe60000701670 */
[----:B------:R-:W-:Y:S01]  /*f4e0*/  FMUL.FTZ R190, R0, c[0x0][0x2d0] ;  /* 0x0000b40000be7a20 */ /* 0x000fe20000410000 */
[----:B------:R-:W-:Y:S02]  /*f4f0*/  FSEL R199, R27, -INF , !P0 ;  /* 0xff8000001bc77808 */ /* 0x000fe40004000000 */
[----:B------:R-:W-:Y:S01]  /*f500*/  PLOP3.LUT P0, PT, PT, PT, UP0, 0x80, 0x0 ;  /* 0x000000000000781c */ /* 0x000fe20003f0f008 */
[----:B------:R-:W-:Y:S01]  /*f510*/  LDSM.16.MT88.4 R24, [R222+0x100] ;  /* 0x00010000de18783b */ /* 0x000fe20000004200 */
[----:B------:R-:W-:Y:S02]  /*f520*/  FMNMX.FTZ R13, R199, R13, !PT ;  /* 0x0000000dc70d7209 */ /* 0x000fe40007810000 */
        /* <DEDUP_REMOVED lines=8> */
[----:B------:R-:W-:Y:S03]  /*f5b0*/  LDSM.16.MT88.4 R28, [R221+0x100] ;  /* 0x00010000dd1c783b */ /* 0x000fe60000004200 */
[C---:B------:R-:W-:Y:S04]  /*f5c0*/  ISETP.GT.AND P0, PT, R5.reuse, 0x38, P0 ;  /* 0x000000380500780c */ /* 0x040fe80000704270 */
[----:B------:R-:W-:Y:S04]  /*f5d0*/  ISETP.LT.OR P0, PT, R4, 0x39, P0 ;  /* 0x000000390400780c */ /* 0x000fe80000701670 */
        /* <DEDUP_REMOVED lines=9> */
[----:B------:R-:W-:Y:S02]  /*f670*/  FMNMX.FTZ R5, R182, R5, !PT ;  /* 0x00000005b6057209 */ /* 0x000fe40007810000 */
        /* <DEDUP_REMOVED lines=11> */
[----:B------:R-:W-:Y:S01]  /*f730*/  LDSM.16.MT88.4 R168, [R227+0x4900] ;  /* 0x00490000e3a8783b */ /* 0x000fe20000004200 */
[--C-:B------:R-:W-:Y:S02]  /*f740*/  FFMA.FTZ R193, R167, c[0x0][0x2d0], -R190.reuse ;  /* 0x0000b400a7c17a23 */ /* 0x100fe400000108be */
[--C-:B------:R-:W-:Y:S02]  /*f750*/  FFMA.FTZ R194, R165, c[0x0][0x2d0], -R190.reuse ;  /* 0x0000b400a5c27a23 */ /* 0x100fe400000108be */
[----:B------:R-:W2:Y:S01]  /*f760*/  MUFU.EX2 R15, R15 ;  /* 0x0000000f000f7308 */ /* 0x000ea20000000800 */
[--C-:B------:R-:W-:Y:S02]  /*f770*/  FFMA.FTZ R251, R251, c[0x0][0x2d0], -R190.reuse ;  /* 0x0000b400fbfb7a23 */ /* 0x100fe400000108be */
[--C-:B------:R-:W-:Y:S01]  /*f780*/  FFMA.FTZ R250, R250, c[0x0][0x2d0], -R190.reuse ;  /* 0x0000b400fafa7a23 */ /* 0x100fe200000108be */
[----:B-1----:R-:W-:Y:S01]  /*f790*/  FMNMX.FTZ R4, R5, R4, !PT ;  /* 0x0000000405047209 */ /* 0x002fe20007810000 */
[--C-:B------:R-:W-:Y:S01]  /*f7a0*/  FFMA.FTZ R249, R249, c[0x0][0x2d0], -R190.reuse ;  /* 0x0000b400f9f97a23 */ /* 0x100fe200000108be */
[----:B------:R-:W-:Y:S01]  /*f7b0*/  FSEL R5, R0, RZ, P0 ;  /* 0x000000ff00057208 */ /* 0x000fe20000000000 */
[--C-:B------:R-:W-:Y:S02]  /*f7c0*/  FFMA.FTZ R201, R201, c[0x0][0x2d0], -R190.reuse ;  /* 0x0000b400c9c97a23 */ /* 0x100fe400000108be */
[----:B------:R-:W1:Y:S01]  /*f7d0*/  SHFL.BFLY PT, R12, R4, 0x1, 0x1f ;  /* 0x0c201f00040c7f89 */ /* 0x000e6200000e0000 */
[----:B------:R-:W-:Y:S01]  /*f7e0*/  MUFU.EX2 R14, R14 ;  /* 0x0000000e000e7308 */ /* 0x000fe20000000800 */
[----:B------:R-:W-:Y:S02]  /*f7f0*/  FADD.FTZ R3, -R5, R3 ;  /* 0x0000000305037221 */ /* 0x000fe40000010100 */
[--C-:B------:R-:W-:Y:S02]  /*f800*/  FFMA.FTZ R189, R189, c[0x0][0x2d0], -R190.reuse ;  /* 0x0000b400bdbd7a23 */ /* 0x100fe400000108be */
[----:B------:R-:W-:Y:S02]  /*f810*/  FMUL.FTZ R3, R3, c[0x0][0x2d0] ;  /* 0x0000b40003037a20 */ /* 0x000fe40000410000 */
[--C-:B------:R-:W-:Y:S02]  /*f820*/  FFMA.FTZ R188, R188, c[0x0][0x2d0], -R190.reuse ;  /* 0x0000b400bcbc7a23 */ /* 0x100fe400000108be */
[--C-:B------:R-:W-:Y:S01]  /*f830*/  FFMA.FTZ R187, R187, c[0x0][0x2d0], -R190.reuse ;  /* 0x0000b400bbbb7a23 */ /* 0x100fe200000108be */
[----:B------:R-:W3:Y:S01]  /*f840*/  MUFU.EX2 R176, R176 ;  /* 0x000000b000b07308 */ /* 0x000ee20000000800 */
[----:B------:R-:W-:Y:S01]  /*f850*/  FFMA.FTZ R190, R185, c[0x0][0x2d0], -R190 ;  /* 0x0000b400b9be7a23 */ /* 0x000fe200000108be */
[----:B--2---:R-:W-:Y:S08]  /*f860*/  F2FP.PACK_AB R16, R15, R177 ;  /* 0x000000b10f10723e */ /* 0x004ff000000000ff */
        /* <DEDUP_REMOVED lines=16> */
[C---:B--2---:R-:W-:Y:S02]  /*f970*/  FMUL.FTZ R4, R3.reuse, R160 ;  /* 0x000000a003047220 */ /* 0x044fe40000410000 */
        /* <DEDUP_REMOVED lines=10> */
[----:B------:R-:W-:Y:S02]  /*fa20*/  FMUL.FTZ R141, R3, R141 ;  /* 0x0000008d038d7220 */ /* 0x000fe40000410000 */
[--C-:B------:R-:W-:Y:S02]  /*fa30*/  FFMA.FTZ R195, R166, c[0x0][0x2d0], -R183.reuse ;  /* 0x0000b400a6c37a23 */ /* 0x100fe400000108b7 */
[--C-:B------:R-:W-:Y:S01]  /*fa40*/  FFMA.FTZ R196, R164, c[0x0][0x2d0], -R183.reuse ;  /* 0x0000b400a4c47a23 */ /* 0x100fe200000108b7 */
[----:B------:R-:W2:Y:S01]  /*fa50*/  MUFU.EX2 R180, R180 ;  /* 0x000000b400b47308 */ /* 0x000ea20000000800 */
[----:B------:R-:W-:Y:S01]  /*fa60*/  LDSM.16.MT88.4 R164, [R221+0x2900] ;  /* 0x00290000dda4783b */ /* 0x000fe20000004200 */
[--C-:B------:R-:W-:Y:S02]  /*fa70*/  FFMA.FTZ R197, R33, c[0x0][0x2d0], -R183.reuse ;  /* 0x0000b40021c57a23 */ /* 0x100fe400000108b7 */
[--C-:B------:R-:W-:Y:S02]  /*fa80*/  FFMA.FTZ R198, R32, c[0x0][0x2d0], -R183.reuse ;  /* 0x0000b40020c67a23 */ /* 0x100fe400000108b7 */
[C---:B------:R-:W-:Y:S02]  /*fa90*/  FMUL.FTZ R144, R3.reuse, R144 ;  /* 0x0000009003907220 */ /* 0x040fe40000410000 */
[C---:B------:R-:W-:Y:S01]  /*faa0*/  FMUL.FTZ R145, R3.reuse, R145 ;  /* 0x0000009103917220 */ /* 0x040fe20000410000 */
[----:B------:R-:W-:Y:S01]  /*fab0*/  LDSM.16.MT88.4 R32, [R221+0x900] ;  /* 0x00090000dd20783b */ /* 0x000fe20000004200 */
[----:B------:R-:W-:Y:S01]  /*fac0*/  MUFU.EX2 R179, R179 ;  /* 0x000000b300b37308 */ /* 0x000fe20000000800 */
[C---:B------:R-:W-:Y:S02]  /*fad0*/  FMUL.FTZ R148, R3.reuse, R148 ;  /* 0x0000009403947220 */ /* 0x040fe40000410000 */
[C---:B------:R-:W-:Y:S02]  /*fae0*/  FMUL.FTZ R149, R3.reuse, R149 ;  /* 0x0000009503957220 */ /* 0x040fe40000410000 */
[C---:B-1----:R-:W-:Y:S02]  /*faf0*/  FMUL.FTZ R6, R2.reuse, R162 ;  /* 0x000000a202067220 */ /* 0x042fe40000410000 */
[C---:B------:R-:W-:Y:S02]  /*fb00*/  FMUL.FTZ R7, R2.reuse, R163 ;  /* 0x000000a302077220 */ /* 0x040fe40000410000 */
[C---:B------:R-:W-:Y:S01]  /*fb10*/  FMUL.FTZ R10, R2.reuse, R158 ;  /* 0x0000009e020a7220 */ /* 0x040fe20000410000 */
[----:B------:R-:W1:Y:S01]  /*fb20*/  MUFU.EX2 R178, R178 ;  /* 0x000000b200b27308 */ /* 0x000e620000000800 */
[C---:B------:R-:W-:Y:S01]  /*fb30*/  FMUL.FTZ R11, R2.reuse, R159 ;  /* 0x0000009f020b7220 */ /* 0x040fe20000410000 */
[----:B------:R-:W-:Y:S01]  /*fb40*/  LDSM.16.MT88.4 R160, [R222+0x2900] ;  /* 0x00290000dea0783b */ /* 0x000fe20000004200 */
[----:B------:R-:W-:Y:S01]  /*fb50*/  FMUL.FTZ R134, R2, R134 ;  /* 0x0000008602867220 */ /* 0x000fe20000410000 */
[----:B--2---:R-:W-:Y:S01]  /*fb60*/  F2FP.PACK_AB R17, R180, R181 ;  /* 0x000000b5b411723e */ /* 0x004fe200000000ff */
        /* <DEDUP_REMOVED lines=10> */
[----:B------:R-:W-:Y:S01]  /*fc10*/  FMUL.FTZ R151, R2, R151 ;  /* 0x0000009702977220 */ /* 0x000fe20000410000 */
[----:B------:R-:W2:Y:S01]  /*fc20*/  MUFU.EX2 R194, R194 ;  /* 0x000000c200c27308 */ /* 0x000ea20000000800 */
[C---:B------:R-:W-:Y:S01]  /*fc30*/  FMUL.FTZ R152, R3.reuse, R152 ;  /* 0x0000009803987220 */ /* 0x040fe20000410000 */
[----:B-1----:R-:W-:Y:S01]  /*fc40*/  F2FP.PACK_AB R19, R178, R179 ;  /* 0x000000b3b213723e */ /* 0x002fe200000000ff */
[C---:B------:R-:W-:Y:S02]  /*fc50*/  FMUL.FTZ R153, R3.reuse, R153 ;  /* 0x0000009903997220 */ /* 0x040fe40000410000 */
[C---:B------:R-:W-:Y:S02]  /*fc60*/  FMUL.FTZ R154, R2.reuse, R154 ;  /* 0x0000009a029a7220 */ /* 0x040fe40000410000 */
[C---:B------:R-:W-:Y:S02]  /*fc70*/  FMUL.FTZ R155, R2.reuse, R155 ;  /* 0x0000009b029b7220 */ /* 0x040fe40000410000 */
[C---:B------:R-:W-:Y:S01]  /*fc80*/  HMMA.16816.F32 R4, R16.reuse, R20, R4 ;  /* 0x000000141004723c */ /* 0x040fe20000001804 */
[----:B------:R-:W-:Y:S04]  /*fc90*/  MUFU.EX2 R195, R195 ;  /* 0x000000c300c37308 */ /* 0x000fe80000000800 */
[C---:B------:R-:W-:Y:S02]  /*fca0*/  FMUL.FTZ R36, R3.reuse, R36 ;  /* 0x0000002403247220 */ /* 0x040fe40000410000 */
[C---:B------:R-:W-:Y:S01]  /*fcb0*/  FMUL.FTZ R37, R3.reuse, R37 ;  /* 0x0000002503257220 */ /* 0x040fe20000410000 */
[C---:B------:R-:W-:Y:S01]  /*fcc0*/  HMMA.16816.F32 R8, R16.reuse, R22, R8 ;  /* 0x000000161008723c */ /* 0x040fe20000001808 */
[----:B------:R-:W1:Y:S02]  /*fcd0*/  LDSM.16.MT88.4 R20, [R220+0x100] ;  /* 0x00010000dc14783b */ /* 0x000e640000004200 */
[----:B------:R-:W3:Y:S01]  /*fce0*/  MUFU.EX2 R196, R196 ;  /* 0x000000c400c47308 */ /* 0x000ee20000000800 */
[C---:B------:R-:W-:Y:S02]  /*fcf0*/  FMUL.FTZ R38, R2.reuse, R38 ;  /* 0x0000002602267220 */ /* 0x040fe40000410000 */
[C---:B------:R-:W-:Y:S02]  /*fd00*/  FMUL.FTZ R39, R2.reuse, R39 ;  /* 0x0000002702277220 */ /* 0x040fe40000410000 */
[C---:B------:R-:W-:Y:S04]  /*fd10*/  HMMA.16816.F32 R132, R16.reuse, R24, R132 ;  /* 0x000000181084723c */ /* 0x040fe80000001884 */
[C---:B------:R-:W-:Y:S01]  /*fd20*/  FMUL.FTZ R40, R3.reuse, R40 ;  /* 0x0000002803287220 */ /* 0x040fe20000410000 */
[----:B------:R-:W-:Y:S01]  /*fd30*/  MUFU.EX2 R197, R197 ;  /* 0x000000c500c57308 */ /* 0x000fe20000000800 */
[C---:B------:R-:W-:Y:S02]  /*fd40*/  FMUL.FTZ R41, R3.reuse, R41 ;  /* 0x0000002903297220 */ /* 0x040fe40000410000 */
[C---:B------:R-:W-:Y:S01]  /*fd50*/  HMMA.16816.F32 R136, R16.reuse, R26, R136 ;  /* 0x0000001a1088723c */ /* 0x040fe20000001888 */
[----:B------:R-:W4:Y:S03]  /*fd60*/  LDSM.16.MT88.4 R24, [R227+0x2100] ;  /* 0x00210000e318783b */ /* 0x000f260000004200 */
[C---:B------:R-:W-:Y:S02]  /*fd70*/  FMUL.FTZ R42, R2.reuse, R42 ;  /* 0x0000002a022a7220 */ /* 0x040fe40000410000 */
[C---:B------:R-:W-:Y:S01]  /*fd80*/  FMUL.FTZ R43, R2.reuse, R43 ;  /* 0x0000002b022b7220 */ /* 0x040fe20000410000 */
[----:B------:R-:W5:Y:S01]  /*fd90*/  MUFU.EX2 R198, R198 ;  /* 0x000000c600c67308 */ /* 0x000f620000000800 */
[C---:B------:R-:W-:Y:S04]  /*fda0*/  HMMA.16816.F32 R140, R16.reuse, R28, R140 ;  /* 0x0000001c108c723c */ /* 0x040fe8000000188c */
[C---:B------:R-:W-:Y:S02]  /*fdb0*/  FMUL.FTZ R44, R3.reuse, R44 ;  /* 0x0000002c032c7220 */ /* 0x040fe40000410000 */
[C---:B------:R-:W-:Y:S02]  /*fdc0*/  FMUL.FTZ R45, R3.reuse, R45 ;  /* 0x0000002d032d7220 */ /* 0x040fe40000410000 */
[C---:B------:R-:W-:Y:S01]  /*fdd0*/  HMMA.16816.F32 R144, R16.reuse, R30, R144 ;  /* 0x0000001e1090723c */ /* 0x040fe20000001890 */
[----:B------:R-:W2:Y:S01]  /*fde0*/  LDSM.16.MT88.4 R28, [R222+0x2100] ;  /* 0x00210000de1c783b */ /* 0x000ea20000004200 */
[----:B------:R-:W-:Y:S02]  /*fdf0*/  MUFU.EX2 R251, R251 ;  /* 0x000000fb00fb7308 */ /* 0x000fe40000000800 */
[C---:B------:R-:W-:Y:S02]  /*fe00*/  FMUL.FTZ R46, R2.reuse, R46 ;  /* 0x0000002e022e7220 */ /* 0x040fe40000410000 */
[C---:B------:R-:W-:Y:S02]  /*fe10*/  FMUL.FTZ R47, R2.reuse, R47 ;  /* 0x0000002f022f7220 */ /* 0x040fe40000410000 */
[C---:B------:R-:W-:Y:S01]  /*fe20*/  FMUL.FTZ R48, R3.reuse, R48 ;  /* 0x0000003003307220 */ /* 0x040fe20000410000 */
[C---:B-1----:R-:W-:Y:S03]  /*fe30*/  HMMA.16816.F32 R148, R16.reuse, R20, R148 ;  /* 0x000000141094723c */ /* 0x042fe60000001894 */
[C---:B------:R-:W-:Y:S01]  /*fe40*/  FMUL.FTZ R49, R3.reuse, R49 ;  /* 0x0000003103317220 */ /* 0x040fe20000410000 */
[----:B------:R-:W-:Y:S01]  /*fe50*/  MUFU.EX2 R250, R250 ;  /* 0x000000fa00fa7308 */ /* 0x000fe20000000800 */
[C---:B------:R-:W-:Y:S02]  /*fe60*/  FMUL.FTZ R50, R2.reuse, R50 ;  /* 0x0000003202327220 */ /* 0x040fe40000410000 */
[C---:B------:R-:W-:Y:S01]  /*fe70*/  FMUL.FTZ R51, R2.reuse, R51 ;  /* 0x0000003302337220 */ /* 0x040fe20000410000 */
[C---:B------:R-:W-:Y:S01]  /*fe80*/  HMMA.16816.F32 R152, R16.reuse, R22, R152 ;  /* 0x000000161098723c */ /* 0x040fe20000001898 */
[----:B------:R-:W1:Y:S03]  /*fe90*/  LDSM.16.MT88.4 R20, [R221+0x2100] ;  /* 0x00210000dd14783b */ /* 0x000e660000004200 */
[C---:B------:R-:W-:Y:S02]  /*fea0*/  FMUL.FTZ R52, R3.reuse, R52 ;  /* 0x0000003403347220 */ /* 0x040fe40000410000 */
[C---:B------:R-:W-:Y:S01]  /*feb0*/  FMUL.FTZ R53, R3.reuse, R53 ;  /* 0x0000003503357220 */ /* 0x040fe20000410000 */
[----:B------:R-:W-:Y:S01]  /*fec0*/  MUFU.EX2 R249, R249 ;  /* 0x000000f900f97308 */ /* 0x000fe20000000800 */
[C---:B----4-:R-:W-:Y:S04]  /*fed0*/  HMMA.16816.F32 R36, R16.reuse, R24, R36 ;  /* 0x000000181024723c */ /* 0x050fe80000001824 */
[C---:B------:R-:W-:Y:S02]  /*fee0*/  FMUL.FTZ R54, R2.reuse, R54 ;  /* 0x0000003602367220 */ /* 0x040fe40000410000 */
[C---:B------:R-:W-:Y:S02]  /*fef0*/  FMUL.FTZ R55, R2.reuse, R55 ;  /* 0x0000003702377220 */ /* 0x040fe40000410000 */
[C---:B------:R-:W-:Y:S01]  /*ff00*/  HMMA.16816.F32 R40, R16.reuse, R26, R40 ;  /* 0x0000001a1028723c */ /* 0x040fe20000001828 */
[----:B------:R-:W4:Y:S01]  /*ff10*/  LDSM.16.MT88.4 R24, [R220+0x2100] ;  /* 0x00210000dc18783b */ /* 0x000f220000004200 */
[----:B------:R-:W-:Y:S02]  /*ff20*/  MUFU.EX2 R201, R201 ;  /* 0x000000c900c97308 */ /* 0x000fe40000000800 */
[C---:B------:R-:W-:Y:S02]  /*ff30*/  FMUL.FTZ R56, R3.reuse, R56 ;  /* 0x0000003803387220 */ /* 0x040fe40000410000 */
[C---:B------:R-:W-:Y:S02]  /*ff40*/  FMUL.FTZ R57, R3.reuse, R57 ;  /* 0x0000003903397220 */ /* 0x040fe40000410000 */
[C---:B--2---:R-:W-:Y:S04]  /*ff50*/  HMMA.16816.F32 R44, R16.reuse, R28, R44 ;  /* 0x0000001c102c723c */ /* 0x044fe8000000182c */
        /* <DEDUP_REMOVED lines=18> */
[C---:B----4-:R-:W-:Y:S04]  /*10080*/  HMMA.16816.F32 R60, R16.reuse, R24, R60 ;  /* 0x00000018103c723c */ /* 0x050fe8000000183c */
[C---:B------:R-:W-:Y:S01]  /*10090*/  FMUL.FTZ R68, R3.reuse, R68 ;  /* 0x0000004403447220 */ /* 0x040fe20000410000 */
[----:B------:R-:W-:Y:S01]  /*100a0*/  MUFU.EX2 R190, R190 ;  /* 0x000000be00be7308 */ /* 0x000fe20000000800 */
[C---:B------:R-:W-:Y:S02]  /*100b0*/  FMUL.FTZ R69, R3.reuse, R69 ;  /* 0x0000004503457220 */ /* 0x040fe40000410000 */
[C---:B------:R-:W-:Y:S01]  /*100c0*/  HMMA.16816.F32 R64, R16.reuse, R26, R64 ;  /* 0x0000001a1040723c */ /* 0x040fe20000001840 */
[----:B------:R-:W4:Y:S03]  /*100d0*/  LDSM.16.MT88.4 R24, [R221+0x4100] ;  /* 0x00410000dd18783b */ /* 0x000f260000004200 */
        /* <DEDUP_REMOVED lines=80> */
[----:B------:R-:W-:Y:S03]  /*105e0*/  FMUL.FTZ R129, R3, R129 ;  /* 0x0000008103817220 */ /* 0x000fe60000410000 */
[C---:B-1----:R-:W-:Y:S03]  /*105f0*/  HMMA.16816.F32 R124, R16.reuse, R20, R124 ;  /* 0x00000014107c723c */ /* 0x042fe6000000187c */
[C---:B------:R-:W-:Y:S02]  /*10600*/  FMUL.FTZ R130, R2.reuse, R130 ;  /* 0x0000008202827220 */ /* 0x040fe40000410000 */
[----:B------:R-:W-:Y:S02]  /*10610*/  FMUL.FTZ R131, R2, R131 ;  /* 0x0000008302837220 */ /* 0x000fe40000410000 */
[--C-:B------:R-:W-:Y:S02]  /*10620*/  FFMA.FTZ R203, R203, c[0x0][0x2d0], -R183.reuse ;  /* 0x0000b400cbcb7a23 */ /* 0x100fe400000108b7 */
[--C-:B------:R-:W-:Y:S03]  /*10630*/  FFMA.FTZ R202, R202, c[0x0][0x2d0], -R183.reuse ;  /* 0x0000b400caca7a23 */ /* 0x100fe600000108b7 */
[----:B------:R-:W-:Y:S01]  /*10640*/  HMMA.16816.F32 R128, R16, R22, R128 ;  /* 0x000000161080723c */ /* 0x000fe20000001880 */
[----:B------:R-:W1:Y:S01]  /*10650*/  LDSM.16.MT88.4 R20, [R220+0x900] ;  /* 0x00090000dc14783b */ /* 0x000e620000004200 */
[----:B------:R-:W1:Y:S01]  /*10660*/  MUFU.EX2 R203, R203 ;  /* 0x000000cb00cb7308 */ /* 0x000e620000000800 */
[--C-:B------:R-:W-:Y:S02]  /*10670*/  FFMA.FTZ R200, R200, c[0x0][0x2d0], -R183.reuse ;  /* 0x0000b400c8c87a23 */ /* 0x100fe400000108b7 */
[--C-:B------:R-:W-:Y:S02]  /*10680*/  FFMA.FTZ R199, R199, c[0x0][0x2d0], -R183.reuse ;  /* 0x0000b400c7c77a23 */ /* 0x100fe400000108b7 */
[----:B------:R-:W-:Y:S01]  /*10690*/  F2FP.PACK_AB R16, R192, R191 ;  /* 0x000000bfc010723e */ /* 0x000fe200000000ff */
[--C-:B------:R-:W-:Y:S01]  /*106a0*/  FFMA.FTZ R185, R186, c[0x0][0x2d0], -R183.reuse ;  /* 0x0000b400bab97a23 */ /* 0x100fe200000108b7 */
[----:B------:R-:W-:Y:S03]  /*106b0*/  F2FP.PACK_AB R18, R194, R193 ;  /* 0x000000c1c212723e */ /* 0x000fe600000000ff */
[----:B---3--:R-:W-:Y:S01]  /*106c0*/  F2FP.PACK_AB R17, R196, R195 ;  /* 0x000000c3c411723e */ /* 0x008fe200000000ff */
[----:B------:R-:W3:Y:S01]  /*106d0*/  MUFU.EX2 R202, R202 ;  /* 0x000000ca00ca7308 */ /* 0x000ee20000000800 */
[----:B-----5:R-:W-:Y:S01]  /*106e0*/  F2FP.PACK_AB R19, R198, R197 ;  /* 0x000000c5c613723e */ /* 0x020fe200000000ff */
[--C-:B------:R-:W-:Y:S02]  /*106f0*/  FFMA.FTZ R184, R184, c[0x0][0x2d0], -R183.reuse ;  /* 0x0000b400b8b87a23 */ /* 0x100fe400000108b7 */
[--C-:B------:R-:W-:Y:S02]  /*10700*/  FFMA.FTZ R182, R182, c[0x0][0x2d0], -R183.reuse ;  /* 0x0000b400b6b67a23 */ /* 0x100fe400000108b7 */
[----:B------:R-:W-:Y:S02]  /*10710*/  FFMA.FTZ R183, R13, c[0x0][0x2d0], -R183 ;  /* 0x0000b4000db77a23 */ /* 0x000fe400000108b7 */
[C---:B----4-:R-:W-:Y:S02]  /*10720*/  HMMA.16816.F32 R4, R16.reuse, R24, R4 ;  /* 0x000000181004723c */ /* 0x050fe40000001804 */
[----:B------:R-:W-:Y:S01]  /*10730*/  MUFU.EX2 R200, R200 ;  /* 0x000000c800c87308 */ /* 0x000fe20000000800 */
[----:B------:R-:W-:Y:S01]  /*10740*/  FFMA.FTZ R177, R3, R240, R177 ;  /* 0x000000f003b17223 */ /* 0x000fe200000100b1 */
[----:B------:R-:W-:Y:S01]  /*10750*/  MOV R3, R0 ;  /* 0x0000000000037202 */ /* 0x000fe20000000f00 */
[----:B------:R-:W-:Y:S01]  /*10760*/  FFMA.FTZ R181, R2, R239, R181 ;  /* 0x000000ef02b57223 */ /* 0x000fe200000100b5 */
[----:B------:R-:W-:Y:S01]  /*10770*/  MOV R2, R12 ;  /* 0x0000000c00027202 */ /* 0x000fe20000000f00 */
[----:B------:R-:W-:Y:S01]  /*10780*/  FADD.FTZ R177, R15, R177 ;  /* 0x000000b10fb17221 */ /* 0x000fe20000010000 */
[C---:B------:R-:W-:Y:S01]  /*10790*/  HMMA.16816.F32 R8, R16.reuse, R26, R8 ;  /* 0x0000001a1008723c */ /* 0x040fe20000001808 */
[----:B------:R-:W4:Y:S03]  /*107a0*/  LDSM.16.MT88.4 R24, [R220+0x2900] ;  /* 0x00290000dc18783b */ /* 0x000f260000004200 */
[----:B------:R-:W5:Y:S01]  /*107b0*/  MUFU.EX2 R199, R199 ;  /* 0x000000c700c77308 */ /* 0x000f620000000800 */
[----:B------:R-:W-:Y:S02]  /*107c0*/  FADD.FTZ R181, R180, R181 ;  /* 0x000000b5b4b57221 */ /* 0x000fe40000010000 */
[----:B------:R-:W-:Y:S01]  /*107d0*/  FADD.FTZ R14, R14, R177 ;  /* 0x000000b10e0e7221 */ /* 0x000fe20000010000 */
[C---:B--2---:R-:W-:Y:S04]  /*107e0*/  HMMA.16816.F32 R132, R16.reuse, R28, R132 ;  /* 0x0000001c1084723c */ /* 0x044fe80000001884 */
[----:B------:R-:W-:Y:S02]  /*107f0*/  FADD.FTZ R181, R179, R181 ;  /* 0x000000b5b3b57221 */ /* 0x000fe40000010000 */
[----:B------:R-:W2:Y:S01]  /*10800*/  MUFU.EX2 R185, R185 ;  /* 0x000000b900b97308 */ /* 0x000ea20000000800 */
[----:B------:R-:W-:Y:S01]  /*10810*/  FADD.FTZ R14, R176, R14 ;  /* 0x0000000eb00e7221 */ /* 0x000fe20000010000 */
[C---:B------:R-:W-:Y:S01]  /*10820*/  HMMA.16816.F32 R136, R16.reuse, R30, R136 ;  /* 0x0000001e1088723c */ /* 0x040fe20000001888 */
[----:B------:R-:W2:Y:S03]  /*10830*/  LDSM.16.MT88.4 R28, [R221+0x4900] ;  /* 0x00490000dd1c783b */ /* 0x000ea60000004200 */
[----:B------:R-:W-:Y:S02]  /*10840*/  FADD.FTZ R178, R178, R181 ;  /* 0x000000b5b2b27221 */ /* 0x000fe40000010000 */
[----:B------:R-:W-:Y:S02]  /*10850*/  FADD.FTZ R191, R191, R14 ;  /* 0x0000000ebfbf7221 */ /* 0x000fe40000010000 */
[C---:B------:R-:W-:Y:S01]  /*10860*/  HMMA.16816.F32 R140, R16.reuse, R32, R140 ;  /* 0x00000020108c723c */ /* 0x040fe2000000188c */
[----:B------:R-:W2:Y:S03]  /*10870*/  MUFU.EX2 R184, R184 ;  /* 0x000000b800b87308 */ /* 0x000ea60000000800 */
[----:B------:R-:W-:Y:S02]  /*10880*/  FADD.FTZ R178, R195, R178 ;  /* 0x000000b2c3b27221 */ /* 0x000fe40000010000 */
[----:B------:R-:W-:Y:S02]  /*10890*/  FADD.FTZ R191, R192, R191 ;  /* 0x000000bfc0bf7221 */ /* 0x000fe40000010000 */
[C---:B------:R-:W-:Y:S01]  /*108a0*/  HMMA.16816.F32 R144, R16.reuse, R34, R144 ;  /* 0x000000221090723c */ /* 0x040fe20000001890 */
[----:B------:R-:W-:Y:S02]  /*108b0*/  LDSM.16.MT88.4 R32, [R222+0x6900] ;  /* 0x00690000de20783b */ /* 0x000fe40000004200 */
[----:B------:R-:W2:Y:S01]  /*108c0*/  MUFU.EX2 R182, R182 ;  /* 0x000000b600b67308 */ /* 0x000ea20000000800 */
[----:B------:R-:W-:Y:S02]  /*108d0*/  FADD.FTZ R196, R196, R178 ;  /* 0x000000b2c4c47221 */ /* 0x000fe40000010000 */
[----:B------:R-:W-:Y:S02]  /*108e0*/  FADD.FTZ R193, R193, R191 ;  /* 0x000000bfc1c17221 */ /* 0x000fe40000010000 */
[C---:B-1----:R-:W-:Y:S04]  /*108f0*/  HMMA.16816.F32 R148, R16.reuse, R20, R148 ;  /* 0x000000141094723c */ /* 0x042fe80000001894 */
[----:B------:R-:W-:Y:S01]  /*10900*/  FADD.FTZ R196, R197, R196 ;  /* 0x000000c4c5c47221 */ /* 0x000fe20000010000 */
[----:B------:R-:W1:Y:S01]  /*10910*/  MUFU.EX2 R183, R183 ;  /* 0x000000b700b77308 */ /* 0x000e620000000800 */
[----:B------:R-:W-:Y:S02]  /*10920*/  FADD.FTZ R193, R194, R193 ;  /* 0x000000c1c2c17221 */ /* 0x000fe40000010000 */
[C---:B------:R-:W-:Y:S01]  /*10930*/  HMMA.16816.F32 R152, R16.reuse, R22, R152 ;  /* 0x000000161098723c */ /* 0x040fe20000001898 */
[----:B------:R-:W1:Y:S03]  /*10940*/  LDSM.16.MT88.4 R20, [R220+0x4900] ;  /* 0x00490000dc14783b */ /* 0x000e660000004200 */
[----:B------:R-:W-:Y:S04]  /*10950*/  FADD.FTZ R198, R198, R196 ;  /* 0x000000c4c6c67221 */ /* 0x000fe80000010000 */
[C---:B------:R-:W-:Y:S04]  /*10960*/  HMMA.16816.F32 R36, R16.reuse, R156, R36 ;  /* 0x0000009c1024723c */ /* 0x040fe80000001824 */
[----:B------:R-:W-:Y:S04]  /*10970*/  FADD.FTZ R198, R203, R198 ;  /* 0x000000c6cbc67221 */ /* 0x000fe80000010000 */
[C---:B------:R-:W-:Y:S01]  /*10980*/  HMMA.16816.F32 R40, R16.reuse, R158, R40 ;  /* 0x0000009e1028723c */ /* 0x040fe20000001828 */
[----:B------:R-:W-:Y:S07]  /*10990*/  LDSM.16.MT88.4 R156, [R227+0x3100] ;  /* 0x00310000e39c783b */ /* 0x000fee0000004200 */
[C---:B------:R-:W-:Y:S08]  /*109a0*/  HMMA.16816.F32 R44, R16.reuse, R160, R44 ;  /* 0x000000a0102c723c */ /* 0x040ff0000000182c */
[C---:B------:R-:W-:Y:S01]  /*109b0*/  HMMA.16816.F32 R48, R16.reuse, R162, R48 ;  /* 0x000000a21030723c */ /* 0x040fe20000001830 */
[----:B------:R-:W-:Y:S07]  /*109c0*/  LDSM.16.MT88.4 R160, [R222+0x3100] ;  /* 0x00310000dea0783b */ /* 0x000fee0000004200 */
[C---:B------:R-:W-:Y:S08]  /*109d0*/  HMMA.16816.F32 R52, R16.reuse, R164, R52 ;  /* 0x000000a41034723c */ /* 0x040ff00000001834 */
[C---:B------:R-:W-:Y:S01]  /*109e0*/  HMMA.16816.F32 R56, R16.reuse, R166, R56 ;  /* 0x000000a61038723c */ /* 0x040fe20000001838 */
[----:B------:R-:W-:Y:S07]  /*109f0*/  LDSM.16.MT88.4 R164, [R222+0x5100] ;  /* 0x00510000dea4783b */ /* 0x000fee0000004200 */
[C---:B----4-:R-:W-:Y:S08]  /*10a00*/  HMMA.16816.F32 R60, R16.reuse, R24, R60 ;  /* 0x00000018103c723c */ /* 0x050ff0000000183c */
[C---:B------:R-:W-:Y:S01]  /*10a10*/  HMMA.16816.F32 R64, R16.reuse, R26, R64 ;  /* 0x0000001a1040723c */ /* 0x040fe20000001840 */
[----:B------:R-:W4:Y:S07]  /*10a20*/  LDSM.16.MT88.4 R24, [R227+0x6900] ;  /* 0x00690000e318783b */ /* 0x000f2e0000004200 */
[C---:B------:R-:W-:Y:S08]  /*10a30*/  HMMA.16816.F32 R68, R16.reuse, R168, R68 ;  /* 0x000000a81044723c */ /* 0x040ff00000001844 */
        /* <DEDUP_REMOVED lines=16> */
[----:B------:R-:W3:Y:S07]  /*10b40*/  LDSM.16.MT88.4 R32, [R222+0x1100] ;  /* 0x00110000de20783b */ /* 0x000eee0000004200 */
        /* <DEDUP_REMOVED lines=8> */
[----:B------:R-:W-:Y:S03]  /*10bd0*/  F2FP.PACK_AB R18, R201, R249 ;  /* 0x000000f9c912723e */ /* 0x000fe600000000ff */
[----:B---3--:R-:W-:Y:S01]  /*10be0*/  F2FP.PACK_AB R17, R202, R203 ;  /* 0x000000cbca11723e */ /* 0x008fe200000000ff */
[----:B------:R-:W-:Y:S01]  /*10bf0*/  FADD.FTZ R251, R250, R251 ;  /* 0x000000fbfafb7221 */ /* 0x000fe20000010000 */
[----:B-----5:R-:W-:Y:S01]  /*10c00*/  F2FP.PACK_AB R19, R199, R200 ;  /* 0x000000c8c713723e */ /* 0x020fe200000000ff */
[----:B------:R-:W-:Y:S02]  /*10c10*/  FADD.FTZ R202, R202, R198 ;  /* 0x000000c6caca7221 */ /* 0x000fe40000010000 */
[----:B------:R-:W-:Y:S02]  /*10c20*/  FADD.FTZ R249, R249, R251 ;  /* 0x000000fbf9f97221 */ /* 0x000fe40000010000 */
[----:B------:R-:W-:Y:S02]  /*10c30*/  FADD.FTZ R202, R200, R202 ;  /* 0x000000cac8ca7221 */ /* 0x000fe40000010000 */
[C---:B----4-:R-:W-:Y:S03]  /*10c40*/  HMMA.16816.F32 R4, R16.reuse, R24, R4 ;  /* 0x000000181004723c */ /* 0x050fe60000001804 */
[----:B------:R-:W-:Y:S02]  /*10c50*/  FADD.FTZ R249, R201, R249 ;  /* 0x000000f9c9f97221 */ /* 0x000fe40000010000 */
[----:B------:R-:W-:Y:S03]  /*10c60*/  FADD.FTZ R199, R199, R202 ;  /* 0x000000cac7c77221 */ /* 0x000fe60000010000 */
[C---:B------:R-:W-:Y:S01]  /*10c70*/  HMMA.16816.F32 R8, R16.reuse, R26, R8 ;  /* 0x0000001a1008723c */ /* 0x040fe20000001808 */
[----:B------:R-:W3:Y:S03]  /*10c80*/  LDSM.16.MT88.4 R24, [R221+0x3100] ;  /* 0x00310000dd18783b */ /* 0x000ee60000004200 */
[----:B------:R-:W-:Y:S04]  /*10c90*/  FADD.FTZ R199, R185, R199 ;  /* 0x000000c7b9c77221 */ /* 0x000fe80000010000 */
[C---:B------:R-:W-:Y:S04]  /*10ca0*/  HMMA.16816.F32 R132, R16.reuse, R32, R132 ;  /* 0x000000201084723c */ /* 0x040fe80000001884 */
[----:B------:R-:W-:Y:S04]  /*10cb0*/  FADD.FTZ R199, R184, R199 ;  /* 0x000000c7b8c77221 */ /* 0x000fe80000010000 */
[C---:B------:R-:W-:Y:S01]  /*10cc0*/  HMMA.16816.F32 R136, R16.reuse, R34, R136 ;  /* 0x000000221088723c */ /* 0x040fe20000001888 */
[----:B------:R-:W4:Y:S03]  /*10cd0*/  LDSM.16.MT88.4 R32, [R220+0x3100] ;  /* 0x00310000dc20783b */ /* 0x000f260000004200 */
[----:B------:R-:W-:Y:S04]  /*10ce0*/  FADD.FTZ R199, R182, R199 ;  /* 0x000000c7b6c77221 */ /* 0x000fe80000010000 */
[C---:B--2---:R-:W-:Y:S04]  /*10cf0*/  HMMA.16816.F32 R140, R16.reuse, R28, R140 ;  /* 0x0000001c108c723c */ /* 0x044fe8000000188c */
[----:B------:R-:W-:Y:S04]  /*10d00*/  FADD.FTZ R239, R183, R199 ;  /* 0x000000c7b7ef7221 */ /* 0x000fe80000010000 */
        /* <DEDUP_REMOVED lines=9> */
[C---:B------:R-:W-:Y:S08]  /*10da0*/  HMMA.16816.F32 R48, R16.reuse, R162, R48 ;  /* 0x000000a21030723c */ /* 0x040ff00000001830 */
[C---:B---3--:R-:W-:Y:S08]  /*10db0*/  HMMA.16816.F32 R52, R16.reuse, R24, R52 ;  /* 0x000000181034723c */ /* 0x048ff00000001834 */
[C---:B------:R-:W-:Y:S01]  /*10dc0*/  HMMA.16816.F32 R56, R16.reuse, R26, R56 ;  /* 0x0000001a1038723c */ /* 0x040fe20000001838 */
[----:B------:R-:W3:Y:S07]  /*10dd0*/  LDSM.16.MT88.4 R24, [R220+0x5100] ;  /* 0x00510000dc18783b */ /* 0x000eee0000004200 */
[C---:B----4-:R-:W-:Y:S08]  /*10de0*/  HMMA.16816.F32 R60, R16.reuse, R32, R60 ;  /* 0x00000020103c723c */ /* 0x050ff0000000183c */
        /* <DEDUP_REMOVED lines=17> */
[C---:B------:R-:W-:Y:S08]  /*10f00*/  HMMA.16816.F32 R108, R16.reuse, R32, R108 ;  /* 0x00000020106c723c */ /* 0x040ff0000000186c */
[C---:B------:R-:W-:Y:S01]  /*10f10*/  HMMA.16816.F32 R112, R16.reuse, R34, R112 ;  /* 0x000000221070723c */ /* 0x040fe20000001870 */
[----:B------:R-:W4:Y:S07]  /*10f20*/  LDSM.16.MT88.4 R32, [R221+0x1900] ;  /* 0x00190000dd20783b */ /* 0x000f2e0000004200 */
[C---:B-1----:R-:W-:Y:S08]  /*10f30*/  HMMA.16816.F32 R116, R16.reuse, R20, R116 ;  /* 0x000000141074723c */ /* 0x042ff00000001874 */
[C---:B------:R-:W-:Y:S01]  /*10f40*/  HMMA.16816.F32 R120, R16.reuse, R22, R120 ;  /* 0x000000161078723c */ /* 0x040fe20000001878 */
[----:B------:R-:W1:Y:S07]  /*10f50*/  LDSM.16.MT88.4 R20, [R220+0x1900] ;  /* 0x00190000dc14783b */ /* 0x000e6e0000004200 */
[C---:B---3--:R-:W-:Y:S08]  /*10f60*/  HMMA.16816.F32 R124, R16.reuse, R24, R124 ;  /* 0x00000018107c723c */ /* 0x048ff0000000187c */
[----:B------:R-:W-:Y:S01]  /*10f70*/  HMMA.16816.F32 R128, R16, R26, R128 ;  /* 0x0000001a1080723c */ /* 0x000fe20000001880 */
[----:B------:R-:W-:Y:S06]  /*10f80*/  LDSM.16.MT88.4 R24, [R221+0x3900] ;  /* 0x00390000dd18783b */ /* 0x000fec0000004200 */
[----:B------:R-:W-:Y:S01]  /*10f90*/  F2FP.PACK_AB R16, R188, R189 ;  /* 0x000000bdbc10723e */ /* 0x000fe200000000ff */
[----:B------:R-:W-:Y:S01]  /*10fa0*/  FADD.FTZ R189, R189, R249 ;  /* 0x000000f9bdbd7221 */ /* 0x000fe20000010000 */
[----:B------:R-:W-:Y:S03]  /*10fb0*/  F2FP.PACK_AB R18, R190, R187 ;  /* 0x000000bbbe12723e */ /* 0x000fe600000000ff */
[----:B------:R-:W-:Y:S01]  /*10fc0*/  F2FP.PACK_AB R17, R184, R185 ;  /* 0x000000b9b811723e */ /* 0x000fe200000000ff */
[----:B------:R-:W-:Y:S01]  /*10fd0*/  FADD.FTZ R189, R188, R189 ;  /* 0x000000bdbcbd7221 */ /* 0x000fe20000010000 */
[----:B------:R-:W-:Y:S03]  /*10fe0*/  F2FP.PACK_AB R19, R183, R182 ;  /* 0x000000b6b713723e */ /* 0x000fe600000000ff */
[----:B------:R-:W-:Y:S04]  /*10ff0*/  FADD.FTZ R189, R187, R189 ;  /* 0x000000bdbbbd7221 */ /* 0x000fe80000010000 */
[C---:B------:R-:W-:Y:S01]  /*11000*/  HMMA.16816.F32 R160, R16.reuse, R156, R4 ;  /* 0x0000009c10a0723c */ /* 0x040fe20000001804 */
[----:B------:R-:W3:Y:S02]  /*11010*/  LDSM.16.MT88.4 R4, [R227+0x3900] ;  /* 0x00390000e304783b */ /* 0x000ee40000004200 */
[----:B------:R-:W-:Y:S05]  /*11020*/  FADD.FTZ R240, R190, R189 ;  /* 0x000000bdbef07221 */ /* 0x000fea0000010000 */
[C---:B------:R-:W-:Y:S01]  /*11030*/  HMMA.16816.F32 R156, R16.reuse, R158, R8 ;  /* 0x0000009e109c723c */ /* 0x040fe20000001808 */
[----:B------:R-:W5:Y:S07]  /*11040*/  LDSM.16.MT88.4 R8, [R222+0x3900] ;  /* 0x00390000de08783b */ /* 0x000f6e0000004200 */
[C---:B--2---:R-:W-:Y:S08]  /*11050*/  HMMA.16816.F32 R132, R16.reuse, R28, R132 ;  /* 0x0000001c1084723c */ /* 0x044ff00000001884 */
        /* <DEDUP_REMOVED lines=8> */
[C---:B---3--:R-:W-:Y:S08]  /*110e0*/  HMMA.16816.F32 R36, R16.reuse, R4, R36 ;  /* 0x000000041024723c */ /* 0x048ff00000001824 */
[C---:B------:R-:W-:Y:S01]  /*110f0*/  HMMA.16816.F32 R40, R16.reuse, R6, R40 ;  /* 0x000000061028723c */ /* 0x040fe20000001828 */
[----:B------:R-:W3:Y:S07]  /*11100*/  LDSM.16.MT88.4 R4, [R222+0x7900] ;  /* 0x00790000de04783b */ /* 0x000eee0000004200 */
[C---:B-----5:R-:W-:Y:S08]  /*11110*/  HMMA.16816.F32 R44, R16.reuse, R8, R44 ;  /* 0x00000008102c723c */ /* 0x060ff0000000182c */
[C---:B------:R-:W-:Y:S01]  /*11120*/  HMMA.16816.F32 R48, R16.reuse, R10, R48 ;  /* 0x0000000a1030723c */ /* 0x040fe20000001830 */
[----:B------:R-:W5:Y:S07]  /*11130*/  LDSM.16.MT88.4 R8, [R221+0x7900] ;  /* 0x00790000dd08783b */ /* 0x000f6e0000004200 */
        /* <DEDUP_REMOVED lines=11> */
[C---:B------:R-:W-:Y:S08]  /*111f0*/  HMMA.16816.F32 R96, R16.reuse, R174, R96 ;  /* 0x000000ae1060723c */ /* 0x040ff00000001860 */
[C---:B-1----:R-:W-:Y:S08]  /*11200*/  HMMA.16816.F32 R100, R16.reuse, R20, R100 ;  /* 0x000000141064723c */ /* 0x042ff00000001864 */
[C---:B------:R-:W-:Y:S01]  /*11210*/  HMMA.16816.F32 R104, R16.reuse, R22, R104 ;  /* 0x000000161068723c */ /* 0x040fe20000001868 */
[----:B------:R-:W1:Y:S07]  /*11220*/  LDSM.16.MT88.4 R20, [R220+0x7900] ;  /* 0x00790000dc14783b */ /* 0x000e6e0000004200 */
[C---:B---3--:R-:W-:Y:S08]  /*11230*/  HMMA.16816.F32 R108, R16.reuse, R4, R108 ;  /* 0x00000004106c723c */ /* 0x048ff0000000186c */
[C---:B------:R-:W-:Y:S08]  /*11240*/  HMMA.16816.F32 R112, R16.reuse, R6, R112 ;  /* 0x000000061070723c */ /* 0x040ff00000001870 */
[C---:B-----5:R-:W-:Y:S08]  /*11250*/  HMMA.16816.F32 R116, R16.reuse, R8, R116 ;  /* 0x000000081074723c */ /* 0x060ff00000001874 */
[C---:B------:R-:W-:Y:S08]  /*11260*/  HMMA.16816.F32 R120, R16.reuse, R10, R120 ;  /* 0x0000000a1078723c */ /* 0x040ff00000001878 */
[C---:B-1----:R-:W-:Y:S08]  /*11270*/  HMMA.16816.F32 R124, R16.reuse, R20, R124 ;  /* 0x00000014107c723c */ /* 0x042ff0000000187c */
[----:B------:R-:W-:Y:S01]  /*11280*/  HMMA.16816.F32 R128, R16, R22, R128 ;  /* 0x000000161080723c */ /* 0x000fe20000001880 */
[----:B------:R-:W-:-:S07]  /*11290*/  @P0 BRA `(.L_x_1015) ;  /* 0xffffc0a000000947 */ /* 0x000fce000383ffff */
.L_x_1005:
[----:B------:R-:W1:Y:S01]  /*112a0*/  SHFL.BFLY PT, R3, R240, 0x2, 0x1f ;  /* 0x0c401f00f0037f89 */ /* 0x000e6200000e0000 */
[----:B------:R-:W-:Y:S01]  /*112b0*/  CS2R R4, SRZ ;  /* 0x0000000000047805 */ /* 0x000fe2000001ff00 */
[----:B------:R-:W-:-:S02]  /*112c0*/  MOV R7, 0xff800000 ;  /* 0xff80000000077802 */ /* 0x000fc40000000f00 */
        /* <DEDUP_REMOVED lines=26> */
[----:B------:R-:W-:Y:S02]  /*11470*/  FMUL.FTZ R137, R5, R137 ;  /* 0x0000008905897220 */ /* 0x000fe40000410000 */
        /* <DEDUP_REMOVED lines=124> */
.L_x_973:
[----:B------:R-:W-:Y:S01]  /*11c40*/  USHF.R.S32.HI UR6, URZ, 0x1f, UR9 ;  /* 0x0000001f3f067899 */ /* 0x000fe20008011409 */
[----:B------:R-:W-:Y:S05]  /*11c50*/  @P2 BRA `(.L_x_1016) ;  /* 0x0000197000002947 */ /* 0x000fea0003800000 */
[----:B------:R-:W3:Y:S01]  /*11c60*/  S2R R0, SR_TID.X ;  /* 0x0000000000007919 */ /* 0x000ee20000002100 */
[----:B------:R-:W-:Y:S01]  /*11c70*/  ULDC.64 UR4, c[0x0][0x490] ;  /* 0x0001240000047ab9 */ /* 0x000fe20000000a00 */
[----:B------:R-:W-:Y:S01]  /*11c80*/  IMAD.MOV.U32 R13, RZ, RZ, c[0x0][0x4e8] ;  /* 0x00013a00ff0d7624 */ /* 0x000fe200078e00ff */
[----:B------:R-:W-:Y:S01]  /*11c90*/  UIMAD UR7, UR6, UR4, URZ ;  /* 0x00000004060772a4 */ /* 0x000fe2000f8e023f */
[----:B------:R-:W4:Y:S01]  /*11ca0*/  S2R R24, SR_CTAID.Z ;  /* 0x0000000000187919 */ /* 0x000f220000002700 */
[----:B--2---:R-:W-:Y:S01]  /*11cb0*/  UIMAD.WIDE.U32 UR10, UR9, UR4, URZ ;  /* 0x00000004090a72a5 */ /* 0x004fe2000f8e003f */
[----:B------:R-:W-:Y:S01]  /*11cc0*/  F2FP.PACK_AB R160, R161, R160 ;  /* 0x000000a0a1a0723e */ /* 0x000fe200000000ff */
[----:B------:R-:W-:Y:S01]  /*11cd0*/  UIMAD UR7, UR9, UR5, UR7 ;  /* 0x00000005090772a4 */ /* 0x000fe2000f8e0207 */
[C---:B------:R-:W-:Y:S01]  /*11ce0*/  ISETP.NE.AND P0, PT, R13.reuse, 0x1, PT ;  /* 0x000000010d00780c */ /* 0x040fe20003f05270 */
[----:B------:R-:W-:Y:S01]  /*11cf0*/  IMAD R13, R13, c[0x0][0x388], RZ ;  /* 0x0000e2000d0d7a24 */ /* 0x000fe200078e02ff */
[----:B------:R-:W-:Y:S01]  /*11d00*/  ULDC.64 UR4, c[0x0][0x3e8] ;  /* 0x0000fa0000047ab9 */ /* 0x000fe20000000a00 */
[----:B------:R-:W-:Y:S01]  /*11d10*/  IMAD.U32 R27, RZ, RZ, UR11 ;  /* 0x0000000bff1b7e24 */ /* 0x000fe2000f8e00ff */
[----:B------:R-:W-:Y:S01]  /*11d20*/  UIMAD UR6, UR6, UR4, URZ ;  /* 0x00000004060672a4 */ /* 0x000fe2000f8e023f */
[----:B------:R-:W-:Y:S01]  /*11d30*/  IMAD.U32 R26, RZ, RZ, UR10 ;  /* 0x0000000aff1a7e24 */ /* 0x000fe2000f8e00ff */
[----:B------:R-:W-:Y:S01]  /*11d40*/  UIMAD.WIDE.U32 UR12, UR9, UR4, URZ ;  /* 0x00000004090c72a5 */ /* 0x000fe2000f8e003f */
[----:B------:R-:W-:Y:S01]  /*11d50*/  F2FP.PACK_AB R162, R163, R162 ;  /* 0x000000a2a3a2723e */ /* 0x000fe200000000ff */
[----:B------:R-:W-:Y:S01]  /*11d60*/  UIMAD UR5, UR9, UR5, UR6 ;  /* 0x00000005090572a4 */ /* 0x000fe2000f8e0206 */
[----:B------:R-:W-:Y:S01]  /*11d70*/  F2FP.PACK_AB R156, R157, R156 ;  /* 0x0000009c9d9c723e */ /* 0x000fe200000000ff */
[----:B------:R-:W-:Y:S01]  /*11d80*/  UIADD3 UR7, UR11, UR7, URZ ;  /* 0x000000070b077290 */ /* 0x000fe2000fffe03f */
[----:B------:R-:W-:Y:S01]  /*11d90*/  F2FP.PACK_AB R158, R159, R158 ;  /* 0x0000009e9f9e723e */ /* 0x000fe200000000ff */
[----:B------:R-:W-:Y:S01]  /*11da0*/  UIADD3 UR5, UR13, UR5, URZ ;  /* 0x000000050d057290 */ /* 0x000fe2000fffe03f */
[----:B------:R-:W-:Y:S01]  /*11db0*/  IMAD.U32 R19, RZ, RZ, UR13 ;  /* 0x0000000dff137e24 */ /* 0x000fe2000f8e00ff */
[----:B------:R-:W-:Y:S01]  /*11dc0*/  F2FP.PACK_AB R132, R133, R132 ;  /* 0x000000848584723e */ /* 0x000fe200000000ff */
[----:B------:R-:W-:Y:S01]  /*11dd0*/  IMAD.U32 R18, RZ, RZ, UR12 ;  /* 0x0000000cff127e24 */ /* 0x000fe2000f8e00ff */
[----:B-1-3--:R-:W-:Y:S01]  /*11de0*/  SHF.R.S32.HI R2, RZ, 0x1f, R0 ;  /* 0x0000001fff027819 */ /* 0x00afe20000011400 */
[----:B------:R-:W-:Y:S01]  /*11df0*/  IMAD.U32 R27, RZ, RZ, UR7 ;  /* 0x00000007ff1b7e24 */ /* 0x000fe2000f8e00ff */
[----:B------:R-:W-:Y:S01]  /*11e00*/  F2FP.PACK_AB R134, R135, R134 ;  /* 0x000000868786723e */ /* 0x000fe200000000ff */
[----:B------:R-:W-:Y:S01]  /*11e10*/  IMAD.U32 R19, RZ, RZ, UR5 ;  /* 0x00000005ff137e24 */ /* 0x000fe2000f8e00ff */
[-C--:B------:R-:W-:Y:S01]  /*11e20*/  LEA.HI R10, R2, R0.reuse, RZ, 0x2 ;  /* 0x00000000020a7211 */ /* 0x080fe200078f10ff */
[----:B----4-:R-:W-:Y:S01]  /*11e30*/  IMAD.WIDE.U32 R26, R24, c[0x0][0x498], R26 ;  /* 0x00012600181a7a25 */ /* 0x010fe200078e001a */
[CC--:B------:R-:W-:Y:S01]  /*11e40*/  LEA.HI R20, R2.reuse, R0.reuse, RZ, 0x5 ;  /* 0x0000000002147211 */ /* 0x0c0fe200078f28ff */
[----:B------:R-:W-:Y:S01]  /*11e50*/  BSSY B0, `(.L_x_1017) ;  /* 0x000011a000007945 */ /* 0x000fe20003800000 */
[----:B------:R-:W-:-:S02]  /*11e60*/  LEA.HI R9, R2, R0, RZ, 0x3 ;  /* 0x0000000002097211 */ /* 0x000fc400078f18ff */
[--C-:B------:R-:W-:Y:S02]  /*11e70*/  SHF.R.S32.HI R22, RZ, 0x2, R10.reuse ;  /* 0x00000002ff167819 */ /* 0x100fe4000001140a */
[----:B------:R-:W-:Y:S02]  /*11e80*/  SHF.R.S32.HI R3, RZ, 0x1f, R10 ;  /* 0x0000001fff037819 */ /* 0x000fe4000001140a */
[----:B------:R-:W-:Y:S02]  /*11e90*/  LOP3.LUT R10, R10, 0xfffffffc, RZ, 0xc0, !PT ;  /* 0xfffffffc0a0a7812 */ /* 0x000fe400078ec0ff */
[----:B------:R-:W-:Y:S02]  /*11ea0*/  LOP3.LUT R11, R20, 0xffffffe0, RZ, 0xc0, !PT ;  /* 0xffffffe0140b7812 */ /* 0x000fe400078ec0ff */
[----:B------:R-:W-:Y:S01]  /*11eb0*/  LOP3.LUT R12, R9, 0xfffffff8, RZ, 0xc0, !PT ;  /* 0xfffffff8090c7812 */ /* 0x000fe200078ec0ff */
[C---:B------:R-:W-:Y:S01]  /*11ec0*/  IMAD.IADD R10, R0.reuse, 0x1, -R10 ;  /* 0x00000001000a7824 */ /* 0x040fe200078e0a0a */
[----:B------:R-:W-:Y:S01]  /*11ed0*/  LEA.HI R3, R3, R22, RZ, 0x3 ;  /* 0x0000001603037211 */ /* 0x000fe200078f18ff */
[----:B------:R-:W-:Y:S01]  /*11ee0*/  IMAD.IADD R11, R0, 0x1, -R11 ;  /* 0x00000001000b7824 */ /* 0x000fe200078e0a0b */
[----:B------:R-:W-:Y:S01]  /*11ef0*/  LEA.HI R2, R2, R0, RZ, 0x6 ;  /* 0x0000000002027211 */ /* 0x000fe200078f30ff */
[----:B------:R-:W-:Y:S01]  /*11f00*/  IMAD.IADD R0, R0, 0x1, -R12 ;  /* 0x0000000100007824 */ /* 0x000fe200078e0a0c */
[----:B------:R-:W-:-:S02]  /*11f10*/  LOP3.LUT R12, R3, 0xfffffff8, RZ, 0xc0, !PT ;  /* 0xfffffff8030c7812 */ /* 0x000fc400078ec0ff */
[----:B------:R-:W-:Y:S01]  /*11f20*/  SHF.R.S32.HI R14, RZ, 0x1f, R24 ;  /* 0x0000001fff0e7819 */ /* 0x000fe20000011418 */
[----:B------:R-:W-:Y:S01]  /*11f30*/  IMAD.SHL.U32 R2, R2, 0x8, RZ ;  /* 0x0000000802027824 */ /* 0x000fe200078e00ff */
[----:B------:R-:W-:Y:S01]  /*11f40*/  SHF.R.S32.HI R9, RZ, 0x3, R9 ;  /* 0x00000003ff097819 */ /* 0x000fe20000011409 */
[----:B------:R-:W-:Y:S01]  /*11f50*/  IMAD.IADD R22, R22, 0x1, -R12 ;  /* 0x0000000116167824 */ /* 0x000fe200078e0a0c */
[----:B------:R-:W-:Y:S01]  /*11f60*/  SHF.R.S32.HI R3, RZ, 0x1f, R11 ;  /* 0x0000001fff037819 */ /* 0x000fe2000001140b */
[----:B------:R-:W1:Y:S01]  /*11f70*/  S2R R12, SR_CTAID.X ;  /* 0x00000000000c7919 */ /* 0x000e620000002500 */
[C---:B------:R-:W-:Y:S01]  /*11f80*/  IMAD R15, R14.reuse, c[0x0][0x498], RZ ;  /* 0x000126000e0f7a24 */ /* 0x040fe200078e02ff */
[--C-:B------:R-:W-:Y:S01]  /*11f90*/  SHF.R.S32.HI R16, RZ, 0x5, R20.reuse ;  /* 0x00000005ff107819 */ /* 0x100fe20000011414 */
[----:B------:R-:W-:Y:S01]  /*11fa0*/  IMAD.SHL.U32 R17, R9, 0x40, RZ ;  /* 0x0000004009117824 */ /* 0x000fe200078e00ff */
[----:B------:R-:W-:Y:S01]  /*11fb0*/  LOP3.LUT P4, RZ, R11, 0x3, RZ, 0xc0, !PT ;  /* 0x000000030bff7812 */ /* 0x000fe2000788c0ff */
[----:B------:R-:W-:Y:S01]  /*11fc0*/  IMAD R14, R14, c[0x0][0x3f0], RZ ;  /* 0x0000fc000e0e7a24 */ /* 0x000fe200078e02ff */
[----:B------:R-:W-:Y:S01]  /*11fd0*/  SHF.R.S32.HI R20, RZ, 0x1f, R20 ;  /* 0x0000001fff147819 */ /* 0x000fe20000011414 */
[C---:B------:R-:W-:Y:S01]  /*11fe0*/  IMAD R15, R24.reuse, c[0x0][0x49c], R15 ;  /* 0x00012700180f7a24 */ /* 0x040fe200078e020f */
[----:B------:R-:W-:Y:S01]  /*11ff0*/  LEA.HI R11, R3, R11, RZ, 0x2 ;  /* 0x0000000b030b7211 */ /* 0x000fe200078f10ff */
[----:B------:R-:W-:Y:S01]  /*12000*/  IMAD R14, R24, c[0x0][0x3f4], R14 ;  /* 0x0000fd00180e7a24 */ /* 0x000fe200078e020e */
[----:B------:R-:W-:Y:S01]  /*12010*/  LOP3.LUT R17, R17, 0x1c0, RZ, 0xc0, !PT ;  /* 0x000001c011117812 */ /* 0x000fe200078ec0ff */
[----:B------:R-:W-:Y:S01]  /*12020*/  IMAD.SHL.U32 R3, R0, 0x8, RZ ;  /* 0x0000000800037824 */ /* 0x000fe200078e00ff */
[----:B------:R-:W-:Y:S01]  /*12030*/  LEA.HI R20, R20, R16, RZ, 0x3 ;  /* 0x0000001014147211 */ /* 0x000fe200078f18ff */
[----:B------:R-:W-:Y:S01]  /*12040*/  IMAD.WIDE.U32 R24, R24, c[0x0][0x3f0], R18 ;  /* 0x0000fc0018187a25 */ /* 0x000fe200078e0012 */
[----:B------:R-:W-:-:S02]  /*12050*/  LEA.HI R18, R10, R10, RZ, 0x1 ;  /* 0x0000000a0a127211 */ /* 0x000fc400078f08ff */
[----:B------:R-:W-:Y:S01]  /*12060*/  LOP3.LUT R20, R20, 0xffffff8, RZ, 0xc0, !PT ;  /* 0x0ffffff814147812 */ /* 0x000fe200078ec0ff */
[----:B------:R-:W-:Y:S01]  /*12070*/  IMAD R19, R0, 0x20, R9 ;  /* 0x0000002000137824 */ /* 0x000fe200078e0209 */
[----:B------:R-:W-:Y:S01]  /*12080*/  SHF.R.U32.HI R0, RZ, 0x3, R17 ;  /* 0x00000003ff007819 */ /* 0x000fe20000011611 */
[----:B------:R-:W-:Y:S01]  /*12090*/  IMAD.IADD R25, R25, 0x1, R14 ;  /* 0x0000000119197824 */ /* 0x000fe200078e020e */
[----:B------:R-:W-:Y:S01]  /*120a0*/  LOP3.LUT R17, R17, 0x38, R3, 0xf8, !PT ;  /* 0x0000003811117812 */ /* 0x000fe200078ef803 */
[----:B------:R-:W-:Y:S01]  /*120b0*/  IMAD.IADD R20, R16, 0x1, -R20 ;  /* 0x0000000110147824 */ /* 0x000fe200078e0a14 */
[----:B------:R-:W-:Y:S01]  /*120c0*/  LOP3.LUT R18, R18, 0x1ffffffe, RZ, 0xc0, !PT ;  /* 0x1ffffffe12127812 */ /* 0x000fe200078ec0ff */
[----:B------:R-:W-:Y:S01]  /*120d0*/  IMAD R16, R16, 0x200, R10 ;  /* 0x0000020010107824 */ /* 0x000fe200078e020a */
[----:B------:R-:W-:Y:S01]  /*120e0*/  LOP3.LUT R0, R17, R0, RZ, 0x3c, !PT ;  /* 0x0000000011007212 */ /* 0x000fe200078e3cff */
[----:B-1----:R-:W-:Y:S01]  /*120f0*/  IMAD R19, R12, 0x80, R19 ;  /* 0x000000800c137824 */ /* 0x002fe200078e0213 */
[----:B------:R-:W-:Y:S01]  /*12100*/  R2P PR, R22, 0x6 ;  /* 0x0000000616007804 */ /* 0x000fe20000000000 */
[----:B------:R-:W-:Y:S01]  /*12110*/  IMAD.IADD R10, R10, 0x1, -R18 ;  /* 0x000000010a0a7824 */ /* 0x000fe200078e0a12 */
[----:B------:R-:W-:Y:S01]  /*12120*/  LOP3.LUT R21, R22, 0x1, RZ, 0xc0, !PT ;  /* 0x0000000116157812 */ /* 0x000fe200078ec0ff */
[----:B------:R-:W-:Y:S01]  /*12130*/  @P0 IMAD.HI.U32 R17, R19, c[0x0][0x4ec], RZ ;  /* 0x00013b0013110a27 */ /* 0x000fe200078e00ff */
[----:B------:R-:W-:-:S02]  /*12140*/  SHF.R.S32.HI R11, RZ, 0x2, R11 ;  /* 0x00000002ff0b7819 */ /* 0x000fc4000001140b */
[----:B------:R-:W-:Y:S01]  /*12150*/  LOP3.LUT R2, R0, 0x7ffffe00, R2, 0xf8, !PT ;  /* 0x7ffffe0000027812 */ /* 0x000fe200078ef802 */
[----:B------:R-:W-:Y:S01]  /*12160*/  IMAD.SHL.U32 R22, R22, 0x40, RZ ;  /* 0x0000004016167824 */ /* 0x000fe200078e00ff */
[----:B------:R-:W-:Y:S01]  /*12170*/  ISETP.NE.U32.AND P3, PT, R21, 0x1, PT ;  /* 0x000000011500780c */ /* 0x000fe20003f65070 */
[----:B------:R-:W-:Y:S01]  /*12180*/  IMAD.MOV.U32 R18, RZ, RZ, R19 ;  /* 0x000000ffff127224 */ /* 0x000fe200078e0013 */
[----:B------:R-:W-:Y:S01]  /*12190*/  @P0 SHF.R.U32.HI R18, RZ, c[0x0][0x4f0], R17 ;  /* 0x00013c00ff120a19 */ /* 0x000fe20000011611 */
[----:B------:R-:W-:Y:S01]  /*121a0*/  IMAD R11, R20, 0x10, R11 ;  /* 0x00000010140b7824 */ /* 0x000fe200078e020b */
[----:B------:R-:W-:Y:S02]  /*121b0*/  LOP3.LUT R22, R22, 0x1c0, RZ, 0xc0, !PT ;  /* 0x000001c016167812 */ /* 0x000fe400078ec0ff */
[--C-:B------:R-:W-:Y:S01]  /*121c0*/  SHF.R.S32.HI R0, RZ, 0x1f, R18.reuse ;  /* 0x0000001fff007819 */ /* 0x100fe20000011412 */
[----:B------:R-:W-:Y:S01]  /*121d0*/  IMAD R10, R10, 0x8, R11 ;  /* 0x000000080a0a7824 */ /* 0x000fe200078e020b */
[----:B------:R-:W-:Y:S01]  /*121e0*/  LEA.HI R22, R22, R22, RZ, 0x1d ;  /* 0x0000001616167211 */ /* 0x000fe200078fe8ff */
[----:B------:R-:W-:Y:S01]  /*121f0*/  IMAD.MOV R14, RZ, RZ, -R18 ;  /* 0x000000ffff0e7224 */ /* 0x000fe200078e0a12 */
[----:B------:R-:W-:Y:S01]  /*12200*/  F2FP.PACK_AB R136, R137, R136 ;  /* 0x000000888988723e */ /* 0x000fe200000000ff */
[----:B------:R-:W-:Y:S01]  /*12210*/  IMAD R0, R0, c[0x0][0x3e0], RZ ;  /* 0x0000f80000007a24 */ /* 0x000fe200078e02ff */
[----:B------:R-:W-:Y:S01]  /*12220*/  F2FP.PACK_AB R138, R139, R138 ;  /* 0x0000008a8b8a723e */ /* 0x000fe200000000ff */
[----:B------:R-:W-:Y:S01]  /*12230*/  IMAD.U32 R16, R16, 0x2, R22 ;  /* 0x0000000210107824 */ /* 0x000fe200078e0016 */
[----:B------:R-:W-:Y:S01]  /*12240*/  F2FP.PACK_AB R140, R141, R140 ;  /* 0x0000008c8d8c723e */ /* 0x000fe200000000ff */
[----:B------:R-:W-:Y:S01]  /*12250*/  IMAD R10, R12, 0x80, R10 ;  /* 0x000000800c0a7824 */ /* 0x000fe200078e020a */
[----:B------:R-:W-:Y:S01]  /*12260*/  F2FP.PACK_AB R142, R143, R142 ;  /* 0x0000008e8f8e723e */ /* 0x000fe200000000ff */
[----:B------:R-:W-:Y:S01]  /*12270*/  IMAD.WIDE.U32 R24, R18, c[0x0][0x3e0], R24 ;  /* 0x0000f80012187a25 */ /* 0x000fe200078e0018 */
[----:B------:R-:W-:-:S02]  /*12280*/  F2FP.PACK_AB R144, R145, R144 ;  /* 0x000000909190723e */ /* 0x000fc400000000ff */
[----:B------:R-:W-:Y:S01]  /*12290*/  F2FP.PACK_AB R146, R147, R146 ;  /* 0x000000929392723e */ /* 0x000fe200000000ff */
[----:B------:R-:W-:Y:S01]  /*122a0*/  IMAD R0, R18, c[0x0][0x3e4], R0 ;  /* 0x0000f90012007a24 */ /* 0x000fe200078e0200 */
[----:B------:R-:W-:Y:S01]  /*122b0*/  F2FP.PACK_AB R148, R149, R148 ;  /* 0x000000949594723e */ /* 0x000fe200000000ff */
[----:B------:R-:W-:Y:S01]  /*122c0*/  IMAD.SHL.U32 R18, R16, 0x2, RZ ;  /* 0x0000000210127824 */ /* 0x000fe200078e00ff */
[----:B------:R-:W-:Y:S01]  /*122d0*/  BAR.SYNC.DEFER_BLOCKING 0x1, 0x100 ;  /* 0x0044000000007b1d */ /* 0x000fe20000010000 */
[----:B------:R-:W-:Y:S01]  /*122e0*/  @P0 IMAD.HI.U32 R16, R10, c[0x0][0x4ec], RZ ;  /* 0x00013b000a100a27 */ /* 0x000fe200078e00ff */
[----:B------:R-:W-:Y:S02]  /*122f0*/  F2FP.PACK_AB R150, R151, R150 ;  /* 0x000000969796723e */ /* 0x000fe400000000ff */
[----:B------:R-:W-:Y:S01]  /*12300*/  F2FP.PACK_AB R152, R153, R152 ;  /* 0x000000989998723e */ /* 0x000fe200000000ff */
[----:B------:R-:W-:Y:S01]  /*12310*/  IMAD R11, R12, 0x80, R11 ;  /* 0x000000800c0b7824 */ /* 0x000fe200078e020b */
[----:B------:R-:W-:Y:S01]  /*12320*/  F2FP.PACK_AB R154, R155, R154 ;  /* 0x0000009a9b9a723e */ /* 0x000fe200000000ff */
[----:B------:R-:W-:Y:S01]  /*12330*/  IMAD.MOV.U32 R17, RZ, RZ, R10 ;  /* 0x000000ffff117224 */ /* 0x000fe200078e000a */
[----:B------:R-:W-:Y:S01]  /*12340*/  @P0 SHF.R.U32.HI R17, RZ, c[0x0][0x4f0], R16 ;  /* 0x00013c00ff110a19 */ /* 0x000fe20000011610 */
[----:B------:R-:W-:Y:S01]  /*12350*/  IMAD.IADD R25, R25, 0x1, R0 ;  /* 0x0000000119197824 */ /* 0x000fe200078e0200 */
[C---:B------:R-:W-:Y:S01]  /*12360*/  ISETP.GE.OR P5, PT, R11.reuse, R13, P4 ;  /* 0x0000000d0b00720c */ /* 0x040fe200027a6670 */
[----:B------:R-:W-:Y:S01]  /*12370*/  IMAD R14, R14, c[0x0][0x4e8], R19 ;  /* 0x00013a000e0e7a24 */ /* 0x000fe200078e0213 */
[----:B------:R-:W-:-:S02]  /*12380*/  IADD3 R11, R11, 0x8, RZ ;  /* 0x000000080b0b7810 */ /* 0x000fc40007ffe0ff */
[----:B------:R-:W-:Y:S01]  /*12390*/  SHF.R.S32.HI R0, RZ, 0x1f, R17 ;  /* 0x0000001fff007819 */ /* 0x000fe20000011411 */
[----:B------:R-:W-:Y:S01]  /*123a0*/  IMAD.WIDE.U32 R22, R14, c[0x0][0x3d8], R24 ;  /* 0x0000f6000e167a25 */ /* 0x000fe200078e0018 */
[----:B------:R-:W-:Y:S02]  /*123b0*/  IADD3 R20, P0, R17, R26, RZ ;  /* 0x0000001a11147210 */ /* 0x000fe40007f1e0ff */
[C---:B------:R-:W-:Y:S02]  /*123c0*/  IADD3 R16, R18.reuse, 0x80, RZ ;  /* 0x0000008012107810 */ /* 0x040fe40007ffe0ff */
[----:B------:R-:W-:Y:S02]  /*123d0*/  ISETP.GE.OR P4, PT, R11, R13, P4 ;  /* 0x0000000d0b00720c */ /* 0x000fe40002786670 */
[----:B------:R-:W-:Y:S02]  /*123e0*/  IADD3 R11, R18, 0x70, RZ ;  /* 0x00000070120b7810 */ /* 0x000fe40007ffe0ff */
[----:B------:R-:W-:Y:S01]  /*123f0*/  IADD3.X R21, R0, R27, R15, P0, !PT ;  /* 0x0000001b00157210 */ /* 0x000fe200007fe40f */
[----:B------:R-:W-:Y:S01]  /*12400*/  IMAD.MOV.U32 R0, RZ, RZ, 0x20 ;  /* 0x00000020ff007424 */ /* 0x000fe200078e00ff */
[----:B------:R-:W-:Y:S01]  /*12410*/  @P3 IADD3 R11, R16, 0x10, RZ ;  /* 0x00000010100b3810 */ /* 0x000fe20007ffe0ff */
[----:B------:R-:W-:Y:S01]  /*12420*/  IMAD.MOV R16, RZ, RZ, -R17 ;  /* 0x000000ffff107224 */ /* 0x000fe200078e0a11 */
[----:B------:R-:W-:Y:S01]  /*12430*/  SHF.R.S32.HI R15, RZ, 0x1f, R14 ;  /* 0x0000001fff0f7819 */ /* 0x000fe2000001140e */
[----:B------:R-:W-:Y:S01]  /*12440*/  STS [R18+0x80], R160 ;  /* 0x000080a012007388 */ /* 0x000fe20000000800 */
[----:B------:R-:W-:Y:S01]  /*12450*/  SEL R0, R0, 0xffffffe0, !P1 ;  /* 0xffffffe000007807 */ /* 0x000fe20004800000 */
[----:B------:R-:W-:Y:S01]  /*12460*/  IMAD R17, R16, c[0x0][0x4e8], R10 ;  /* 0x00013a0010117a24 */ /* 0x000fe200078e020a */
[----:B------:R-:W-:Y:S01]  /*12470*/  F2FP.PACK_AB R36, R37, R36 ;  /* 0x000000242524723e */ /* 0x000fe200000000ff */
[----:B------:R-:W-:Y:S01]  /*12480*/  IMAD R15, R15, c[0x0][0x3d8], RZ ;  /* 0x0000f6000f0f7a24 */ /* 0x000fe200078e02ff */
[----:B------:R-:W-:Y:S01]  /*12490*/  STS [R18+0x480], R162 ;  /* 0x000480a212007388 */ /* 0x000fe20000000800 */
[----:B------:R-:W-:Y:S01]  /*124a0*/  IMAD.MOV.U32 R10, RZ, RZ, 0x40 ;  /* 0x00000040ff0a7424 */ /* 0x000fe200078e00ff */
[----:B------:R-:W-:Y:S01]  /*124b0*/  F2FP.PACK_AB R38, R39, R38 ;  /* 0x000000262726723e */ /* 0x000fe200000000ff */
[----:B------:R-:W-:Y:S01]  /*124c0*/  IMAD R15, R14, c[0x0][0x3dc], R15 ;  /* 0x0000f7000e0f7a24 */ /* 0x000fe200078e020f */
[----:B------:R-:W-:Y:S01]  /*124d0*/  SHF.R.S32.HI R14, RZ, 0x1f, R17 ;  /* 0x0000001fff0e7819 */ /* 0x000fe20000011411 */
[----:B------:R-:W-:Y:S01]  /*124e0*/  IMAD.IADD R16, R18, 0x1, R0 ;  /* 0x0000000112107824 */ /* 0x000fe200078e0200 */
[----:B------:R-:W-:Y:S01]  /*124f0*/  SEL R10, R10, 0xffffffc0, !P2 ;  /* 0xffffffc00a0a7807 */ /* 0x000fe20005000000 */
[----:B------:R-:W-:Y:S01]  /*12500*/  IMAD.IADD R0, R0, 0x1, R11 ;  /* 0x0000000100007824 */ /* 0x000fe200078e020b */
[----:B------:R-:W-:Y:S01]  /*12510*/  STS [R11], R156 ;  /* 0x0000009c0b007388 */ /* 0x000fe20000000800 */
[----:B------:R-:W-:Y:S01]  /*12520*/  IMAD R14, R14, c[0x0][0x488], RZ ;  /* 0x000122000e0e7a24 */ /* 0x000fe200078e02ff */
[----:B------:R-:W-:Y:S01]  /*12530*/  F2FP.PACK_AB R40, R41, R40 ;  /* 0x000000282928723e */ /* 0x000fe200000000ff */
[----:B------:R-:W-:Y:S01]  /*12540*/  IMAD.IADD R19, R18, 0x1, R10 ;  /* 0x0000000112137824 */ /* 0x000fe200078e020a */
[----:B------:R-:W-:Y:S01]  /*12550*/  STS [R11+0x400], R158 ;  /* 0x0004009e0b007388 */ /* 0x000fe20000000800 */
[----:B------:R-:W-:Y:S01]  /*12560*/  IMAD.WIDE.U32 R20, R17, c[0x0][0x488], R20 ;  /* 0x0001220011147a25 */ /* 0x000fe200078e0014 */
[----:B------:R-:W-:-:S02]  /*12570*/  F2FP.PACK_AB R42, R43, R42 ;  /* 0x0000002a2b2a723e */ /* 0x000fc400000000ff */
[----:B------:R-:W-:Y:S01]  /*12580*/  STS [R16+0x80], R132 ;  /* 0x0000808410007388 */ /* 0x000fe20000000800 */
[----:B------:R-:W-:Y:S01]  /*12590*/  IMAD R14, R17, c[0x0][0x48c], R14 ;  /* 0x00012300110e7a24 */ /* 0x000fe200078e020e */
[----:B------:R-:W-:Y:S01]  /*125a0*/  F2FP.PACK_AB R44, R45, R44 ;  /* 0x0000002c2d2c723e */ /* 0x000fe200000000ff */
[C---:B------:R-:W-:Y:S01]  /*125b0*/  IMAD.IADD R17, R10.reuse, 0x1, R11 ;  /* 0x000000010a117824 */ /* 0x040fe200078e020b */
[----:B------:R-:W-:Y:S01]  /*125c0*/  STS [R16+0x480], R134 ;  /* 0x0004808610007388 */ /* 0x000fe20000000800 */
[----:B------:R-:W-:Y:S01]  /*125d0*/  IMAD.IADD R25, R10, 0x1, R16 ;  /* 0x000000010a197824 */ /* 0x000fe200078e0210 */
[----:B------:R-:W-:Y:S01]  /*125e0*/  F2FP.PACK_AB R46, R47, R46 ;  /* 0x0000002e2f2e723e */ /* 0x000fe200000000ff */
[----:B------:R-:W-:Y:S01]  /*125f0*/  IMAD.IADD R10, R0, 0x1, R10 ;  /* 0x00000001000a7824 */ /* 0x000fe200078e020a */
[----:B------:R-:W-:Y:S01]  /*12600*/  STS [R0], R136 ;  /* 0x0000008800007388 */ /* 0x000fe20000000800 */
[----:B------:R-:W-:Y:S01]  /*12610*/  F2FP.PACK_AB R48, R49, R48 ;  /* 0x000000303130723e */ /* 0x000fe200000000ff */
[----:B------:R-:W-:Y:S01]  /*12620*/  IMAD.IADD R14, R21, 0x1, R14 ;  /* 0x00000001150e7824 */ /* 0x000fe200078e020e */
        /* <DEDUP_REMOVED lines=20> */
[----:B------:R-:W-:Y:S01]  /*12770*/  F2FP.PACK_AB R76, R77, R76 ;  /* 0x0000004c4d4c723e */ /* 0x000fe200000000ff */
[----:B------:R-:W-:Y:S01]  /*12780*/  IMAD R75, R12, 0x80, R9 ;  /* 0x000000800c4b7824 */ /* 0x000fe200078e0209 */
        /* <DEDUP_REMOVED lines=32> */
[----:B------:R-:W-:Y:S02]  /*12990*/  LEA R24, P0, R20, c[0x0][0x450], 0x2 ;  /* 0x0001140014187a11 */ /* 0x000fe400078010ff */
        /* <DEDUP_REMOVED lines=9> */
[----:B------:R-:W-:Y:S01]  /*12a30*/  LEA.HI.X R14, R20, c[0x0][0x454], R14, 0x2, P0 ;  /* 0x00011500140e7a11 */ /* 0x000fe200000f140e */
        /* <DEDUP_REMOVED lines=34> */
[----:B-1----:R-:W-:-:S03]  /*12c60*/  LEA R0, P0, R22, c[0x0][0x380], 0x1 ;  /* 0x0000e00016007a11 */ /* 0x002fc600078008ff */
[----:B------:R-:W-:Y:S04]  /*12c70*/  STS [R10+0xc000], R5 ;  /* 0x00c000050a007388 */ /* 0x000fe80000000800 */
[----:B------:R1:W-:Y:S04]  /*12c80*/  STS [R10+0xc400], R4 ;  /* 0x00c400040a007388 */ /* 0x0003e80000000800 */
[----:B------:R-:W-:Y:S04]  /*12c90*/  SHFL.IDX PT, R20, R24, RZ, 0x1c1f ;  /* 0x001c1fff18147589 */ /* 0x000fe800000e0000 */
[----:B------:R-:W2:Y:S04]  /*12ca0*/  SHFL.IDX PT, R21, R14, RZ, 0x1c1f ;  /* 0x001c1fff0e157589 */ /* 0x000ea800000e0000 */
[----:B------:R-:W-:Y:S06]  /*12cb0*/  BAR.SYNC.DEFER_BLOCKING 0x1, 0x100 ;  /* 0x0044000000007b1d */ /* 0x000fec0000010000 */
[----:B------:R-:W-:Y:S04]  /*12cc0*/  SHFL.IDX PT, R26, R24, 0x1, 0x1c1f ;  /* 0x003c1f00181a7f89 */ /* 0x000fe800000e0000 */
[----:B------:R-:W3:Y:S01]  /*12cd0*/  SHFL.IDX PT, R27, R14, 0x1, 0x1c1f ;  /* 0x003c1f000e1b7f89 */ /* 0x000ee200000e0000 */
[----:B-1----:R-:W-:-:S03]  /*12ce0*/  IMAD.SHL.U32 R10, R2, 0x2, RZ ;  /* 0x00000002020a7824 */ /* 0x002fc600078e00ff */
[----:B------:R1:W4:Y:S01]  /*12cf0*/  SHFL.IDX PT, R76, R0, RZ, 0x181f ;  /* 0x00181fff004c7589 */ /* 0x00032200000e0000 */
[----:B------:R-:W-:-:S05]  /*12d00*/  IMAD.IADD R2, R23, 0x1, R15 ;  /* 0x0000000117027824 */ /* 0x000fca00078e020f */
[----:B------:R-:W-:Y:S02]  /*12d10*/  LEA.HI.X R2, R22, c[0x0][0x384], R2, 0x1, P0 ;  /* 0x0000e10016027a11 */ /* 0x000fe400000f0c02 */
[----:B------:R-:W-:Y:S01]  /*12d20*/  ISETP.GE.AND P0, PT, R75, R13, PT ;  /* 0x0000000d4b00720c */ /* 0x000fe20003f06270 */
[----:B--2---:R1:W-:Y:S04]  /*12d30*/  @!P5 ST.E [R20.64], R7 ;  /* 0x000000071400d985 */ /* 0x0043e8000c101910 */
[----:B------:R1:W2:Y:S04]  /*12d40*/  SHFL.IDX PT, R77, R2, RZ, 0x181f ;  /* 0x00181fff024d7589 */ /* 0x0002a800000e0000 */
[----:B---3--:R1:W-:Y:S04]  /*12d50*/  @!P4 ST.E [R26.64], R8 ;  /* 0x000000081a00c985 */ /* 0x0083e8000c101910 */
[----:B------:R1:W3:Y:S04]  /*12d60*/  LDS.128 R60, [R10+0x1080] ;  /* 0x001080000a3c7984 */ /* 0x0002e80000000c00 */
        /* <DEDUP_REMOVED lines=21> */
[----:B------:R-:W4:Y:S01]  /*12ec0*/  LDS.128 R8, [R10+0xc080] ;  /* 0x00c080000a087984 */ /* 0x000f220000000c00 */
        /* <DEDUP_REMOVED lines=16> */
[----:B-1----:R2:W-:Y:S04]  /*12fd0*/  @!P1 ST.E.128 [R14.64], R20 ;  /* 0x000000140e009985 */ /* 0x0025e8000c101d10 */
[----:B----4-:R2:W-:Y:S02]  /*12fe0*/  @!P0 ST.E.128 [R76.64], R8 ;  /* 0x000000084c008985 */ /* 0x0105e4000c101d10 */
.L_x_1018:
[----:B--234-:R-:W-:Y:S05]  /*12ff0*/  BSYNC B0 ;  /* 0x0000000000007941 */ /* 0x01cfea0003800000 */
.L_x_1017:
        /* <DEDUP_REMOVED lines=30> */
.L_x_1020:
[----:B------:R-:W-:Y:S05]  /*131e0*/  BSYNC B0 ;  /* 0x0000000000007941 */ /* 0x000fea0003800000 */
.L_x_1019:
        /* <DEDUP_REMOVED lines=30> */
.L_x_1022:
[----:B------:R-:W-:Y:S05]  /*133d0*/  BSYNC B0 ;  /* 0x0000000000007941 */ /* 0x000fea0003800000 */
.L_x_1021:
[----:B------:R-:W-:Y:S01]  /*133e0*/  IADD3 R75, R75, 0x60, RZ ;  /* 0x000000604b4b7810 */ /* 0x000fe20007ffe0ff */
[----:B---3--:R3:W1:Y:S03]  /*133f0*/  SHFL.IDX PT, R11, R2, 0x3, 0x181f ;  /* 0x00781f00020b7f89 */ /* 0x00866600000e0000 */
[----:B------:R-:W-:Y:S01]  /*13400*/  ISETP.GE.AND P0, PT, R75, R13, PT ;  /* 0x0000000d4b00720c */ /* 0x000fe20003f06270 */
[----:B------:R3:W2:-:S12]  /*13410*/  SHFL.IDX PT, R10, R0, 0x3, 0x181f ;  /* 0x00781f00000a7f89 */ /* 0x00069800000e0000 */
[----:B------:R-:W-:Y:S05]  /*13420*/  @P0 EXIT ;  /* 0x000000000000094d */ /* 0x000fea0003800000 */
[C---:B------:R-:W-:Y:S02]  /*13430*/  IADD3 R9, R3.reuse, 0x40, RZ ;  /* 0x0000004003097810 */ /* 0x040fe40007ffe0ff */
[----:B-123--:R-:W-:Y:S02]  /*13440*/  IADD3 R2, R3, 0x80, RZ ;  /* 0x0000008003027810 */ /* 0x00efe40007ffe0ff */
[----:B------:R-:W-:Y:S02]  /*13450*/  ISETP.GE.AND P1, PT, R9, c[0x0][0x3c8], PT ;  /* 0x0000f20009007a0c */ /* 0x000fe40003f26270 */
[----:B------:R-:W-:Y:S02]  /*13460*/  ISETP.GE.AND P0, PT, R2, c[0x0][0x3c8], PT ;  /* 0x0000f20002007a0c */ /* 0x000fe40003f06270 */
[----:B------:R-:W-:-:S09]  /*13470*/  ISETP.GE.AND P2, PT, R3, c[0x0][0x3c8], PT ;  /* 0x0000f20003007a0c */ /* 0x000fd20003f46270 */
[----:B------:R-:W-:Y:S02]  /*13480*/  @!P1 SHF.R.S32.HI R8, RZ, 0x1f, R9 ;  /* 0x0000001fff089819 */ /* 0x000fe40000011409 */
[----:B------:R-:W-:Y:S02]  /*13490*/  @!P0 SHF.R.S32.HI R0, RZ, 0x1f, R2 ;  /* 0x0000001fff008819 */ /* 0x000fe40000011402 */
[----:B------:R-:W-:Y:S01]  /*134a0*/  @!P1 LEA.HI R8, R8, R9, RZ, 0x3 ;  /* 0x0000000908089211 */ /* 0x000fe200078f18ff */
[C-C-:B------:R-:W-:Y:S01]  /*134b0*/  @!P2 IMAD.WIDE R12, R3.reuse, 0x2, R10.reuse ;  /* 0x00000002030ca825 */ /* 0x140fe200078e020a */
        /* <DEDUP_REMOVED lines=17> */
.L_x_1016:
[----:B------:R-:W3:Y:S01]  /*135d0*/  S2R R9, SR_TID.X ;  /* 0x0000000000097919 */ /* 0x000ee20000002100 */
[----:B------:R-:W-:Y:S03]  /*135e0*/  BSSY B0, `(.L_x_1023) ;  /* 0x0000029000007945 */ /* 0x000fe60003800000 */
[----:B------:R-:W4:Y:S01]  /*135f0*/  S2R R7, SR_CTAID.Z ;  /* 0x0000000000077919 */ /* 0x000f220000002700 */
[----:B---3--:R-:W-:Y:S02]  /*13600*/  ISETP.GT.AND P0, PT, R9, 0x7f, PT ;  /* 0x0000007f0900780c */ /* 0x008fe40003f04270 */
[----:B-1--4-:R-:W-:-:S11]  /*13610*/  SHF.R.S32.HI R2, RZ, 0x1f, R7 ;  /* 0x0000001fff027819 */ /* 0x012fd60000011407 */
[----:B------:R-:W-:Y:S05]  /*13620*/  @P0 BRA `(.L_x_1024) ;  /* 0x0000024000000947 */ /* 0x000fea0003800000 */
[----:B------:R-:W1:Y:S01]  /*13630*/  S2R R3, SR_CTAID.X ;  /* 0x0000000000037919 */ /* 0x000e620000002500 */
[----:B------:R-:W-:-:S05]  /*13640*/  MOV R4, c[0x0][0x4e8] ;  /* 0x00013a0000047a02 */ /* 0x000fca0000000f00 */
[----:B------:R-:W-:Y:S01]  /*13650*/  IMAD R0, R4, c[0x0][0x388], RZ ;  /* 0x0000e20004007a24 */ /* 0x000fe200078e02ff */
[----:B-1----:R-:W-:-:S04]  /*13660*/  LEA R3, R3, R9, 0x7 ;  /* 0x0000000903037211 */ /* 0x002fc800078e38ff */
[----:B------:R-:W-:-:S13]  /*13670*/  ISETP.GE.AND P0, PT, R3, R0, PT ;  /* 0x000000000300720c */ /* 0x000fda0003f06270 */
[----:B------:R-:W-:Y:S05]  /*13680*/  @P0 BRA `(.L_x_1024) ;  /* 0x000001e000000947 */ /* 0x000fea0003800000 */
[----:B------:R-:W-:Y:S01]  /*13690*/  ISETP.NE.AND P0, PT, R4, 0x1, PT ;  /* 0x000000010400780c */ /* 0x000fe20003f05270 */
[----:B------:R-:W-:Y:S01]  /*136a0*/  ULDC.64 UR4, c[0x0][0x490] ;  /* 0x0001240000047ab9 */ /* 0x000fe20000000a00 */
[----:B------:R-:W-:Y:S01]  /*136b0*/  IMAD.MOV.U32 R6, RZ, RZ, R3 ;  /* 0x000000ffff067224 */ /* 0x000fe200078e0003 */
[----:B------:R-:W-:Y:S02]  /*136c0*/  UIMAD UR7, UR6, UR4, URZ ;  /* 0x00000004060772a4 */ /* 0x000fe4000f8e023f */
[----:B--2---:R-:W-:Y:S02]  /*136d0*/  UIMAD.WIDE.U32 UR10, UR9, UR4, URZ ;  /* 0x00000004090a72a5 */ /* 0x004fe4000f8e003f */
[----:B------:R-:W-:-:S04]  /*136e0*/  UIMAD UR4, UR9, UR5, UR7 ;  /* 0x00000005090472a4 */ /* 0x000fc8000f8e0207 */
[----:B------:R-:W-:Y:S01]  /*136f0*/  UIADD3 UR4, UR11, UR4, URZ ;  /* 0x000000040b047290 */ /* 0x000fe2000fffe03f */
[----:B------:R-:W-:Y:S01]  /*13700*/  MOV R4, UR10 ;  /* 0x0000000a00047c02 */ /* 0x000fe20008000f00 */
[----:B------:R-:W-:-:S04]  /*13710*/  @P0 IMAD.HI.U32 R0, R3, c[0x0][0x4ec], RZ ;  /* 0x00013b0003000a27 */ /* 0x000fc800078e00ff */
[----:B------:R-:W-:Y:S01]  /*13720*/  MOV R11, UR4 ;  /* 0x00000004000b7c02 */ /* 0x000fe20008000f00 */
[----:B------:R-:W-:Y:S01]  /*13730*/  IMAD.MOV.U32 R10, RZ, RZ, R4 ;  /* 0x000000ffff0a7224 */ /* 0x000fe200078e0004 */
[----:B------:R-:W-:Y:S01]  /*13740*/  @P0 SHF.R.U32.HI R6, RZ, c[0x0][0x4f0], R0 ;  /* 0x00013c00ff060a19 */ /* 0x000fe20000011600 */
[----:B------:R-:W-:Y:S02]  /*13750*/  IMAD.U32 R5, RZ, RZ, UR11 ;  /* 0x0000000bff057e24 */ /* 0x000fe4000f8e00ff */
[----:B------:R-:W-:-:S04]  /*13760*/  IMAD.WIDE.U32 R10, R7, c[0x0][0x498], R10 ;  /* 0x00012600070a7a25 */ /* 0x000fc800078e000a */
[----:B------:R-:W-:Y:S01]  /*13770*/  IMAD.MOV R0, RZ, RZ, -R6 ;  /* 0x000000ffff007224 */ /* 0x000fe200078e0a06 */
[----:B------:R-:W-:-:S03]  /*13780*/  IADD3 R10, P0, R6, R10, RZ ;  /* 0x0000000a060a7210 */ /* 0x000fc60007f1e0ff */
[----:B------:R-:W-:Y:S01]  /*13790*/  IMAD R5, R0, c[0x0][0x4e8], R3 ;  /* 0x00013a0000057a24 */ /* 0x000fe200078e0203 */
[----:B------:R-:W-:Y:S01]  /*137a0*/  SHF.R.S32.HI R3, RZ, 0x1f, R6 ;  /* 0x0000001fff037819 */ /* 0x000fe20000011406 */
[----:B------:R-:W-:-:S03]  /*137b0*/  IMAD R0, R2, c[0x0][0x498], RZ ;  /* 0x0001260002007a24 */ /* 0x000fc600078e02ff */
[----:B------:R-:W-:Y:S01]  /*137c0*/  SHF.R.S32.HI R4, RZ, 0x1f, R5 ;  /* 0x0000001fff047819 */ /* 0x000fe20000011405 */
[----:B------:R-:W-:-:S04]  /*137d0*/  IMAD R0, R7, c[0x0][0x49c], R0 ;  /* 0x0001270007007a24 */ /* 0x000fc800078e0200 */
[----:B------:R-:W-:Y:S01]  /*137e0*/  IMAD R4, R4, c[0x0][0x488], RZ ;  /* 0x0001220004047a24 */ /* 0x000fe200078e02ff */
[----:B------:R-:W-:Y:S02]  /*137f0*/  IADD3.X R11, R3, R11, R0, P0, !PT ;  /* 0x0000000b030b7210 */ /* 0x000fe400007fe400 */
[----:B------:R-:W-:Y:S01]  /*13800*/  MOV R0, 0xff800000 ;  /* 0xff80000000007802 */ /* 0x000fe20000000f00 */
[C---:B------:R-:W-:Y:S02]  /*13810*/  IMAD R4, R5.reuse, c[0x0][0x48c], R4 ;  /* 0x0001230005047a24 */ /* 0x040fe400078e0204 */
[----:B------:R-:W-:-:S05]  /*13820*/  IMAD.WIDE.U32 R10, R5, c[0x0][0x488], R10 ;  /* 0x00012200050a7a25 */ /* 0x000fca00078e000a */
[----:B------:R-:W-:Y:S02]  /*13830*/  IADD3 R4, R11, R4, RZ ;  /* 0x000000040b047210 */ /* 0x000fe40007ffe0ff */
[----:B------:R-:W-:-:S04]  /*13840*/  LEA R12, P0, R10, c[0x0][0x450], 0x2 ;  /* 0x000114000a0c7a11 */ /* 0x000fc800078010ff */
[----:B------:R-:W-:-:S05]  /*13850*/  LEA.HI.X R13, R10, c[0x0][0x454], R4, 0x2, P0 ;  /* 0x000115000a0d7a11 */ /* 0x000fca00000f1404 */
[----:B------:R1:W-:Y:S04]  /*13860*/  STG.E [R12.64], R0 ;  /* 0x000000000c007986 */ /* 0x0003e8000c101910 */
.L_x_1024:
[----:B------:R-:W-:Y:S05]  /*13870*/  BSYNC B0 ;  /* 0x0000000000007941 */ /* 0x000fea0003800000 */
.L_x_1023:
[----:B-1----:R-:W1:Y:S01]  /*13880*/  S2R R0, SR_CTAID.X ;  /* 0x0000000000007919 */ /* 0x002e620000002500 */
[----:B------:R-:W-:Y:S01]  /*13890*/  SHF.R.S32.HI R5, RZ, 0x1f, R9 ;  /* 0x0000001fff057819 */ /* 0x000fe20000011409 */
[----:B------:R-:W-:Y:S01]  /*138a0*/  IMAD.MOV.U32 R4, RZ, RZ, c[0x0][0x4e8] ;  /* 0x00013a00ff047624 */ /* 0x000fe200078e00ff */
[----:B------:R-:W-:Y:S01]  /*138b0*/  ULDC.64 UR4, c[0x0][0x3e8] ;  /* 0x0000fa0000047ab9 */ /* 0x000fe20000000a00 */
[----:B------:R-:W-:Y:S01]  /*138c0*/  IMAD R2, R2, c[0x0][0x3f0], RZ ;  /* 0x0000fc0002027a24 */ /* 0x000fe200078e02ff */
[----:B------:R-:W-:Y:S01]  /*138d0*/  LEA.HI R5, R5, R9, RZ, 0x3 ;  /* 0x0000000905057211 */ /* 0x000fe200078f18ff */
[----:B------:R-:W-:Y:S01]  /*138e0*/  UIMAD UR6, UR6, UR4, URZ ;  /* 0x00000004060672a4 */ /* 0x000fe2000f8e023f */
[C---:B------:R-:W-:Y:S01]  /*138f0*/  ISETP.NE.AND P0, PT, R4.reuse, 0x1, PT ;  /* 0x000000010400780c */ /* 0x040fe20003f05270 */
[----:B--2---:R-:W-:Y:S01]  /*13900*/  UIMAD.WIDE.U32 UR10, UR9, UR4, URZ ;  /* 0x00000004090a72a5 */ /* 0x004fe2000f8e003f */
        /* <DEDUP_REMOVED lines=10> */
[C---:B------:R-:W-:Y:S01]  /*139b0*/  LEA R6, R9.reuse, R5, 0x5 ;  /* 0x0000000509067211 */ /* 0x040fe200078e28ff */
[----:B------:R-:W-:Y:S01]  /*139c0*/  IMAD.SHL.U32 R9, R9, 0x8, RZ ;  /* 0x0000000809097824 */ /* 0x000fe200078e00ff */
[----:B------:R-:W-:-:S03]  /*139d0*/  MOV R11, UR4 ;  /* 0x00000004000b7c02 */ /* 0x000fc60008000f00 */
[C---:B-1----:R-:W-:Y:S01]  /*139e0*/  IMAD R6, R0.reuse, 0x80, R6 ;  /* 0x0000008000067824 */ /* 0x042fe200078e0206 */
        /* <DEDUP_REMOVED lines=10> */
[----:B------:R-:W-:Y:S01]  /*13a90*/  IMAD R3, R3, c[0x0][0x4e8], R6 ;  /* 0x00013a0003037a24 */ /* 0x000fe200078e0206 */
[C---:B------:R-:W-:Y:S01]  /*13aa0*/  IADD3 R6, R9.reuse, 0xc0, RZ ;  /* 0x000000c009067810 */ /* 0x040fe20007ffe0ff */
[----:B------:R-:W-:Y:S01]  /*13ab0*/  IMAD R7, R8, c[0x0][0x3e4], R7 ;  /* 0x0000f90008077a24 */ /* 0x000fe200078e0207 */
[----:B------:R-:W-:Y:S02]  /*13ac0*/  IADD3 R8, R9, 0x40, RZ ;  /* 0x0000004009087810 */ /* 0x000fe40007ffe0ff */
[----:B------:R-:W-:Y:S02]  /*13ad0*/  SHF.R.S32.HI R2, RZ, 0x1f, R3 ;  /* 0x0000001fff027819 */ /* 0x000fe40000011403 */
[----:B------:R-:W-:Y:S02]  /*13ae0*/  IADD3 R11, R11, R7, RZ ;  /* 0x000000070b0b7210 */ /* 0x000fe40007ffe0ff */
[----:B------:R-:W-:Y:S01]  /*13af0*/  IADD3 R7, R9, 0x80, RZ ;  /* 0x0000008009077810 */ /* 0x000fe20007ffe0ff */
[----:B------:R-:W-:-:S02]  /*13b00*/  IMAD R2, R2, c[0x0][0x3d8], RZ ;  /* 0x0000f60002027a24 */ /* 0x000fc400078e02ff */
[----:B------:R-:W-:-:S04]  /*13b10*/  IMAD.WIDE.U32 R10, R3, c[0x0][0x3d8], R10 ;  /* 0x0000f600030a7a25 */ /* 0x000fc800078e000a */
[----:B------:R-:W-:-:S04]  /*13b20*/  IMAD R2, R3, c[0x0][0x3dc], R2 ;  /* 0x0000f70003027a24 */ /* 0x000fc800078e0202 */
        /* <DEDUP_REMOVED lines=28> */
.L_x_1026:
[----:B------:R-:W-:Y:S05]  /*13cf0*/  BSYNC B0 ;  /* 0x0000000000007941 */ /* 0x000fea0003800000 */
.L_x_1025:
        /* <DEDUP_REMOVED lines=27> */
.L_x_1028:
[----:B------:R-:W-:Y:S05]  /*13eb0*/  BSYNC B0 ;  /* 0x0000000000007941 */ /* 0x000fea0003800000 */
.L_x_1027:
        /* <DEDUP_REMOVED lines=27> */
.L_x_1030:
[----:B------:R-:W-:Y:S05]  /*14070*/  BSYNC B0 ;  /* 0x0000000000007941 */ /* 0x000fea0003800000 */
.L_x_1029:
        /* <DEDUP_REMOVED lines=28> */
.L_x_1031:
        /* <DEDUP_REMOVED lines=12> */
.L_x_1783:


//--------------------- .text._ZN7cutlass13device_kernelIN5flash19enable_sm80_to_sm89INS1_16FlashAttnFwdSm80INS1_25CollectiveMainloopFwdSm80ILi8ELi1ELb0EN4cute5tupleIJNS5_1CILi128EEENS7_ILi64EEENS7_ILi256EEEEEELi256ENS_6half_tEfNS_4arch4Sm80ELb0ELb1ELb0ELb1ELb1ELb0ELb1ELb0EEENS1_21CollectiveEpilogueFwdINS6_IJS8_SA_S9_EEENS6_IJNS7_ILi1EEESI_SI_EEESC_SE_Li256ELb1ELb1ELb0ELb0EEENS1_19SingleTileSchedulerILb1ELb0ELb1ELi128EEEEEEEEEvNT_6ParamsE --------------------------
	.section	.text._ZN7cutlass13device_kernelIN5flash19enable_sm80_to_sm89INS1_16FlashAttnFwdSm80INS1_25CollectiveMainloopFwdSm80ILi8ELi1ELb0EN4cute5tupleIJNS5_1CILi128EEENS7_ILi64EEENS7_ILi256EEEEEELi256ENS_6half_tEfNS_4arch4Sm80ELb0ELb1ELb0ELb1ELb1ELb0ELb1ELb0EEENS1_21CollectiveEpilogueFwdINS6_IJS8_SA_S9_EEENS6_IJNS7_ILi1EEESI_SI_EEESC_SE_Li256ELb1ELb1ELb0ELb0EEENS1_19SingleTileSchedulerILb1ELb0ELb1ELi128EEEEEEEEEvNT_6ParamsE,"ax",@progbits
	.sectioninfo	@"SHI_REGISTERS=255"
	.align	128
.text._ZN7cutlass13device_kernelIN5flash19enable_sm80_to_sm89INS1_16FlashAttnFwdSm80INS1_25CollectiveMainloopFwdSm80ILi8ELi1ELb0EN4cute5tupleIJNS5_1CILi128EEENS7_ILi64EEENS7_ILi256EEEEEELi256ENS_6half_tEfNS_4arch4Sm80ELb0ELb1ELb0ELb1ELb1ELb0ELb1ELb0EEENS1_21CollectiveEpilogueFwdINS6_IJS8_SA_S9_EEENS6_IJNS7_ILi1EEESI_SI_EEESC_SE_Li256ELb1ELb1ELb0ELb0EEENS1_19SingleTileSchedulerILb1ELb0ELb1ELi128EEEEEEEEEvNT_6ParamsE:
        .type           _ZN7cutlass13device_kernelIN5flash19enable_sm80_to_sm89INS1_16FlashAttnFwdSm80INS1_25CollectiveMainloopFwdSm80ILi8ELi1ELb0EN4cute5tupleIJNS5_1CILi128EEENS7_ILi64EEENS7_ILi256EEEEEELi256ENS_6half_tEfNS_4arch4Sm80ELb0ELb1ELb0ELb1ELb1ELb0ELb1ELb0EEENS1_21CollectiveEpilogueFwdINS6_IJS8_SA_S9_EEENS6_IJNS7_ILi1EEESI_SI_EEESC_SE_Li256ELb1ELb1ELb0ELb0EEENS1_19SingleTileSchedulerILb1ELb0ELb1ELi128EEEEEEEEEvNT_6ParamsE,@function
        .size           _ZN7cutlass13device_kernelIN5flash19enable_sm80_to_sm89INS1_16FlashAttnFwdSm80INS1_25CollectiveMainloopFwdSm80ILi8ELi1ELb0EN4cute5tupleIJNS5_1CILi128EEENS7_ILi64EEENS7_ILi256EEEEEELi256ENS_6half_tEfNS_4arch4Sm80ELb0ELb1ELb0ELb1ELb1ELb0ELb1ELb0EEENS1_21CollectiveEpilogueFwdINS6_IJS8_SA_S9_EEENS6_IJNS7_ILi1EEESI_SI_EEESC_SE_Li256ELb1ELb1ELb0ELb0EEENS1_19SingleTileSchedulerILb1ELb0ELb1ELi128EEEEEEEEEvNT_6ParamsE,(.L_x_1784 - _ZN7cutlass13device_kernelIN5flash19enable_sm80_to_sm89INS1_16FlashAttnFwdSm80INS1_25CollectiveMainloopFwdSm80ILi8ELi1ELb0EN4cute5tupleIJNS5_1CILi128EEENS7_ILi64EEENS7_ILi256EEEEEELi256ENS_6half_tEfNS_4arch4Sm80ELb0ELb1ELb0ELb1ELb1ELb0ELb1ELb0EEENS1_21CollectiveEpilogueFwdINS6_IJS8_SA_S9_EEENS6_IJNS7_ILi1EEESI_SI_EEESC_SE_Li256ELb1ELb1ELb0ELb0EEENS1_19SingleTileSchedulerILb1ELb0ELb1ELi128EEEEEEEEEvNT_6ParamsE)
        .other          _ZN7cutlass13device_kernelIN5flash19enable_sm80_to_sm89INS1_16FlashAttnFwdSm80INS1_25CollectiveMainloopFwdSm80ILi8ELi1ELb0EN4cute5tupleIJNS5_1CILi128EEENS7_ILi64EEENS7_ILi256EEEEEELi256ENS_6half_tEfNS_4arch4Sm80ELb0ELb1ELb0ELb1ELb1ELb0ELb1ELb0EEENS1_21CollectiveEpilogueFwdINS6_IJS8_SA_S9_EEENS6_IJNS7_ILi1EEESI_SI_EEESC_SE_Li256ELb1ELb1ELb0ELb0EEENS1_19SingleTileSchedulerILb1ELb0ELb1ELi128EEEEEEEEEvNT_6ParamsE,@"STO_CUDA_ENTRY STV_DEFAULT"
_ZN7cutlass13device_kernelIN5flash19enable_sm80_to_sm89INS1_16FlashAttnFwdSm80INS1_25CollectiveMainloopFwdSm80ILi8ELi1ELb0EN4cute5tupleIJNS5_1CILi128EEENS7_ILi64EEENS7_ILi256EEEEEELi256ENS_6half_tEfNS_4arch4Sm80ELb0ELb1ELb0ELb1ELb1ELb0ELb1ELb0EEENS1_21CollectiveEpilogueFwdINS6_IJS8_SA_S9_EEENS6_IJNS7_ILi1EEESI_SI_EEESC_SE_Li256ELb1ELb1ELb0ELb0EEENS1_19SingleTileSchedulerILb1ELb0ELb1ELi128EEEEEEEEEvNT_6ParamsE:
        /* <DEDUP_REMOVED lines=20> */
.L_x_1033:
        /* <DEDUP_REMOVED lines=13> */
.L_x_1035:
[----:B------:R-:W-:Y:S02]  /*0210*/  ULDC UR5, c[0x0][0x54c] ;  /* 0x0001530000057ab9 */ /* 0x000fe40000000800 */
.L_x_1034:
[----:B------:R-:W-:Y:S02]  /*0220*/  ULDC UR4, c[0x0][0x548] ;  /* 0x0001520000047ab9 */ /* 0x000fe40000000800 */
[----:B------:R-:W-:-:S02]  /*0230*/  USHF.L.U32 UR26, UR27, 0x7, URZ ;  /* 0x000000071b1a7899 */ /* 0x000fc4000800063f */
[----:B------:R-:W-:-:S04]  /*0240*/  UIMAD UR4, UR5, UR4, URZ ;  /* 0x00000004050472a4 */ /* 0x000fc8000f8e023f */
[----:B------:R-:W-:-:S04]  /*0250*/  UISETP.GE.AND UP0, UPT, UR26, UR4, UPT ;  /* 0x000000041a00728c */ /* 0x000fc8000bf06270 */
[----:B------:R-:W-:Y:S01]  /*0260*/  USEL UR13, UR13, 0xffffffff, !UP0 ;  /* 0xffffffff0d0d7887 */ /* 0x000fe2000c000000 */
[----:B------:R-:W-:Y:S05]  /*0270*/  BRA `(.L_x_1036) ;  /* 0x000001b000007947 */ /* 0x000fea0003800000 */
.L_x_1032:
        /* <DEDUP_REMOVED lines=8> */
.L_x_1037:
        /* <DEDUP_REMOVED lines=13> */
.L_x_1039:
[----:B------:R-:W-:Y:S02]  /*03d0*/  ULDC UR5, c[0x0][0x54c] ;  /* 0x0001530000057ab9 */ /* 0x000fe40000000800 */
.L_x_1038:
[----:B------:R-:W-:Y:S02]  /*03e0*/  ULDC UR4, c[0x0][0x548] ;  /* 0x0001520000047ab9 */ /* 0x000fe40000000800 */
[----:B------:R-:W-:-:S02]  /*03f0*/  USHF.L.U32 UR26, UR27, 0x7, URZ ;  /* 0x000000071b1a7899 */ /* 0x000fc4000800063f */
[----:B------:R-:W-:-:S04]  /*0400*/  UIMAD UR4, UR5, UR4, URZ ;  /* 0x00000004050472a4 */ /* 0x000fc8000f8e023f */
[----:B------:R-:W-:-:S04]  /*0410*/  UISETP.GE.AND UP0, UPT, UR26, UR4, UPT ;  /* 0x000000041a00728c */ /* 0x000fc8000bf06270 */
[----:B------:R-:W-:-:S06]  /*0420*/  USEL UR13, UR13, 0xffffffff, !UP0 ;  /* 0xffffffff0d0d7887 */ /* 0x000fcc000c000000 */
.L_x_1036:
        /* <DEDUP_REMOVED lines=42> */
[----:B------:R1:W2:Y:S04]  /*06d0*/  LDG.E R0, [R4.64] ;  /* 0x0000001204007981 */ /* 0x0002a8000c1e1900 */
[----:B-1----:R-:W4:Y:S01]  /*06e0*/  LDG.E R4, [R4.64+0x4] ;  /* 0x0000041204047981 */ /* 0x002f22000c1e1900 */
[----:B--23--:R-:W1:Y:S08]  /*06f0*/  R2UR UR12, R0 ;  /* 0x00000000000c73c2 */ /* 0x00ce7000000e0000 */
[----:B----4-:R-:W1:Y:S02]  /*0700*/  R2UR UR4, R4 ;  /* 0x00000000040473c2 */ /* 0x010e6400000e0000 */
[----:B-1----:R-:W-:-:S06]  /*0710*/  UIADD3 UR12, -UR12, UR4, URZ ;  /* 0x000000040c0c7290 */ /* 0x002fcc000fffe13f */
.L_x_1040:
        /* <DEDUP_REMOVED lines=10> */
.L_x_1041:
        /* <DEDUP_REMOVED lines=12> */
.L_x_1042:
[----:B------:R-:W-:Y:S02]  /*0880*/  ULDC UR4, c[0x0][0x2c4] ;  /* 0x0000b10000047ab9 */ /* 0x000fe40000000800 */
[----:B------:R-:W-:-:S02]  /*0890*/  UISETP.NE.AND UP2, UPT, UR4, 0x1, UPT ;  /* 0x000000010400788c */ /* 0x000fc4000bf45270 */
[----:B------:R-:W-:Y:S02]  /*08a0*/  ULDC.64 UR6, c[0x0][0x2c8] ;  /* 0x0000b20000067ab9 */ /* 0x000fe40000000a00 */
[----:B------:R-:W-:Y:S02]  /*08b0*/  ULDC.64 UR4, c[0x0][0x328] ;  /* 0x0000ca0000047ab9 */ /* 0x000fe40000000a00 */
[----:B------:R-:W-:Y:S02]  /*08c0*/  UISETP.GE.AND UP1, UPT, UR5, 0x1, UPT ;  /* 0x000000010500788c */ /* 0x000fe4000bf26270 */
[----:B------:R-:W-:Y:S02]  /*08d0*/  UIADD3 UR8, -UR11, UR8, URZ ;  /* 0x000000080b087290 */ /* 0x000fe4000fffe13f */
[----:B------:R-:W-:Y:S02]  /*08e0*/  UIADD3 UR15, UR26, 0x7f, URZ ;  /* 0x0000007f1a0f7890 */ /* 0x000fe4000fffe03f */
[----:B------:R-:W-:Y:S01]  /*08f0*/  @UP2 UIADD3 UR16, UR26, 0x7f, URZ ;  /* 0x0000007f1a102890 */ /* 0x000fe2000fffe03f */
[----:B------:R-:W-:-:S03]  /*0900*/  PLOP3.LUT P0, PT, PT, PT, UP1, 0x40, 0x0 ;  /* 0x000000000000781c */ /* 0x000fc60003f0e818 */
[----:B------:R-:W-:Y:S02]  /*0910*/  UIMAD.WIDE.U32 UR16, UR16, UR6, URZ ;  /* 0x00000006101072a5 */ /* 0x000fe4000f8e003f */
[----:B---3--:R-:W-:Y:S02]  /*0920*/  UIADD3 UR6, UR8, 0x1, -UR12 ;  /* 0x0000000108067890 */ /* 0x008fe4000fffe80c */
[----:B------:R-:W-:-:S04]  /*0930*/  @UP2 USHF.R.U32.HI UR15, URZ, UR7, UR17 ;  /* 0x000000073f0f2299 */ /* 0x000fc80008011611 */
[----:B------:R-:W-:-:S04]  /*0940*/  UIADD3 UR6, UR6, UR15, URZ ;  /* 0x0000000f06067290 */ /* 0x000fc8000fffe03f */
[----:B------:R-:W-:Y:S01]  /*0950*/  UIADD3 UR4, UR6, UR4, URZ ;  /* 0x0000000406047290 */ /* 0x000fe2000fffe03f */
        /* <DEDUP_REMOVED lines=11> */
.L_x_1044:
[----:B------:R-:W-:Y:S02]  /*0a10*/  UISETP.NE.AND UP0, UPT, UR5, 0x1, UPT ;  /* 0x000000010500788c */ /* 0x000fe4000bf05270 */
[----:B------:R-:W-:Y:S02]  /*0a20*/  ULDC.64 UR6, c[0x0][0x330] ;  /* 0x0000cc0000067ab9 */ /* 0x000fe40000000a00 */
[----:B------:R-:W-:-:S07]  /*0a30*/  UIMAD.WIDE.U32 UR16, UR15, UR6, URZ ;  /* 0x000000060f1072a5 */ /* 0x000fce000f8e003f */
[----:B------:R-:W-:Y:S02]  /*0a40*/  @UP0 USHF.R.U32.HI UR15, URZ, UR7, UR17 ;  /* 0x000000073f0f0299 */ /* 0x000fe40008011611 */
.L_x_1045:
[----:B------:R-:W-:Y:S02]  /*0a50*/  ULDC UR6, c[0x0][0x32c] ;  /* 0x0000cb0000067ab9 */ /* 0x000fe40000000800 */
[----:B------:R-:W-:-:S04]  /*0a60*/  UIMAD UR6, UR15, UR5, UR6 ;  /* 0x000000050f0672a4 */ /* 0x000fc8000f8e0206 */
[----:B------:R-:W-:-:S04]  /*0a70*/  UISETP.LT.AND UP0, UPT, UR4, UR6, UPT ;  /* 0x000000060400728c */ /* 0x000fc8000bf01270 */
[----:B------:R-:W-:Y:S02]  /*0a80*/  USEL UR4, UR4, UR6, UP0 ;  /* 0x0000000604047287 */ /* 0x000fe40008000000 */
.L_x_1043:
[----:B------:R-:W-:Y:S01]  /*0a90*/  UIADD3 UR17, UR8, 0x3f, URZ ;  /* 0x0000003f08117890 */ /* 0x000fe2000fffe03f */
[----:B------:R-:W-:Y:S01]  /*0aa0*/  PLOP3.LUT P0, PT, PT, PT, UP1, 0x40, 0x0 ;  /* 0x000000000000781c */ /* 0x000fe20003f0e818 */
[----:B------:R-:W-:Y:S02]  /*0ab0*/  UIADD3 UR15, UR4, 0x3f, URZ ;  /* 0x0000003f040f7890 */ /* 0x000fe4000fffe03f */
[----:B------:R-:W-:Y:S02]  /*0ac0*/  ULDC.64 UR6, c[0x0][0x2c8] ;  /* 0x0000b20000067ab9 */ /* 0x000fe40000000a00 */
[----:B------:R-:W-:Y:S02]  /*0ad0*/  UIMAD.WIDE.U32 UR22, UR26, UR6, URZ ;  /* 0x000000061a1672a5 */ /* 0x000fe4000f8e003f */
[----:B------:R-:W-:Y:S02]  /*0ae0*/  USHF.R.S32.HI UR16, URZ, 0x1f, UR17 ;  /* 0x0000001f3f107899 */ /* 0x000fe40008011411 */
[----:B------:R-:W-:-:S02]  /*0af0*/  USHF.R.S32.HI UR6, URZ, 0x1f, UR15 ;  /* 0x0000001f3f067899 */ /* 0x000fc4000801140f */
[----:B------:R-:W-:Y:S02]  /*0b00*/  ULEA.HI UR16, UR16, UR17, URZ, 0x6 ;  /* 0x0000001110107291 */ /* 0x000fe4000f8f303f */
[----:B------:R-:W-:Y:S02]  /*0b10*/  ULEA.HI UR6, UR6, UR15, URZ, 0x6 ;  /* 0x0000000f06067291 */ /* 0x000fe4000f8f303f */
[----:B------:R-:W-:Y:S02]  /*0b20*/  UMOV UR4, UR26 ;  /* 0x0000001a00047c82 */ /* 0x000fe40008000000 */
[----:B------:R-:W-:Y:S02]  /*0b30*/  @UP2 USHF.R.U32.HI UR4, URZ, UR7, UR23 ;  /* 0x000000073f042299 */ /* 0x000fe40008011617 */
[----:B------:R-:W-:Y:S02]  /*0b40*/  USHF.R.S32.HI UR16, URZ, 0x6, UR16 ;  /* 0x000000063f107899 */ /* 0x000fe40008011410 */
[----:B------:R-:W-:-:S02]  /*0b50*/  USHF.R.S32.HI UR22, URZ, 0x6, UR6 ;  /* 0x000000063f167899 */ /* 0x000fc40008011406 */
[----:B------:R-:W-:Y:S02]  /*0b60*/  UIADD3 UR23, UR8, -UR12, URZ ;  /* 0x8000000c08177290 */ /* 0x000fe4000fffe03f */
[----:B------:R-:W-:Y:S02]  /*0b70*/  UISETP.LT.AND UP0, UPT, UR16, UR22, UPT ;  /* 0x000000161000728c */ /* 0x000fe4000bf01270 */
[----:B------:R-:W-:Y:S02]  /*0b80*/  UIADD3 UR7, UR23, UR4, URZ ;  /* 0x0000000417077290 */ /* 0x000fe4000fffe03f */
[----:B------:R-:W-:Y:S02]  /*0b90*/  ULDC UR6, c[0x0][0x324] ;  /* 0x0000c90000067ab9 */ /* 0x000fe40000000800 */
[----:B------:R-:W-:Y:S02]  /*0ba0*/  USEL UR22, UR16, UR22, UP0 ;  /* 0x0000001610167287 */ /* 0x000fe40008000000 */
[----:B------:R-:W-:Y:S01]  /*0bb0*/  UIADD3 UR6, UR7, -UR6, URZ ;  /* 0x8000000607067290 */ /* 0x000fe2000fffe03f */
        /* <DEDUP_REMOVED lines=12> */
.L_x_1047:
[----:B------:R-:W-:-:S03]  /*0c80*/  UISETP.NE.AND UP0, UPT, UR5, 0x1, UPT ;  /* 0x000000010500788c */ /* 0x000fc6000bf05270 */
[----:B------:R-:W-:Y:S02]  /*0c90*/  ULDC.64 UR4, c[0x0][0x330] ;  /* 0x0000cc0000047ab9 */ /* 0x000fe40000000a00 */
[----:B------:R-:W-:-:S07]  /*0ca0*/  UIMAD.WIDE.U32 UR16, UR7, UR4, URZ ;  /* 0x00000004071072a5 */ /* 0x000fce000f8e003f */
[----:B------:R-:W-:Y:S02]  /*0cb0*/  @UP0 UMOV UR15, UR17 ;  /* 0x00000011000f0c82 */ /* 0x000fe40008000000 */
[----:B------:R-:W-:Y:S02]  /*0cc0*/  @UP0 USHF.R.U32.HI UR7, URZ, UR5, UR15 ;  /* 0x000000053f070299 */ /* 0x000fe4000801160f */
.L_x_1048:
[----:B------:R-:W-:Y:S02]  /*0cd0*/  ULDC UR4, c[0x0][0x32c] ;  /* 0x0000cb0000047ab9 */ /* 0x000fe40000000800 */
[----:B------:R-:W-:-:S04]  /*0ce0*/  UIMAD UR4, UR7, UR4, URZ ;  /* 0x00000004070472a4 */ /* 0x000fc8000f8e023f */
[----:B------:R-:W-:-:S04]  /*0cf0*/  UISETP.LT.AND UP0, UPT, UR6, UR4, UPT ;  /* 0x000000040600728c */ /* 0x000fc8000bf01270 */
[----:B------:R-:W-:-:S04]  /*0d00*/  USEL UR6, UR6, UR4, !UP0 ;  /* 0x0000000406067287 */ /* 0x000fc8000c000000 */
.L_x_1046:
[----:B------:R-:W-:Y:S01]  /*0d10*/  USHF.R.S32.HI UR4, URZ, 0x1f, UR6 ;  /* 0x0000001f3f047899 */ /* 0x000fe20008011406 */
[----:B------:R-:W-:Y:S01]  /*0d20*/  PLOP3.LUT P2, PT, PT, PT, PT, 0x80, 0x0 ;  /* 0x000000000000781c */ /* 0x000fe20003f4f070 */
[----:B------:R-:W-:Y:S01]  /*0d30*/  IMAD.MOV.U32 R3, RZ, RZ, RZ ;  /* 0x000000ffff037224 */ /* 0x000fe200078e00ff */
[----:B------:R-:W-:Y:S01]  /*0d40*/  MOV R4, RZ ;  /* 0x000000ff00047202 */ /* 0x000fe20000000f00 */
[----:B------:R-:W-:Y:S01]  /*0d50*/  ULEA.HI UR4, UR4, UR6, URZ, 0x6 ;  /* 0x0000000604047291 */ /* 0x000fe2000f8f303f */
[----:B------:R-:W-:Y:S01]  /*0d60*/  IMAD.MOV.U32 R130, RZ, RZ, RZ ;  /* 0x000000ffff827224 */ /* 0x000fe200078e00ff */
[----:B------:R-:W-:Y:S01]  /*0d70*/  CS2R R126, SRZ ;  /* 0x00000000007e7805 */ /* 0x000fe2000001ff00 */
[----:B------:R-:W-:Y:S01]  /*0d80*/  IMAD.MOV.U32 R128, RZ, RZ, RZ ;  /* 0x000000ffff807224 */ /* 0x000fe200078e00ff */
        /* <DEDUP_REMOVED lines=88> */
[----:B------:R-:W-:Y:S01]  /*1310*/  USHF.R.S32.HI UR9, URZ, 0x1f, UR13 ;  /* 0x0000001f3f097899 */ /* 0x000fe2000801140d */
[----:B------:R-:W-:Y:S01]  /*1320*/  PLOP3.LUT P0, PT, PT, PT, UP2, 0x80, 0x0 ;  /* 0x000000000000781c */ /* 0x000fe20003f0f028 */
[----:B------:R-:W-:Y:S01]  /*1330*/  IMAD.IADD R15, R83, 0x1, -R15 ;  /* 0x00000001530f7824 */ /* 0x000fe200078e0a0f */
[----:B------:R-:W-:Y:S01]  /*1340*/  ULDC.64 UR4, c[0x0][0x1b8] ;  /* 0x00006e0000047ab9 */ /* 0x000fe20000000a00 */
[----:B------:R-:W-:Y:S01]  /*1350*/  IMAD.SHL.U32 R231, R12, 0x40, RZ ;  /* 0x000000400ce77824 */ /* 0x000fe200078e00ff */
[----:B------:R-:W-:Y:S01]  /*1360*/  UIADD3 UR15, UR15, UR6, URZ ;  /* 0x000000060f0f7290 */ /* 0x000fe2000fffe03f */
[C---:B------:R-:W-:Y:S01]  /*1370*/  IMAD R235, R15.reuse, 0x20, R12 ;  /* 0x000000200feb7824 */ /* 0x040fe200078e020c */
[----:B------:R-:W-:Y:S01]  /*1380*/  UIMAD UR6, UR20, UR4, URZ ;  /* 0x00000004140672a4 */ /* 0x000fe2000f8e023f */
[----:B------:R-:W-:Y:S01]  /*1390*/  IMAD.SHL.U32 R203, R15, 0x8, RZ ;  /* 0x000000080fcb7824 */ /* 0x000fe200078e00ff */
[----:B------:R-:W-:Y:S01]  /*13a0*/  USEL UR9, UR9, URZ, !UP3 ;  /* 0x0000003f09097287 */ /* 0x000fe2000d800000 */
[----:B------:R-:W-:Y:S01]  /*13b0*/  LOP3.LUT R231, R231, 0x1c0, RZ, 0xc0, !PT ;  /* 0x000001c0e7e77812 */ /* 0x000fe200078ec0ff */
[----:B------:R-:W-:Y:S01]  /*13c0*/  UIMAD UR6, UR10, UR5, UR6 ;  /* 0x000000050a0672a4 */ /* 0x000fe2000f8e0206 */
[----:B------:R-:W-:Y:S01]  /*13d0*/  IADD3 R0, R235, UR26, RZ ;  /* 0x0000001aeb007c10 */ /* 0x000fe2000fffe0ff */
[----:B------:R-:W-:Y:S01]  /*13e0*/  UIMAD.WIDE.U32 UR16, UR10, UR4, UR14 ;  /* 0x000000040a1072a5 */ /* 0x000fe2000f8e000e */
[C---:B------:R-:W-:Y:S01]  /*13f0*/  IADD3 R14, R203.reuse, 0x40, RZ ;  /* 0x00000040cb0e7810 */ /* 0x040fe20007ffe0ff */
[----:B------:R-:W-:Y:S01]  /*1400*/  USEL UR14, UR13, URZ, !UP3 ;  /* 0x0000003f0d0e7287 */ /* 0x000fe2000d800000 */
[C---:B------:R-:W-:Y:S01]  /*1410*/  IADD3 R13, R203.reuse, 0x80, RZ ;  /* 0x00000080cb0d7810 */ /* 0x040fe20007ffe0ff */
[----:B------:R-:W-:Y:S01]  /*1420*/  ULDC.64 UR4, c[0x0][0x1c0] ;  /* 0x0000700000047ab9 */ /* 0x000fe20000000a00 */
[----:B-1----:R-:W-:Y:S01]  /*1430*/  @P1 IMAD.HI.U32 R3, R0, c[0x0][0x2c8], RZ ;  /* 0x0000b20000031a27 */ /* 0x002fe200078e00ff */
[----:B------:R-:W-:Y:S01]  /*1440*/  UIMAD UR9, UR9, UR4, URZ ;  /* 0x00000004090972a4 */ /* 0x000fe2000f8e023f */
[----:B------:R-:W-:Y:S01]  /*1450*/  LEA.HI R8, R84, R83, RZ, 0x6 ;  /* 0x0000005354087211 */ /* 0x000fe200078f30ff */
[----:B------:R-:W-:Y:S01]  /*1460*/  UIADD3 UR17, UR17, UR6, URZ ;  /* 0x0000000611117290 */ /* 0x000fe2000fffe03f */
[--C-:B------:R-:W-:Y:S01]  /*1470*/  IMAD.MOV.U32 R5, RZ, RZ, R0.reuse ;  /* 0x000000ffff057224 */ /* 0x100fe200078e0000 */
[----:B------:R-:W-:Y:S01]  /*1480*/  UIMAD UR5, UR14, UR5, UR9 ;  /* 0x000000050e0572a4 */ /* 0x000fe2000f8e0209 */
[----:B------:R-:W-:Y:S01]  /*1490*/  @P0 SHF.R.U32.HI R5, RZ, c[0x0][0x2cc], R3 ;  /* 0x0000b300ff050a19 */ /* 0x000fe20000011603 */
[----:B------:R-:W-:Y:S01]  /*14a0*/  UIMAD.WIDE.U32 UR14, UR14, UR4, UR16 ;  /* 0x000000040e0e72a5 */ /* 0x000fe2000f8e0010 */
[----:B------:R-:W-:Y:S01]  /*14b0*/  ISETP.GE.AND P4, PT, R203, c[0x0][0x198], PT ;  /* 0x00006600cb007a0c */ /* 0x000fe20003f86270 */
[----:B------:R-:W-:Y:S01]  /*14c0*/  IMAD.SHL.U32 R8, R8, 0x8, RZ ;  /* 0x0000000808087824 */ /* 0x000fe200078e00ff */
[--C-:B------:R-:W-:Y:S01]  /*14d0*/  SHF.R.S32.HI R4, RZ, 0x1f, R5.reuse ;  /* 0x0000001fff047819 */ /* 0x100fe20000011405 */
[----:B------:R-:W-:Y:S01]  /*14e0*/  UIADD3 UR5, UR15, UR5, URZ ;  /* 0x000000050f057290 */ /* 0x000fe2000fffe03f */
[----:B------:R-:W-:Y:S01]  /*14f0*/  IMAD.MOV R3, RZ, RZ, -R5 ;  /* 0x000000ffff037224 */ /* 0x000fe200078e0a05 */
[----:B------:R-:W-:Y:S01]  /*1500*/  ULDC UR4, c[0x0][0x2c4] ;  /* 0x0000b10000047ab9 */ /* 0x000fe20000000800 */
[----:B------:R-:W-:Y:S01]  /*1510*/  IMAD.U32 R7, RZ, RZ, UR15 ;  /* 0x0000000fff077e24 */ /* 0x000fe2000f8e00ff */
[----:B------:R-:W-:Y:S01]  /*1520*/  UIMAD UR4, UR12, UR4, URZ ;  /* 0x000000040c0472a4 */ /* 0x000fe2000f8e023f */
[----:B------:R-:W-:Y:S01]  /*1530*/  IMAD R3, R3, c[0x0][0x2c4], R0 ;  /* 0x0000b10003037a24 */ /* 0x000fe200078e0200 */
[----:B------:R-:W-:Y:S01]  /*1540*/  ISETP.GE.AND P3, PT, R14, c[0x0][0x198], PT ;  /* 0x000066000e007a0c */ /* 0x000fe20003f66270 */
[----:B------:R-:W-:Y:S01]  /*1550*/  IMAD.U32 R6, RZ, RZ, UR14 ;  /* 0x0000000eff067e24 */ /* 0x000fe2000f8e00ff */
[----:B------:R-:W-:Y:S01]  /*1560*/  ISETP.GE.AND P6, PT, R13, c[0x0][0x198], PT ;  /* 0x000066000d007a0c */ /* 0x000fe20003fc6270 */
[----:B------:R-:W-:Y:S01]  /*1570*/  IMAD.U32 R7, RZ, RZ, UR5 ;  /* 0x00000005ff077e24 */ /* 0x000fe2000f8e00ff */
[----:B------:R-:W-:Y:S01]  /*1580*/  SHF.R.S32.HI R0, RZ, 0x1f, R3 ;  /* 0x0000001fff007819 */ /* 0x000fe20000011403 */
[----:B------:R-:W-:Y:S01]  /*1590*/  IMAD R4, R4, c[0x0][0x1b0], RZ ;  /* 0x00006c0004047a24 */ /* 0x000fe200078e02ff */
[----:B------:R-:W-:Y:S01]  /*15a0*/  BSSY B0, `(.L_x_1050) ;  /* 0x0000036000007945 */ /* 0x000fe20003800000 */
[----:B------:R-:W-:-:S04]  /*15b0*/  IMAD.WIDE.U32 R6, R5, c[0x0][0x1b0], R6 ;  /* 0x00006c0005067a25 */ /* 0x000fc800078e0006 */
[----:B------:R-:W-:Y:S02]  /*15c0*/  IMAD R4, R5, c[0x0][0x1b4], R4 ;  /* 0x00006d0005047a24 */ /* 0x000fe400078e0204 */
[----:B------:R-:W-:Y:S02]  /*15d0*/  IMAD R0, R0, c[0x0][0x1a8], RZ ;  /* 0x00006a0000007a24 */ /* 0x000fe400078e02ff */
[----:B------:R-:W-:Y:S01]  /*15e0*/  IMAD.IADD R7, R7, 0x1, R4 ;  /* 0x0000000107077824 */ /* 0x000fe200078e0204 */
[----:B------:R-:W-:Y:S01]  /*15f0*/  LEA.HI R4, R84, R83, RZ, 0x4 ;  /* 0x0000005354047211 */ /* 0x000fe200078f20ff */
[C---:B------:R-:W-:Y:S02]  /*1600*/  IMAD R5, R3.reuse, c[0x0][0x1ac], R0 ;  /* 0x00006b0003057a24 */ /* 0x040fe400078e0200 */
[----:B------:R-:W-:Y:S01]  /*1610*/  IMAD.WIDE.U32 R6, R3, c[0x0][0x1a8], R6 ;  /* 0x00006a0003067a25 */ /* 0x000fe200078e0006 */
[----:B------:R-:W-:-:S03]  /*1620*/  LOP3.LUT R0, R4, 0xfffffff0, RZ, 0xc0, !PT ;  /* 0xfffffff004007812 */ /* 0x000fc600078ec0ff */
[----:B------:R-:W-:Y:S01]  /*1630*/  IMAD.IADD R7, R7, 0x1, R5 ;  /* 0x0000000107077824 */ /* 0x000fe200078e0205 */
[----:B------:R-:W-:Y:S01]  /*1640*/  LEA R16, P0, R6, c[0x0][0x160], 0x1 ;  /* 0x0000580006107a11 */ /* 0x000fe200078008ff */
[----:B------:R-:W-:Y:S01]  /*1650*/  IMAD.IADD R0, R83, 0x1, -R0 ;  /* 0x0000000153007824 */ /* 0x000fe200078e0a00 */
[----:B------:R-:W-:Y:S01]  /*1660*/  IADD3 R5, R12, UR26, RZ ;  /* 0x0000001a0c057c10 */ /* 0x000fe2000fffe0ff */
[----:B------:R-:W-:Y:S01]  /*1670*/  IMAD.MOV.U32 R3, RZ, RZ, 0x10 ;  /* 0x00000010ff037424 */ /* 0x000fe200078e00ff */
[----:B------:R-:W-:Y:S01]  /*1680*/  LEA.HI.X R7, R6, c[0x0][0x164], R7, 0x1, P0 ;  /* 0x0000590006077a11 */ /* 0x000fe200000f0c07 */
[----:B------:R1:W3:Y:S01]  /*1690*/  SHFL.IDX PT, R18, R16, RZ, 0x181f ;  /* 0x00181fff10127589 */ /* 0x0002e200000e0000 */
[----:B------:R-:W-:Y:S02]  /*16a0*/  SHF.R.S32.HI R6, RZ, 0x1f, R0 ;  /* 0x0000001fff067819 */ /* 0x000fe40000011400 */
[----:B------:R-:W-:Y:S01]  /*16b0*/  ISETP.GE.AND P0, PT, R5, UR4, PT ;  /* 0x0000000405007c0c */ /* 0x000fe2000bf06270 */
[----:B------:R1:W4:Y:S01]  /*16c0*/  SHFL.IDX PT, R19, R7, RZ, 0x181f ;  /* 0x00181fff07137589 */ /* 0x00032200000e0000 */
[----:B------:R-:W-:-:S04]  /*16d0*/  LEA.HI R6, R6, R0, RZ, 0x3 ;  /* 0x0000000006067211 */ /* 0x000fc800078f18ff */
[----:B------:R-:W-:-:S05]  /*16e0*/  LOP3.LUT R9, R6, 0xfffffff8, RZ, 0xc0, !PT ;  /* 0xfffffff806097812 */ /* 0x000fca00078ec0ff */
[----:B------:R-:W-:Y:S01]  /*16f0*/  IMAD.IADD R9, R0, 0x1, -R9 ;  /* 0x0000000100097824 */ /* 0x000fe200078e0a09 */
[----:B------:R-:W-:-:S04]  /*1700*/  IADD3 R0, R203, 0xc0, RZ ;  /* 0x000000c0cb007810 */ /* 0x000fc80007ffe0ff */
[----:B------:R-:W-:Y:S01]  /*1710*/  ISETP.GE.AND P5, PT, R0, c[0x0][0x198], PT ;  /* 0x0000660000007a0c */ /* 0x000fe20003fa6270 */
[----:B--2---:R2:W5:Y:S03]  /*1720*/  @P2 R2UR UR9, R2 ;  /* 0x00000000020923c2 */ /* 0x00456600000e0000 */
[----:B------:R-:W-:Y:S01]  /*1730*/  R2P PR, R9, 0x6 ;  /* 0x0000000609007804 */ /* 0x000fe20000000000 */
[----:B-----5:R-:W-:-:S04]  /*1740*/  @!UP0 UMOV UR9, UR13 ;  /* 0x0000000d00098c82 */ /* 0x020fc80008000000 */
[----:B------:R-:W-:Y:S02]  /*1750*/  SEL R3, R3, 0xfffffff0, !P1 ;  /* 0xfffffff003037807 */ /* 0x000fe40004800000 */
[----:B--2---:R-:W-:Y:S02]  /*1760*/  SHF.R.U32.HI R2, RZ, 0x3, R231 ;  /* 0x00000003ff027819 */ /* 0x004fe400000116e7 */
[----:B------:R-:W-:-:S04]  /*1770*/  LOP3.LUT R231, R231, 0x38, R203, 0xf8, !PT ;  /* 0x00000038e7e77812 */ /* 0x000fc800078ef8cb */
[----:B------:R-:W-:Y:S01]  /*1780*/  LOP3.LUT R231, R231, R2, RZ, 0x3c, !PT ;  /* 0x00000002e7e77212 */ /* 0x000fe200078e3cff */
[----:B------:R-:W-:-:S03]  /*1790*/  IMAD.MOV.U32 R2, RZ, RZ, 0x20 ;  /* 0x00000020ff027424 */ /* 0x000fc600078e00ff */
[----:B------:R-:W-:Y:S02]  /*17a0*/  LOP3.LUT R231, R231, 0xfffffe00, R8, 0xf8, !PT ;  /* 0xfffffe00e7e77812 */ /* 0x000fe400078ef808 */
[----:B------:R-:W-:Y:S01]  /*17b0*/  SEL R2, R2, 0xffffffe0, !P2 ;  /* 0xffffffe002027807 */ /* 0x000fe20005000000 */
[----:B------:R-:W-:Y:S05]  /*17c0*/  @P0 BRA `(.L_x_1051) ;  /* 0x0000013000000947 */ /* 0x000fea0003800000 */
[----:B-1-34-:R-:W-:Y:S01]  /*17d0*/  SHF.R.S32.HI R11, RZ, 0x1f, R14 ;  /* 0x0000001fff0b7819 */ /* 0x01afe2000001140e */
        /* <DEDUP_REMOVED lines=18> */
.L_x_1051:
[----:B-1-34-:R-:W-:Y:S05]  /*1900*/  BSYNC B0 ;  /* 0x0000000000007941 */ /* 0x01afea0003800000 */
.L_x_1050:
        /* <DEDUP_REMOVED lines=25> */
.L_x_1053:
[----:B------:R-:W-:Y:S05]  /*1aa0*/  BSYNC B0 ;  /* 0x0000000000007941 */ /* 0x000fea0003800000 */
.L_x_1052:
        /* <DEDUP_REMOVED lines=25> */
.L_x_1055:
[----:B------:R-:W-:Y:S05]  /*1c40*/  BSYNC B0 ;  /* 0x0000000000007941 */ /* 0x000fea0003800000 */
.L_x_1054:
[----:B-12---:R-:W-:Y:S01]  /*1c50*/  SHFL.IDX PT, R16, R16, 0x3, 0x181f ;  /* 0x00781f0010107f89 */ /* 0x006fe200000e0000 */
[----:B------:R-:W-:Y:S01]  /*1c60*/  IADD3 R5, R5, 0x60, RZ ;  /* 0x0000006005057810 */ /* 0x000fe20007ffe0ff */
[----:B------:R-:W-:Y:S01]  /*1c70*/  UIADD3 UR28, UR22, -0x1, URZ ;  /* 0xffffffff161c7890 */ /* 0x000fe2000fffe03f */
[----:B------:R-:W-:Y:S01]  /*1c80*/  SHF.R.S32.HI R202, RZ, 0x1f, R14 ;  /* 0x0000001fffca7819 */ /* 0x000fe2000001140e */
[----:B---3--:R-:W1:Y:S01]  /*1c90*/  SHFL.IDX PT, R17, R7, 0x3, 0x181f ;  /* 0x00781f0007117f89 */ /* 0x008e6200000e0000 */
[----:B------:R-:W-:Y:S01]  /*1ca0*/  ISETP.GE.AND P0, PT, R5, UR4, PT ;  /* 0x0000000405007c0c */ /* 0x000fe2000bf06270 */
[----:B------:R-:W-:Y:S01]  /*1cb0*/  IMAD.MOV.U32 R232, RZ, RZ, c[0x0][0x2b8] ;  /* 0x0000ae00ffe87624 */ /* 0x000fe200078e00ff */
[----:B------:R-:W-:Y:S01]  /*1cc0*/  SHF.R.S32.HI R201, RZ, 0x1f, R13 ;  /* 0x0000001fffc97819 */ /* 0x000fe2000001140d */
[----:B------:R-:W-:Y:S01]  /*1cd0*/  USHF.L.U32 UR21, UR28, 0x6, URZ ;  /* 0x000000061c157899 */ /* 0x000fe2000800063f */
        /* <DEDUP_REMOVED lines=8> */
[----:B------:R-:W-:Y:S01]  /*1d60*/  LOP3.LUT R202, R202, 0xfffffff8, RZ, 0xc0, !PT ;  /* 0xfffffff8caca7812 */ /* 0x000fe200078ec0ff */
[----:B------:R-:W-:Y:S01]  /*1d70*/  UIMAD.WIDE.U32 UR14, UR9, UR4, URZ ;  /* 0x00000004090e72a5 */ /* 0x000fe2000f8e003f */
[----:B------:R-:W-:Y:S01]  /*1d80*/  LOP3.LUT R201, R201, 0xfffffff8, RZ, 0xc0, !PT ;  /* 0xfffffff8c9c97812 */ /* 0x000fe200078ec0ff */
[----:B------:R-:W-:Y:S01]  /*1d90*/  UIMAD UR6, UR9, UR5, UR6 ;  /* 0x00000005090672a4 */ /* 0x000fe2000f8e0206 */
[----:B------:R-:W-:Y:S01]  /*1da0*/  ISETP.NE.AND P2, PT, R232, 0x1, PT ;  /* 0x00000001e800780c */ /* 0x000fe20003f45270 */
[----:B------:R-:W-:Y:S01]  /*1db0*/  IMAD.MOV.U32 R233, RZ, RZ, RZ ;  /* 0x000000ffffe97224 */ /* 0x000fe200078e00ff */
[----:B------:R-:W-:Y:S01]  /*1dc0*/  LOP3.LUT R200, R200, 0xfffffff8, RZ, 0xc0, !PT ;  /* 0xfffffff8c8c87812 */ /* 0x000fe200078ec0ff */
[----:B------:R-:W-:Y:S01]  /*1dd0*/  UIADD3 UR6, UR15, UR6, URZ ;  /* 0x000000060f067290 */ /* 0x000fe2000fffe03f */
[----:B------:R-:W-:Y:S01]  /*1de0*/  IADD3 R8, R235, UR21, RZ ;  /* 0x00000015eb087c10 */ /* 0x000fe2000fffe0ff */
[----:B------:R-:W-:Y:S01]  /*1df0*/  ULDC.64 UR4, c[0x0][0x1e8] ;  /* 0x00007a0000047ab9 */ /* 0x000fe20000000a00 */
[----:B-1--4-:R-:W-:-:S02]  /*1e00*/  @!P0 IMAD.WIDE R18, R203, 0x2, R16 ;  /* 0x00000002cb128825 */ /* 0x012fc400078e0210 */
[C---:B------:R-:W-:Y:S02]  /*1e10*/  ISETP.GE.AND P1, PT, R8.reuse, UR8, PT ;  /* 0x0000000808007c0c */ /* 0x040fe4000bf26270 */
[----:B------:R-:W-:Y:S01]  /*1e20*/  IADD3 R234, R8, UR11, RZ ;  /* 0x0000000b08ea7c10 */ /* 0x000fe2000fffe0ff */
        /* <DEDUP_REMOVED lines=18> */
[----:B------:R3:W2:Y:S01]  /*1f50*/  @!P1 LDG.E R233, [R10.64] ;  /* 0x000000120ae99981 */ /* 0x0006a2000c1e1900 */
[----:B------:R-:W-:Y:S01]  /*1f60*/  IMAD.MOV R5, RZ, RZ, -R5 ;  /* 0x000000ffff057224 */ /* 0x000fe200078e0a05 */
[----:B------:R-:W-:Y:S01]  /*1f70*/  UIMAD.WIDE.U32 UR16, UR10, UR4, URZ ;  /* 0x000000040a1072a5 */ /* 0x000fe2000f8e003f */
[----:B------:R-:W-:Y:S01]  /*1f80*/  SHF.R.S32.HI R8, RZ, 0x4, R4 ;  /* 0x00000004ff087819 */ /* 0x000fe20000011404 */
[----:B------:R-:W-:Y:S01]  /*1f90*/  UIMAD UR4, UR20, UR4, URZ ;  /* 0x00000004140472a4 */ /* 0x000fe2000f8e023f */
[----:B------:R-:W-:Y:S01]  /*1fa0*/  IMAD R234, R5, c[0x0][0x2b8], R234 ;  /* 0x0000ae0005ea7a24 */ /* 0x000fe200078e02ea */
[----:B------:R-:W-:Y:S01]  /*1fb0*/  ISETP.GE.AND P3, PT, R203, c[0x0][0x1d4], PT ;  /* 0x00007500cb007a0c */ /* 0x000fe20003f66270 */
[----:B------:R-:W-:Y:S01]  /*1fc0*/  IMAD.SHL.U32 R229, R12, 0x8, RZ ;  /* 0x000000080ce57824 */ /* 0x000fe200078e00ff */
[----:B------:R-:W-:Y:S01]  /*1fd0*/  UIMAD UR4, UR10, UR5, UR4 ;  /* 0x000000050a0472a4 */ /* 0x000fe2000f8e0204 */
[----:B------:R-:W-:Y:S01]  /*1fe0*/  LEA.HI R7, R4, R8, RZ, 0x1 ;  /* 0x0000000804077211 */ /* 0x000fe200078f08ff */
[----:B-1----:R-:W-:Y:S01]  /*1ff0*/  IMAD.WIDE.U32 R18, R234, c[0x0][0x208], RZ ;  /* 0x00008200ea127a25 */ /* 0x002fe200078e00ff */
[----:B------:R-:W-:Y:S01]  /*2000*/  SHF.R.S32.HI R20, RZ, 0x1f, R234 ;  /* 0x0000001fff147819 */ /* 0x000fe200000114ea */
[----:B------:R-:W-:Y:S01]  /*2010*/  UIADD3 UR9, UR17, UR4, URZ ;  /* 0x0000000411097290 */ /* 0x000fe2000fffe03f */
[----:B------:R-:W-:Y:S01]  /*2020*/  LOP3.LUT R7, R7, 0xfffffffe, RZ, 0xc0, !PT ;  /* 0xfffffffe07077812 */ /* 0x000fe200078ec0ff */
[----:B------:R-:W-:Y:S01]  /*2030*/  IMAD.U32 R80, RZ, RZ, UR21 ;  /* 0x00000015ff507e24 */ /* 0x000fe2000f8e00ff */
[----:B------:R-:W-:Y:S01]  /*2040*/  ULDC.64 UR4, c[0x0][0x210] ;  /* 0x0000840000047ab9 */ /* 0x000fe20000000a00 */
[C---:B------:R-:W-:Y:S01]  /*2050*/  IMAD R5, R20.reuse, c[0x0][0x1e0], RZ ;  /* 0x0000780014057a24 */ /* 0x040fe200078e02ff */
[----:B------:R-:W-:Y:S01]  /*2060*/  UIMAD UR20, UR20, UR4, URZ ;  /* 0x00000004141472a4 */ /* 0x000fe2000f8e023f */
[----:B------:R-:W-:Y:S01]  /*2070*/  IMAD R20, R20, c[0x0][0x208], RZ ;  /* 0x0000820014147a24 */ /* 0x000fe200078e02ff */
[----:B------:R-:W-:Y:S01]  /*2080*/  UIMAD.WIDE.U32 UR24, UR10, UR4, URZ ;  /* 0x000000040a1872a5 */ /* 0x000fe2000f8e003f */
[C---:B------:R-:W-:Y:S01]  /*2090*/  IMAD R5, R234.reuse, c[0x0][0x1e4], R5 ;  /* 0x00007900ea057a24 */ /* 0x040fe200078e0205 */
[----:B------:R-:W-:Y:S01]  /*20a0*/  UIMAD UR20, UR10, UR5, UR20 ;  /* 0x000000050a1472a4 */ /* 0x000fe2000f8e0214 */
[----:B------:R-:W-:Y:S01]  /*20b0*/  IMAD R20, R234, c[0x0][0x20c], R20 ;  /* 0x00008300ea147a24 */ /* 0x000fe200078e0214 */
[----:B------:R-:W-:Y:S01]  /*20c0*/  IADD3 R12, -R12, UR8, -R80 ;  /* 0x000000080c0c7c10 */ /* 0x000fe2000fffe950 */
[----:B------:R-:W-:Y:S01]  /*20d0*/  IMAD.IADD R7, R8, 0x1, -R7 ;  /* 0x0000000108077824 */ /* 0x000fe200078e0a07 */
[----:B------:R-:W-:Y:S01]  /*20e0*/  UIADD3 UR20, UR25, UR20, URZ ;  /* 0x0000001419147290 */ /* 0x000fe2000fffe03f */
[----:B---3--:R-:W-:Y:S01]  /*20f0*/  IMAD.WIDE.U32 R10, R234, c[0x0][0x1e0], RZ ;  /* 0x00007800ea0a7a25 */ /* 0x008fe200078e00ff */
[----:B------:R-:W-:Y:S01]  /*2100*/  ISETP.GE.AND P1, PT, R12, 0x1, PT ;  /* 0x000000010c00780c */ /* 0x000fe20003f26270 */
[----:B------:R-:W-:Y:S01]  /*2110*/  UISETP.GT.AND UP0, UPT, UR28, UR7, UPT ;  /* 0x000000071c00728c */ /* 0x000fe2000bf04270 */
[----:B------:R-:W-:Y:S01]  /*2120*/  ISETP.GE.AND P5, PT, R14, c[0x0][0x1d4], PT ;  /* 0x000075000e007a0c */ /* 0x000fe20003fa6270 */
[----:B------:R-:W-:Y:S01]  /*2130*/  IMAD.IADD R11, R11, 0x1, R5 ;  /* 0x000000010b0b7824 */ /* 0x000fe200078e0205 */
[----:B------:R-:W-:Y:S01]  /*2140*/  ISETP.GE.AND P4, PT, R13, c[0x0][0x1d4], PT ;  /* 0x000075000d007a0c */ /* 0x000fe20003f86270 */
[----:B------:R-:W-:Y:S01]  /*2150*/  IMAD.IADD R21, R19, 0x1, R20 ;  /* 0x0000000113157824 */ /* 0x000fe200078e0214 */
[----:B------:R-:W-:Y:S01]  /*2160*/  ISETP.GE.AND P6, PT, R0, c[0x0][0x1d4], PT ;  /* 0x0000750000007a0c */ /* 0x000fe20003fc6270 */
[----:B------:R-:W-:Y:S01]  /*2170*/  IMAD.MOV.U32 R20, RZ, RZ, R18 ;  /* 0x000000ffff147224 */ /* 0x000fe200078e0012 */
[----:B------:R-:W-:Y:S01]  /*2180*/  LEA.HI R86, R84, R83, RZ, 0x5 ;  /* 0x0000005354567211 */ /* 0x000fe200078f28ff */
[----:B------:R-:W-:Y:S01]  /*2190*/  IMAD.SHL.U32 R9, R9, 0x40, RZ ;  /* 0x0000004009097824 */ /* 0x000fe200078e00ff */
[----:B------:R-:W-:Y:S01]  /*21a0*/  ISETP.GE.AND P2, PT, R203, c[0x0][0x1d4], PT ;  /* 0x00007500cb007a0c */ /* 0x000fe20003f46270 */
[----:B------:R-:W-:Y:S01]  /*21b0*/  IMAD.SHL.U32 R81, R7, 0x8, RZ ;  /* 0x0000000807517824 */ /* 0x000fe200078e00ff */
[----:B------:R-:W-:Y:S01]  /*21c0*/  SHF.R.S32.HI R85, RZ, 0x5, R86 ;  /* 0x00000005ff557819 */ /* 0x000fe20000011456 */
[----:B------:R-:W-:Y:S01]  /*21d0*/  IMAD.SHL.U32 R82, R6, 0x40, RZ ;  /* 0x0000004006527824 */ /* 0x000fe200078e00ff */
[----:B------:R-:W-:-:S02]  /*21e0*/  LOP3.LUT R9, R9, 0x1c0, RZ, 0xc0, !PT ;  /* 0x000001c009097812 */ /* 0x000fc400078ec0ff */
[----:B------:R-:W-:Y:S02]  /*21f0*/  SEL R244, RZ, 0x10, P6 ;  /* 0x00000010fff47807 */ /* 0x000fe40003000000 */
[----:B------:R-:W-:Y:S02]  /*2200*/  LOP3.LUT R81, R9, 0x8, R81, 0xf8, !PT ;  /* 0x0000000809517812 */ /* 0x000fe400078ef851 */
[----:B------:R-:W-:Y:S02]  /*2210*/  LOP3.LUT R82, R82, 0xfffffe00, RZ, 0xc0, !PT ;  /* 0xfffffe0052527812 */ /* 0x000fe400078ec0ff */
[----:B------:R-:W-:Y:S02]  /*2220*/  IADD3 R238, R231, 0x100, RZ ;  /* 0x00000100e7ee7810 */ /* 0x000fe40007ffe0ff */
[----:B------:R-:W-:Y:S01]  /*2230*/  SHF.R.S32.HI R243, RZ, 0x1f, R202 ;  /* 0x0000001ffff37819 */ /* 0x000fe200000114ca */
[----:B------:R-:W-:Y:S01]  /*2240*/  IMAD R230, R85, 0x400, R82 ;  /* 0x0000040055e67824 */ /* 0x000fe200078e0252 */
[----:B------:R-:W-:-:S02]  /*2250*/  SHF.R.S32.HI R242, RZ, 0x1f, R201 ;  /* 0x0000001ffff27819 */ /* 0x000fc400000114c9 */
[----:B------:R-:W-:Y:S02]  /*2260*/  SHF.R.S32.HI R241, RZ, 0x1f, R200 ;  /* 0x0000001ffff17819 */ /* 0x000fe400000114c8 */
[----:B--2---:R-:W-:Y:S01]  /*2270*/  SHF.R.S32.HI R16, RZ, 0x1f, R233 ;  /* 0x0000001fff107819 */ /* 0x004fe200000114e9 */
[----:B------:R-:W-:-:S04]  /*2280*/  IMAD.WIDE.U32 R10, R233, c[0x0][0x1f0], R10 ;  /* 0x00007c00e90a7a25 */ /* 0x000fc800078e000a */
[----:B------:R-:W-:Y:S01]  /*2290*/  IMAD R5, R16, c[0x0][0x1f0], RZ ;  /* 0x00007c0010057a24 */ /* 0x000fe200078e02ff */
[----:B------:R-:W-:Y:S01]  /*22a0*/  IADD3 R4, P0, R10, UR16, RZ ;  /* 0x000000100a047c10 */ /* 0x000fe2000ff1e0ff */
[----:B------:R-:W-:Y:S02]  /*22b0*/  IMAD R16, R16, c[0x0][0x218], RZ ;  /* 0x0000860010107a24 */ /* 0x000fe400078e02ff */
[C---:B------:R-:W-:Y:S02]  /*22c0*/  IMAD R5, R233.reuse, c[0x0][0x1f4], R5 ;  /* 0x00007d00e9057a24 */ /* 0x040fe400078e0205 */
[----:B------:R-:W-:-:S03]  /*22d0*/  IMAD.WIDE.U32 R20, R233, c[0x0][0x218], R20 ;  /* 0x00008600e9147a25 */ /* 0x000fc600078e0014 */
[----:B------:R-:W-:Y:S01]  /*22e0*/  IADD3.X R5, R11, UR9, R5, P0, !PT ;  /* 0x000000090b057c10 */ /* 0x000fe200087fe405 */
[----:B------:R-:W-:Y:S01]  /*22f0*/  IMAD.SHL.U32 R11, R15, 0x40, RZ ;  /* 0x000000400f0b7824 */ /* 0x000fe200078e00ff */
[----:B------:R-:W-:Y:S01]  /*2300*/  LEA R10, P0, R4, c[0x0][0x1c8], 0x1 ;  /* 0x00007200040a7a11 */ /* 0x000fe200078008ff */
[----:B------:R-:W-:-:S03]  /*2310*/  IMAD R16, R233, c[0x0][0x21c], R16 ;  /* 0x00008700e9107a24 */ /* 0x000fc600078e0210 */
[----:B------:R-:W-:Y:S01]  /*2320*/  LEA.HI.X R4, R4, c[0x0][0x1cc], R5, 0x1, P0 ;  /* 0x0000730004047a11 */ /* 0x000fe200000f0c05 */
[----:B------:R-:W-:Y:S01]  /*2330*/  SHFL.IDX PT, R18, R10, RZ, 0x181f ;  /* 0x00181fff0a127589 */ /* 0x000fe200000e0000 */
[----:B------:R-:W-:Y:S02]  /*2340*/  LOP3.LUT R11, R11, 0x1c0, RZ, 0xc0, !PT ;  /* 0x000001c00b0b7812 */ /* 0x000fe400078ec0ff */
[----:B------:R-:W-:Y:S01]  /*2350*/  IADD3 R5, P0, R20, UR24, RZ ;  /* 0x0000001814057c10 */ /* 0x000fe2000ff1e0ff */
[----:B------:R-:W1:Y:S01]  /*2360*/  SHFL.IDX PT, R19, R4, RZ, 0x181f ;  /* 0x00181fff04137589 */ /* 0x000e6200000e0000 */
[----:B------:R-:W-:Y:S02]  /*2370*/  LOP3.LUT R229, R11, 0x8, R229, 0xf8, !PT ;  /* 0x000000080be57812 */ /* 0x000fe400078ef8e5 */
[----:B------:R-:W-:Y:S01]  /*2380*/  SHF.R.U32.HI R11, RZ, 0x3, R11 ;  /* 0x00000003ff0b7819 */ /* 0x000fe2000001160b */
[----:B------:R-:W-:Y:S01]  /*2390*/  SHFL.IDX PT, R10, R10, 0x1, 0x181f ;  /* 0x00381f000a0a7f89 */ /* 0x000fe200000e0000 */
[----:B------:R-:W-:-:S02]  /*23a0*/  IADD3.X R16, R21, UR20, R16, P0, !PT ;  /* 0x0000001415107c10 */ /* 0x000fc400087fe410 */
[----:B------:R-:W-:Y:S02]  /*23b0*/  LEA R8, P0, R5, c[0x0][0x1f8], 0x1 ;  /* 0x00007e0005087a11 */ /* 0x000fe400078008ff */
[----:B------:R-:W-:Y:S02]  /*23c0*/  LOP3.LUT R229, R229, R11, RZ, 0x3c, !PT ;  /* 0x0000000be5e57212 */ /* 0x000fe400078e3cff */
[----:B------:R-:W-:Y:S01]  /*23d0*/  LEA.HI.X R16, R5, c[0x0][0x1fc], R16, 0x1, P0 ;  /* 0x00007f0005107a11 */ /* 0x000fe200000f0c10 */
[----:B------:R-:W2:Y:S01]  /*23e0*/  SHFL.IDX PT, R11, R4, 0x1, 0x181f ;  /* 0x00381f00040b7f89 */ /* 0x000ea200000e0000 */
[----:B------:R-:W-:Y:S01]  /*23f0*/  LOP3.LUT P0, RZ, R15, 0x2, RZ, 0xc0, !PT ;  /* 0x000000020fff7812 */ /* 0x000fe2000780c0ff */
[----:B------:R-:W-:Y:S01]  /*2400*/  IMAD R229, R7, 0x200, R229 ;  /* 0x0000020007e57824 */ /* 0x000fe200078e02e5 */
[----:B------:R-:W-:Y:S01]  /*2410*/  SHF.R.U32.HI R7, RZ, 0x3, R9 ;  /* 0x00000003ff077819 */ /* 0x000fe20000011609 */
[----:B------:R-:W3:Y:S02]  /*2420*/  SHFL.IDX PT, R28, R8, RZ, 0x181f ;  /* 0x00181fff081c7589 */ /* 0x000ee400000e0000 */
[----:B------:R-:W-:Y:S01]  /*2430*/  IMAD.SHL.U32 R229, R229, 0x2, RZ ;  /* 0x00000002e5e57824 */ /* 0x000fe200078e00ff */
[----:B------:R-:W-:Y:S01]  /*2440*/  LOP3.LUT R81, R81, R7, RZ, 0x3c, !PT ;  /* 0x0000000751517212 */ /* 0x000fe200078e3cff */
[----:B------:R-:W4:Y:S01]  /*2450*/  SHFL.IDX PT, R5, R16, RZ, 0x181f ;  /* 0x00181fff10057589 */ /* 0x000f2200000e0000 */
[----:B------:R-:W-:-:S02]  /*2460*/  IMAD.WIDE R6, R200, 0x2, RZ ;  /* 0x00000002c8067825 */ /* 0x000fc400078e02ff */
[C---:B------:R-:W-:Y:S01]  /*2470*/  IADD3 R17, R229.reuse, 0x8100, RZ ;  /* 0x00008100e5117810 */ /* 0x040fe20007ffe0ff */
[----:B------:R-:W5:Y:S01]  /*2480*/  SHFL.IDX PT, R8, R8, 0x1, 0x181f ;  /* 0x00381f0008087f89 */ /* 0x000f6200000e0000 */
[----:B------:R-:W-:Y:S01]  /*2490*/  IADD3 R228, R229, 0x8120, RZ ;  /* 0x00008120e5e47810 */ /* 0x000fe20007ffe0ff */
[--C-:B-1----:R-:W-:Y:S01]  /*24a0*/  @P1 IMAD.WIDE R22, R203, 0x2, R18.reuse ;  /* 0x00000002cb161825 */ /* 0x102fe200078e0212 */
[----:B------:R-:W-:Y:S01]  /*24b0*/  @P0 IADD3 R228, R17, -0x20, RZ ;  /* 0xffffffe011e40810 */ /* 0x000fe20007ffe0ff */
[----:B------:R1:W1:Y:S01]  /*24c0*/  SHFL.IDX PT, R4, R16, 0x1, 0x181f ;  /* 0x00381f0010047f89 */ /* 0x00026200000e0000 */
[----:B------:R-:W-:Y:S01]  /*24d0*/  ISETP.GT.AND P0, PT, R12, 0x20, PT ;  /* 0x000000200c00780c */ /* 0x000fe20003f04270 */
[----:B------:R-:W-:Y:S01]  /*24e0*/  @P1 IMAD.WIDE R20, R202, 0x2, R18 ;  /* 0x00000002ca141825 */ /* 0x000fe200078e0212 */
[C---:B------:R-:W-:Y:S01]  /*24f0*/  IADD3 R219, R228.reuse, 0x800, RZ ;  /* 0x00000800e4db7810 */ /* 0x040fe20007ffe0ff */
[----:B------:R5:W-:Y:S01]  /*2500*/  @P1 LDGSTS.E.BYPASS.LTC128B.128 [R231+0x8100], [R22.64], !P3 ;  /* 0x0810000016e71fae */ /* 0x000be2000d901d52 */
[C---:B------:R-:W-:Y:S01]  /*2510*/  IADD3 R218, R228.reuse, 0x1000, RZ ;  /* 0x00001000e4da7810 */ /* 0x040fe20007ffe0ff */
[----:B------:R-:W-:Y:S01]  /*2520*/  IMAD.IADD R230, R81, 0x1, R230 ;  /* 0x0000000151e67824 */ /* 0x000fe200078e02e6 */
[C---:B------:R-:W-:Y:S01]  /*2530*/  IADD3 R217, R228.reuse, 0x1800, RZ ;  /* 0x00001800e4d97810 */ /* 0x040fe20007ffe0ff */
[----:B------:R3:W-:Y:S01]  /*2540*/  @P1 LDGSTS.E.BYPASS.LTC128B.128 [R231+0xa100], [R20.64], !P5 ;  /* 0x0a10000014e71fae */ /* 0x0007e2000e901d52 */
[----:B------:R-:W-:Y:S01]  /*2550*/  IADD3 R215, R228, 0x2000, RZ ;  /* 0x00002000e4d77810 */ /* 0x000fe20007ffe0ff */
[----:B------:R-:W-:Y:S01]  /*2560*/  IMAD.SHL.U32 R230, R230, 0x2, RZ ;  /* 0x00000002e6e67824 */ /* 0x000fe200078e00ff */
[----:B------:R-:W-:-:S02]  /*2570*/  IADD3 R214, R228, 0x2800, RZ ;  /* 0x00002800e4d67810 */ /* 0x000fc40007ffe0ff */
[C---:B------:R-:W-:Y:S01]  /*2580*/  IADD3 R213, R228.reuse, 0x3000, RZ ;  /* 0x00003000e4d57810 */ /* 0x040fe20007ffe0ff */
[----:B--2---:R-:W-:Y:S01]  /*2590*/  @P0 IMAD.WIDE R24, R201, 0x2, R10 ;  /* 0x00000002c9180825 */ /* 0x004fe200078e020a */
[C---:B------:R-:W-:Y:S02]  /*25a0*/  IADD3 R212, R228.reuse, 0x3800, RZ ;  /* 0x00003800e4d47810 */ /* 0x040fe40007ffe0ff */
[C---:B------:R-:W-:Y:S01]  /*25b0*/  IADD3 R211, R228.reuse, 0x4000, RZ ;  /* 0x00004000e4d37810 */ /* 0x040fe20007ffe0ff */
[--C-:B------:R-:W-:Y:S01]  /*25c0*/  IMAD R226, R3, 0x2, R230.reuse ;  /* 0x0000000203e27824 */ /* 0x100fe200078e02e6 */
[----:B------:R-:W-:Y:S01]  /*25d0*/  IADD3 R210, R228, 0x4800, RZ ;  /* 0x00004800e4d27810 */ /* 0x000fe20007ffe0ff */
[----:B------:R-:W-:Y:S01]  /*25e0*/  IMAD R225, R2, 0x2, R230 ;  /* 0x0000000202e17824 */ /* 0x000fe200078e02e6 */
[----:B------:R-:W-:Y:S01]  /*25f0*/  IADD3 R209, R228, 0x5000, RZ ;  /* 0x00005000e4d17810 */ /* 0x000fe20007ffe0ff */
[----:B------:R-:W-:Y:S01]  /*2600*/  IMAD R223, R2, 0x2, R226 ;  /* 0x0000000202df7824 */ /* 0x000fe200078e02e2 */
[C---:B------:R-:W-:Y:S01]  /*2610*/  IADD3 R208, R228.reuse, 0x5800, RZ ;  /* 0x00005800e4d07810 */ /* 0x040fe20007ffe0ff */
[----:B-1----:R-:W-:Y:S01]  /*2620*/  IMAD.WIDE R16, R203, 0x2, RZ ;  /* 0x00000002cb107825 */ /* 0x002fe200078e02ff */
[----:B------:R-:W-:-:S02]  /*2630*/  IADD3 R207, R228, 0x6000, RZ ;  /* 0x00006000e4cf7810 */ /* 0x000fc40007ffe0ff */
[C---:B------:R-:W-:Y:S02]  /*2640*/  IADD3 R206, R228.reuse, 0x6800, RZ ;  /* 0x00006800e4ce7810 */ /* 0x040fe40007ffe0ff */
[C---:B------:R-:W-:Y:S02]  /*2650*/  IADD3 R205, R228.reuse, 0x7000, RZ ;  /* 0x00007000e4cd7810 */ /* 0x040fe40007ffe0ff */
[----:B------:R-:W-:Y:S01]  /*2660*/  IADD3 R204, R228, 0x7800, RZ ;  /* 0x00007800e4cc7810 */ /* 0x000fe20007ffe0ff */
[----:B---3--:R-:W-:-:S04]  /*2670*/  @P1 IMAD.WIDE R20, R201, 0x2, R18 ;  /* 0x00000002c9141825 */ /* 0x008fc800078e0212 */
[----:B------:R-:W-:Y:S01]  /*2680*/  @P1 IMAD.WIDE R18, R200, 0x2, R18 ;  /* 0x00000002c8121825 */ /* 0x000fe200078e0212 */
[----:B------:R1:W-:Y:S04]  /*2690*/  @P1 LDGSTS.E.BYPASS.LTC128B.128 [R231+0xc100], [R20.64], !P4 ;  /* 0x0c10000014e71fae */ /* 0x0003e8000e101d52 */
[----:B------:R2:W-:Y:S01]  /*26a0*/  @P1 LDGSTS.E.BYPASS.LTC128B.128 [R231+0xe100], [R18.64], !P6 ;  /* 0x0e10000012e71fae */ /* 0x0005e2000f101d52 */
[----:B------:R-:W-:-:S05]  /*26b0*/  IADD3 R38, P1, R28, R16, RZ ;  /* 0x000000101c267210 */ /* 0x000fca0007f3e0ff */
[----:B----4-:R-:W-:Y:S01]  /*26c0*/  IMAD.X R39, R5, 0x1, R17, P1 ;  /* 0x0000000105277824 */ /* 0x010fe200008e0611 */
[----:B-----5:R-:W-:-:S05]  /*26d0*/  IADD3 R22, P1, R16, R8, RZ ;  /* 0x0000000810167210 */ /* 0x020fca0007f3e0ff */
[----:B------:R-:W-:Y:S02]  /*26e0*/  IMAD.X R23, R17, 0x1, R4, P1 ;  /* 0x0000000111177824 */ /* 0x000fe400008e0604 */
[----:B------:R-:W-:-:S05]  /*26f0*/  IMAD.WIDE R16, R202, 0x2, RZ ;  /* 0x00000002ca107825 */ /* 0x000fca00078e02ff */
[----:B------:R-:W-:Y:S01]  /*2700*/  IADD3 R36, P1, R28, R16, RZ ;  /* 0x000000101c247210 */ /* 0x000fe20007f3e0ff */
[----:B-1----:R-:W-:-:S04]  /*2710*/  @P0 IMAD.WIDE R20, R203, 0x2, R10 ;  /* 0x00000002cb140825 */ /* 0x002fc800078e020a */
[--C-:B--2---:R-:W-:Y:S01]  /*2720*/  @P0 IMAD.WIDE R18, R202, 0x2, R10.reuse ;  /* 0x00000002ca120825 */ /* 0x104fe200078e020a */
[----:B------:R1:W-:Y:S03]  /*2730*/  @P0 LDGSTS.E.BYPASS.LTC128B.128 [R231+0x9100], [R20.64], !P3 ;  /* 0x0910000014e70fae */ /* 0x0003e6000d901d52 */
[----:B------:R-:W-:Y:S01]  /*2740*/  @P0 IMAD.WIDE R10, R200, 0x2, R10 ;  /* 0x00000002c80a0825 */ /* 0x000fe200078e020a */
[----:B------:R2:W-:Y:S03]  /*2750*/  @P0 LDGSTS.E.BYPASS.LTC128B.128 [R231+0xb100], [R18.64], !P5 ;  /* 0x0b10000012e70fae */ /* 0x0005e6000e901d52 */
[----:B------:R-:W-:Y:S01]  /*2760*/  IMAD.X R37, R5, 0x1, R17, P1 ;  /* 0x0000000105257824 */ /* 0x000fe200008e0611 */
[----:B------:R3:W-:Y:S04]  /*2770*/  @P0 LDGSTS.E.BYPASS.LTC128B.128 [R231+0xd100], [R24.64], !P4 ;  /* 0x0d10000018e70fae */ /* 0x0007e8000e101d52 */
[----:B------:R4:W-:Y:S04]  /*2780*/  @P0 LDGSTS.E.BYPASS.LTC128B.128 [R231+0xf100], [R10.64], !P6 ;  /* 0x0f1000000ae70fae */ /* 0x0009e8000f101d52 */
[----:B------:R-:W0:Y:S01]  /*2790*/  LDGDEPBAR ;  /* 0x00000000000079af */ /* 0x000e220000000000 */
[----:B-1----:R-:W-:-:S05]  /*27a0*/  IADD3 R20, P0, R16, R8, RZ ;  /* 0x0000000810147210 */ /* 0x002fca0007f1e0ff */
[----:B------:R-:W-:Y:S02]  /*27b0*/  IMAD.X R21, R17, 0x1, R4, P0 ;  /* 0x0000000111157824 */ /* 0x000fe400000e0604 */
[----:B----4-:R-:W-:Y:S01]  /*27c0*/  IMAD.WIDE R10, R201, 0x2, RZ ;  /* 0x00000002c90a7825 */ /* 0x010fe200078e02ff */
[----:B------:R-:W-:-:S04]  /*27d0*/  DEPBAR.LE SB0, 0x1 ;  /* 0x000080400000791a */ /* 0x000fc80000000000 */
[----:B------:R-:W-:Y:S01]  /*27e0*/  IADD3 R30, P1, R28, R10, RZ ;  /* 0x0000000a1c1e7210 */ /* 0x000fe20007f3e0ff */
[----:B------:R-:W-:-:S04]  /*27f0*/  DEPBAR.LE SB0, 0x0 ;  /* 0x000080000000791a */ /* 0x000fc80000000000 */
[----:B------:R-:W-:Y:S01]  /*2800*/  BAR.SYNC.DEFER_BLOCKING 0x0 ;  /* 0x0000000000007b1d */ /* 0x000fe20000010000 */
[----:B------:R-:W-:Y:S01]  /*2810*/  IADD3 R10, P0, R10, R8, RZ ;  /* 0x000000080a0a7210 */ /* 0x000fe20007f1e0ff */
[----:B------:R-:W-:Y:S01]  /*2820*/  IMAD.X R31, R5, 0x1, R11, P1 ;  /* 0x00000001051f7824 */ /* 0x000fe200008e060b */
[----:B------:R-:W-:-:S03]  /*2830*/  IADD3 R28, P1, R28, R6, RZ ;  /* 0x000000061c1c7210 */ /* 0x000fc60007f3e0ff */
[----:B------:R-:W-:Y:S01]  /*2840*/  IMAD.X R11, R11, 0x1, R4, P0 ;  /* 0x000000010b0b7824 */ /* 0x000fe200000e0604 */
[----:B------:R-:W-:Y:S01]  /*2850*/  IADD3 R8, P0, R6, R8, RZ ;  /* 0x0000000806087210 */ /* 0x000fe20007f1e0ff */
[----:B------:R-:W-:Y:S01]  /*2860*/  IMAD.X R29, R5, 0x1, R7, P1 ;  /* 0x00000001051d7824 */ /* 0x000fe200008e0607 */
[----:B------:R-:W-:-:S03]  /*2870*/  ISETP.GE.AND P1, PT, R14, c[0x0][0x1d4], PT ;  /* 0x000075000e007a0c */ /* 0x000fc60003f26270 */
[----:B------:R-:W-:Y:S01]  /*2880*/  IMAD.X R9, R7, 0x1, R4, P0 ;  /* 0x0000000107097824 */ /* 0x000fe200000e0604 */
[C---:B------:R-:W-:Y:S02]  /*2890*/  ISETP.LT.OR P0, PT, R12.reuse, 0x1, P2 ;  /* 0x000000010c00780c */ /* 0x040fe40001701670 */
[----:B------:R-:W-:Y:S01]  /*28a0*/  ISETP.GE.AND P2, PT, R13, c[0x0][0x1d4], PT ;  /* 0x000075000d007a0c */ /* 0x000fe20003f46270 */
[----:B------:R-:W-:Y:S04]  /*28b0*/  LDSM.16.M88.4 R68, [R230+0x10100] ;  /* 0x01010000e644783b */ /* 0x000fe80000000200 */
[----:B------:R-:W-:Y:S04]  /*28c0*/  LDSM.16.M88.4 R48, [R226+0x10100] ;  /* 0x01010000e230783b */ /* 0x000fe80000000200 */
[----:B------:R-:W1:Y:S04]  /*28d0*/  LDSM.16.M88.4 R40, [R229+0x8100] ;  /* 0x00810000e528783b */ /* 0x000e680000000200 */
[----:B------:R-:W-:Y:S04]  /*28e0*/  LDSM.16.M88.4 R32, [R229+0x8900] ;  /* 0x00890000e520783b */ /* 0x000fe80000000200 */
[----:B---3--:R-:W-:Y:S04]  /*28f0*/  LDSM.16.M88.4 R24, [R229+0x9100] ;  /* 0x00910000e518783b */ /* 0x008fe80000000200 */
[----:B------:R-:W-:Y:S04]  /*2900*/  LDSM.16.M88.4 R4, [R229+0x9900] ;  /* 0x00990000e504783b */ /* 0x000fe80000000200 */
[----:B------:R-:W3:Y:S04]  /*2910*/  LDSM.16.M88.4 R56, [R228] ;  /* 0x00000000e438783b */ /* 0x000ee80000000200 */
[----:B--2---:R-:W2:Y:S04]  /*2920*/  LDSM.16.M88.4 R16, [R228+0x800] ;  /* 0x00080000e410783b */ /* 0x004ea80000000200 */
[----:B------:R-:W4:Y:S04]  /*2930*/  LDSM.16.M88.4 R60, [R228+0x1000] ;  /* 0x00100000e43c783b */ /* 0x000f280000000200 */
[----:B------:R-:W5:Y:S04]  /*2940*/  LDSM.16.M88.4 R52, [R228+0x1800] ;  /* 0x00180000e434783b */ /* 0x000f680000000200 */
[----:B------:R-:W-:Y:S01]  /*2950*/  @!PT LDS RZ, [RZ] ;  /* 0x00000000fffff984 */ /* 0x000fe20000000800 */
[----:B------:R-:W-:Y:S01]  /*2960*/  @!PT LDS RZ, [RZ] ;  /* 0x00000000fffff984 */ /* 0x000fe20000000800 */
[----:B------:R-:W-:Y:S01]  /*2970*/  @!PT LDS RZ, [RZ] ;  /* 0x00000000fffff984 */ /* 0x000fe20000000800 */
[----:B------:R2:W-:Y:S01]  /*2980*/  LDGSTS.E.BYPASS.LTC128B.128 [R231+0x100], [R38.64], !P0 ;  /* 0x0010000026e77fae */ /* 0x0005e2000c101d52 */
[C---:B------:R-:W-:Y:S01]  /*2990*/  ISETP.LT.OR P0, PT, R12.reuse, 0x1, P1 ;  /* 0x000000010c00780c */ /* 0x040fe20000f01670 */
[C---:B-1----:R-:W-:Y:S11]  /*29a0*/  HMMA.16816.F32 R44, R68.reuse, R40, RZ ;  /* 0x00000028442c723c */ /* 0x042ff600000018ff */
[----:B------:R-:W-:Y:S01]  /*29b0*/  @!UPT UIADD3 URZ, URZ, URZ, URZ ;  /* 0x0000003f3f3ff290 */ /* 0x000fe2000fffe03f */
[----:B------:R2:W-:Y:S01]  /*29c0*/  LDGSTS.E.BYPASS.LTC128B.128 [R231+0x2100], [R36.64], !P0 ;  /* 0x0210000024e77fae */ /* 0x0005e2000c101d52 */
[----:B------:R-:W-:Y:S01]  /*29d0*/  ISETP.LT.OR P0, PT, R12, 0x1, P2 ;  /* 0x000000010c00780c */ /* 0x000fe20001701670 */
[----:B------:R-:W-:Y:S01]  /*29e0*/  HMMA.16816.F32 R40, R68, R42, RZ ;  /* 0x0000002a4428723c */ /* 0x000fe200000018ff */
[----:B------:R-:W-:Y:S01]  /*29f0*/  ISETP.GE.AND P2, PT, R0, c[0x0][0x1d4], PT ;  /* 0x0000750000007a0c */ /* 0x000fe20003f46270 */
[----:B------:R-:W-:-:S10]  /*2a00*/  IMAD.MOV.U32 R0, RZ, RZ, 0x40 ;  /* 0x00000040ff007424 */ /* 0x000fd400078e00ff */
[----:B------:R1:W-:Y:S01]  /*2a10*/  LDGSTS.E.BYPASS.LTC128B.128 [R231+0x4100], [R30.64], !P0 ;  /* 0x041000001ee77fae */ /* 0x0003e2000c101d52 */
[----:B------:R-:W-:Y:S01]  /*2a20*/  ISETP.LT.OR P0, PT, R12, 0x1, P2 ;  /* 0x000000010c00780c */ /* 0x000fe20001701670 */
[C---:B---3--:R-:W-:Y:S10]  /*2a30*/  HMMA.16816.F32 R44, R48.reuse, R56, R44 ;  /* 0x00000038302c723c */ /* 0x048ff4000000182c */
[----:B------:R-:W-:Y:S02]  /*2a40*/  HMMA.16816.F32 R40, R48, R58, R40 ;  /* 0x0000003a3028723c */ /* 0x000fe40000001828 */
[----:B------:R1:W-:Y:S01]  /*2a50*/  LDGSTS.E.BYPASS.LTC128B.128 [R231+0x6100], [R28.64], !P0 ;  /* 0x061000001ce77fae */ /* 0x0003e2000c101d52 */
[----:B------:R-:W-:-:S04]  /*2a60*/  ISETP.GE.AND P0, PT, R203, c[0x0][0x1d4], PT ;  /* 0x00007500cb007a0c */ /* 0x000fc80003f06270 */
[C---:B------:R-:W-:Y:S01]  /*2a70*/  ISETP.LT.OR P0, PT, R12.reuse, 0x21, P0 ;  /* 0x000000210c00780c */ /* 0x040fe20000701670 */
[C---:B--2---:R-:W-:Y:S08]  /*2a80*/  HMMA.16816.F32 R36, R68.reuse, R32, RZ ;  /* 0x000000204424723c */ /* 0x044ff000000018ff */
[----:B------:R-:W-:Y:S04]  /*2a90*/  HMMA.16816.F32 R32, R68, R34, RZ ;  /* 0x000000224420723c */ /* 0x000fe800000018ff */
[----:B------:R2:W-:Y:S01]  /*2aa0*/  LDGSTS.E.BYPASS.LTC128B.128 [R231+0x1100], [R22.64], !P0 ;  /* 0x0110000016e77fae */ /* 0x0005e2000c101d52 */
[----:B------:R-:W-:-:S02]  /*2ab0*/  ISETP.LT.OR P0, PT, R12, 0x21, P1 ;  /* 0x000000210c00780c */ /* 0x000fc40000f01670 */
[----:B------:R-:W-:-:S04]  /*2ac0*/  ISETP.GE.AND P1, PT, R13, c[0x0][0x1d4], PT ;  /* 0x000075000d007a0c */ /* 0x000fc80003f26270 */
[----:B------:R-:W-:Y:S01]  /*2ad0*/  ISETP.LT.OR P1, PT, R12, 0x21, P1 ;  /* 0x000000210c00780c */ /* 0x000fe20000f21670 */
[C---:B-1----:R-:W-:Y:S06]  /*2ae0*/  HMMA.16816.F32 R28, R68.reuse, R24, RZ ;  /* 0x00000018441c723c */ /* 0x042fec00000018ff */
[----:B------:R2:W-:Y:S01]  /*2af0*/  LDGSTS.E.BYPASS.LTC128B.128 [R231+0x3100], [R20.64], !P0 ;  /* 0x0310000014e77fae */ /* 0x0005e2000c101d52 */
[----:B------:R-:W-:Y:S01]  /*2b00*/  LOP3.LUT P0, RZ, R15, 0x4, RZ, 0xc0, !PT ;  /* 0x000000040fff7812 */ /* 0x000fe2000780c0ff */
[----:B------:R-:W-:Y:S03]  /*2b10*/  HMMA.16816.F32 R24, R68, R26, RZ ;  /* 0x0000001a4418723c */ /* 0x000fe600000018ff */
[----:B------:R-:W-:Y:S01]  /*2b20*/  SEL R0, R0, 0xffffffc0, !P0 ;  /* 0xffffffc000007807 */ /* 0x000fe20004000000 */
[----:B------:R1:W-:Y:S01]  /*2b30*/  LDGSTS.E.BYPASS.LTC128B.128 [R231+0x5100], [R10.64], !P1 ;  /* 0x051000000ae77fae */ /* 0x0003e2000c901d52 */
[----:B------:R-:W-:-:S02]  /*2b40*/  ISETP.LT.OR P0, PT, R12, 0x21, P2 ;  /* 0x000000210c00780c */ /* 0x000fc40001701670 */
[----:B------:R-:W-:Y:S01]  /*2b50*/  ISETP.GT.AND P2, PT, R235, 0x3f, PT ;  /* 0x0000003feb00780c */ /* 0x000fe20003f44270 */
[----:B------:R-:W-:Y:S01]  /*2b60*/  IMAD.IADD R224, R229, 0x1, R0 ;  /* 0x00000001e5e07824 */ /* 0x000fe200078e0200 */
[----:B------:R-:W-:Y:S01]  /*2b70*/  HMMA.16816.F32 R36, R48, R16, R36 ;  /* 0x000000103024723c */ /* 0x000fe20000001824 */
[----:B------:R-:W-:-:S07]  /*2b80*/  IMAD.IADD R216, R0, 0x1, R228 ;  /* 0x0000000100d87824 */ /* 0x000fce00078e02e4 */
[----:B------:R-:W-:Y:S01]  /*2b90*/  HMMA.16816.F32 R32, R48, R18, R32 ;  /* 0x000000123020723c */ /* 0x000fe20000001820 */
[----:B------:R1:W-:Y:S01]  /*2ba0*/  LDGSTS.E.BYPASS.LTC128B.128 [R231+0x7100], [R8.64], !P0 ;  /* 0x0710000008e77fae */ /* 0x0003e2000c101d52 */
[----:B------:R-:W-:-:S03]  /*2bb0*/  PLOP3.LUT P0, PT, PT, PT, UP0, 0x40, 0x0 ;  /* 0x000000000000781c */ /* 0x000fc60003f0e808 */
[----:B------:R-:W-:Y:S03]  /*2bc0*/  LDSM.16.M88.4 R12, [R224+0x8900] ;  /* 0x00890000e00c783b */ /* 0x000fe60000000200 */
[C---:B--2---:R-:W-:Y:S01]  /*2bd0*/  HMMA.16816.F32 R20, R68.reuse, R4, RZ ;  /* 0x000000044414723c */ /* 0x044fe200000018ff */
[----:B------:R-:W-:Y:S04]  /*2be0*/  LDSM.16.M88.4 R56, [R224+0x9100] ;  /* 0x00910000e038783b */ /* 0x000fe80000000200 */
[----:B------:R-:W-:Y:S03]  /*2bf0*/  LDSM.16.M88.4 R16, [R224+0x9900] ;  /* 0x00990000e010783b */ /* 0x000fe60000000200 */
[----:B------:R-:W-:Y:S01]  /*2c00*/  HMMA.16816.F32 R68, R68, R6, RZ ;  /* 0x000000064444723c */ /* 0x000fe200000018ff */
[----:B------:R-:W2:Y:S04]  /*2c10*/  LDSM.16.M88.4 R4, [R225+0x10100] ;  /* 0x01010000e104783b */ /* 0x000ea80000000200 */
[----:B------:R-:W-:Y:S03]  /*2c20*/  LDSM.16.M88.4 R72, [R216+0x3000] ;  /* 0x00300000d848783b */ /* 0x000fe60000000200 */
[C---:B----4-:R-:W-:Y:S01]  /*2c30*/  HMMA.16816.F32 R28, R48.reuse, R60, R28 ;  /* 0x0000003c301c723c */ /* 0x050fe2000000181c */
[----:B------:R-:W-:Y:S04]  /*2c40*/  LDSM.16.M88.4 R64, [R229+0xd100] ;  /* 0x00d10000e540783b */ /* 0x000fe80000000200 */
[----:B-1----:R-:W1:Y:S03]  /*2c50*/  LDSM.16.M88.4 R8, [R224+0x8100] ;  /* 0x00810000e008783b */ /* 0x002e660000000200 */
[C---:B------:R-:W-:Y:S01]  /*2c60*/  HMMA.16816.F32 R24, R48.reuse, R62, R24 ;  /* 0x0000003e3018723c */ /* 0x040fe20000001818 */
[----:B------:R-:W-:Y:S04]  /*2c70*/  LDSM.16.M88.4 R60, [R224+0xb900] ;  /* 0x00b90000e03c783b */ /* 0x000fe80000000200 */
[----:B------:R-:W-:Y:S03]  /*2c80*/  LDSM.16.M88.4 R76, [R224+0xd900] ;  /* 0x00d90000e04c783b */ /* 0x000fe60000000200 */
[C---:B-----5:R-:W-:Y:S01]  /*2c90*/  HMMA.16816.F32 R20, R48.reuse, R52, R20 ;  /* 0x000000343014723c */ /* 0x060fe20000001814 */
[----:B------:R-:W0:Y:S07]  /*2ca0*/  LDGDEPBAR ;  /* 0x00000000000079af */ /* 0x000e2e0000000000 */
[----:B------:R-:W-:Y:S01]  /*2cb0*/  HMMA.16816.F32 R68, R48, R54, R68 ;  /* 0x000000363044723c */ /* 0x000fe20000001844 */
[----:B------:R-:W-:Y:S04]  /*2cc0*/  LDSM.16.M88.4 R48, [R223+0x10100] ;  /* 0x01010000df30783b */ /* 0x000fe80000000200 */
[----:B------:R-:W3:Y:S03]  /*2cd0*/  LDSM.16.M88.4 R52, [R216+0x800] ;  /* 0x00080000d834783b */ /* 0x000ee60000000200 */
[C---:B--2---:R-:W-:Y:S08]  /*2ce0*/  HMMA.16816.F32 R36, R4.reuse, R12, R36 ;  /* 0x0000000c0424723c */ /* 0x044ff00000001824 */
[C---:B------:R-:W-:Y:S01]  /*2cf0*/  HMMA.16816.F32 R32, R4.reuse, R14, R32 ;  /* 0x0000000e0420723c */ /* 0x040fe20000001820 */
[----:B------:R-:W-:Y:S07]  /*2d00*/  LDSM.16.M88.4 R12, [R216+0x1000] ;  /* 0x00100000d80c783b */ /* 0x000fee0000000200 */
[C---:B-1----:R-:W-:Y:S08]  /*2d10*/  HMMA.16816.F32 R44, R4.reuse, R8, R44 ;  /* 0x00000008042c723c */ /* 0x042ff0000000182c */
[C---:B------:R-:W-:Y:S01]  /*2d20*/  HMMA.16816.F32 R40, R4.reuse, R10, R40 ;  /* 0x0000000a0428723c */ /* 0x040fe20000001828 */
[----:B------:R-:W1:Y:S07]  /*2d30*/  LDSM.16.M88.4 R8, [R216] ;  /* 0x00000000d808783b */ /* 0x000e6e0000000200 */
[C---:B------:R-:W-:Y:S08]  /*2d40*/  HMMA.16816.F32 R28, R4.reuse, R56, R28 ;  /* 0x00000038041c723c */ /* 0x040ff0000000181c */
[C---:B------:R-:W-:Y:S01]  /*2d50*/  HMMA.16816.F32 R24, R4.reuse, R58, R24 ;  /* 0x0000003a0418723c */ /* 0x040fe20000001818 */
[----:B------:R-:W2:Y:S07]  /*2d60*/  LDSM.16.M88.4 R56, [R216+0x1800] ;  /* 0x00180000d838783b */ /* 0x000eae0000000200 */
[C---:B------:R-:W-:Y:S08]  /*2d70*/  HMMA.16816.F32 R20, R4.reuse, R16, R20 ;  /* 0x000000100414723c */ /* 0x040ff00000001814 */
[----:B------:R-:W-:Y:S01]  /*2d80*/  HMMA.16816.F32 R68, R4, R18, R68 ;  /* 0x000000120444723c */ /* 0x000fe20000001844 */
[----:B------:R-:W-:Y:S04]  /*2d90*/  LDSM.16.M88.4 R4, [R230+0x14100] ;  /* 0x01410000e604783b */ /* 0x000fe80000000200 */
[----:B------:R-:W4:Y:S03]  /*2da0*/  LDSM.16.M88.4 R16, [R229+0xa100] ;  /* 0x00a10000e510783b */ /* 0x000f260000000200 */
[C---:B---3--:R-:W-:Y:S08]  /*2db0*/  HMMA.16816.F32 R36, R48.reuse, R52, R36 ;  /* 0x000000343024723c */ /* 0x048ff00000001824 */
[C---:B-1----:R-:W-:Y:S08]  /*2dc0*/  HMMA.16816.F32 R44, R48.reuse, R8, R44 ;  /* 0x00000008302c723c */ /* 0x042ff0000000182c */
[C---:B------:R-:W-:Y:S01]  /*2dd0*/  HMMA.16816.F32 R40, R48.reuse, R10, R40 ;  /* 0x0000000a3028723c */ /* 0x040fe20000001828 */
[----:B------:R-:W1:Y:S07]  /*2de0*/  LDSM.16.M88.4 R8, [R229+0xa900] ;  /* 0x00a90000e508783b */ /* 0x000e6e0000000200 */
[C---:B------:R-:W-:Y:S01]  /*2df0*/  HMMA.16816.F32 R32, R48.reuse, R54, R32 ;  /* 0x000000363020723c */ /* 0x040fe20000001820 */
[----:B------:R-:W3:Y:S07]  /*2e00*/  LDSM.16.M88.4 R52, [R229+0xb100] ;  /* 0x00b10000e534783b */ /* 0x000eee0000000200 */
[C---:B------:R-:W-:Y:S08]  /*2e10*/  HMMA.16816.F32 R28, R48.reuse, R12, R28 ;  /* 0x0000000c301c723c */ /* 0x040ff0000000181c */
[C---:B------:R-:W-:Y:S01]  /*2e20*/  HMMA.16816.F32 R24, R48.reuse, R14, R24 ;  /* 0x0000000e3018723c */ /* 0x040fe20000001818 */
[----:B------:R-:W5:Y:S07]  /*2e30*/  LDSM.16.M88.4 R12, [R229+0xb900] ;  /* 0x00b90000e50c783b */ /* 0x000f6e0000000200 */
[C---:B--2---:R-:W-:Y:S08]  /*2e40*/  HMMA.16816.F32 R20, R48.reuse, R56, R20 ;  /* 0x000000383014723c */ /* 0x044ff00000001814 */
[----:B------:R-:W-:Y:S01]  /*2e50*/  HMMA.16816.F32 R68, R48, R58, R68 ;  /* 0x0000003a3044723c */ /* 0x000fe20000001844 */
[----:B------:R-:W-:Y:S04]  /*2e60*/  LDSM.16.M88.4 R48, [R228+0x2000] ;  /* 0x00200000e430783b */ /* 0x000fe80000000200 */
[----:B------:R-:W-:Y:S03]  /*2e70*/  LDSM.16.M88.4 R56, [R228+0x3000] ;  /* 0x00300000e438783b */ /* 0x000fe60000000200 */
[C---:B----4-:R-:W-:Y:S08]  /*2e80*/  HMMA.16816.F32 R44, R4.reuse, R16, R44 ;  /* 0x00000010042c723c */ /* 0x050ff0000000182c */
        /* <DEDUP_REMOVED lines=10> */
[----:B------:R-:W-:Y:S04]  /*2f30*/  LDSM.16.M88.4 R12, [R225+0x14100] ;  /* 0x01410000e10c783b */ /* 0x000fe80000000200 */
[----:B------:R-:W4:Y:S03]  /*2f40*/  LDSM.16.M88.4 R4, [R224+0xa100] ;  /* 0x00a10000e004783b */ /* 0x000f260000000200 */
        /* <DEDUP_REMOVED lines=16> */
[C---:B--2---:R-:W-:Y:S08]  /*3050*/  HMMA.16816.F32 R36, R12.reuse, R48, R36 ;  /* 0x000000300c24723c */ /* 0x044ff00000001824 */
[C---:B------:R-:W-:Y:S01]  /*3060*/  HMMA.16816.F32 R32, R12.reuse, R50, R32 ;  /* 0x000000320c20723c */ /* 0x040fe20000001820 */
[----:B------:R-:W-:Y:S07]  /*3070*/  LDSM.16.M88.4 R48, [R229+0xc100] ;  /* 0x00c10000e530783b */ /* 0x000fee0000000200 */
[C---:B-1----:R-:W-:Y:S08]  /*3080*/  HMMA.16816.F32 R28, R12.reuse, R8, R28 ;  /* 0x000000080c1c723c */ /* 0x042ff0000000181c */
[C---:B------:R-:W-:Y:S01]  /*3090*/  HMMA.16816.F32 R24, R12.reuse, R10, R24 ;  /* 0x0000000a0c18723c */ /* 0x040fe20000001818 */
[----:B------:R-:W1:Y:S07]  /*30a0*/  LDSM.16.M88.4 R8, [R230+0x18100] ;  /* 0x01810000e608783b */ /* 0x000e6e0000000200 */
        /* <DEDUP_REMOVED lines=8> */
[C---:B------:R-:W-:Y:S01]  /*3130*/  HMMA.16816.F32 R32, R52.reuse, R6, R32 ;  /* 0x000000063420723c */ /* 0x040fe20000001820 */
[----:B------:R-:W3:Y:S07]  /*3140*/  LDSM.16.M88.4 R4, [R228+0x4000] ;  /* 0x00400000e404783b */ /* 0x000eee0000000200 */
[C---:B------:R-:W-:Y:S08]  /*3150*/  HMMA.16816.F32 R28, R52.reuse, R72, R28 ;  /* 0x00000048341c723c */ /* 0x040ff0000000181c */
[C---:B------:R-:W-:Y:S01]  /*3160*/  HMMA.16816.F32 R24, R52.reuse, R74, R24 ;  /* 0x0000004a3418723c */ /* 0x040fe20000001818 */
[----:B------:R-:W-:Y:S07]  /*3170*/  LDSM.16.M88.4 R72, [R225+0x18100] ;  /* 0x01810000e148783b */ /* 0x000fee0000000200 */
[C---:B------:R-:W-:Y:S08]  /*3180*/  HMMA.16816.F32 R20, R52.reuse, R56, R20 ;  /* 0x000000383414723c */ /* 0x040ff00000001814 */
[----:B------:R-:W-:Y:S01]  /*3190*/  HMMA.16816.F32 R68, R52, R58, R68 ;  /* 0x0000003a3444723c */ /* 0x000fe20000001844 */
[----:B------:R-:W4:Y:S04]  /*31a0*/  LDSM.16.M88.4 R56, [R228+0x4800] ;  /* 0x00480000e438783b */ /* 0x000f280000000200 */
[----:B------:R-:W3:Y:S03]  /*31b0*/  LDSM.16.M88.4 R52, [R228+0x5000] ;  /* 0x00500000e434783b */ /* 0x000ee60000000200 */
[C---:B-1----:R-:W-:Y:S08]  /*31c0*/  HMMA.16816.F32 R44, R8.reuse, R48, R44 ;  /* 0x00000030082c723c */ /* 0x042ff0000000182c */
[C---:B------:R-:W-:Y:S01]  /*31d0*/  HMMA.16816.F32 R40, R8.reuse, R50, R40 ;  /* 0x000000320828723c */ /* 0x040fe20000001828 */
[----:B------:R-:W1:Y:S07]  /*31e0*/  LDSM.16.M88.4 R48, [R228+0x5800] ;  /* 0x00580000e430783b */ /* 0x000e6e0000000200 */
[C---:B--2---:R-:W-:Y:S08]  /*31f0*/  HMMA.16816.F32 R36, R8.reuse, R12, R36 ;  /* 0x0000000c0824723c */ /* 0x044ff00000001824 */
[C---:B------:R-:W-:Y:S01]  /*3200*/  HMMA.16816.F32 R32, R8.reuse, R14, R32 ;  /* 0x0000000e0820723c */ /* 0x040fe20000001820 */
[----:B------:R-:W-:Y:S07]  /*3210*/  LDSM.16.M88.4 R12, [R224+0xc100] ;  /* 0x00c10000e00c783b */ /* 0x000fee0000000200 */
[C---:B------:R-:W-:Y:S08]  /*3220*/  HMMA.16816.F32 R28, R8.reuse, R64, R28 ;  /* 0x00000040081c723c */ /* 0x040ff0000000181c */
[C---:B------:R-:W-:Y:S01]  /*3230*/  HMMA.16816.F32 R24, R8.reuse, R66, R24 ;  /* 0x000000420818723c */ /* 0x040fe20000001818 */
[----:B------:R-:W-:Y:S07]  /*3240*/  LDSM.16.M88.4 R64, [R223+0x18100] ;  /* 0x01810000df40783b */ /* 0x000fee0000000200 */
[C---:B-----5:R-:W-:Y:S08]  /*3250*/  HMMA.16816.F32 R20, R8.reuse, R60, R20 ;  /* 0x0000003c0814723c */ /* 0x060ff00000001814 */
[----:B------:R-:W-:Y:S01]  /*3260*/  HMMA.16816.F32 R68, R8, R62, R68 ;  /* 0x0000003e0844723c */ /* 0x000fe20000001844 */
[----:B------:R-:W2:Y:S04]  /*3270*/  LDSM.16.M88.4 R8, [R224+0xc900] ;  /* 0x00c90000e008783b */ /* 0x000ea80000000200 */
[----:B------:R-:W-:Y:S03]  /*3280*/  LDSM.16.M88.4 R60, [R216+0x4000] ;  /* 0x00400000d83c783b */ /* 0x000fe60000000200 */
[C---:B---3--:R-:W-:Y:S08]  /*3290*/  HMMA.16816.F32 R44, R16.reuse, R4, R44 ;  /* 0x00000004102c723c */ /* 0x048ff0000000182c */
[C---:B------:R-:W-:Y:S01]  /*32a0*/  HMMA.16816.F32 R40, R16.reuse, R6, R40 ;  /* 0x000000061028723c */ /* 0x040fe20000001828 */
[----:B------:R-:W3:Y:S07]  /*32b0*/  LDSM.16.M88.4 R4, [R224+0xd100] ;  /* 0x00d10000e004783b */ /* 0x000eee0000000200 */
[C---:B----4-:R-:W-:Y:S08]  /*32c0*/  HMMA.16816.F32 R36, R16.reuse, R56, R36 ;  /* 0x000000381024723c */ /* 0x050ff00000001824 */
[C---:B------:R-:W-:Y:S01]  /*32d0*/  HMMA.16816.F32 R32, R16.reuse, R58, R32 ;  /* 0x0000003a1020723c */ /* 0x040fe20000001820 */
[----:B------:R-:W4:Y:S07]  /*32e0*/  LDSM.16.M88.4 R56, [R216+0x4800] ;  /* 0x00480000d838783b */ /* 0x000f2e0000000200 */
[C---:B------:R-:W-:Y:S08]  /*32f0*/  HMMA.16816.F32 R28, R16.reuse, R52, R28 ;  /* 0x00000034101c723c */ /* 0x040ff0000000181c */
[C---:B------:R-:W-:Y:S01]  /*3300*/  HMMA.16816.F32 R24, R16.reuse, R54, R24 ;  /* 0x000000361018723c */ /* 0x040fe20000001818 */
[----:B------:R-:W5:Y:S07]  /*3310*/  LDSM.16.M88.4 R52, [R216+0x5000] ;  /* 0x00500000d834783b */ /* 0x000f6e0000000200 */
[C---:B-1----:R-:W-:Y:S08]  /*3320*/  HMMA.16816.F32 R20, R16.reuse, R48, R20 ;  /* 0x000000301014723c */ /* 0x042ff00000001814 */
        /* <DEDUP_REMOVED lines=11> */
[----:B------:R-:W1:Y:S07]  /*33e0*/  LDSM.16.M88.4 R12, [R229+0xe100] ;  /* 0x00e10000e50c783b */ /* 0x000e6e0000000200 */
[C---:B------:R-:W-:Y:S08]  /*33f0*/  HMMA.16816.F32 R20, R72.reuse, R76, R20 ;  /* 0x0000004c4814723c */ /* 0x040ff00000001814 */
[----:B------:R-:W-:Y:S08]  /*3400*/  HMMA.16816.F32 R68, R72, R78, R68 ;  /* 0x0000004e4844723c */ /* 0x000ff00000001844 */
        /* <DEDUP_REMOVED lines=9> */
[C---:B-1----:R-:W-:Y:S01]  /*34a0*/  HMMA.16816.F32 R72, R64.reuse, R48, R20 ;  /* 0x000000304048723c */ /* 0x042fe20000001814 */
[----:B------:R-:W1:Y:S07]  /*34b0*/  LDSM.16.M88.4 R20, [R228+0x6800] ;  /* 0x00680000e414783b */ /* 0x000e6e0000000200 */
[----:B------:R-:W-:Y:S01]  /*34c0*/  HMMA.16816.F32 R68, R64, R50, R68 ;  /* 0x000000324044723c */ /* 0x000fe20000001844 */
[----:B------:R-:W5:Y:S04]  /*34d0*/  LDSM.16.M88.4 R48, [R228+0x7000] ;  /* 0x00700000e430783b */ /* 0x000f680000000200 */
[----:B------:R-:W-:Y:S03]  /*34e0*/  LDSM.16.M88.4 R64, [R216+0x6800] ;  /* 0x00680000d840783b */ /* 0x000fe60000000200 */
[C---:B--2---:R-:W-:Y:S08]  /*34f0*/  HMMA.16816.F32 R36, R16.reuse, R8, R36 ;  /* 0x000000081024723c */ /* 0x044ff00000001824 */
[C---:B------:R-:W-:Y:S01]  /*3500*/  HMMA.16816.F32 R32, R16.reuse, R10, R32 ;  /* 0x0000000a1020723c */ /* 0x040fe20000001820 */
[----:B------:R-:W2:Y:S07]  /*3510*/  LDSM.16.M88.4 R8, [R228+0x7800] ;  /* 0x00780000e408783b */ /* 0x000eae0000000200 */
[C---:B---3--:R-:W-:Y:S08]  /*3520*/  HMMA.16816.F32 R28, R16.reuse, R4, R28 ;  /* 0x00000004101c723c */ /* 0x048ff0000000181c */
[C---:B------:R-:W-:Y:S01]  /*3530*/  HMMA.16816.F32 R24, R16.reuse, R6, R24 ;  /* 0x000000061018723c */ /* 0x040fe20000001818 */
[----:B------:R-:W-:Y:S07]  /*3540*/  LDSM.16.M88.4 R4, [R224+0xe100] ;  /* 0x00e10000e004783b */ /* 0x000fee0000000200 */
[C---:B------:R-:W-:Y:S08]  /*3550*/  HMMA.16816.F32 R44, R16.reuse, R12, R44 ;  /* 0x0000000c102c723c */ /* 0x040ff0000000182c */
[C---:B------:R-:W-:Y:S01]  /*3560*/  HMMA.16816.F32 R40, R16.reuse, R14, R40 ;  /* 0x0000000e1028723c */ /* 0x040fe20000001828 */
[----:B------:R-:W3:Y:S07]  /*3570*/  LDSM.16.M88.4 R12, [R225+0x1c100] ;  /* 0x01c10000e10c783b */ /* 0x000eee0000000200 */
[C---:B----4-:R-:W-:Y:S08]  /*3580*/  HMMA.16816.F32 R72, R16.reuse, R52, R72 ;  /* 0x000000341048723c */ /* 0x050ff00000001848 */
[----:B------:R-:W-:Y:S01]  /*3590*/  HMMA.16816.F32 R68, R16, R54, R68 ;  /* 0x000000361044723c */ /* 0x000fe20000001844 */
[----:B------:R-:W-:Y:S04]  /*35a0*/  LDSM.16.M88.4 R16, [R224+0xf100] ;  /* 0x00f10000e010783b */ /* 0x000fe80000000200 */
[----:B------:R-:W-:Y:S03]  /*35b0*/  LDSM.16.M88.4 R52, [R216+0x6000] ;  /* 0x00600000d834783b */ /* 0x000fe60000000200 */
[C---:B-1----:R-:W-:Y:S08]  /*35c0*/  HMMA.16816.F32 R36, R60.reuse, R20, R36 ;  /* 0x000000143c24723c */ /* 0x042ff00000001824 */
[C---:B------:R-:W-:Y:S01]  /*35d0*/  HMMA.16816.F32 R32, R60.reuse, R22, R32 ;  /* 0x000000163c20723c */ /* 0x040fe20000001820 */
[----:B------:R-:W1:Y:S07]  /*35e0*/  LDSM.16.M88.4 R20, [R224+0xe900] ;  /* 0x00e90000e014783b */ /* 0x000e6e0000000200 */
[C---:B-----5:R-:W-:Y:S08]  /*35f0*/  HMMA.16816.F32 R28, R60.reuse, R48, R28 ;  /* 0x000000303c1c723c */ /* 0x060ff0000000181c */
[C---:B------:R-:W-:Y:S01]  /*3600*/  HMMA.16816.F32 R24, R60.reuse, R50, R24 ;  /* 0x000000323c18723c */ /* 0x040fe20000001818 */
[----:B------:R-:W4:Y:S07]  /*3610*/  LDSM.16.M88.4 R48, [R224+0xf900] ;  /* 0x00f90000e030783b */ /* 0x000f2e0000000200 */
[C---:B------:R-:W-:Y:S08]  /*3620*/  HMMA.16816.F32 R44, R60.reuse, R56, R44 ;  /* 0x000000383c2c723c */ /* 0x040ff0000000182c */
[C---:B------:R-:W-:Y:S01]  /*3630*/  HMMA.16816.F32 R40, R60.reuse, R58, R40 ;  /* 0x0000003a3c28723c */ /* 0x040fe20000001828 */
[----:B------:R-:W5:Y:S07]  /*3640*/  LDSM.16.M88.4 R56, [R223+0x1c100] ;  /* 0x01c10000df38783b */ /* 0x000f6e0000000200 */
[C---:B--2---:R-:W-:Y:S08]  /*3650*/  HMMA.16816.F32 R72, R60.reuse, R8, R72 ;  /* 0x000000083c48723c */ /* 0x044ff00000001848 */
[----:B------:R-:W-:Y:S01]  /*3660*/  HMMA.16816.F32 R68, R60, R10, R68 ;  /* 0x0000000a3c44723c */ /* 0x000fe20000001844 */
[----:B------:R-:W2:Y:S04]  /*3670*/  LDSM.16.M88.4 R60, [R216+0x7000] ;  /* 0x00700000d83c783b */ /* 0x000ea80000000200 */
[----:B------:R-:W2:Y:S01]  /*3680*/  LDSM.16.M88.4 R8, [R216+0x7800] ;  /* 0x00780000d808783b */ /* 0x000ea20000000200 */
[----:B------:R-:W-:-:S04]  /*3690*/  DEPBAR.LE SB0, 0x0 ;  /* 0x000080000000791a */ /* 0x000fc80000000000 */
[C---:B---3--:R-:W-:Y:S08]  /*36a0*/  HMMA.16816.F32 R44, R12.reuse, R4, R44 ;  /* 0x000000040c2c723c */ /* 0x048ff0000000182c */
[C---:B------:R-:W-:Y:S08]  /*36b0*/  HMMA.16816.F32 R40, R12.reuse, R6, R40 ;  /* 0x000000060c28723c */ /* 0x040ff00000001828 */
[C---:B-1----:R-:W-:Y:S08]  /*36c0*/  HMMA.16816.F32 R36, R12.reuse, R20, R36 ;  /* 0x000000140c24723c */ /* 0x042ff00000001824 */
[C---:B------:R-:W-:Y:S08]  /*36d0*/  HMMA.16816.F32 R32, R12.reuse, R22, R32 ;  /* 0x000000160c20723c */ /* 0x040ff00000001820 */
[C---:B------:R-:W-:Y:S08]  /*36e0*/  HMMA.16816.F32 R28, R12.reuse, R16, R28 ;  /* 0x000000100c1c723c */ /* 0x040ff0000000181c */
[C---:B------:R-:W-:Y:S08]  /*36f0*/  HMMA.16816.F32 R24, R12.reuse, R18, R24 ;  /* 0x000000120c18723c */ /* 0x040ff00000001818 */
[C---:B----4-:R-:W-:Y:S08]  /*3700*/  HMMA.16816.F32 R72, R12.reuse, R48, R72 ;  /* 0x000000300c48723c */ /* 0x050ff00000001848 */
[----:B------:R-:W-:Y:S07]  /*3710*/  HMMA.16816.F32 R68, R12, R50, R68 ;  /* 0x000000320c44723c */ /* 0x000fee0000001844 */
[----:B------:R-:W-:Y:S01]  /*3720*/  SHF.R.S32.HI R13, RZ, 0x1f, R203 ;  /* 0x0000001fff0d7819 */ /* 0x000fe200000114cb */
[C---:B-----5:R-:W-:Y:S08]  /*3730*/  HMMA.16816.F32 R44, R56.reuse, R52, R44 ;  /* 0x00000034382c723c */ /* 0x060ff0000000182c */
[C---:B------:R-:W-:Y:S08]  /*3740*/  HMMA.16816.F32 R40, R56.reuse, R54, R40 ;  /* 0x000000363828723c */ /* 0x040ff00000001828 */
[C---:B------:R-:W-:Y:S08]  /*3750*/  HMMA.16816.F32 R36, R56.reuse, R64, R36 ;  /* 0x000000403824723c */ /* 0x040ff00000001824 */
[C---:B------:R-:W-:Y:S08]  /*3760*/  HMMA.16816.F32 R32, R56.reuse, R66, R32 ;  /* 0x000000423820723c */ /* 0x040ff00000001820 */
[C---:B--2---:R-:W-:Y:S08]  /*3770*/  HMMA.16816.F32 R28, R56.reuse, R60, R28 ;  /* 0x0000003c381c723c */ /* 0x044ff0000000181c */
[C---:B------:R-:W-:Y:S08]  /*3780*/  HMMA.16816.F32 R24, R56.reuse, R62, R24 ;  /* 0x0000003e3818723c */ /* 0x040ff00000001818 */
[C---:B------:R-:W-:Y:S08]  /*3790*/  HMMA.16816.F32 R72, R56.reuse, R8, R72 ;  /* 0x000000083848723c */ /* 0x040ff00000001848 */
[----:B------:R-:W-:Y:S01]  /*37a0*/  HMMA.16816.F32 R68, R56, R10, R68 ;  /* 0x0000000a3844723c */ /* 0x000fe20000001844 */
[----:B------:R-:W-:Y:S06]  /*37b0*/  BAR.SYNC.DEFER_BLOCKING 0x0 ;  /* 0x0000000000007b1d */ /* 0x000fec0000010000 */
[----:B------:R-:W-:Y:S05]  /*37c0*/  @P0 BRA `(.L_x_1056) ;  /* 0x000004e000000947 */ /* 0x000fea0003800000 */
[----:B------:R-:W-:Y:S01]  /*37d0*/  ISETP.NE.AND P1, PT, R232, 0x1, PT ;  /* 0x00000001e800780c */ /* 0x000fe20003f25270 */
[----:B------:R-:W-:Y:S01]  /*37e0*/  IMAD.MOV.U32 R233, RZ, RZ, RZ ;  /* 0x000000ffffe97224 */ /* 0x000fe200078e00ff */
[----:B------:R-:W-:-:S04]  /*37f0*/  IADD3 R234, R235, UR11, R80 ;  /* 0x0000000bebea7c10 */ /* 0x000fc8000fffe050 */
[----:B------:R-:W-:-:S05]  /*3800*/  IADD3 R234, R234, -0x40, RZ ;  /* 0xffffffc0eaea7810 */ /* 0x000fca0007ffe0ff */
[----:B------:R-:W-:Y:S02]  /*3810*/  IMAD.MOV.U32 R0, RZ, RZ, R234 ;  /* 0x000000ffff007224 */ /* 0x000fe400078e00ea */
[----:B------:R-:W-:-:S05]  /*3820*/  @P1 IMAD.HI.U32 R4, R234, c[0x0][0x2bc], RZ ;  /* 0x0000af00ea041a27 */ /* 0x000fca00078e00ff */
        /* <DEDUP_REMOVED lines=13> */
[----:B------:R-:W-:Y:S01]  /*3900*/  IADD3 R22, -R8, 0x10, RZ ;  /* 0x0000001008167810 */ /* 0x000fe20007ffe1ff */
[----:B------:R-:W-:Y:S01]  /*3910*/  IMAD.SHL.U32 R6, R201, 0x2, RZ ;  /* 0x00000002c9067824 */ /* 0x000fe200078e00ff */
[----:B------:R-:W-:-:S02]  /*3920*/  SHF.R.S32.HI R0, RZ, 0x1f, R234 ;  /* 0x0000001fff007819 */ /* 0x000fc400000114ea */
[----:B------:R-:W-:Y:S02]  /*3930*/  LOP3.LUT R48, R48, 0xf, RZ, 0xc0, !PT ;  /* 0x0000000f30307812 */ /* 0x000fe400078ec0ff */
[----:B------:R-:W-:Y:S01]  /*3940*/  SHF.L.U64.HI R14, R203, 0x1, R13 ;  /* 0x00000001cb0e7819 */ /* 0x000fe2000001020d */
[----:B------:R-:W-:Y:S01]  /*3950*/  IMAD R0, R0, c[0x0][0x1e0], RZ ;  /* 0x0000780000007a24 */ /* 0x000fe200078e02ff */
[----:B------:R-:W-:Y:S02]  /*3960*/  LOP3.LUT R22, R22, 0xf, RZ, 0xc0, !PT ;  /* 0x0000000f16167812 */ /* 0x000fe400078ec0ff */
[----:B------:R-:W-:Y:S01]  /*3970*/  SHF.L.U64.HI R10, R202, 0x1, R243 ;  /* 0x00000001ca0a7819 */ /* 0x000fe200000102f3 */
[----:B------:R-:W-:Y:S01]  /*3980*/  IMAD R0, R234, c[0x0][0x1e4], R0 ;  /* 0x00007900ea007a24 */ /* 0x000fe200078e0200 */
[----:B------:R-:W-:Y:S02]  /*3990*/  IADD3 R17, -R244, 0x10, RZ ;  /* 0x00000010f4117810 */ /* 0x000fe40007ffe1ff */
[----:B------:R-:W-:-:S02]  /*39a0*/  SHF.L.U64.HI R7, R201, 0x1, R242 ;  /* 0x00000001c9077819 */ /* 0x000fc400000102f2 */
[----:B------:R-:W-:Y:S01]  /*39b0*/  LOP3.LUT R17, R17, 0xf, RZ, 0xc0, !PT ;  /* 0x0000000f11117812 */ /* 0x000fe200078ec0ff */
[----:B-1----:R-:W-:-:S04]  /*39c0*/  IMAD.WIDE.U32 R4, R234, c[0x0][0x1e0], RZ ;  /* 0x00007800ea047a25 */ /* 0x002fc800078e00ff */
[----:B------:R-:W-:Y:S01]  /*39d0*/  IMAD.IADD R5, R5, 0x1, R0 ;  /* 0x0000000105057824 */ /* 0x000fe200078e0200 */
[----:B--2---:R-:W-:-:S03]  /*39e0*/  SHF.R.S32.HI R0, RZ, 0x1f, R233 ;  /* 0x0000001fff007819 */ /* 0x004fc600000114e9 */
[----:B------:R-:W-:-:S04]  /*39f0*/  IMAD.WIDE.U32 R4, R233, c[0x0][0x1f0], R4 ;  /* 0x00007c00e9047a25 */ /* 0x000fc800078e0004 */
[----:B------:R-:W-:Y:S01]  /*3a00*/  IMAD R0, R0, c[0x0][0x1f0], RZ ;  /* 0x00007c0000007a24 */ /* 0x000fe200078e02ff */
[----:B------:R-:W-:Y:S02]  /*3a10*/  IADD3 R15, P0, R4, UR16, RZ ;  /* 0x00000010040f7c10 */ /* 0x000fe4000ff1e0ff */
[----:B------:R-:W-:Y:S01]  /*3a20*/  SHF.L.U64.HI R4, R200, 0x1, R241 ;  /* 0x00000001c8047819 */ /* 0x000fe200000102f1 */
[----:B------:R-:W-:-:S05]  /*3a30*/  IMAD R0, R233, c[0x0][0x1f4], R0 ;  /* 0x00007d00e9007a24 */ /* 0x000fca00078e0200 */
[----:B------:R-:W-:Y:S02]  /*3a40*/  IADD3.X R0, R5, UR9, R0, P0, !PT ;  /* 0x0000000905007c10 */ /* 0x000fe400087fe400 */
[C---:B------:R-:W-:Y:S02]  /*3a50*/  LEA R16, P0, R15.reuse, c[0x0][0x1c8], 0x1 ;  /* 0x000072000f107a11 */ /* 0x040fe400078008ff */
[----:B------:R-:W-:Y:S02]  /*3a60*/  SEL R5, RZ, 0x10, P4 ;  /* 0x00000010ff057807 */ /* 0x000fe40002000000 */
[----:B------:R-:W-:Y:S01]  /*3a70*/  LEA.HI.X R15, R15, c[0x0][0x1cc], R0, 0x1, P0 ;  /* 0x000073000f0f7a11 */ /* 0x000fe200000f0c00 */
[----:B------:R-:W1:Y:S01]  /*3a80*/  SHFL.IDX PT, R18, R16, 0x1, 0x181f ;  /* 0x00381f0010127f89 */ /* 0x000e6200000e0000 */
[----:B------:R-:W-:Y:S01]  /*3a90*/  IADD3 R20, -R5, 0x10, RZ ;  /* 0x0000001005147810 */ /* 0x000fe20007ffe1ff */
[----:B------:R-:W-:Y:S02]  /*3aa0*/  IMAD.SHL.U32 R0, R200, 0x2, RZ ;  /* 0x00000002c8007824 */ /* 0x000fe400078e00ff */
[----:B------:R-:W2:Y:S01]  /*3ab0*/  SHFL.IDX PT, R19, R15, 0x1, 0x181f ;  /* 0x00381f000f137f89 */ /* 0x000ea200000e0000 */
[----:B------:R-:W-:-:S03]  /*3ac0*/  LOP3.LUT R20, R20, 0xf, RZ, 0xc0, !PT ;  /* 0x0000000f14147812 */ /* 0x000fc600078ec0ff */
        /* <DEDUP_REMOVED lines=10> */
[----:B---3--:R-:W-:-:S05]  /*3b70*/  IADD3 R50, P0, R16, R12, RZ ;  /* 0x0000000c10327210 */ /* 0x008fca0007f1e0ff */
[----:B----4-:R-:W-:Y:S01]  /*3b80*/  IMAD.X R51, R15, 0x1, R14, P0 ;  /* 0x000000010f337824 */ /* 0x010fe200000e060e */
        /* <DEDUP_REMOVED lines=18> */
.L_x_1056:
[----:B------:R-:W-:Y:S01]  /*3cb0*/  LOP3.LUT R0, R86, 0xffffffe0, RZ, 0xc0, !PT ;  /* 0xffffffe056007812 */ /* 0x000fe200078ec0ff */
[----:B------:R-:W-:Y:S01]  /*3cc0*/  UIADD3 UR21, UR8, 0x1, -UR21 ;  /* 0x0000000108157890 */ /* 0x000fe2000fffe815 */
[----:B------:R-:W-:Y:S01]  /*3cd0*/  LEA.HI R5, R84, R83, RZ, 0x2 ;  /* 0x0000005354057211 */ /* 0x000fe200078f10ff */
[----:B------:R-:W0:Y:S01]  /*3ce0*/  LDGDEPBAR ;  /* 0x00000000000079af */ /* 0x000e220000000000 */
[----:B-1----:R-:W-:Y:S01]  /*3cf0*/  SHF.R.S32.HI R6, RZ, 0x1f, R85 ;  /* 0x0000001fff067819 */ /* 0x002fe20000011455 */
        /* <DEDUP_REMOVED lines=8> */
[----:B------:R-:W-:Y:S01]  /*3d80*/  ULOP3.LUT UR21, URZ, UR21, URZ, 0x33, !UPT ;  /* 0x000000153f157292 */ /* 0x000fe2000f8e333f */
[----:B------:R-:W-:-:S02]  /*3d90*/  LEA.HI R4, R4, R0, RZ, 0x2 ;  /* 0x0000000004047211 */ /* 0x000fc400078f10ff */
[----:B------:R-:W-:Y:S01]  /*3da0*/  LEA.HI R5, R83, R83, RZ, 0x1 ;  /* 0x0000005353057211 */ /* 0x000fe200078f08ff */
[----:B------:R-:W-:Y:S01]  /*3db0*/  IMAD.IADD R85, R85, 0x1, -R6 ;  /* 0x0000000155557824 */ /* 0x000fe200078e0a06 */
[----:B------:R-:W-:Y:S02]  /*3dc0*/  PLOP3.LUT P0, PT, PT, PT, UP2, 0x80, 0x0 ;  /* 0x000000000000781c */ /* 0x000fe40003f0f028 */
[C---:B------:R-:W-:Y:S02]  /*3dd0*/  LEA.HI.SX32 R6, R4.reuse, UR26, 0x1e ;  /* 0x0000001a04067c11 */ /* 0x040fe4000f8ff2ff */
[----:B------:R-:W-:Y:S02]  /*3de0*/  LOP3.LUT R5, R5, 0x1ffffffe, RZ, 0xc0, !PT ;  /* 0x1ffffffe05057812 */ /* 0x000fe400078ec0ff */
[----:B------:R-:W-:Y:S01]  /*3df0*/  LOP3.LUT R237, R4, 0x7ffffffc, RZ, 0xc0, !PT ;  /* 0x7ffffffc04ed7812 */ /* 0x000fe200078ec0ff */
[----:B------:R-:W-:Y:S02]  /*3e00*/  IMAD R6, R85, 0x10, R6 ;  /* 0x0000001055067824 */ /* 0x000fe400078e0206 */
[----:B------:R-:W-:-:S02]  /*3e10*/  IMAD.IADD R5, R83, 0x1, -R5 ;  /* 0x0000000153057824 */ /* 0x000fc400078e0a05 */
[----:B------:R-:W-:Y:S02]  /*3e20*/  IMAD.IADD R237, R0, 0x1, -R237 ;  /* 0x0000000100ed7824 */ /* 0x000fe400078e0aed */
[----:B------:R-:W-:Y:S02]  /*3e30*/  IMAD R236, R5, 0x8, R6 ;  /* 0x0000000805ec7824 */ /* 0x000fe400078e0206 */
[----:B------:R-:W-:Y:S02]  /*3e40*/  IMAD.SHL.U32 R237, R237, 0x2, RZ ;  /* 0x00000002eded7824 */ /* 0x000fe400078e00ff */
[----:B------:R-:W-:Y:S01]  /*3e50*/  @P0 IMAD.HI.U32 R5, R236, c[0x0][0x2c8], RZ ;  /* 0x0000b200ec050a27 */ /* 0x000fe200078e00ff */
[----:B------:R-:W-:Y:S02]  /*3e60*/  PLOP3.LUT P0, PT, PT, PT, UP2, 0x80, 0x0 ;  /* 0x000000000000781c */ /* 0x000fe40003f0f028 */
[----:B------:R-:W-:Y:S01]  /*3e70*/  IADD3 R7, R7, -UR12, -R237 ;  /* 0x8000000c07077c10 */ /* 0x000fe2000fffe8ed */
[----:B------:R-:W-:Y:S01]  /*3e80*/  IMAD.MOV.U32 R9, RZ, RZ, R236 ;  /* 0x000000ffff097224 */ /* 0x000fe200078e00ec */
[----:B------:R-:W-:Y:S01]  /*3e90*/  IADD3 R0, -R237, UR8, -R80 ;  /* 0x00000008ed007c10 */ /* 0x000fe2000fffe950 */
[----:B------:R-:W-:Y:S01]  /*3ea0*/  IMAD.IADD R4, R82, 0x1, R81 ;  /* 0x0000000152047824 */ /* 0x000fe200078e0251 */
[----:B------:R-:W-:-:S02]  /*3eb0*/  IADD3 R8, R7, c[0x0][0x328], RZ ;  /* 0x0000ca0007087a10 */ /* 0x000fc40007ffe0ff */
        /* <DEDUP_REMOVED lines=20> */
.L_x_1059:
[----:B------:R-:W-:-:S04]  /*4000*/  MOV R5, 0x1 ;  /* 0x0000000100057802 */ /* 0x000fc80000000f00 */
[----:B------:R-:W-:-:S13]  /*4010*/  ISETP.NE.AND P0, PT, R5, c[0x0][0x32c], PT ;  /* 0x0000cb0005007a0c */ /* 0x000fda0003f05270 */
[----:B------:R-:W-:-:S05]  /*4020*/  @P0 IMAD.HI.U32 R5, R6, c[0x0][0x330], RZ ;  /* 0x0000cc0006050a27 */ /* 0x000fca00078e00ff */
[----:B------:R-:W-:Y:S02]  /*4030*/  @P0 SHF.R.U32.HI R6, RZ, c[0x0][0x334], R5 ;  /* 0x0000cd00ff060a19 */ /* 0x000fe40000011605 */
.L_x_1060:
[----:B------:R-:W-:Y:S05]  /*4040*/  BSYNC B0 ;  /* 0x0000000000007941 */ /* 0x000fea0003800000 */
.L_x_1058:
[----:B------:R-:W-:-:S04]  /*4050*/  IMAD R6, R6, c[0x0][0x32c], -R80 ;  /* 0x0000cb0006067a24 */ /* 0x000fc800078e0a50 */
[----:B------:R-:W-:-:S05]  /*4060*/  IMAD.IADD R6, R6, 0x1, -R237 ;  /* 0x0000000106067824 */ /* 0x000fca00078e0aed */
[----:B------:R-:W-:Y:S02]  /*4070*/  IADD3 R5, R6, c[0x0][0x32c], RZ ;  /* 0x0000cb0006057a10 */ /* 0x000fe40007ffe0ff */
[----:B------:R-:W-:Y:S02]  /*4080*/  IMNMX R10, R10, R6, !PT ;  /* 0x000000060a0a7217 */ /* 0x000fe40007800200 */
[----:B------:R-:W-:Y:S02]  /*4090*/  IMNMX R11, R11, R5, PT ;  /* 0x000000050b0b7217 */ /* 0x000fe40003800200 */
.L_x_1057:
        /* <DEDUP_REMOVED lines=9> */
[--C-:B-1----:R-:W-:Y:S02]  /*4130*/  IMAD.IADD R8, R8, 0x1, R9.reuse ;  /* 0x0000000108087824 */ /* 0x102fe400078e0209 */
[----:B------:R-:W-:Y:S01]  /*4140*/  IMAD.IADD R7, R7, 0x1, R9 ;  /* 0x0000000107077824 */ /* 0x000fe200078e0209 */
[----:B------:R-:W-:Y:S02]  /*4150*/  ISETP.LT.OR P0, PT, R11, 0x9, P0 ;  /* 0x000000090b00780c */ /* 0x000fe40000701670 */
[----:B------:R-:W-:Y:S02]  /*4160*/  IMNMX R0, R8, R0, PT ;  /* 0x0000000008007217 */ /* 0x000fe40003800200 */
[----:B------:R-:W-:-:S02]  /*4170*/  FSEL R40, R40, -INF , !P0 ;  /* 0xff80000028287808 */ /* 0x000fc40004000000 */
        /* <DEDUP_REMOVED lines=39> */
[----:B------:R-:W-:-:S13]  /*43f0*/  PLOP3.LUT P0, PT, PT, PT, UP1, 0x40, 0x0 ;  /* 0x000000000000781c */ /* 0x000fda0003f0e818 */
        /* <DEDUP_REMOVED lines=13> */
.L_x_1063:
[----:B------:R-:W-:-:S04]  /*44d0*/  MOV R8, 0x1 ;  /* 0x0000000100087802 */ /* 0x000fc80000000f00 */
[----:B------:R-:W-:-:S13]  /*44e0*/  ISETP.NE.AND P0, PT, R8, c[0x0][0x32c], PT ;  /* 0x0000cb0008007a0c */ /* 0x000fda0003f05270 */
[----:B------:R-:W-:-:S05]  /*44f0*/  @P0 IMAD.HI.U32 R8, R9, c[0x0][0x330], RZ ;  /* 0x0000cc0009080a27 */ /* 0x000fca00078e00ff */
[----:B------:R-:W-:Y:S02]  /*4500*/  @P0 SHF.R.U32.HI R9, RZ, c[0x0][0x334], R8 ;  /* 0x0000cd00ff090a19 */ /* 0x000fe40000011608 */
.L_x_1064:
[----:B------:R-:W-:Y:S05]  /*4510*/  BSYNC B0 ;  /* 0x0000000000007941 */ /* 0x000fea0003800000 */
.L_x_1062:
[----:B------:R-:W-:-:S04]  /*4520*/  IMAD R9, R9, c[0x0][0x32c], -R80 ;  /* 0x0000cb0009097a24 */ /* 0x000fc800078e0a50 */
[----:B------:R-:W-:-:S05]  /*4530*/  IMAD.IADD R9, R9, 0x1, -R237 ;  /* 0x0000000109097824 */ /* 0x000fca00078e0aed */
[----:B------:R-:W-:Y:S02]  /*4540*/  IADD3 R8, R9, c[0x0][0x32c], RZ ;  /* 0x0000cb0009087a10 */ /* 0x000fe40007ffe0ff */
[----:B------:R-:W-:Y:S02]  /*4550*/  IMNMX R7, R7, R9, !PT ;  /* 0x0000000907077217 */ /* 0x000fe40007800200 */
[----:B------:R-:W-:Y:S02]  /*4560*/  IMNMX R0, R0, R8, PT ;  /* 0x0000000800007217 */ /* 0x000fe40003800200 */
.L_x_1061:
[----:B------:R-:W-:Y:S01]  /*4570*/  ISETP.GT.AND P0, PT, R7, 0x8, P1 ;  /* 0x000000080700780c */ /* 0x000fe20000f04270 */
[----:B------:R-:W-:Y:S01]  /*4580*/  IMAD.SHL.U32 R227, R4, 0x2, RZ ;  /* 0x0000000204e37824 */ /* 0x000fe200078e00ff */
[----:B------:R-:W-:Y:S01]  /*4590*/  FMNMX.FTZ R11, R44, R45, !PT ;  /* 0x0000002d2c0b7209 */ /* 0x000fe20007810000 */
[----:B------:R-:W-:Y:S01]  /*45a0*/  @UP2 USHF.L.U32 UR27, UR27, 0x7, URZ ;  /* 0x000000071b1b2899 */ /* 0x000fe2000800063f */
        /* <DEDUP_REMOVED lines=9> */
[----:B------:R-:W-:Y:S01]  /*4640*/  ULDC.64 UR4, c[0x0][0x2c8] ;  /* 0x0000b20000047ab9 */ /* 0x000fe20000000a00 */
[----:B------:R-:W-:Y:S01]  /*4650*/  ISETP.LT.OR P0, PT, R0, 0xa, P0 ;  /* 0x0000000a0000780c */ /* 0x000fe20000701670 */
[----:B------:R-:W-:Y:S01]  /*4660*/  LDSM.16.MT88.4 R156, [R227+0x100] ;  /* 0x00010000e39c783b */ /* 0x000fe20000004200 */
[----:B------:R-:W-:Y:S01]  /*4670*/  FMNMX.FTZ R11, R6, R11, !PT ;  /* 0x0000000b060b7209 */ /* 0x000fe20007810000 */
[----:B------:R-:W-:Y:S01]  /*4680*/  UIMAD.WIDE.U32 UR28, UR27, UR4, URZ ;  /* 0x000000041b1c72a5 */ /* 0x000fe2000f8e003f */
[----:B------:R-:W-:Y:S01]  /*4690*/  FSEL R43, R43, -INF , !P0 ;  /* 0xff8000002b2b7808 */ /* 0x000fe20004000000 */
[----:B------:R-:W-:Y:S01]  /*46a0*/  LDSM.16.MT88.4 R144, [R221+0x100] ;  /* 0x00010000dd90783b */ /* 0x000fe20000004200 */
[----:B------:R-:W-:Y:S01]  /*46b0*/  ISETP.GT.AND P0, PT, R7, 0x10, P1 ;  /* 0x000000100700780c */ /* 0x000fe20000f04270 */
[----:B------:R-:W-:Y:S01]  /*46c0*/  UIADD3 UR22, UR22, -0x2, URZ ;  /* 0xfffffffe16167890 */ /* 0x000fe2000fffe03f */
[----:B------:R-:W-:Y:S01]  /*46d0*/  FMNMX.FTZ R11, R5, R11, !PT ;  /* 0x0000000b050b7209 */ /* 0x000fe20007810000 */
[----:B------:R-:W-:Y:S01]  /*46e0*/  LDSM.16.MT88.4 R152, [R220+0x100] ;  /* 0x00010000dc98783b */ /* 0x000fe20000004200 */
[----:B------:R-:W-:Y:S01]  /*46f0*/  ISETP.LT.OR P0, PT, R0, 0x11, P0 ;  /* 0x000000110000780c */ /* 0x000fe20000701670 */
[----:B------:R-:W-:Y:S01]  /*4700*/  @UP2 UMOV UR27, UR29 ;  /* 0x0000001d001b2c82 */ /* 0x000fe20008000000 */
[----:B------:R-:W-:Y:S01]  /*4710*/  FMNMX.FTZ R11, R32, R11, !PT ;  /* 0x0000000b200b7209 */ /* 0x000fe20007810000 */
[----:B------:R-:W-:Y:S01]  /*4720*/  LDSM.16.MT88.4 R48, [R222+0x2100] ;  /* 0x00210000de30783b */ /* 0x000fe20000004200 */
[----:B------:R-:W-:Y:S01]  /*4730*/  FSEL R10, R38, -INF , !P0 ;  /* 0xff800000260a7808 */ /* 0x000fe20004000000 */
[----:B------:R-:W-:Y:S01]  /*4740*/  @UP2 USHF.R.U32.HI UR26, URZ, UR5, UR27 ;  /* 0x000000053f1a2299 */ /* 0x000fe2000801161b */
[----:B------:R-:W-:Y:S01]  /*4750*/  ISETP.GT.AND P0, PT, R7, 0x11, P1 ;  /* 0x000000110700780c */ /* 0x000fe20000f04270 */
[----:B------:R-:W-:Y:S01]  /*4760*/  LDSM.16.MT88.4 R56, [R221+0x2100] ;  /* 0x00210000dd38783b */ /* 0x000fe20000004200 */
[----:B------:R-:W-:Y:S01]  /*4770*/  FMNMX.FTZ R11, R33, R11, !PT ;  /* 0x0000000b210b7209 */ /* 0x000fe20007810000 */
[----:B------:R-:W-:Y:S01]  /*4780*/  UIADD3 UR4, UR23, UR26, URZ ;  /* 0x0000001a17047290 */ /* 0x000fe2000fffe03f */
[----:B------:R-:W-:Y:S01]  /*4790*/  ISETP.LT.OR P0, PT, R0, 0x12, P0 ;  /* 0x000000120000780c */ /* 0x000fe20000701670 */
[----:B------:R-:W-:Y:S01]  /*47a0*/  LDSM.16.MT88.4 R64, [R220+0x2100] ;  /* 0x00210000dc40783b */ /* 0x000fe20000004200 */
[----:B------:R-:W-:Y:S01]  /*47b0*/  FMNMX.FTZ R11, R180, R11, !PT ;  /* 0x0000000bb40b7209 */ /* 0x000fe20007810000 */
[----:B------:R-:W-:Y:S01]  /*47c0*/  ULDC UR23, c[0x0][0x328] ;  /* 0x0000ca0000177ab9 */ /* 0x000fe20000000800 */
[----:B------:R-:W-:Y:S01]  /*47d0*/  FSEL R9, R39, -INF , !P0 ;  /* 0xff80000027097808 */ /* 0x000fe20004000000 */
[----:B------:R-:W-:Y:S01]  /*47e0*/  LDSM.16.MT88.4 R80, [R222+0x4100] ;  /* 0x00410000de50783b */ /* 0x000fe20000004200 */
[----:B------:R-:W-:Y:S01]  /*47f0*/  ISETP.GT.AND P0, PT, R7, 0x18, P1 ;  /* 0x000000180700780c */ /* 0x000fe20000f04270 */
[----:B------:R-:W-:Y:S01]  /*4800*/  UIADD3 UR23, UR4, UR23, URZ ;  /* 0x0000001704177290 */ /* 0x000fe2000fffe03f */
[----:B------:R-:W-:Y:S01]  /*4810*/  FMNMX.FTZ R11, R181, R11, !PT ;  /* 0x0000000bb50b7209 */ /* 0x000fe20007810000 */
[----:B------:R-:W-:Y:S01]  /*4820*/  LDSM.16.MT88.4 R88, [R221+0x4100] ;  /* 0x00410000dd58783b */ /* 0x000fe20000004200 */
[----:B------:R-:W-:-:S02]  /*4830*/  ISETP.LT.OR P0, PT, R0, 0x19, P0 ;  /* 0x000000190000780c */ /* 0x000fc40000701670 */
[----:B------:R-:W-:Y:S01]  /*4840*/  FMNMX.FTZ R11, R182, R11, !PT ;  /* 0x0000000bb60b7209 */ /* 0x000fe20007810000 */
[----:B------:R-:W-:Y:S01]  /*4850*/  LDSM.16.MT88.4 R96, [R220+0x4100] ;  /* 0x00410000dc60783b */ /* 0x000fe20000004200 */
[----:B------:R-:W-:Y:S02]  /*4860*/  FSEL R8, R34, -INF , !P0 ;  /* 0xff80000022087808 */ /* 0x000fe40004000000 */
[----:B------:R-:W-:Y:S01]  /*4870*/  ISETP.GT.AND P0, PT, R7, 0x19, P1 ;  /* 0x000000190700780c */ /* 0x000fe20000f04270 */
[----:B------:R-:W-:Y:S01]  /*4880*/  LDSM.16.MT88.4 R104, [R227+0x6100] ;  /* 0x00610000e368783b */ /* 0x000fe20000004200 */
[----:B------:R-:W-:Y:S02]  /*4890*/  FMNMX.FTZ R11, R183, R11, !PT ;  /* 0x0000000bb70b7209 */ /* 0x000fe40007810000 */
        /* <DEDUP_REMOVED lines=9> */
[----:B------:R-:W-:Y:S02]  /*4930*/  FMNMX.FTZ R11, R167, R11, !PT ;  /* 0x0000000ba70b7209 */ /* 0x000fe40007810000 */
[----:B------:R-:W-:-:S02]  /*4940*/  FSEL R187, R30, -INF , !P0 ;  /* 0xff8000001ebb7808 */ /* 0x000fc40004000000 */
[----:B------:R-:W-:Y:S02]  /*4950*/  ISETP.GT.AND P0, PT, R7, 0x21, P1 ;  /* 0x000000210700780c */ /* 0x000fe40000f04270 */
[----:B------:R-:W-:Y:S02]  /*4960*/  FMNMX.FTZ R11, R165, R11, !PT ;  /* 0x0000000ba50b7209 */ /* 0x000fe40007810000 */
[----:B------:R-:W-:-:S03]  /*4970*/  ISETP.LT.OR P0, PT, R0, 0x22, P0 ;  /* 0x000000220000780c */ /* 0x000fc60000701670 */
[----:B------:R-:W1:Y:S01]  /*4980*/  SHFL.BFLY PT, R12, R11, 0x2, 0x1f ;  /* 0x0c401f000b0c7f89 */ /* 0x000e6200000e0000 */
[----:B------:R-:W-:Y:S02]  /*4990*/  FSEL R189, R31, -INF , !P0 ;  /* 0xff8000001fbd7808 */ /* 0x000fe40004000000 */
[----:B------:R-:W-:Y:S01]  /*49a0*/  ISETP.GT.AND P0, PT, R7, 0x28, P1 ;  /* 0x000000280700780c */ /* 0x000fe20000f04270 */
[----:B------:R-:W-:Y:S03]  /*49b0*/  LDSM.16.MT88.4 R28, [R221+0x900] ;  /* 0x00090000dd1c783b */ /* 0x000fe60000004200 */
        /* <DEDUP_REMOVED lines=13> */
[----:B------:R-:W-:Y:S01]  /*4a90*/  ISETP.GT.AND P0, PT, R7, 0x1, P1 ;  /* 0x000000010700780c */ /* 0x000fe20000f04270 */
[----:B------:R-:W-:Y:S03]  /*4aa0*/  LDSM.16.MT88.4 R72, [R227+0x4100] ;  /* 0x00410000e348783b */ /* 0x000fe60000004200 */
        /* <DEDUP_REMOVED lines=12> */
[----:B------:R-:W-:Y:S02]  /*4b70*/  FMNMX.FTZ R14, R10, R14, !PT ;  /* 0x0000000e0a0e7209 */ /* 0x000fe40007810000 */
[----:B------:R-:W-:Y:S02]  /*4b80*/  ISETP.LT.OR P0, PT, R0, 0x3a, P0 ;  /* 0x0000003a0000780c */ /* 0x000fe40000701670 */
[----:B------:R-:W-:Y:S02]  /*4b90*/  FMNMX.FTZ R14, R9, R14, !PT ;  /* 0x0000000e090e7209 */ /* 0x000fe40007810000 */
[----:B------:R-:W-:-:S02]  /*4ba0*/  FSEL R184, R71, -INF , !P0 ;  /* 0xff80000047b87808 */ /* 0x000fc40004000000 */
        /* <DEDUP_REMOVED lines=9> */
[----:B------:R-:W-:Y:S02]  /*4c40*/  FMNMX.FTZ R7, R184, R0, !PT ;  /* 0x00000000b8077209 */ /* 0x000fe40007810000 */
        /* <DEDUP_REMOVED lines=18> */
[----:B------:R-:W-:Y:S01]  /*4d70*/  LDSM.16.MT88.4 R32, [R227+0x900] ;  /* 0x00090000e320783b */ /* 0x000fe20000004200 */
[--C-:B------:R-:W-:Y:S01]  /*4d80*/  FFMA.FTZ R180, R180, c[0x0][0x2d0], -R166.reuse ;  /* 0x0000b400b4b47a23 */ /* 0x100fe200000108a6 */
[----:B-1----:R-:W-:Y:S01]  /*4d90*/  FMNMX.FTZ R12, R12, R7, !PT ;  /* 0x000000070c0c7209 */ /* 0x002fe20007810000 */
[--C-:B------:R-:W-:Y:S01]  /*4da0*/  FFMA.FTZ R181, R181, c[0x0][0x2d0], -R166.reuse ;  /* 0x0000b400b5b57a23 */ /* 0x100fe200000108a6 */
[----:B------:R-:W-:Y:S01]  /*4db0*/  LDSM.16.MT88.4 R4, [R220+0x6100] ;  /* 0x00610000dc04783b */ /* 0x000fe20000004200 */
        /* <DEDUP_REMOVED lines=14> */
[----:B------:R-:W-:-:S02]  /*4ea0*/  FFMA.FTZ R175, R42, c[0x0][0x2d0], -R186 ;  /* 0x0000b4002aaf7a23 */ /* 0x000fc400000108ba */
[--C-:B------:R-:W-:Y:S01]  /*4eb0*/  FFMA.FTZ R169, R43, c[0x0][0x2d0], -R186.reuse ;  /* 0x0000b4002ba97a23 */ /* 0x100fe200000108ba */
[----:B------:R-:W-:Y:S01]  /*4ec0*/  MUFU.EX2 R172, R172 ;  /* 0x000000ac00ac7308 */ /* 0x000fe20000000800 */
[----:B------:R-:W2:Y:S01]  /*4ed0*/  LDSM.16.MT88.4 R40, [R227+0x2100] ;  /* 0x00210000e328783b */ /* 0x000ea20000004200 */
[--C-:B------:R-:W-:Y:S02]  /*4ee0*/  FFMA.FTZ R168, R10, c[0x0][0x2d0], -R186.reuse ;  /* 0x0000b4000aa87a23 */ /* 0x100fe400000108ba */
[--C-:B------:R-:W-:Y:S02]  /*4ef0*/  FFMA.FTZ R14, R9, c[0x0][0x2d0], -R186.reuse ;  /* 0x0000b400090e7a23 */ /* 0x100fe400000108ba */
[--C-:B------:R-:W-:Y:S02]  /*4f00*/  FFMA.FTZ R3, R8, c[0x0][0x2d0], -R186.reuse ;  /* 0x0000b40008037a23 */ /* 0x100fe400000108ba */
[----:B------:R-:W3:Y:S01]  /*4f10*/  MUFU.EX2 R174, R174 ;  /* 0x000000ae00ae7308 */ /* 0x000ee20000000800 */
[----:B------:R-:W4:Y:S01]  /*4f20*/  LDSM.16.MT88.4 R8, [R222+0x900] ;  /* 0x00090000de08783b */ /* 0x000f220000004200 */
[----:B-1----:R-:W-:Y:S01]  /*4f30*/  F2FP.PACK_AB R130, R173, R177 ;  /* 0x000000b1ad82723e */ /* 0x002fe200000000ff */
[----:B------:R-:W-:-:S02]  /*4f40*/  FFMA.FTZ R2, R16, c[0x0][0x2d0], -R186 ;  /* 0x0000b40010027a23 */ /* 0x000fc400000108ba */
[----:B------:R-:W1:Y:S01]  /*4f50*/  LDSM.16.MT88.4 R16, [R222+0x2900] ;  /* 0x00290000de10783b */ /* 0x000e620000004200 */
[--C-:B------:R-:W-:Y:S02]  /*4f60*/  FFMA.FTZ R187, R187, c[0x0][0x2d0], -R186.reuse ;  /* 0x0000b400bbbb7a23 */ /* 0x100fe400000108ba */
[----:B------:R-:W-:Y:S01]  /*4f70*/  MUFU.EX2 R175, R175 ;  /* 0x000000af00af7308 */ /* 0x000fe20000000800 */
[--C-:B------:R-:W-:Y:S02]  /*4f80*/  FFMA.FTZ R189, R189, c[0x0][0x2d0], -R186.reuse ;  /* 0x0000b400bdbd7a23 */ /* 0x100fe400000108ba */
[--C-:B------:R-:W-:Y:S02]  /*4f90*/  FFMA.FTZ R190, R190, c[0x0][0x2d0], -R186.reuse ;  /* 0x0000b400bebe7a23 */ /* 0x100fe400000108ba */
[----:B------:R-:W-:Y:S02]  /*4fa0*/  FFMA.FTZ R191, R191, c[0x0][0x2d0], -R186 ;  /* 0x0000b400bfbf7a23 */ /* 0x000fe400000108ba */
[----:B------:R-:W-:Y:S01]  /*4fb0*/  FFMA.FTZ R240, R165, c[0x0][0x2d0], -R166 ;  /* 0x0000b400a5f07a23 */ /* 0x000fe200000108a6 */
[----:B------:R-:W5:Y:S01]  /*4fc0*/  MUFU.EX2 R169, R169 ;  /* 0x000000a900a97308 */ /* 0x000f620000000800 */
[----:B---3--:R-:W-:Y:S01]  /*4fd0*/  F2FP.PACK_AB R129, R174, R172 ;  /* 0x000000acae81723e */ /* 0x008fe200000000ff */
[----:B------:R-:W-:-:S02]  /*4fe0*/  FFMA.FTZ R195, R164, c[0x0][0x2d0], -R186 ;  /* 0x0000b400a4c37a23 */ /* 0x000fc400000108ba */
[--C-:B------:R-:W-:Y:S01]  /*4ff0*/  FFMA.FTZ R188, R188, c[0x0][0x2d0], -R186.reuse ;  /* 0x0000b400bcbc7a23 */ /* 0x100fe200000108ba */
[----:B------:R-:W-:Y:S01]  /*5000*/  LDSM.16.MT88.4 R164, [R227+0x1900] ;  /* 0x00190000e3a4783b */ /* 0x000fe20000004200 */
[--C-:B------:R-:W-:Y:S02]  /*5010*/  FFMA.FTZ R185, R185, c[0x0][0x2d0], -R186.reuse ;  /* 0x0000b400b9b97a23 */ /* 0x100fe400000108ba */
[----:B------:R-:W-:Y:S01]  /*5020*/  MUFU.EX2 R176, R176 ;  /* 0x000000b000b07308 */ /* 0x000fe20000000800 */
[----:B------:R-:W-:Y:S02]  /*5030*/  FFMA.FTZ R239, R184, c[0x0][0x2d0], -R186 ;  /* 0x0000b400b8ef7a23 */ /* 0x000fe400000108ba */
[----:B------:R-:W-:Y:S02]  /*5040*/  FADD.FTZ R178, R179, R178 ;  /* 0x000000b2b3b27221 */ /* 0x000fe40000010000 */
[----:B------:R-:W-:Y:S02]  /*5050*/  FADD.FTZ R172, R172, R174 ;  /* 0x000000aeacac7221 */ /* 0x000fe40000010000 */
[----:B------:R-:W-:Y:S01]  /*5060*/  FADD.FTZ R177, R177, R178 ;  /* 0x000000b2b1b17221 */ /* 0x000fe20000010000 */
[----:B-----5:R-:W-:Y:S01]  /*5070*/  F2FP.PACK_AB R131, R169, R175 ;  /* 0x000000afa983723e */ /* 0x020fe200000000ff */
[----:B------:R-:W3:Y:S01]  /*5080*/  MUFU.EX2 R171, R171 ;  /* 0x000000ab00ab7308 */ /* 0x000ee20000000800 */
[----:B------:R-:W-:-:S02]  /*5090*/  FADD.FTZ R175, R175, R172 ;  /* 0x000000acafaf7221 */ /* 0x000fc40000010000 */
[----:B------:R-:W-:Y:S02]  /*50a0*/  FADD.FTZ R177, R173, R177 ;  /* 0x000000b1adb17221 */ /* 0x000fe40000010000 */
        /* <DEDUP_REMOVED lines=11> */
[C---:B--2---:R-:W-:Y:S02]  /*5160*/  HMMA.16816.F32 R36, R128.reuse, R40, RZ ;  /* 0x000000288024723c */ /* 0x044fe400000018ff */
[----:B------:R-:W2:Y:S06]  /*5170*/  MUFU.EX2 R2, R2 ;  /* 0x0000000200027308 */ /* 0x000eac0000000800 */
        /* <DEDUP_REMOVED lines=49> */
[----:B--2---:R-:W-:Y:S01]  /*5490*/  F2FP.PACK_AB R7, R2, R3 ;  /* 0x000000030207723e */ /* 0x004fe200000000ff */
[----:B------:R-:W-:Y:S02]  /*54a0*/  FADD.FTZ R170, R170, R176 ;  /* 0x000000b0aaaa7221 */ /* 0x000fe40000010000 */
[----:B------:R-:W-:Y:S02]  /*54b0*/  FADD.FTZ R3, R3, R168 ;  /* 0x000000a803037221 */ /* 0x000fe40000010000 */
[----:B------:R-:W-:-:S02]  /*54c0*/  FADD.FTZ R170, R15, R170 ;  /* 0x000000aa0faa7221 */ /* 0x000fc40000010000 */
[----:B----4-:R-:W-:Y:S01]  /*54d0*/  HMMA.16816.F32 R132, R4, R8, R132 ;  /* 0x000000080484723c */ /* 0x010fe20000001884 */
        /* <DEDUP_REMOVED lines=10> */
[C---:B--2---:R-:W-:Y:S08]  /*5580*/  HMMA.16816.F32 R52, R4.reuse, R8, R52 ;  /* 0x000000080434723c */ /* 0x044ff00000001834 */
[C---:B------:R-:W-:Y:S01]  /*5590*/  HMMA.16816.F32 R56, R4.reuse, R10, R56 ;  /* 0x0000000a0438723c */ /* 0x040fe20000001838 */
[----:B------:R-:W2:Y:S07]  /*55a0*/  LDSM.16.MT88.4 R8, [R220+0x4900] ;  /* 0x00490000dc08783b */ /* 0x000eae0000004200 */
[C---:B-1----:R-:W-:Y:S08]  /*55b0*/  HMMA.16816.F32 R84, R4.reuse, R16, R84 ;  /* 0x000000100454723c */ /* 0x042ff00000001854 */
[C---:B------:R-:W-:Y:S01]  /*55c0*/  HMMA.16816.F32 R88, R4.reuse, R18, R88 ;  /* 0x000000120458723c */ /* 0x040fe20000001858 */
[----:B------:R-:W1:Y:S07]  /*55d0*/  LDSM.16.MT88.4 R16, [R221+0x6900] ;  /* 0x00690000dd10783b */ /* 0x000e6e0000004200 */
        /* <DEDUP_REMOVED lines=45> */
[----:B------:R-:W-:Y:S01]  /*58b0*/  HMMA.16816.F32 R40, R4, R18, R40 ;  /* 0x000000120428723c */ /* 0x000fe20000001828 */
[----:B------:R-:W1:Y:S01]  /*58c0*/  LDSM.16.MT88.4 R16, [R221+0x5100] ;  /* 0x00510000dd10783b */ /* 0x000e620000004200 */
[----:B------:R-:W-:-:S04]  /*58d0*/  FADD.FTZ R190, R195, R190 ;  /* 0x000000bec3be7221 */ /* 0x000fc80000010000 */
[----:B------:R-:W-:Y:S02]  /*58e0*/  FADD.FTZ R190, R188, R190 ;  /* 0x000000bebcbe7221 */ /* 0x000fe40000010000 */
        /* <DEDUP_REMOVED lines=17> */
[----:B------:R-:W5:Y:S07]  /*5a00*/  LDSM.16.MT88.4 R32, [R227+0x5100] ;  /* 0x00510000e320783b */ /* 0x000f6e0000004200 */
[C---:B------:R-:W-:Y:S08]  /*5a10*/  HMMA.16816.F32 R148, R4.reuse, R28, R148 ;  /* 0x0000001c0494723c */ /* 0x040ff00000001894 */
        /* <DEDUP_REMOVED lines=36> */
[----:B------:R-:W-:-:S07]  /*5c60*/  FADD.FTZ R240, R240, R193 ;  /* 0x000000c1f0f07221 */ /* 0x000fce0000010000 */
[C---:B------:R-:W-:Y:S01]  /*5c70*/  HMMA.16816.F32 R40, R4.reuse, R18, R40 ;  /* 0x000000120428723c */ /* 0x040fe20000001828 */
[----:B------:R-:W1:Y:S07]  /*5c80*/  LDSM.16.MT88.4 R16, [R227+0x5900] ;  /* 0x00590000e310783b */ /* 0x000e6e0000004200 */
[C---:B--2---:R-:W-:Y:S08]  /*5c90*/  HMMA.16816.F32 R52, R4.reuse, R8, R52 ;  /* 0x000000080434723c */ /* 0x044ff00000001834 */
[C---:B------:R-:W-:Y:S01]  /*5ca0*/  HMMA.16816.F32 R56, R4.reuse, R10, R56 ;  /* 0x0000000a0438723c */ /* 0x040fe20000001838 */
[----:B------:R-:W2:Y:S07]  /*5cb0*/  LDSM.16.MT88.4 R8, [R227+0x7900] ;  /* 0x00790000e308783b */ /* 0x000eae0000004200 */
        /* <DEDUP_REMOVED lines=49> */
.L_x_1066:
[----:B------:R-:W-:Y:S02]  /*5fd0*/  UMOV UR5, 0x1 ;  /* 0x0000000100057882 */ /* 0x000fe40000000000 */
[----:B------:R-:W-:Y:S02]  /*5fe0*/  ULDC UR4, c[0x0][0x32c] ;  /* 0x0000cb0000047ab9 */ /* 0x000fe40000000800 */
[----:B------:R-:W-:-:S03]  /*5ff0*/  UISETP.NE.AND UP0, UPT, UR5, UR4, UPT ;  /* 0x000000040500728c */ /* 0x000fc6000bf05270 */
[----:B------:R-:W-:Y:S02]  /*6000*/  ULDC.64 UR4, c[0x0][0x330] ;  /* 0x0000cc0000047ab9 */ /* 0x000fe40000000a00 */
[----:B------:R-:W-:-:S07]  /*6010*/  UIMAD.WIDE.U32 UR28, UR26, UR4, URZ ;  /* 0x000000041a1c72a5 */ /* 0x000fce000f8e003f */
[----:B------:R-:W-:Y:S02]  /*6020*/  @UP0 UMOV UR27, UR29 ;  /* 0x0000001d001b0c82 */ /* 0x000fe40008000000 */
[----:B------:R-:W-:Y:S02]  /*6030*/  @UP0 USHF.R.U32.HI UR26, URZ, UR5, UR27 ;  /* 0x000000053f1a0299 */ /* 0x000fe4000801161b */
.L_x_1067:
[----:B------:R-:W-:Y:S02]  /*6040*/  ULDC UR4, c[0x0][0x32c] ;  /* 0x0000cb0000047ab9 */ /* 0x000fe40000000800 */
[----:B------:R-:W-:-:S04]  /*6050*/  UIMAD UR4, UR26, UR4, UR4 ;  /* 0x000000041a0472a4 */ /* 0x000fc8000f8e0204 */
[----:B------:R-:W-:-:S04]  /*6060*/  UISETP.LT.AND UP0, UPT, UR23, UR4, UPT ;  /* 0x000000041700728c */ /* 0x000fc8000bf01270 */
[----:B------:R-:W-:-:S04]  /*6070*/  USEL UR23, UR23, UR4, UP0 ;  /* 0x0000000417177287 */ /* 0x000fc80008000000 */
.L_x_1065:
        /* <DEDUP_REMOVED lines=18> */
.L_x_1079:
        /* <DEDUP_REMOVED lines=25> */
[----:B------:R-:W-:Y:S01]  /*6330*/  IMAD R0, R233, c[0x0][0x21c], R0 ;  /* 0x00008700e9007a24 */ /* 0x000fe200078e0200 */
[----:B------:R-:W-:Y:S01]  /*6340*/  IADD3 R14, -R244, 0x10, RZ ;  /* 0x00000010f40e7810 */ /* 0x000fe20007ffe1ff */
[----:B------:R-:W-:Y:S01]  /*6350*/  IMAD.IADD R7, R7, 0x1, R4 ;  /* 0x0000000107077824 */ /* 0x000fe200078e0204 */
[----:B------:R-:W-:Y:S02]  /*6360*/  SHF.L.U64.HI R4, R200, 0x1, R241 ;  /* 0x00000001c8047819 */ /* 0x000fe400000102f1 */
[----:B------:R-:W-:Y:S01]  /*6370*/  LOP3.LUT R14, R14, 0xf, RZ, 0xc0, !PT ;  /* 0x0000000f0e0e7812 */ /* 0x000fe200078ec0ff */
[----:B------:R-:W-:Y:S05]  /*6380*/  IMAD.WIDE.U32 R6, R233, c[0x0][0x218], R6 ;  /* 0x00008600e9067a25 */ /* 0x000fea00078e0006 */
[----:B------:R-:W-:Y:S04]  /*6390*/  IADD3 R5, P0, R6, UR24, RZ ;  /* 0x0000001806057c10 */ /* 0x000fe8000ff1e0ff */
[----:B------:R-:W-:Y:S02]  /*63a0*/  IADD3.X R0, R7, UR20, R0, P0, !PT ;  /* 0x0000001407007c10 */ /* 0x000fe400087fe400 */
[C---:B------:R-:W-:Y:S04]  /*63b0*/  LEA R6, P0, R5.reuse, c[0x0][0x1f8], 0x1 ;  /* 0x00007e0005067a11 */ /* 0x040fe800078008ff */
[----:B------:R-:W-:Y:S01]  /*63c0*/  LEA.HI.X R5, R5, c[0x0][0x1fc], R0, 0x1, P0 ;  /* 0x00007f0005057a11 */ /* 0x000fe200000f0c00 */
[----:B------:R-:W5:Y:S01]  /*63d0*/  SHFL.IDX PT, R7, R6, 0x1, 0x181f ;  /* 0x00381f0006077f89 */ /* 0x000f6200000e0000 */
[----:B------:R-:W-:Y:S03]  /*63e0*/  IMAD.SHL.U32 R0, R200, 0x2, RZ ;  /* 0x00000002c8007824 */ /* 0x000fe600078e00ff */
[----:B------:R-:W4:Y:S04]  /*63f0*/  SHFL.IDX PT, R12, R5, 0x1, 0x181f ;  /* 0x00381f00050c7f89 */ /* 0x000f2800000e0000 */
[----:B------:R-:W3:Y:S04]  /*6400*/  SHFL.IDX PT, R6, R6, RZ, 0x181f ;  /* 0x00181fff06067589 */ /* 0x000ee800000e0000 */
[----:B------:R-:W2:Y:S01]  /*6410*/  SHFL.IDX PT, R5, R5, RZ, 0x181f ;  /* 0x00181fff05057589 */ /* 0x000ea200000e0000 */
[-C--:B-----5:R-:W-:Y:S04]  /*6420*/  IADD3 R22, P1, P0, R22, R7.reuse, R249 ;  /* 0x0000000716167210 */ /* 0x0a0fe8000783e0f9 */
[-C--:B----4-:R-:W-:Y:S02]  /*6430*/  IADD3.X R23, RZ, R12.reuse, R250, P1, P0 ;  /* 0x0000000cff177210 */ /* 0x090fe40000fe04fa */
[-C--:B------:R-:W-:Y:S04]  /*6440*/  IADD3 R20, P1, P0, R20, R7.reuse, R246 ;  /* 0x0000000714147210 */ /* 0x080fe8000783e0f6 */
[-CC-:B------:R-:W-:Y:S02]  /*6450*/  IADD3.X R21, RZ, R12.reuse, R247.reuse, P1, P0 ;  /* 0x0000000cff157210 */ /* 0x180fe40000fe04f7 */
[----:B------:R-:W-:Y:S04]  /*6460*/  IADD3 R14, P1, P0, R14, R7, R0 ;  /* 0x000000070e0e7210 */ /* 0x000fe8000783e000 */
[--C-:B------:R-:W-:Y:S02]  /*6470*/  IADD3.X R15, RZ, R12, R4.reuse, P1, P0 ;  /* 0x0000000cff0f7210 */ /* 0x100fe40000fe0404 */
[C---:B---3--:R-:W-:Y:S05]  /*6480*/  IADD3 R28, P0, R6.reuse, R0, RZ ;  /* 0x00000000061c7210 */ /* 0x048fea0007f1e0ff */
        /* <DEDUP_REMOVED lines=22> */
.L_x_1069:
        /* <DEDUP_REMOVED lines=204> */
[----:B------:R-:W-:Y:S01]  /*72b0*/  ISETP.NE.AND P1, PT, R232, 0x1, PT ;  /* 0x00000001e800780c */ /* 0x000fe20003f25270 */
[----:B------:R-:W-:Y:S01]  /*72c0*/  ULEA UR5, UR22, UR11, 0x6 ;  /* 0x0000000b16057291 */ /* 0x000fe2000f8e303f */
[----:B------:R-:W-:Y:S01]  /*72d0*/  IADD3 R174, -R248, 0x10, RZ ;  /* 0x00000010f8ae7810 */ /* 0x000fe20007ffe1ff */
[----:B------:R-:W-:Y:S01]  /*72e0*/  IMAD.MOV.U32 R233, RZ, RZ, RZ ;  /* 0x000000ffffe97224 */ /* 0x000fe200078e00ff */
[----:B------:R-:W-:Y:S02]  /*72f0*/  IADD3 R172, -R245, 0x10, RZ ;  /* 0x00000010f5ac7810 */ /* 0x000fe40007ffe1ff */
[----:B------:R-:W-:Y:S01]  /*7300*/  LOP3.LUT R174, R174, 0xf, RZ, 0xc0, !PT ;  /* 0x0000000faeae7812 */ /* 0x000fe200078ec0ff */
[----:B------:R-:W-:Y:S01]  /*7310*/  IMAD.U32 R234, RZ, RZ, UR5 ;  /* 0x00000005ffea7e24 */ /* 0x000fe2000f8e00ff */
[----:B------:R-:W-:Y:S02]  /*7320*/  LOP3.LUT R172, R172, 0xf, RZ, 0xc0, !PT ;  /* 0x0000000facac7812 */ /* 0x000fe400078ec0ff */
[----:B------:R-:W-:Y:S02]  /*7330*/  IADD3 R170, -R244, 0x10, RZ ;  /* 0x00000010f4aa7810 */ /* 0x000fe40007ffe1ff */
[----:B------:R-:W-:Y:S02]  /*7340*/  IADD3 R234, R234, -0x40, R235 ;  /* 0xffffffc0eaea7810 */ /* 0x000fe40007ffe0eb */
[----:B------:R-:W-:Y:S03]  /*7350*/  LOP3.LUT R170, R170, 0xf, RZ, 0xc0, !PT ;  /* 0x0000000faaaa7812 */ /* 0x000fe600078ec0ff */
        /* <DEDUP_REMOVED lines=11> */
[----:B------:R1:W2:Y:S04]  /*7410*/  @!P2 LDG.E R233, [R164.64] ;  /* 0x00000012a4e9a981 */ /* 0x0002a8000c1e1900 */
[----:B------:R-:W-:Y:S04]  /*7420*/  IMAD R0, R0, c[0x0][0x1e0], RZ ;  /* 0x0000780000007a24 */ /* 0x000fe800078e02ff */
[----:B------:R-:W-:Y:S04]  /*7430*/  IMAD R0, R234, c[0x0][0x1e4], R0 ;  /* 0x00007900ea007a24 */ /* 0x000fe800078e0200 */
[----:B------:R-:W-:Y:S01]  /*7440*/  IMAD.IADD R167, R167, 0x1, R0 ;  /* 0x00000001a7a77824 */ /* 0x000fe200078e0200 */
[----:B-1----:R-:W-:Y:S02]  /*7450*/  SHF.L.U64.HI R164, R200, 0x1, R241 ;  /* 0x00000001c8a47819 */ /* 0x002fe400000102f1 */
[----:B--2---:R-:W-:Y:S01]  /*7460*/  SHF.R.S32.HI R165, RZ, 0x1f, R233 ;  /* 0x0000001fffa57819 */ /* 0x004fe200000114e9 */
[----:B------:R-:W-:Y:S04]  /*7470*/  IMAD.WIDE.U32 R166, R233, c[0x0][0x1f0], R166 ;  /* 0x00007c00e9a67a25 */ /* 0x000fe800078e00a6 */
[----:B------:R-:W-:Y:S01]  /*7480*/  IMAD R165, R165, c[0x0][0x1f0], RZ ;  /* 0x00007c00a5a57a24 */ /* 0x000fe200078e02ff */
[----:B------:R-:W-:Y:S03]  /*7490*/  IADD3 R0, P0, R166, UR16, RZ ;  /* 0x00000010a6007c10 */ /* 0x000fe6000ff1e0ff */
[----:B------:R-:W-:Y:S05]  /*74a0*/  IMAD R165, R233, c[0x0][0x1f4], R165 ;  /* 0x00007d00e9a57a24 */ /* 0x000fea00078e02a5 */
[----:B------:R-:W-:Y:S02]  /*74b0*/  IADD3.X R165, R167, UR9, R165, P0, !PT ;  /* 0x00000009a7a57c10 */ /* 0x000fe400087fe4a5 */
[C---:B------:R-:W-:Y:S04]  /*74c0*/  LEA R166, P0, R0.reuse, c[0x0][0x1c8], 0x1 ;  /* 0x0000720000a67a11 */ /* 0x040fe800078008ff */
[----:B------:R-:W-:Y:S01]  /*74d0*/  LEA.HI.X R165, R0, c[0x0][0x1cc], R165, 0x1, P0 ;  /* 0x0000730000a57a11 */ /* 0x000fe200000f0ca5 */
[----:B------:R-:W1:Y:S01]  /*74e0*/  SHFL.IDX PT, R167, R166, 0x1, 0x181f ;  /* 0x00381f00a6a77f89 */ /* 0x000e6200000e0000 */
[----:B------:R-:W-:Y:S03]  /*74f0*/  IMAD.SHL.U32 R0, R200, 0x2, RZ ;  /* 0x00000002c8007824 */ /* 0x000fe600078e00ff */
[----:B------:R-:W2:Y:S04]  /*7500*/  SHFL.IDX PT, R168, R165, 0x1, 0x181f ;  /* 0x00381f00a5a87f89 */ /* 0x000ea800000e0000 */
[----:B------:R-:W3:Y:S04]  /*7510*/  SHFL.IDX PT, R166, R166, RZ, 0x181f ;  /* 0x00181fffa6a67589 */ /* 0x000ee800000e0000 */
[----:B------:R-:W4:Y:S01]  /*7520*/  SHFL.IDX PT, R165, R165, RZ, 0x181f ;  /* 0x00181fffa5a57589 */ /* 0x000f2200000e0000 */
[-C--:B-1----:R-:W-:Y:S04]  /*7530*/  IADD3 R174, P1, P0, R174, R167.reuse, R249 ;  /* 0x000000a7aeae7210 */ /* 0x082fe8000783e0f9 */
[-C--:B--2---:R-:W-:Y:S02]  /*7540*/  IADD3.X R175, RZ, R168.reuse, R250, P1, P0 ;  /* 0x000000a8ffaf7210 */ /* 0x084fe40000fe04fa */
[-C--:B------:R-:W-:Y:S04]  /*7550*/  IADD3 R172, P1, P0, R172, R167.reuse, R246 ;  /* 0x000000a7acac7210 */ /* 0x080fe8000783e0f6 */
[-CC-:B------:R-:W-:Y:S02]  /*7560*/  IADD3.X R173, RZ, R168.reuse, R247.reuse, P1, P0 ;  /* 0x000000a8ffad7210 */ /* 0x180fe40000fe04f7 */
[----:B------:R-:W-:Y:S04]  /*7570*/  IADD3 R170, P1, P0, R170, R167, R0 ;  /* 0x000000a7aaaa7210 */ /* 0x000fe8000783e000 */
[--C-:B------:R-:W-:Y:S02]  /*7580*/  IADD3.X R171, RZ, R168, R164.reuse, P1, P0 ;  /* 0x000000a8ffab7210 */ /* 0x100fe40000fe04a4 */
[C---:B---3--:R-:W-:Y:S05]  /*7590*/  IADD3 R176, P0, R166.reuse, R0, RZ ;  /* 0x00000000a6b07210 */ /* 0x048fea0007f1e0ff */
        /* <DEDUP_REMOVED lines=22> */
.L_x_1070:
        /* <DEDUP_REMOVED lines=33> */
.L_x_1073:
[----:B------:R-:W-:Y:S04]  /*7910*/  MOV R166, 0x1 ;  /* 0x0000000100a67802 */ /* 0x000fe80000000f00 */
[----:B------:R-:W-:Y:S11]  /*7920*/  ISETP.NE.AND P0, PT, R166, c[0x0][0x32c], PT ;  /* 0x0000cb00a6007a0c */ /* 0x000ff60003f05270 */
[----:B------:R-:W-:Y:S02]  /*7930*/  @!UPT UIADD3 URZ, URZ, URZ, URZ ;  /* 0x0000003f3f3ff290 */ /* 0x000fe4000fffe03f */
[----:B------:R-:W-:Y:S05]  /*7940*/  @P0 IMAD.HI.U32 R166, R167, c[0x0][0x330], RZ ;  /* 0x0000cc00a7a60a27 */ /* 0x000fea00078e00ff */
[----:B------:R-:W-:Y:S02]  /*7950*/  @P0 SHF.R.U32.HI R167, RZ, c[0x0][0x334], R166 ;  /* 0x0000cd00ffa70a19 */ /* 0x000fe400000116a6 */
.L_x_1074:
[----:B------:R-:W-:Y:S05]  /*7960*/  BSYNC B0 ;  /* 0x0000000000007941 */ /* 0x000fea0003800000 */
.L_x_1072:
[----:B------:R-:W-:Y:S04]  /*7970*/  IMAD R167, R167, c[0x0][0x32c], -R0 ;  /* 0x0000cb00a7a77a24 */ /* 0x000fe800078e0a00 */
[----:B------:R-:W-:Y:S05]  /*7980*/  IMAD.IADD R167, R167, 0x1, -R237 ;  /* 0x00000001a7a77824 */ /* 0x000fea00078e0aed */
[----:B------:R-:W-:Y:S02]  /*7990*/  IADD3 R166, R167, c[0x0][0x32c], RZ ;  /* 0x0000cb00a7a67a10 */ /* 0x000fe40007ffe0ff */
[----:B------:R-:W-:Y:S02]  /*79a0*/  IMNMX R168, R168, R167, !PT ;  /* 0x000000a7a8a87217 */ /* 0x000fe40007800200 */
[----:B------:R-:W-:Y:S02]  /*79b0*/  IMNMX R169, R169, R166, PT ;  /* 0x000000a6a9a97217 */ /* 0x000fe40003800200 */
.L_x_1071:
        /* <DEDUP_REMOVED lines=85> */
.L_x_1077:
[----:B------:R-:W-:Y:S04]  /*7f10*/  MOV R4, 0x1 ;  /* 0x0000000100047802 */ /* 0x000fe80000000f00 */
[----:B------:R-:W-:Y:S11]  /*7f20*/  ISETP.NE.AND P0, PT, R4, c[0x0][0x32c], PT ;  /* 0x0000cb0004007a0c */ /* 0x000ff60003f05270 */
[----:B------:R-:W-:Y:S02]  /*7f30*/  @!UPT UIADD3 URZ, URZ, URZ, URZ ;  /* 0x0000003f3f3ff290 */ /* 0x000fe4000fffe03f */
[----:B------:R-:W-:Y:S05]  /*7f40*/  @P0 IMAD.HI.U32 R4, R5, c[0x0][0x330], RZ ;  /* 0x0000cc0005040a27 */ /* 0x000fea00078e00ff */
[----:B------:R-:W-:Y:S02]  /*7f50*/  @P0 SHF.R.U32.HI R5, RZ, c[0x0][0x334], R4 ;  /* 0x0000cd00ff050a19 */ /* 0x000fe40000011604 */
.L_x_1078:
[----:B------:R-:W-:Y:S05]  /*7f60*/  BSYNC B0 ;  /* 0x0000000000007941 */ /* 0x000fea0003800000 */
.L_x_1076:
[----:B------:R-:W-:Y:S04]  /*7f70*/  IMAD R0, R5, c[0x0][0x32c], -R0 ;  /* 0x0000cb0005007a24 */ /* 0x000fe800078e0a00 */
[----:B------:R-:W-:Y:S05]  /*7f80*/  IMAD.IADD R4, R0, 0x1, -R237 ;  /* 0x0000000100047824 */ /* 0x000fea00078e0aed */
[----:B------:R-:W-:Y:S02]  /*7f90*/  IADD3 R0, R4, c[0x0][0x32c], RZ ;  /* 0x0000cb0004007a10 */ /* 0x000fe40007ffe0ff */
[----:B------:R-:W-:Y:S02]  /*7fa0*/  IMNMX R164, R164, R4, !PT ;  /* 0x00000004a4a47217 */ /* 0x000fe40007800200 */
[----:B------:R-:W-:Y:S02]  /*7fb0*/  IMNMX R165, R165, R0, PT ;  /* 0x00000000a5a57217 */ /* 0x000fe40003800200 */
.L_x_1075:
        /* <DEDUP_REMOVED lines=52> */
[----:B------:R-:W-:Y:S01]  /*8300*/  FMNMX.FTZ R5, R193, R5, !PT ;  /* 0x00000005c1057209 */ /* 0x000fe20007810000 */
[----:B------:R-:W1:Y:S01]  /*8310*/  SHFL.BFLY PT, R4, R0, 0x2, 0x1f ;  /* 0x0c401f0000047f89 */ /* 0x000e6200000e0000 */
[----:B------:R-:W-:Y:S04]  /*8320*/  ISETP.LT.OR P0, PT, R165, 0x1a, P0 ;  /* 0x0000001aa500780c */ /* 0x000fe80000701670 */
        /* <DEDUP_REMOVED lines=105> */
[----:B------:R-:W-:Y:S02]  /*89c0*/  FMUL.FTZ R33, R3, R153 ;  /* 0x0000009903217220 */ /* 0x000fe40000410000 */
[--C-:B------:R-:W-:Y:S02]  /*89d0*/  FFMA.FTZ R177, R177, c[0x0][0x2d0], -R172.reuse ;  /* 0x0000b400b1b17a23 */ /* 0x100fe400000108ac */
[--C-:B------:R-:W-:Y:S01]  /*89e0*/  FFMA.FTZ R175, R175, c[0x0][0x2d0], -R172.reuse ;  /* 0x0000b400afaf7a23 */ /* 0x100fe200000108ac */
[----:B------:R-:W2:Y:S01]  /*89f0*/  MUFU.EX2 R184, R184 ;  /* 0x000000b800b87308 */ /* 0x000ea20000000800 */
[--C-:B------:R-:W-:Y:S02]  /*8a00*/  FFMA.FTZ R173, R173, c[0x0][0x2d0], -R172.reuse ;  /* 0x0000b400adad7a23 */ /* 0x100fe400000108ac */
        /* <DEDUP_REMOVED lines=8> */
[C---:B------:R-:W-:Y:S01]  /*8a90*/  FMUL.FTZ R6, R2.reuse, R162 ;  /* 0x000000a202067220 */ /* 0x040fe20000410000 */
[----:B------:R-:W-:Y:S01]  /*8aa0*/  MOV R162, R16 ;  /* 0x0000001000a27202 */ /* 0x000fe20000000f00 */
[C---:B------:R-:W-:Y:S01]  /*8ab0*/  FMUL.FTZ R10, R2.reuse, R158 ;  /* 0x0000009e020a7220 */ /* 0x040fe20000410000 */
[----:B------:R-:W1:Y:S01]  /*8ac0*/  MUFU.EX2 R182, R182 ;  /* 0x000000b600b67308 */ /* 0x000e620000000800 */
[----:B------:R-:W-:Y:S02]  /*8ad0*/  FMUL.FTZ R11, R2, R159 ;  /* 0x0000009f020b7220 */ /* 0x000fe40000410000 */
[C---:B------:R-:W-:Y:S01]  /*8ae0*/  FMUL.FTZ R16, R3.reuse, R136 ;  /* 0x0000008803107220 */ /* 0x040fe20000410000 */
        /* <DEDUP_REMOVED lines=13> */
[C---:B------:R-:W-:Y:S01]  /*8bc0*/  FMUL.FTZ R42, R2.reuse, R42 ;  /* 0x0000002a022a7220 */ /* 0x040fe20000410000 */
[----:B------:R-:W-:Y:S01]  /*8bd0*/  LDSM.16.MT88.4 R144, [R222+0x900] ;  /* 0x00090000de90783b */ /* 0x000fe20000004200 */
[----:B------:R-:W-:Y:S01]  /*8be0*/  FMUL.FTZ R43, R2, R43 ;  /* 0x0000002b022b7220 */ /* 0x000fe20000410000 */
        /* <DEDUP_REMOVED lines=151> */
[C---:B------:R-:W-:Y:S03]  /*9560*/  FMUL.FTZ R127, R2.reuse, R127 ;  /* 0x0000007f027f7220 */ /* 0x040fe60000410000 */
[----:B------:R-:W5:Y:S01]  /*9570*/  MUFU.EX2 R194, R194 ;  /* 0x000000c200c27308 */ /* 0x000f620000000800 */
[----:B------:R-:W-:Y:S02]  /*9580*/  FFMA.FTZ R195, R195, c[0x0][0x2d0], -R172 ;  /* 0x0000b400c3c37a23 */ /* 0x000fe400000108ac */
[C---:B------:R-:W-:Y:S01]  /*9590*/  FMUL.FTZ R128, R3.reuse, R128 ;  /* 0x0000008003807220 */ /* 0x040fe20000410000 */
[C---:B-1----:R-:W-:Y:S03]  /*95a0*/  HMMA.16816.F32 R124, R168.reuse, R132, R124 ;  /* 0x00000084a87c723c */ /* 0x042fe6000000187c */
[C---:B------:R-:W-:Y:S02]  /*95b0*/  FMUL.FTZ R129, R3.reuse, R129 ;  /* 0x0000008103817220 */ /* 0x040fe40000410000 */
[C---:B------:R-:W-:Y:S01]  /*95c0*/  FMUL.FTZ R130, R2.reuse, R130 ;  /* 0x0000008202827220 */ /* 0x040fe20000410000 */
[----:B------:R-:W-:Y:S01]  /*95d0*/  MUFU.EX2 R197, R197 ;  /* 0x000000c500c57308 */ /* 0x000fe20000000800 */
[----:B------:R-:W-:Y:S01]  /*95e0*/  FMUL.FTZ R131, R2, R131 ;  /* 0x0000008302837220 */ /* 0x000fe20000410000 */
[----:B------:R-:W-:Y:S01]  /*95f0*/  F2FP.PACK_AB R132, R188, R187 ;  /* 0x000000bbbc84723e */ /* 0x000fe200000000ff */
[----:B------:R-:W-:Y:S03]  /*9600*/  FFMA.FTZ R181, R3, R240, R181 ;  /* 0x000000f003b57223 */ /* 0x000fe600000100b5 */
[----:B--2---:R-:W-:Y:S01]  /*9610*/  F2FP.PACK_AB R133, R192, R191 ;  /* 0x000000bfc085723e */ /* 0x004fe200000000ff */
[----:B------:R-:W-:Y:S01]  /*9620*/  FFMA.FTZ R185, R2, R239, R185 ;  /* 0x000000ef02b97223 */ /* 0x000fe200000100b9 */
[----:B------:R-:W-:Y:S02]  /*9630*/  HMMA.16816.F32 R128, R168, R134, R128 ;  /* 0x00000086a880723c */ /* 0x000fe40000001880 */
[----:B------:R-:W-:Y:S01]  /*9640*/  MUFU.EX2 R196, R196 ;  /* 0x000000c400c47308 */ /* 0x000fe20000000800 */
[----:B------:R-:W-:Y:S01]  /*9650*/  MOV R3, R0 ;  /* 0x0000000000037202 */ /* 0x000fe20000000f00 */
[----:B------:R-:W-:Y:S02]  /*9660*/  FADD.FTZ R181, R167, R181 ;  /* 0x000000b5a7b57221 */ /* 0x000fe40000010000 */
[----:B------:R-:W-:Y:S01]  /*9670*/  FADD.FTZ R185, R184, R185 ;  /* 0x000000b9b8b97221 */ /* 0x000fe20000010000 */
[----:B------:R-:W-:Y:S01]  /*9680*/  F2FP.PACK_AB R134, R190, R189 ;  /* 0x000000bdbe86723e */ /* 0x000fe200000000ff */
[----:B------:R-:W-:Y:S01]  /*9690*/  FADD.FTZ R166, R166, R181 ;  /* 0x000000b5a6a67221 */ /* 0x000fe20000010000 */
[----:B-----5:R-:W-:Y:S03]  /*96a0*/  F2FP.PACK_AB R135, R194, R193 ;  /* 0x000000c1c287723e */ /* 0x020fe600000000ff */
[----:B------:R-:W-:Y:S01]  /*96b0*/  MOV R171, R162 ;  /* 0x000000a200ab7202 */ /* 0x000fe20000000f00 */
[----:B------:R-:W-:Y:S01]  /*96c0*/  MUFU.EX2 R195, R195 ;  /* 0x000000c300c37308 */ /* 0x000fe20000000800 */
[----:B------:R-:W-:Y:S01]  /*96d0*/  MOV R170, R161 ;  /* 0x000000a100aa7202 */ /* 0x000fe20000000f00 */
[----:B------:R-:W-:Y:S01]  /*96e0*/  FADD.FTZ R185, R183, R185 ;  /* 0x000000b9b7b97221 */ /* 0x000fe20000010000 */
[C---:B---3--:R-:W-:Y:S05]  /*96f0*/  HMMA.16816.F32 R4, R132.reuse, R136, R4 ;  /* 0x000000888404723c */ /* 0x048fea0000001804 */
[----:B------:R-:W-:Y:S01]  /*9700*/  MOV R169, R160 ;  /* 0x000000a000a97202 */ /* 0x000fe20000000f00 */
[----:B------:R-:W-:Y:S01]  /*9710*/  FADD.FTZ R166, R180, R166 ;  /* 0x000000a6b4a67221 */ /* 0x000fe20000010000 */
[----:B------:R-:W-:Y:S01]  /*9720*/  LDSM.16.MT88.4 R160, [R222+0x4900] ;  /* 0x00490000dea0783b */ /* 0x000fe20000004200 */
[C---:B------:R-:W-:Y:S04]  /*9730*/  HMMA.16816.F32 R8, R132.reuse, R138, R8 ;  /* 0x0000008a8408723c */ /* 0x040fe80000001808 */
[----:B------:R-:W-:Y:S02]  /*9740*/  FADD.FTZ R182, R182, R185 ;  /* 0x000000b9b6b67221 */ /* 0x000fe40000010000 */
[----:B------:R-:W-:Y:S01]  /*9750*/  FADD.FTZ R187, R187, R166 ;  /* 0x000000a6bbbb7221 */ /* 0x000fe20000010000 */
[----:B------:R-:W1:Y:S01]  /*9760*/  LDSM.16.MT88.4 R136, [R222+0x2900] ;  /* 0x00290000de88783b */ /* 0x000e620000004200 */
        /* <DEDUP_REMOVED lines=11> */
[----:B------:R-:W2:Y:S03]  /*9820*/  LDSM.16.MT88.4 R140, [R221+0x2900] ;  /* 0x00290000dd8c783b */ /* 0x000ea60000004200 */
[----:B------:R-:W-:Y:S04]  /*9830*/  FADD.FTZ R194, R194, R192 ;  /* 0x000000c0c2c27221 */ /* 0x000fe80000010000 */
        /* <DEDUP_REMOVED lines=12> */
[C---:B------:R-:W-:Y:S07]  /*9900*/  HMMA.16816.F32 R60, R132.reuse, R144, R60 ;  /* 0x00000090843c723c */ /* 0x040fee000000183c */
[--C-:B------:R-:W-:Y:S01]  /*9910*/  FFMA.FTZ R144, R169, c[0x0][0x2d0], -R186.reuse ;  /* 0x0000b400a9907a23 */ /* 0x100fe200000108ba */
[C---:B------:R-:W-:Y:S03]  /*9920*/  HMMA.16816.F32 R64, R132.reuse, R146, R64 ;  /* 0x000000928440723c */ /* 0x040fe60000001840 */
[----:B------:R4:W-:Y:S05]  /*9930*/  MUFU.EX2 R169, R144 ;  /* 0x0000009000a97308 */ /* 0x0009ea0000000800 */
[C---:B------:R-:W-:Y:S08]  /*9940*/  HMMA.16816.F32 R68, R132.reuse, R156, R68 ;  /* 0x0000009c8444723c */ /* 0x040ff00000001844 */
[C---:B------:R-:W-:Y:S01]  /*9950*/  HMMA.16816.F32 R72, R132.reuse, R158, R72 ;  /* 0x0000009e8448723c */ /* 0x040fe20000001848 */
[----:B------:R-:W-:Y:S07]  /*9960*/  LDSM.16.MT88.4 R156, [R220+0x1100] ;  /* 0x00110000dc9c783b */ /* 0x000fee0000004200 */
[C---:B------:R-:W-:Y:S01]  /*9970*/  HMMA.16816.F32 R76, R132.reuse, R160, R76 ;  /* 0x000000a0844c723c */ /* 0x040fe2000000184c */
[----:B----4-:R-:W4:Y:S07]  /*9980*/  LDSM.16.MT88.4 R144, [R222+0x6900] ;  /* 0x00690000de90783b */ /* 0x010f2e0000004200 */
[C---:B------:R-:W-:Y:S01]  /*9990*/  HMMA.16816.F32 R80, R132.reuse, R162, R80 ;  /* 0x000000a28450723c */ /* 0x040fe20000001850 */
[----:B------:R-:W-:Y:S07]  /*99a0*/  LDSM.16.MT88.4 R160, [R222+0x5100] ;  /* 0x00510000dea0783b */ /* 0x000fee0000004200 */
[C---:B---3--:R-:W-:Y:S07]  /*99b0*/  HMMA.16816.F32 R84, R132.reuse, R148, R84 ;  /* 0x000000948454723c */ /* 0x048fee0000001854 */
[--C-:B------:R-:W-:Y:S01]  /*99c0*/  FFMA.FTZ R148, R170, c[0x0][0x2d0], -R186.reuse ;  /* 0x0000b400aa947a23 */ /* 0x100fe200000108ba */
[C---:B------:R-:W-:Y:S03]  /*99d0*/  HMMA.16816.F32 R88, R132.reuse, R150, R88 ;  /* 0x000000968458723c */ /* 0x040fe60000001858 */
[----:B------:R3:W5:Y:S01]  /*99e0*/  MUFU.EX2 R170, R148 ;  /* 0x0000009400aa7308 */ /* 0x0007620000000800 */
[----:B------:R-:W-:Y:S04]  /*99f0*/  FFMA.FTZ R186, R174, c[0x0][0x2d0], -R186 ;  /* 0x0000b400aeba7a23 */ /* 0x000fe800000108ba */
[C---:B-1----:R-:W-:Y:S05]  /*9a00*/  HMMA.16816.F32 R92, R132.reuse, R136, R92 ;  /* 0x00000088845c723c */ /* 0x042fea000000185c */
[----:B------:R-:W-:Y:S02]  /*9a10*/  MUFU.EX2 R186, R186 ;  /* 0x000000ba00ba7308 */ /* 0x000fe40000000800 */
[--C-:B------:R-:W-:Y:S01]  /*9a20*/  FFMA.FTZ R136, R171, c[0x0][0x2d0], -R172.reuse ;  /* 0x0000b400ab887a23 */ /* 0x100fe200000108ac */
[C---:B------:R-:W-:Y:S04]  /*9a30*/  HMMA.16816.F32 R96, R132.reuse, R138, R96 ;  /* 0x0000008a8460723c */ /* 0x040fe80000001860 */
[----:B------:R-:W-:Y:S03]  /*9a40*/  FFMA.FTZ R172, R165, c[0x0][0x2d0], -R172 ;  /* 0x0000b400a5ac7a23 */ /* 0x000fe600000108ac */
[----:B------:R1:W1:Y:S01]  /*9a50*/  MUFU.EX2 R168, R136 ;  /* 0x0000008800a87308 */ /* 0x0002620000000800 */
[C---:B--2---:R-:W-:Y:S01]  /*9a60*/  HMMA.16816.F32 R100, R132.reuse, R140, R100 ;  /* 0x0000008c8464723c */ /* 0x044fe20000001864 */
[----:B---3--:R-:W2:Y:S07]  /*9a70*/  LDSM.16.MT88.4 R148, [R221+0x6900] ;  /* 0x00690000dd94783b */ /* 0x008eae0000004200 */
[C---:B------:R-:W-:Y:S01]  /*9a80*/  HMMA.16816.F32 R104, R132.reuse, R142, R104 ;  /* 0x0000008e8468723c */ /* 0x040fe20000001868 */
[----:B------:R-:W-:Y:S01]  /*9a90*/  MUFU.EX2 R171, R177 ;  /* 0x000000b100ab7308 */ /* 0x000fe20000000800 */
[----:B------:R-:W-:Y:S06]  /*9aa0*/  LDSM.16.MT88.4 R140, [R227+0x1100] ;  /* 0x00110000e38c783b */ /* 0x000fec0000004200 */
[C---:B----4-:R-:W-:Y:S03]  /*9ab0*/  HMMA.16816.F32 R108, R132.reuse, R144, R108 ;  /* 0x00000090846c723c */ /* 0x050fe6000000186c */
[----:B------:R-:W-:Y:S01]  /*9ac0*/  MUFU.EX2 R165, R172 ;  /* 0x000000ac00a57308 */ /* 0x000fe20000000800 */
[----:B-1----:R-:W1:Y:S04]  /*9ad0*/  LDSM.16.MT88.4 R136, [R220+0x6900] ;  /* 0x00690000dc88783b */ /* 0x002e680000004200 */
[C---:B------:R-:W-:Y:S04]  /*9ae0*/  HMMA.16816.F32 R112, R132.reuse, R146, R112 ;  /* 0x000000928470723c */ /* 0x040fe80000001870 */
[----:B------:R-:W3:Y:S04]  /*9af0*/  LDSM.16.MT88.4 R144, [R221+0x1100] ;  /* 0x00110000dd90783b */ /* 0x000ee80000004200 */
[C---:B--2---:R-:W-:Y:S08]  /*9b00*/  HMMA.16816.F32 R116, R132.reuse, R148, R116 ;  /* 0x000000948474723c */ /* 0x044ff00000001874 */
[C---:B------:R-:W-:Y:S01]  /*9b10*/  HMMA.16816.F32 R120, R132.reuse, R150, R120 ;  /* 0x000000968478723c */ /* 0x040fe20000001878 */
[----:B------:R-:W-:Y:S07]  /*9b20*/  LDSM.16.MT88.4 R148, [R221+0x3100] ;  /* 0x00310000dd94783b */ /* 0x000fee0000004200 */
[C---:B-1----:R-:W-:Y:S08]  /*9b30*/  HMMA.16816.F32 R124, R132.reuse, R136, R124 ;  /* 0x00000088847c723c */ /* 0x042ff0000000187c */
[----:B------:R-:W-:Y:S01]  /*9b40*/  HMMA.16816.F32 R128, R132, R138, R128 ;  /* 0x0000008a8480723c */ /* 0x000fe20000001880 */
[----:B------:R-:W1:Y:S06]  /*9b50*/  LDSM.16.MT88.4 R136, [R227+0x3100] ;  /* 0x00310000e388783b */ /* 0x000e6c0000004200 */
[----:B-----5:R-:W-:Y:S02]  /*9b60*/  F2FP.PACK_AB R132, R170, R169 ;  /* 0x000000a9aa84723e */ /* 0x020fe400000000ff */
[----:B------:R-:W-:Y:S03]  /*9b70*/  F2FP.PACK_AB R134, R198, R199 ;  /* 0x000000c7c686723e */ /* 0x000fe600000000ff */
[----:B------:R-:W-:Y:S02]  /*9b80*/  F2FP.PACK_AB R133, R197, R168 ;  /* 0x000000a8c585723e */ /* 0x000fe400000000ff */
[----:B------:R-:W-:Y:S07]  /*9b90*/  F2FP.PACK_AB R135, R195, R196 ;  /* 0x000000c4c387723e */ /* 0x000fee00000000ff */
[C---:B------:R-:W-:Y:S08]  /*9ba0*/  HMMA.16816.F32 R4, R132.reuse, R140, R4 ;  /* 0x0000008c8404723c */ /* 0x040ff00000001804 */
[C---:B------:R-:W-:Y:S01]  /*9bb0*/  HMMA.16816.F32 R8, R132.reuse, R142, R8 ;  /* 0x0000008e8408723c */ /* 0x040fe20000001808 */
[----:B------:R-:W2:Y:S07]  /*9bc0*/  LDSM.16.MT88.4 R140, [R222+0x3100] ;  /* 0x00310000de8c783b */ /* 0x000eae0000004200 */
[C---:B------:R-:W-:Y:S08]  /*9bd0*/  HMMA.16816.F32 R12, R132.reuse, R152, R12 ;  /* 0x00000098840c723c */ /* 0x040ff0000000180c */
[C---:B------:R-:W-:Y:S01]  /*9be0*/  HMMA.16816.F32 R16, R132.reuse, R154, R16 ;  /* 0x0000009a8410723c */ /* 0x040fe20000001810 */
[----:B------:R-:W4:Y:S07]  /*9bf0*/  LDSM.16.MT88.4 R152, [R220+0x3100] ;  /* 0x00310000dc98783b */ /* 0x000f2e0000004200 */
[C---:B---3--:R-:W-:Y:S08]  /*9c00*/  HMMA.16816.F32 R20, R132.reuse, R144, R20 ;  /* 0x000000908414723c */ /* 0x048ff00000001814 */
        /* <DEDUP_REMOVED lines=14> */
[C---:B----4-:R-:W-:Y:S07]  /*9cf0*/  HMMA.16816.F32 R60, R132.reuse, R152, R60 ;  /* 0x00000098843c723c */ /* 0x050fee000000183c */
[----:B------:R-:W-:Y:S01]  /*9d00*/  MOV R153, R169 ;  /* 0x000000a900997202 */ /* 0x000fe20000000f00 */
[C---:B------:R-:W-:Y:S01]  /*9d10*/  HMMA.16816.F32 R64, R132.reuse, R154, R64 ;  /* 0x0000009a8440723c */ /* 0x040fe20000001840 */
[----:B------:R-:W-:Y:S03]  /*9d20*/  MUFU.EX2 R169, R176 ;  /* 0x000000b000a97308 */ /* 0x000fe60000000800 */
[----:B------:R-:W-:Y:S04]  /*9d30*/  MOV R152, R168 ;  /* 0x000000a800987202 */ /* 0x000fe80000000f00 */
[C---:B---3--:R-:W-:Y:S03]  /*9d40*/  HMMA.16816.F32 R68, R132.reuse, R144, R68 ;  /* 0x000000908444723c */ /* 0x048fe60000001844 */
[----:B------:R-:W-:Y:S05]  /*9d50*/  MUFU.EX2 R168, R175 ;  /* 0x000000af00a87308 */ /* 0x000fea0000000800 */
[C---:B------:R-:W-:Y:S01]  /*9d60*/  HMMA.16816.F32 R72, R132.reuse, R146, R72 ;  /* 0x000000928448723c */ /* 0x040fe20000001848 */
[----:B------:R-:W3:Y:S07]  /*9d70*/  LDSM.16.MT88.4 R144, [R222+0x7100] ;  /* 0x00710000de90783b */ /* 0x000eee0000004200 */
[C---:B------:R-:W-:Y:S01]  /*9d80*/  HMMA.16816.F32 R76, R132.reuse, R160, R76 ;  /* 0x000000a0844c723c */ /* 0x040fe2000000184c */
[----:B------:R-:W-:Y:S06]  /*9d90*/  MUFU.EX2 R161, R178 ;  /* 0x000000b200a17308 */ /* 0x000fec0000000800 */
[----:B------:R-:W-:Y:S01]  /*9da0*/  MOV R160, R170 ;  /* 0x000000aa00a07202 */ /* 0x000fe20000000f00 */
[C---:B------:R-:W-:Y:S03]  /*9db0*/  HMMA.16816.F32 R80, R132.reuse, R162, R80 ;  /* 0x000000a28450723c */ /* 0x040fe60000001850 */
[----:B------:R4:W2:Y:S05]  /*9dc0*/  MUFU.EX2 R163, R179 ;  /* 0x000000b300a37308 */ /* 0x0008aa0000000800 */
[C---:B-----5:R-:W-:Y:S05]  /*9dd0*/  HMMA.16816.F32 R84, R132.reuse, R156, R84 ;  /* 0x0000009c8454723c */ /* 0x060fea0000001854 */
[----:B------:R5:W2:Y:S03]  /*9de0*/  MUFU.EX2 R170, R173 ;  /* 0x000000ad00aa7308 */ /* 0x000aa60000000800 */
[C---:B------:R-:W-:Y:S01]  /*9df0*/  HMMA.16816.F32 R88, R132.reuse, R158, R88 ;  /* 0x0000009e8458723c */ /* 0x040fe20000001858 */
[----:B------:R-:W-:Y:S07]  /*9e00*/  LDSM.16.MT88.4 R156, [R227+0x1900] ;  /* 0x00190000e39c783b */ /* 0x000fee0000004200 */
[C---:B-1----:R-:W-:Y:S01]  /*9e10*/  HMMA.16816.F32 R92, R132.reuse, R136, R92 ;  /* 0x00000088845c723c */ /* 0x042fe2000000185c */
[----:B----4-:R-:W-:Y:S07]  /*9e20*/  LDSM.16.MT88.4 R176, [R222+0x3900] ;  /* 0x00390000deb0783b */ /* 0x010fee0000004200 */
[C---:B------:R-:W-:Y:S01]  /*9e30*/  HMMA.16816.F32 R96, R132.reuse, R138, R96 ;  /* 0x0000008a8460723c */ /* 0x040fe20000001860 */
[----:B------:R-:W1:Y:S07]  /*9e40*/  LDSM.16.MT88.4 R136, [R220+0x7100] ;  /* 0x00710000dc88783b */ /* 0x000e6e0000004200 */
[C---:B--2---:R-:W-:Y:S01]  /*9e50*/  HMMA.16816.F32 R100, R132.reuse, R140, R100 ;  /* 0x0000008c8464723c */ /* 0x044fe20000001864 */
[----:B-----5:R-:W-:Y:S07]  /*9e60*/  LDSM.16.MT88.4 R172, [R227+0x3900] ;  /* 0x00390000e3ac783b */ /* 0x020fee0000004200 */
[C---:B------:R-:W-:Y:S01]  /*9e70*/  HMMA.16816.F32 R104, R132.reuse, R142, R104 ;  /* 0x0000008e8468723c */ /* 0x040fe20000001868 */
[----:B------:R-:W2:Y:S07]  /*9e80*/  LDSM.16.MT88.4 R140, [R222+0x1900] ;  /* 0x00190000de8c783b */ /* 0x000eae0000004200 */
[C---:B---3--:R-:W-:Y:S08]  /*9e90*/  HMMA.16816.F32 R108, R132.reuse, R144, R108 ;  /* 0x00000090846c723c */ /* 0x048ff0000000186c */
[C---:B------:R-:W-:Y:S01]  /*9ea0*/  HMMA.16816.F32 R112, R132.reuse, R146, R112 ;  /* 0x000000928470723c */ /* 0x040fe20000001870 */
[----:B------:R-:W3:Y:S07]  /*9eb0*/  LDSM.16.MT88.4 R144, [R221+0x1900] ;  /* 0x00190000dd90783b */ /* 0x000eee0000004200 */
        /* <DEDUP_REMOVED lines=13> */
[----:B------:R-:W-:Y:S02]  /*9f90*/  MOV R139, R168 ;  /* 0x000000a8008b7202 */ /* 0x000fe40000000f00 */
[----:B------:R-:W-:Y:S02]  /*9fa0*/  F2FP.PACK_AB R168, R136, R150 ;  /* 0x0000009688a8723e */ /* 0x000fe400000000ff */
[-C--:B------:R-:W-:Y:S02]  /*9fb0*/  F2FP.PACK_AB R170, R186, R138.reuse ;  /* 0x0000008abaaa723e */ /* 0x080fe400000000ff */
[----:B------:R-:W-:Y:S02]  /*9fc0*/  F2FP.PACK_AB R169, R139, R137 ;  /* 0x000000898ba9723e */ /* 0x000fe400000000ff */
[-C--:B------:R-:W-:Y:S07]  /*9fd0*/  F2FP.PACK_AB R171, R165, R135.reuse ;  /* 0x00000087a5ab723e */ /* 0x080fee00000000ff */
[C---:B------:R-:W-:Y:S01]  /*9fe0*/  HMMA.16816.F32 R160, R168.reuse, R156, R4 ;  /* 0x0000009ca8a0723c */ /* 0x040fe20000001804 */
[----:B------:R-:W1:Y:S07]  /*9ff0*/  LDSM.16.MT88.4 R4, [R221+0x3900] ;  /* 0x00390000dd04783b */ /* 0x000e6e0000004200 */
[C---:B------:R-:W-:Y:S07]  /*a000*/  HMMA.16816.F32 R156, R168.reuse, R158, R8 ;  /* 0x0000009ea89c723c */ /* 0x040fee0000001808 */
[----:B------:R-:W-:Y:S02]  /*a010*/  MOV R8, R135 ;  /* 0x0000008700087202 */ /* 0x000fe40000000f00 */
[C---:B--2---:R-:W-:Y:S03]  /*a020*/  HMMA.16816.F32 R132, R168.reuse, R140, R12 ;  /* 0x0000008ca884723c */ /* 0x044fe6000000180c */
[----:B------:R-:W-:Y:S02]  /*a030*/  MOV R9, R138 ;  /* 0x0000008a00097202 */ /* 0x000fe40000000f00 */
[----:B------:R-:W-:Y:S02]  /*a040*/  MOV R10, R139 ;  /* 0x0000008b000a7202 */ /* 0x000fe40000000f00 */
[----:B------:R-:W-:Y:S02]  /*a050*/  MOV R11, R136 ;  /* 0x00000088000b7202 */ /* 0x000fe40000000f00 */
[----:B------:R-:W-:Y:S02]  /*a060*/  MOV R15, R137 ;  /* 0x00000089000f7202 */ /* 0x000fe40000000f00 */
[C---:B------:R-:W-:Y:S07]  /*a070*/  HMMA.16816.F32 R136, R168.reuse, R142, R16 ;  /* 0x0000008ea888723c */ /* 0x040fee0000001810 */
[----:B------:R-:W-:Y:S01]  /*a080*/  MOV R19, R150 ;  /* 0x0000009600137202 */ /* 0x000fe20000000f00 */
[C---:B---3--:R-:W-:Y:S04]  /*a090*/  HMMA.16816.F32 R140, R168.reuse, R144, R20 ;  /* 0x00000090a88c723c */ /* 0x048fe80000001814 */
[----:B------:R-:W-:Y:S02]  /*a0a0*/  MOV R18, R15 ;  /* 0x0000000f00127202 */ /* 0x000fe40000000f00 */
[----:B------:R-:W-:Y:S01]  /*a0b0*/  LDSM.16.MT88.4 R12, [R227+0x5900] ;  /* 0x00590000e30c783b */ /* 0x000fe20000004200 */
[----:B------:R-:W-:Y:S01]  /*a0c0*/  MOV R21, R151 ;  /* 0x0000009700157202 */ /* 0x000fe20000000f00 */
[C---:B------:R-:W-:Y:S04]  /*a0d0*/  HMMA.16816.F32 R144, R168.reuse, R146, R24 ;  /* 0x00000092a890723c */ /* 0x040fe80000001818 */
[----:B------:R-:W-:Y:S02]  /*a0e0*/  MOV R22, R148 ;  /* 0x0000009400167202 */ /* 0x000fe40000000f00 */
[----:B------:R-:W-:Y:S01]  /*a0f0*/  MOV R23, R149 ;  /* 0x0000009500177202 */ /* 0x000fe20000000f00 */
[----:B------:R-:W-:Y:S01]  /*a100*/  LDSM.16.MT88.4 R24, [R220+0x5900] ;  /* 0x00590000dc18783b */ /* 0x000fe20000004200 */
[C---:B----4-:R-:W-:Y:S07]  /*a110*/  HMMA.16816.F32 R148, R168.reuse, R152, R28 ;  /* 0x00000098a894723c */ /* 0x050fee000000181c */
[----:B------:R-:W-:Y:S01]  /*a120*/  LDSM.16.MT88.4 R28, [R227+0x7900] ;  /* 0x00790000e31c783b */ /* 0x000fe20000004200 */
        /* <DEDUP_REMOVED lines=10> */
[----:B------:R-:W-:Y:S02]  /*a1d0*/  MOV R172, R19 ;  /* 0x0000001300ac7202 */ /* 0x000fe40000000f00 */
[----:B------:R-:W3:Y:S01]  /*a1e0*/  LDSM.16.MT88.4 R16, [R222+0x5900] ;  /* 0x00590000de10783b */ /* 0x000ee20000004200 */
[----:B------:R-:W-:Y:S01]  /*a1f0*/  MOV R175, R21 ;  /* 0x0000001500af7202 */ /* 0x000fe20000000f00 */
[C---:B------:R-:W-:Y:S04]  /*a200*/  HMMA.16816.F32 R48, R168.reuse, R178, R48 ;  /* 0x000000b2a830723c */ /* 0x040fe80000001830 */
[----:B------:R-:W-:Y:S02]  /*a210*/  MOV R174, R22 ;  /* 0x0000001600ae7202 */ /* 0x000fe40000000f00 */
[----:B------:R-:W-:Y:S02]  /*a220*/  MOV R177, R23 ;  /* 0x0000001700b17202 */ /* 0x000fe40000000f00 */
[C---:B-1----:R-:W-:Y:S01]  /*a230*/  HMMA.16816.F32 R52, R168.reuse, R4, R52 ;  /* 0x00000004a834723c */ /* 0x042fe20000001834 */
[----:B------:R-:W1:Y:S03]  /*a240*/  LDSM.16.MT88.4 R20, [R221+0x5900] ;  /* 0x00590000dd14783b */ /* 0x000e660000004200 */
[----:B------:R-:W-:Y:S02]  /*a250*/  FADD.FTZ R2, R177, R2 ;  /* 0x00000002b1027221 */ /* 0x000fe40000010000 */
[----:B------:R-:W-:Y:S02]  /*a260*/  FADD.FTZ R194, R174, R194 ;  /* 0x000000c2aec27221 */ /* 0x000fe40000010000 */
[C---:B------:R-:W-:Y:S01]  /*a270*/  HMMA.16816.F32 R56, R168.reuse, R6, R56 ;  /* 0x00000006a838723c */ /* 0x040fe20000001838 */
[----:B------:R-:W4:Y:S03]  /*a280*/  LDSM.16.MT88.4 R4, [R222+0x7900] ;  /* 0x00790000de04783b */ /* 0x000f260000004200 */
[----:B------:R-:W-:Y:S02]  /*a290*/  FADD.FTZ R2, R175, R2 ;  /* 0x00000002af027221 */ /* 0x000fe40000010000 */
[----:B------:R-:W-:Y:S02]  /*a2a0*/  FADD.FTZ R197, R197, R194 ;  /* 0x000000c2c5c57221 */ /* 0x000fe40000010000 */
[----:B------:R-:W-:Y:S04]  /*a2b0*/  FADD.FTZ R199, R199, R2 ;  /* 0x00000002c7c77221 */ /* 0x000fe80000010000 */
[----:B------:R-:W-:Y:S01]  /*a2c0*/  FADD.FTZ R197, R196, R197 ;  /* 0x000000c5c4c57221 */ /* 0x000fe20000010000 */
[C---:B--2---:R-:W-:Y:S03]  /*a2d0*/  HMMA.16816.F32 R60, R168.reuse, R8, R60 ;  /* 0x00000008a83c723c */ /* 0x044fe6000000183c */
[----:B------:R-:W-:Y:S02]  /*a2e0*/  FADD.FTZ R2, R198, R199 ;  /* 0x000000c7c6027221 */ /* 0x000fe40000010000 */
        /* <DEDUP_REMOVED lines=10> */
[----:B------:R-:W5:Y:S03]  /*a390*/  LDSM.16.MT88.4 R12, [R220+0x7900] ;  /* 0x00790000dc0c783b */ /* 0x000f660000004200 */
[----:B------:R-:W-:Y:S02]  /*a3a0*/  FADD.FTZ R195, R35, R195 ;  /* 0x000000c323c37221 */ /* 0x000fe40000010000 */
[----:B------:R-:W-:Y:S01]  /*a3b0*/  FADD.FTZ R240, R186, R2 ;  /* 0x00000002baf07221 */ /* 0x000fe20000010000 */
[-C--:B------:R-:W-:Y:S01]  /*a3c0*/  MOV R2, R164.reuse ;  /* 0x000000a400027202 */ /* 0x080fe20000000f00 */
[C---:B---3--:R-:W-:Y:S04]  /*a3d0*/  HMMA.16816.F32 R76, R168.reuse, R16, R76 ;  /* 0x00000010a84c723c */ /* 0x048fe8000000184c */
[----:B------:R-:W-:Y:S04]  /*a3e0*/  FADD.FTZ R239, R165, R195 ;  /* 0x000000c3a5ef7221 */ /* 0x000fe80000010000 */
[C---:B------:R-:W-:Y:S08]  /*a3f0*/  HMMA.16816.F32 R80, R168.reuse, R18, R80 ;  /* 0x00000012a850723c */ /* 0x040ff00000001850 */
        /* <DEDUP_REMOVED lines=10> */
[C---:B-----5:R-:W-:Y:S07]  /*a4a0*/  HMMA.16816.F32 R124, R168.reuse, R12, R124 ;  /* 0x0000000ca87c723c */ /* 0x060fee000000187c */
[----:B------:R-:W-:Y:S01]  /*a4b0*/  MOV R12, R164 ;  /* 0x000000a4000c7202 */ /* 0x000fe20000000f00 */
[----:B------:R-:W-:Y:S01]  /*a4c0*/  HMMA.16816.F32 R128, R168, R14, R128 ;  /* 0x0000000ea880723c */ /* 0x000fe20000001880 */
[----:B------:R-:W-:-:S07]  /*a4d0*/  @P0 BRA `(.L_x_1079) ;  /* 0xffffbcc000000947 */ /* 0x000fce000383ffff */
.L_x_1068:
        /* <DEDUP_REMOVED lines=26> */
.L_x_1081:
[----:B------:R-:W-:Y:S02]  /*a680*/  UMOV UR5, 0x1 ;  /* 0x0000000100057882 */ /* 0x000fe40000000000 */
[----:B------:R-:W-:Y:S02]  /*a690*/  ULDC UR4, c[0x0][0x32c] ;  /* 0x0000cb0000047ab9 */ /* 0x000fe40000000800 */
[----:B------:R-:W-:-:S03]  /*a6a0*/  UISETP.NE.AND UP0, UPT, UR5, UR4, UPT ;  /* 0x000000040500728c */ /* 0x000fc6000bf05270 */
[----:B------:R-:W-:Y:S02]  /*a6b0*/  ULDC.64 UR4, c[0x0][0x330] ;  /* 0x0000cc0000047ab9 */ /* 0x000fe40000000a00 */
[----:B------:R-:W-:-:S07]  /*a6c0*/  UIMAD.WIDE.U32 UR28, UR26, UR4, URZ ;  /* 0x000000041a1c72a5 */ /* 0x000fce000f8e003f */
[----:B------:R-:W-:Y:S02]  /*a6d0*/  @UP0 UMOV UR27, UR29 ;  /* 0x0000001d001b0c82 */ /* 0x000fe40008000000 */
[----:B------:R-:W-:Y:S02]  /*a6e0*/  @UP0 USHF.R.U32.HI UR26, URZ, UR5, UR27 ;  /* 0x000000053f1a0299 */ /* 0x000fe4000801161b */
.L_x_1082:
[----:B------:R-:W-:Y:S02]  /*a6f0*/  ULDC UR4, c[0x0][0x32c] ;  /* 0x0000cb0000047ab9 */ /* 0x000fe40000000800 */
[----:B------:R-:W-:-:S04]  /*a700*/  UIMAD UR4, UR26, UR4, URZ ;  /* 0x000000041a0472a4 */ /* 0x000fc8000f8e023f */
[----:B------:R-:W-:-:S04]  /*a710*/  UISETP.LT.AND UP0, UPT, UR23, UR4, UPT ;  /* 0x000000041700728c */ /* 0x000fc8000bf01270 */
[----:B------:R-:W-:-:S04]  /*a720*/  USEL UR23, UR23, UR4, !UP0 ;  /* 0x0000000417177287 */ /* 0x000fc8000c000000 */
.L_x_1080:
        /* <DEDUP_REMOVED lines=20> */
.L_x_1086:
        /* <DEDUP_REMOVED lines=69> */
.L_x_1084:
        /* <DEDUP_REMOVED lines=273> */
.L_x_1085:
[----:B-1----:R-:W-:Y:S01]  /*bdd0*/  FMNMX.FTZ R166, R4, R3, !PT ;  /* 0x0000000304a67209 */ /* 0x002fe20007810000 */
[----:B------:R-:W-:Y:S01]  /*bde0*/  LDSM.16.MT88.4 R168, [R227+0x100] ;  /* 0x00010000e3a8783b */ /* 0x000fe20000004200 */
        /* <DEDUP_REMOVED lines=391> */
[C---:B---3--:R-:W-:Y:S01]  /*d660*/  HMMA.16816.F32 R60, R12.reuse, R160, R60 ;  /* 0x000000a00c3c723c */ /* 0x048fe2000000183c */
[----:B------:R3:W-:Y:S07]  /*d670*/  MUFU.EX2 R161, R34 ;  /* 0x0000002200a17308 */ /* 0x0007ee0000000800 */
[C---:B------:R-:W-:Y:S08]  /*d680*/  HMMA.16816.F32 R64, R12.reuse, R162, R64 ;  /* 0x000000a20c40723c */ /* 0x040ff00000001840 */
[C---:B----4-:R-:W-:Y:S08]  /*d690*/  HMMA.16816.F32 R68, R12.reuse, R24, R68 ;  /* 0x000000180c44723c */ /* 0x050ff00000001844 */
[C---:B------:R-:W-:Y:S01]  /*d6a0*/  HMMA.16816.F32 R72, R12.reuse, R26, R72 ;  /* 0x0000001a0c48723c */ /* 0x040fe20000001848 */
[----:B------:R-:W4:Y:S07]  /*d6b0*/  LDSM.16.MT88.4 R24, [R222+0x7100] ;  /* 0x00710000de18783b */ /* 0x000f2e0000004200 */
        /* <DEDUP_REMOVED lines=14> */
[----:B---3--:R-:W-:Y:S01]  /*d7a0*/  LDSM.16.MT88.4 R32, [R220+0x1900] ;  /* 0x00190000dc20783b */ /* 0x008fe20000004200 */
[----:B------:R-:W1:Y:S06]  /*d7b0*/  MUFU.EX2 R174, R174 ;  /* 0x000000ae00ae7308 */ /* 0x000e6c0000000800 */
[C---:B------:R-:W-:Y:S01]  /*d7c0*/  HMMA.16816.F32 R96, R12.reuse, R18, R96 ;  /* 0x000000120c60723c */ /* 0x040fe20000001860 */
[----:B------:R-:W2:Y:S03]  /*d7d0*/  LDSM.16.MT88.4 R16, [R220+0x7100] ;  /* 0x00710000dc10783b */ /* 0x000ea60000004200 */
[----:B------:R-:W3:Y:S04]  /*d7e0*/  MUFU.EX2 R175, R175 ;  /* 0x000000af00af7308 */ /* 0x000ee80000000800 */
[C---:B------:R-:W-:Y:S01]  /*d7f0*/  HMMA.16816.F32 R100, R12.reuse, R20, R100 ;  /* 0x000000140c64723c */ /* 0x040fe20000001864 */
[----:B------:R-:W-:Y:S05]  /*d800*/  LDSM.16.MT88.4 R168, [R227+0x3900] ;  /* 0x00390000e3a8783b */ /* 0x000fea0000004200 */
[----:B------:R-:W5:Y:S02]  /*d810*/  MUFU.EX2 R190, R190 ;  /* 0x000000be00be7308 */ /* 0x000f640000000800 */
[C---:B------:R-:W-:Y:S01]  /*d820*/  HMMA.16816.F32 R104, R12.reuse, R22, R104 ;  /* 0x000000160c68723c */ /* 0x040fe20000001868 */
[----:B------:R-:W5:Y:S03]  /*d830*/  LDSM.16.MT88.4 R20, [R227+0x1900] ;  /* 0x00190000e314783b */ /* 0x000f660000004200 */
[----:B-1----:R-:W-:Y:S04]  /*d840*/  FADD.FTZ R183, R174, R183 ;  /* 0x000000b7aeb77221 */ /* 0x002fe80000010000 */
[C---:B----4-:R-:W-:Y:S01]  /*d850*/  HMMA.16816.F32 R108, R12.reuse, R24, R108 ;  /* 0x000000180c6c723c */ /* 0x050fe2000000186c */
[----:B------:R-:W1:Y:S03]  /*d860*/  MUFU.EX2 R189, R189 ;  /* 0x000000bd00bd7308 */ /* 0x000e660000000800 */
[----:B---3--:R-:W-:Y:S04]  /*d870*/  FADD.FTZ R183, R175, R183 ;  /* 0x000000b7afb77221 */ /* 0x008fe80000010000 */
[C---:B------:R-:W-:Y:S01]  /*d880*/  HMMA.16816.F32 R112, R12.reuse, R26, R112 ;  /* 0x0000001a0c70723c */ /* 0x040fe20000001870 */
[----:B------:R-:W3:Y:S07]  /*d890*/  LDSM.16.MT88.4 R24, [R221+0x1900] ;  /* 0x00190000dd18783b */ /* 0x000eee0000004200 */
[C---:B------:R-:W-:Y:S07]  /*d8a0*/  HMMA.16816.F32 R116, R12.reuse, R156, R116 ;  /* 0x0000009c0c74723c */ /* 0x040fee0000001874 */
[----:B------:R-:W-:Y:S01]  /*d8b0*/  MOV R157, R161 ;  /* 0x000000a1009d7202 */ /* 0x000fe20000000f00 */
[C---:B------:R-:W-:Y:S08]  /*d8c0*/  HMMA.16816.F32 R120, R12.reuse, R158, R120 ;  /* 0x0000009e0c78723c */ /* 0x040ff00000001878 */
[C---:B--2---:R-:W-:Y:S08]  /*d8d0*/  HMMA.16816.F32 R124, R12.reuse, R16, R124 ;  /* 0x000000100c7c723c */ /* 0x044ff0000000187c */
[----:B------:R-:W-:Y:S01]  /*d8e0*/  HMMA.16816.F32 R128, R12, R18, R128 ;  /* 0x000000120c80723c */ /* 0x000fe20000001880 */
[----:B------:R-:W2:Y:S06]  /*d8f0*/  LDSM.16.MT88.4 R16, [R222+0x3900] ;  /* 0x00390000de10783b */ /* 0x000eac0000004200 */
[----:B------:R-:W-:Y:S01]  /*d900*/  F2FP.PACK_AB R12, R173, R172 ;  /* 0x000000acad0c723e */ /* 0x000fe200000000ff */
[----:B------:R-:W-:Y:S01]  /*d910*/  FADD.FTZ R172, R172, R180 ;  /* 0x000000b4acac7221 */ /* 0x000fe20000010000 */
[----:B------:R-:W-:Y:S03]  /*d920*/  F2FP.PACK_AB R13, R175, R174 ;  /* 0x000000aeaf0d723e */ /* 0x000fe600000000ff */
[C---:B-----5:R-:W-:Y:S01]  /*d930*/  F2FP.PACK_AB R14, R190.reuse, R199 ;  /* 0x000000c7be0e723e */ /* 0x060fe200000000ff */
[----:B------:R-:W-:Y:S01]  /*d940*/  FADD.FTZ R172, R173, R172 ;  /* 0x000000acadac7221 */ /* 0x000fe20000010000 */
[-C--:B-1----:R-:W-:Y:S03]  /*d950*/  F2FP.PACK_AB R15, R189, R157.reuse ;  /* 0x0000009dbd0f723e */ /* 0x082fe600000000ff */
[----:B------:R-:W-:Y:S04]  /*d960*/  FADD.FTZ R172, R199, R172 ;  /* 0x000000acc7ac7221 */ /* 0x000fe80000010000 */
[C---:B------:R-:W-:Y:S03]  /*d970*/  HMMA.16816.F32 R160, R12.reuse, R20, R4 ;  /* 0x000000140ca0723c */ /* 0x040fe60000001804 */
[----:B------:R-:W-:Y:S04]  /*d980*/  FADD.FTZ R240, R190, R172 ;  /* 0x000000acbef07221 */ /* 0x000fe80000010000 */
[----:B------:R-:W-:Y:S02]  /*d990*/  MOV R7, R157 ;  /* 0x0000009d00077202 */ /* 0x000fe40000000f00 */
[C---:B------:R-:W-:Y:S01]  /*d9a0*/  HMMA.16816.F32 R156, R12.reuse, R22, R8 ;  /* 0x000000160c9c723c */ /* 0x040fe20000001808 */
[----:B------:R-:W-:Y:S07]  /*d9b0*/  LDSM.16.MT88.4 R8, [R220+0x3900] ;  /* 0x00390000dc08783b */ /* 0x000fee0000004200 */
[C---:B------:R-:W-:Y:S01]  /*d9c0*/  HMMA.16816.F32 R132, R12.reuse, R28, R132 ;  /* 0x0000001c0c84723c */ /* 0x040fe20000001884 */
[----:B------:R-:W-:Y:S06]  /*d9d0*/  LDSM.16.MT88.4 R20, [R227+0x5900] ;  /* 0x00590000e314783b */ /* 0x000fec0000004200 */
[----:B------:R-:W-:Y:S01]  /*d9e0*/  MOV R29, R7 ;  /* 0x00000007001d7202 */ /* 0x000fe20000000f00 */
        /* <DEDUP_REMOVED lines=9> */
[----:B------:R-:W-:Y:S01]  /*da80*/  MOV R169, R29 ;  /* 0x0000001d00a97202 */ /* 0x000fe20000000f00 */
        /* <DEDUP_REMOVED lines=14> */
[C---:B------:R-:W-:Y:S08]  /*db70*/  HMMA.16816.F32 R72, R12.reuse, R22, R72 ;  /* 0x000000160c48723c */ /* 0x040ff00000001848 */
[C---:B---3--:R-:W-:Y:S08]  /*db80*/  HMMA.16816.F32 R76, R12.reuse, R24, R76 ;  /* 0x000000180c4c723c */ /* 0x048ff0000000184c */
[C---:B------:R-:W-:Y:S08]  /*db90*/  HMMA.16816.F32 R80, R12.reuse, R26, R80 ;  /* 0x0000001a0c50723c */ /* 0x040ff00000001850 */
[C---:B----4-:R-:W-:Y:S08]  /*dba0*/  HMMA.16816.F32 R84, R12.reuse, R28, R84 ;  /* 0x0000001c0c54723c */ /* 0x050ff00000001854 */
[C---:B------:R-:W-:Y:S08]  /*dbb0*/  HMMA.16816.F32 R88, R12.reuse, R30, R88 ;  /* 0x0000001e0c58723c */ /* 0x040ff00000001858 */
[C---:B------:R-:W-:Y:S08]  /*dbc0*/  HMMA.16816.F32 R92, R12.reuse, R32, R92 ;  /* 0x000000200c5c723c */ /* 0x040ff0000000185c */
[C---:B------:R-:W-:Y:S08]  /*dbd0*/  HMMA.16816.F32 R96, R12.reuse, R34, R96 ;  /* 0x000000220c60723c */ /* 0x040ff00000001860 */
[C---:B--2---:R-:W-:Y:S08]  /*dbe0*/  HMMA.16816.F32 R100, R12.reuse, R16, R100 ;  /* 0x000000100c64723c */ /* 0x044ff00000001864 */
[C---:B------:R-:W-:Y:S01]  /*dbf0*/  HMMA.16816.F32 R104, R12.reuse, R18, R104 ;  /* 0x000000120c68723c */ /* 0x040fe20000001868 */
[----:B------:R-:W2:Y:S07]  /*dc00*/  LDSM.16.MT88.4 R16, [R220+0x7900] ;  /* 0x00790000dc10783b */ /* 0x000eae0000004200 */
[C---:B-1----:R-:W-:Y:S08]  /*dc10*/  HMMA.16816.F32 R108, R12.reuse, R4, R108 ;  /* 0x000000040c6c723c */ /* 0x042ff0000000186c */
[C---:B------:R-:W-:Y:S08]  /*dc20*/  HMMA.16816.F32 R112, R12.reuse, R6, R112 ;  /* 0x000000060c70723c */ /* 0x040ff00000001870 */
[C---:B-----5:R-:W-:Y:S08]  /*dc30*/  HMMA.16816.F32 R116, R12.reuse, R8, R116 ;  /* 0x000000080c74723c */ /* 0x060ff00000001874 */
[C---:B------:R-:W-:Y:S08]  /*dc40*/  HMMA.16816.F32 R120, R12.reuse, R10, R120 ;  /* 0x0000000a0c78723c */ /* 0x040ff00000001878 */
[C---:B--2---:R-:W-:Y:S08]  /*dc50*/  HMMA.16816.F32 R124, R12.reuse, R16, R124 ;  /* 0x000000100c7c723c */ /* 0x044ff0000000187c */
[----:B------:R-:W-:Y:S07]  /*dc60*/  HMMA.16816.F32 R128, R12, R18, R128 ;  /* 0x000000120c80723c */ /* 0x000fee0000001880 */
[----:B------:R-:W-:Y:S01]  /*dc70*/  MOV R12, R164 ;  /* 0x000000a4000c7202 */ /* 0x000fe20000000f00 */
[----:B------:R-:W-:-:S05]  /*dc80*/  @P0 BRA `(.L_x_1086) ;  /* 0xffffcbe000000947 */ /* 0x000fca000383ffff */
.L_x_1083:
        /* <DEDUP_REMOVED lines=14> */
.L_x_1097:
[----:B------:R-:W-:Y:S04]  /*dd70*/  DEPBAR.LE SB0, 0x0 ;  /* 0x000080000000791a */ /* 0x000fe80000000000 */
[----:B------:R-:W-:Y:S01]  /*dd80*/  BAR.SYNC.DEFER_BLOCKING 0x0 ;  /* 0x0000000000007b1d */ /* 0x000fe20000010000 */
[----:B------:R-:W-:Y:S01]  /*dd90*/  SHF.R.S32.HI R0, RZ, 0x1f, R234 ;  /* 0x0000001fff007819 */ /* 0x000fe200000114ea */
[----:B------:R-:W-:Y:S01]  /*dda0*/  IMAD.WIDE.U32 R4, R234, c[0x0][0x208], RZ ;  /* 0x00008200ea047a25 */ /* 0x000fe200078e00ff */
[----:B------:R-:W-:Y:S01]  /*ddb0*/  SHF.R.S32.HI R28, RZ, 0x1f, R233 ;  /* 0x0000001fff1c7819 */ /* 0x000fe200000114e9 */
[----:B------:R-:W-:Y:S02]  /*ddc0*/  UISETP.GT.AND UP0, UPT, UR22, UR7, UPT ;  /* 0x000000071600728c */ /* 0x000fe4000bf04270 */
        /* <DEDUP_REMOVED lines=255> */
[----:B------:R-:W-:Y:S01]  /*edc0*/  ISETP.NE.AND P1, PT, R232, 0x1, PT ;  /* 0x00000001e800780c */ /* 0x000fe20003f25270 */
[----:B------:R-:W-:Y:S04]  /*edd0*/  IMAD.MOV.U32 R233, RZ, RZ, RZ ;  /* 0x000000ffffe97224 */ /* 0x000fe800078e00ff */
        /* <DEDUP_REMOVED lines=52> */
[----:B------:R1:W-:Y:S03]  /*f120*/  LDGSTS.E.BYPASS.LTC128B.128 [R231+0xf100], [R170.64], !P6 ;  /* 0x0f100000aae77fae */ /* 0x0003e6000f101d52 */
.L_x_1088:
        /* <DEDUP_REMOVED lines=33> */
.L_x_1091:
[----:B------:R-:W-:Y:S04]  /*f340*/  MOV R166, 0x1 ;  /* 0x0000000100a67802 */ /* 0x000fe80000000f00 */
[----:B------:R-:W-:Y:S11]  /*f350*/  ISETP.NE.AND P0, PT, R166, c[0x0][0x32c], PT ;  /* 0x0000cb00a6007a0c */ /* 0x000ff60003f05270 */
[----:B------:R-:W-:Y:S02]  /*f360*/  @!UPT UIADD3 URZ, URZ, URZ, URZ ;  /* 0x0000003f3f3ff290 */ /* 0x000fe4000fffe03f */
[----:B------:R-:W-:Y:S05]  /*f370*/  @P0 IMAD.HI.U32 R166, R167, c[0x0][0x330], RZ ;  /* 0x0000cc00a7a60a27 */ /* 0x000fea00078e00ff */
[----:B------:R-:W-:Y:S02]  /*f380*/  @P0 SHF.R.U32.HI R167, RZ, c[0x0][0x334], R166 ;  /* 0x0000cd00ffa70a19 */ /* 0x000fe400000116a6 */
.L_x_1092:
[----:B------:R-:W-:Y:S05]  /*f390*/  BSYNC B0 ;  /* 0x0000000000007941 */ /* 0x000fea0003800000 */
.L_x_1090:
[----:B------:R-:W-:Y:S04]  /*f3a0*/  IMAD R167, R167, c[0x0][0x32c], -R0 ;  /* 0x0000cb00a7a77a24 */ /* 0x000fe800078e0a00 */
[----:B------:R-:W-:Y:S05]  /*f3b0*/  IMAD.IADD R167, R167, 0x1, -R237 ;  /* 0x00000001a7a77824 */ /* 0x000fea00078e0aed */
[----:B------:R-:W-:Y:S02]  /*f3c0*/  IADD3 R166, R167, c[0x0][0x32c], RZ ;  /* 0x0000cb00a7a67a10 */ /* 0x000fe40007ffe0ff */
[----:B------:R-:W-:Y:S02]  /*f3d0*/  IMNMX R172, R172, R167, !PT ;  /* 0x000000a7acac7217 */ /* 0x000fe40007800200 */
[----:B------:R-:W-:Y:S02]  /*f3e0*/  IMNMX R173, R173, R166, PT ;  /* 0x000000a6adad7217 */ /* 0x000fe40003800200 */
.L_x_1089:
        /* <DEDUP_REMOVED lines=85> */
.L_x_1095:
[----:B------:R-:W-:Y:S04]  /*f940*/  MOV R12, 0x1 ;  /* 0x00000001000c7802 */ /* 0x000fe80000000f00 */
[----:B------:R-:W-:Y:S11]  /*f950*/  ISETP.NE.AND P0, PT, R12, c[0x0][0x32c], PT ;  /* 0x0000cb000c007a0c */ /* 0x000ff60003f05270 */
[----:B------:R-:W-:Y:S02]  /*f960*/  @!UPT UIADD3 URZ, URZ, URZ, URZ ;  /* 0x0000003f3f3ff290 */ /* 0x000fe4000fffe03f */
[----:B------:R-:W-:Y:S05]  /*f970*/  @P0 IMAD.HI.U32 R12, R13, c[0x0][0x330], RZ ;  /* 0x0000cc000d0c0a27 */ /* 0x000fea00078e00ff */
[----:B------:R-:W-:Y:S02]  /*f980*/  @P0 SHF.R.U32.HI R13, RZ, c[0x0][0x334], R12 ;  /* 0x0000cd00ff0d0a19 */ /* 0x000fe4000001160c */
.L_x_1096:
[----:B------:R-:W-:Y:S05]  /*f990*/  BSYNC B0 ;  /* 0x0000000000007941 */ /* 0x000fea0003800000 */
.L_x_1094:
[----:B------:R-:W-:Y:S04]  /*f9a0*/  IMAD R0, R13, c[0x0][0x32c], -R0 ;  /* 0x0000cb000d007a24 */ /* 0x000fe800078e0a00 */
[----:B------:R-:W-:Y:S05]  /*f9b0*/  IMAD.IADD R12, R0, 0x1, -R237 ;  /* 0x00000001000c7824 */ /* 0x000fea00078e0aed */
[----:B------:R-:W-:Y:S02]  /*f9c0*/  IADD3 R0, R12, c[0x0][0x32c], RZ ;  /* 0x0000cb000c007a10 */ /* 0x000fe40007ffe0ff */
[----:B------:R-:W-:Y:S02]  /*f9d0*/  IMNMX R5, R5, R12, !PT ;  /* 0x0000000c05057217 */ /* 0x000fe40007800200 */
[----:B------:R-:W-:Y:S02]  /*f9e0*/  IMNMX R4, R4, R0, PT ;  /* 0x0000000004047217 */ /* 0x000fe40003800200 */
.L_x_1093:
        /* <DEDUP_REMOVED lines=556> */
.L_x_1087:
[----:B------:R-:W1:Y:S01]  /*11cb0*/  SHFL.BFLY PT, R5, R240, 0x2, 0x1f ;  /* 0x0c401f00f0057f89 */ /* 0x000e6200000e0000 */
[----:B------:R-:W-:-:S02]  /*11cc0*/  MOV R4, RZ ;  /* 0x000000ff00047202 */ /* 0x000fc40000000f00 */
[----:B------:R-:W-:Y:S01]  /*11cd0*/  MOV R7, 0xff800000 ;  /* 0xff80000000077802 */ /* 0x000fe20000000f00 */
        /* <DEDUP_REMOVED lines=152> */
.L_x_1049:
        /* <DEDUP_REMOVED lines=66> */
[----:B------:R-:W-:Y:S01]  /*12a80*/  IMAD.IADD R16, R13, 0x1, R4 ;  /* 0x000000010d107824 */ /* 0x000fe200078e0204 */
        /* <DEDUP_REMOVED lines=99> */
[----:B------:R-:W-:Y:S04]  /*130c0*/  STS [R16+0xc000], R120 ;  /* 0x00c0007810007388 */ /* 0x000fe80000000800 */
[----:B------:R-:W-:Y:S01]  /*130d0*/  STS [R16+0xc400], R122 ;  /* 0x00c4007a10007388 */ /* 0x000fe20000000800 */
[----:B-1----:R-:W-:-:S03]  /*130e0*/  IMAD.U32 R14, RZ, RZ, UR4 ;  /* 0x00000004ff0e7e24 */ /* 0x002fc6000f8e00ff */
[----:B------:R-:W-:Y:S04]  /*130f0*/  STS [R17+0xc080], R124 ;  /* 0x00c0807c11007388 */ /* 0x000fe80000000800 */
[----:B------:R-:W-:Y:S04]  /*13100*/  STS [R17+0xc480], R126 ;  /* 0x00c4807e11007388 */ /* 0x000fe80000000800 */
[----:B------:R-:W-:Y:S04]  /*13110*/  STS [R13+0xc000], R128 ;  /* 0x00c000800d007388 */ /* 0x000fe80000000800 */
[----:B------:R1:W-:Y:S01]  /*13120*/  STS [R13+0xc400], R3 ;  /* 0x00c400030d007388 */ /* 0x0003e20000000800 */
[----:B--2---:R-:W-:Y:S01]  /*13130*/  IMAD.U32 R15, RZ, RZ, UR5 ;  /* 0x00000005ff0f7e24 */ /* 0x004fe2000f8e00ff */
[----:B------:R-:W-:-:S02]  /*13140*/  ULDC.64 UR4, c[0x0][0x508] ;  /* 0x0001420000047ab9 */ /* 0x000fc40000000a00 */
[----:B------:R-:W-:Y:S01]  /*13150*/  BAR.SYNC.DEFER_BLOCKING 0x1, 0x100 ;  /* 0x0044000000007b1d */ /* 0x000fe20000010000 */
[----:B------:R-:W-:-:S04]  /*13160*/  UISETP.NE.U32.AND UP0, UPT, URZ, UR4, UPT ;  /* 0x000000043f00728c */ /* 0x000fc8000bf05070 */
[----:B------:R-:W-:Y:S01]  /*13170*/  UISETP.NE.AND.EX UP0, UPT, URZ, UR5, UPT, UP0 ;  /* 0x000000053f00728c */ /* 0x000fe2000bf05300 */
[----:B-1----:R-:W2:Y:S02]  /*13180*/  @P0 LDG.E R3, [R14.64] ;  /* 0x000000120e030981 */ /* 0x002ea4000c1e1900 */
[----:B------:R-:W-:-:S03]  /*13190*/  ULDC.64 UR4, c[0x0][0x508] ;  /* 0x0001420000047ab9 */ /* 0x000fc60000000a00 */
[----:B------:R-:W-:-:S05]  /*131a0*/  PLOP3.LUT P1, PT, PT, PT, UP0, 0x80, 0x0 ;  /* 0x000000000000781c */ /* 0x000fca0003f2f008 */
[----:B------:R-:W-:Y:S01]  /*131b0*/  @UP0 UIMAD.WIDE UR4, UR13, UR6, UR4 ;  /* 0x000000060d0402a5 */ /* 0x000fe2000f8e0204 */
[----:B------:R-:W-:-:S05]  /*131c0*/  IMAD.MOV.U32 R4, RZ, RZ, c[0x0][0x388] ;  /* 0x0000e200ff047624 */ /* 0x000fca00078e00ff */
        /* <DEDUP_REMOVED lines=14> */
.L_x_1099:
[----:B-1----:R-:W-:Y:S01]  /*132b0*/  LOP3.LUT R3, R9, 0xffffffe0, RZ, 0xc0, !PT ;  /* 0xffffffe009037812 */ /* 0x002fe200078ec0ff */
[----:B------:R-:W-:Y:S01]  /*132c0*/  IMAD.MOV.U32 R9, RZ, RZ, c[0x0][0x4e8] ;  /* 0x00013a00ff097624 */ /* 0x000fe200078e00ff */
[----:B------:R-:W-:Y:S01]  /*132d0*/  SHF.R.S32.HI R6, RZ, 0x1f, R11 ;  /* 0x0000001fff067819 */ /* 0x000fe2000001140b */
[----:B------:R-:W1:Y:S01]  /*132e0*/  S2R R75, SR_CTAID.X ;  /* 0x00000000004b7919 */ /* 0x000e620000002500 */
[----:B------:R-:W-:Y:S01]  /*132f0*/  LEA.HI R10, R5, R5, RZ, 0x1 ;  /* 0x00000005050a7211 */ /* 0x000fe200078f08ff */
[----:B------:R-:W-:Y:S01]  /*13300*/  IMAD.IADD R3, R0, 0x1, -R3 ;  /* 0x0000000100037824 */ /* 0x000fe200078e0a03 */
[----:B------:R-:W-:Y:S01]  /*13310*/  ISETP.NE.AND P1, PT, R9, 0x1, PT ;  /* 0x000000010900780c */ /* 0x000fe20003f25270 */
[----:B------:R-:W-:Y:S01]  /*13320*/  ULDC.64 UR6, c[0x0][0x490] ;  /* 0x0001240000067ab9 */ /* 0x000fe20000000a00 */
[----:B------:R-:W-:Y:S01]  /*13330*/  LEA.HI R6, R6, R11, RZ, 0x3 ;  /* 0x0000000b06067211 */ /* 0x000fe200078f18ff */
[----:B------:R-:W-:Y:S01]  /*13340*/  USHF.R.S32.HI UR11, URZ, 0x1f, UR13 ;  /* 0x0000001f3f0b7899 */ /* 0x000fe2000801140d */
[----:B------:R-:W-:Y:S01]  /*13350*/  SHF.R.S32.HI R9, RZ, 0x1f, R3 ;  /* 0x0000001fff097819 */ /* 0x000fe20000011403 */
[----:B------:R-:W-:Y:S01]  /*13360*/  ULDC.64 UR4, c[0x0][0x3a0] ;  /* 0x0000e80000047ab9 */ /* 0x000fe20000000a00 */
[----:B------:R-:W-:Y:S01]  /*13370*/  LOP3.LUT R6, R6, 0xffffff8, RZ, 0xc0, !PT ;  /* 0x0ffffff806067812 */ /* 0x000fe200078ec0ff */
[----:B------:R-:W-:Y:S01]  /*13380*/  UIMAD UR9, UR8, UR6, URZ ;  /* 0x00000006080972a4 */ /* 0x000fe2000f8e023f */
[----:B------:R-:W-:Y:S01]  /*13390*/  LEA.HI R9, R9, R3, RZ, 0x2 ;  /* 0x0000000309097211 */ /* 0x000fe200078f10ff */
[----:B------:R-:W-:Y:S01]  /*133a0*/  UMOV UR14, UR20 ;  /* 0x00000014000e7c82 */ /* 0x000fe20008000000 */
[----:B------:R-:W-:Y:S01]  /*133b0*/  LOP3.LUT R10, R10, 0x1ffffffe, RZ, 0xc0, !PT ;  /* 0x1ffffffe0a0a7812 */ /* 0x000fe200078ec0ff */
[----:B------:R-:W-:Y:S01]  /*133c0*/  IMAD.IADD R6, R11, 0x1, -R6 ;  /* 0x000000010b067824 */ /* 0x000fe200078e0a06 */
[----:B------:R-:W-:Y:S01]  /*133d0*/  SHF.R.S32.HI R9, RZ, 0x2, R9 ;  /* 0x00000002ff097819 */ /* 0x000fe20000011409 */
[----:B------:R-:W-:Y:S01]  /*133e0*/  UMOV UR15, UR21 ;  /* 0x00000015000f7c82 */ /* 0x000fe20008000000 */
[----:B------:R-:W-:Y:S01]  /*133f0*/  LOP3.LUT P2, RZ, R3, 0x3, RZ, 0xc0, !PT ;  /* 0x0000000303ff7812 */ /* 0x000fe2000784c0ff */
[----:B------:R-:W-:Y:S01]  /*13400*/  IMAD.IADD R5, R5, 0x1, -R10 ;  /* 0x0000000105057824 */ /* 0x000fe200078e0a0a */
[----:B------:R-:W-:Y:S01]  /*13410*/  UIMAD UR12, UR21, UR4, URZ ;  /* 0x00000004150c72a4 */ /* 0x000fe2000f8e023f */
[----:B------:R-:W-:Y:S01]  /*13420*/  IMAD R6, R6, 0x10, R9 ;  /* 0x0000001006067824 */ /* 0x000fe200078e0209 */
[----:B------:R-:W-:Y:S01]  /*13430*/  USEL UR11, UR11, URZ, !UP1 ;  /* 0x0000003f0b0b7287 */ /* 0x000fe2000c800000 */
[CC--:B------:R-:W-:Y:S01]  /*13440*/  LEA.HI R3, R2.reuse, R0.reuse, RZ, 0x3 ;  /* 0x0000000002037211 */ /* 0x0c0fe200078f18ff */
[----:B------:R-:W-:Y:S01]  /*13450*/  UIMAD.WIDE.U32 UR14, UR10, UR6, UR14 ;  /* 0x000000060a0e72a5 */ /* 0x000fe2000f8e000e */
[----:B------:R-:W-:Y:S01]  /*13460*/  IMAD R5, R5, 0x8, R6 ;  /* 0x0000000805057824 */ /* 0x000fe200078e0206 */
[----:B------:R-:W-:Y:S01]  /*13470*/  UIMAD UR9, UR10, UR7, UR9 ;  /* 0x000000070a0972a4 */ /* 0x000fe2000f8e0209 */
[----:B------:R-:W-:Y:S01]  /*13480*/  LOP3.LUT R10, R3, 0xfffffff8, RZ, 0xc0, !PT ;  /* 0xfffffff8030a7812 */ /* 0x000fe200078ec0ff */
[----:B------:R-:W-:Y:S01]  /*13490*/  UIMAD.WIDE.U32 UR16, UR20, UR4, URZ ;  /* 0x00000004141072a5 */ /* 0x000fe2000f8e003f */
[----:B-1----:R-:W-:Y:S01]  /*134a0*/  IMAD R9, R75, 0x80, R5 ;  /* 0x000000804b097824 */ /* 0x002fe200078e0205 */
[----:B------:R-:W-:Y:S01]  /*134b0*/  ULDC.64 UR6, c[0x0][0x498] ;  /* 0x0001260000067ab9 */ /* 0x000fe20000000a00 */
[----:B------:R-:W-:Y:S01]  /*134c0*/  SHF.R.S32.HI R3, RZ, 0x3, R3 ;  /* 0x00000003ff037819 */ /* 0x000fe20000011403 */
[----:B------:R-:W-:Y:S01]  /*134d0*/  UIMAD UR12, UR20, UR5, UR12 ;  /* 0x00000005140c72a4 */ /* 0x000fe2000f8e020c */
[----:B------:R-:W-:Y:S01]  /*134e0*/  @P1 IMAD.HI.U32 R5, R9, c[0x0][0x4ec], RZ ;  /* 0x00013b0009051a27 */ /* 0x000fe200078e00ff */
[----:B------:R-:W-:Y:S01]  /*134f0*/  MOV R12, R9 ;  /* 0x00000009000c7202 */ /* 0x000fe20000000f00 */
[----:B------:R-:W-:Y:S01]  /*13500*/  USEL UR13, UR13, URZ, !UP1 ;  /* 0x0000003f0d0d7287 */ /* 0x000fe2000c800000 */
[----:B------:R-:W-:Y:S01]  /*13510*/  BSSY B0, `(.L_x_1100) ;  /* 0x0000078000007945 */ /* 0x000fe20003800000 */
[----:B------:R-:W-:Y:S01]  /*13520*/  UIMAD UR20, UR11, UR6, URZ ;  /* 0x000000060b1472a4 */ /* 0x000fe2000f8e023f */
[----:B------:R-:W-:Y:S01]  /*13530*/  @P1 SHF.R.U32.HI R12, RZ, c[0x0][0x4f0], R5 ;  /* 0x00013c00ff0c1a19 */ /* 0x000fe20000011605 */
[----:B------:R-:W-:Y:S01]  /*13540*/  UIADD3 UR15, UR15, UR9, URZ ;  /* 0x000000090f0f7290 */ /* 0x000fe2000fffe03f */
[----:B------:R-:W-:Y:S01]  /*13550*/  LEA.HI R5, R2, R0, RZ, 0x6 ;  /* 0x0000000002057211 */ /* 0x000fe200078f30ff */
[----:B------:R-:W-:Y:S01]  /*13560*/  UIMAD UR7, UR13, UR7, UR20 ;  /* 0x000000070d0772a4 */ /* 0x000fe2000f8e0214 */
[----:B------:R-:W-:Y:S01]  /*13570*/  IMAD.IADD R0, R0, 0x1, -R10 ;  /* 0x0000000100007824 */ /* 0x000fe200078e0a0a */
[----:B------:R-:W-:Y:S01]  /*13580*/  UIMAD.WIDE.U32 UR14, UR13, UR6, UR14 ;  /* 0x000000060d0e72a5 */ /* 0x000fe2000f8e000e */
[--C-:B------:R-:W-:Y:S01]  /*13590*/  IMAD.MOV R2, RZ, RZ, -R12.reuse ;  /* 0x000000ffff027224 */ /* 0x100fe200078e0a0c */
[----:B------:R-:W-:Y:S01]  /*135a0*/  SHF.R.S32.HI R10, RZ, 0x1f, R12 ;  /* 0x0000001fff0a7819 */ /* 0x000fe2000001140c */
[----:B------:R-:W-:Y:S01]  /*135b0*/  IMAD R15, R0, 0x20, R3 ;  /* 0x00000020000f7824 */ /* 0x000fe200078e0203 */
[----:B------:R-:W-:Y:S01]  /*135c0*/  ULDC.64 UR4, c[0x0][0x3e8] ;  /* 0x0000fa0000047ab9 */ /* 0x000fe20000000a00 */
[----:B------:R-:W-:Y:S01]  /*135d0*/  IMAD R9, R2, c[0x0][0x4e8], R9 ;  /* 0x00013a0002097a24 */ /* 0x000fe200078e0209 */
[----:B------:R-:W-:Y:S01]  /*135e0*/  IADD3 R12, P0, R12, UR14, RZ ;  /* 0x0000000e0c0c7c10 */ /* 0x000fe2000ff1e0ff */
[----:B------:R-:W-:Y:S01]  /*135f0*/  IMAD.U32 R2, RZ, RZ, UR7 ;  /* 0x00000007ff027e24 */ /* 0x000fe2000f8e00ff */
[----:B------:R-:W-:Y:S01]  /*13600*/  LEA R15, R75, R15, 0x7 ;  /* 0x0000000f4b0f7211 */ /* 0x000fe200078e38ff */
[----:B------:R-:W-:Y:S01]  /*13610*/  UIMAD UR8, UR8, UR4, URZ ;  /* 0x00000004080872a4 */ /* 0x000fe2000f8e023f */
[----:B------:R-:W-:Y:S01]  /*13620*/  SHF.R.S32.HI R11, RZ, 0x1f, R9 ;  /* 0x0000001fff0b7819 */ /* 0x000fe20000011409 */
[----:B------:R-:W-:Y:S01]  /*13630*/  UIADD3 UR17, UR17, UR12, URZ ;  /* 0x0000000c11117290 */ /* 0x000fe2000fffe03f */
[----:B------:R-:W-:Y:S01]  /*13640*/  IADD3.X R13, R10, UR15, R2, P0, !PT ;  /* 0x0000000f0a0d7c10 */ /* 0x000fe200087fe402 */
[----:B------:R-:W-:Y:S01]  /*13650*/  IMAD.SHL.U32 R2, R3, 0x40, RZ ;  /* 0x0000004003027824 */ /* 0x000fe200078e00ff */
[----:B------:R-:W-:Y:S01]  /*13660*/  UIMAD UR5, UR10, UR5, UR8 ;  /* 0x000000050a0572a4 */ /* 0x000fe2000f8e0208 */
[----:B------:R-:W-:Y:S01]  /*13670*/  IMAD R11, R11, c[0x0][0x488], RZ ;  /* 0x000122000b0b7a24 */ /* 0x000fe200078e02ff */
[----:B------:R-:W-:Y:S01]  /*13680*/  UIMAD.WIDE.U32 UR16, UR10, UR4, UR16 ;  /* 0x000000040a1072a5 */ /* 0x000fe2000f8e0010 */
[----:B------:R-:W-:Y:S01]  /*13690*/  IMAD.WIDE.U32 R12, R9, c[0x0][0x488], R12 ;  /* 0x00012200090c7a25 */ /* 0x000fe200078e000c */
[----:B------:R-:W-:Y:S01]  /*136a0*/  LOP3.LUT R2, R2, 0x1c0, RZ, 0xc0, !PT ;  /* 0x000001c002027812 */ /* 0x000fe200078ec0ff */
[----:B------:R-:W-:-:S02]  /*136b0*/  ULDC.64 UR6, c[0x0][0x3f0] ;  /* 0x0000fc0000067ab9 */ /* 0x000fc40000000a00 */
[----:B------:R-:W-:Y:S01]  /*136c0*/  IMAD R11, R9, c[0x0][0x48c], R11 ;  /* 0x00012300090b7a24 */ /* 0x000fe200078e020b */
[----:B------:R-:W-:Y:S01]  /*136d0*/  LEA R10, P0, R12, c[0x0][0x450], 0x2 ;  /* 0x000114000c0a7a11 */ /* 0x000fe200078010ff */
[----:B------:R-:W-:Y:S01]  /*136e0*/  IMAD.SHL.U32 R0, R0, 0x8, RZ ;  /* 0x0000000800007824 */ /* 0x000fe200078e00ff */
[----:B------:R-:W-:Y:S01]  /*136f0*/  SHF.R.U32.HI R9, RZ, 0x3, R2 ;  /* 0x00000003ff097819 */ /* 0x000fe20000011602 */
[----:B------:R-:W-:Y:S01]  /*13700*/  @P1 IMAD.HI.U32 R16, R15, c[0x0][0x4ec], RZ ;  /* 0x00013b000f101a27 */ /* 0x000fe200078e00ff */
[----:B------:R-:W-:Y:S02]  /*13710*/  UIMAD UR11, UR11, UR6, URZ ;  /* 0x000000060b0b72a4 */ /* 0x000fe4000f8e023f */
[----:B------:R-:W-:Y:S01]  /*13720*/  LOP3.LUT R2, R2, 0x38, R0, 0xf8, !PT ;  /* 0x0000003802027812 */ /* 0x000fe200078ef800 */
[----:B------:R-:W-:Y:S01]  /*13730*/  IMAD.IADD R11, R13, 0x1, R11 ;  /* 0x000000010d0b7824 */ /* 0x000fe200078e020b */
[----:B------:R-:W-:Y:S01]  /*13740*/  UIADD3 UR17, UR17, UR5, URZ ;  /* 0x0000000511117290 */ /* 0x000fe2000fffe03f */
[----:B------:R-:W-:Y:S01]  /*13750*/  IMAD.MOV.U32 R14, RZ, RZ, R15 ;  /* 0x000000ffff0e7224 */ /* 0x000fe200078e000f */
[----:B------:R-:W-:Y:S01]  /*13760*/  @P1 SHF.R.U32.HI R14, RZ, c[0x0][0x4f0], R16 ;  /* 0x00013c00ff0e1a19 */ /* 0x000fe20000011610 */
[----:B------:R-:W-:Y:S01]  /*13770*/  UIMAD UR7, UR13, UR7, UR11 ;  /* 0x000000070d0772a4 */ /* 0x000fe2000f8e020b */
[----:B------:R-:W-:Y:S01]  /*13780*/  LEA.HI.X R11, R12, c[0x0][0x454], R11, 0x2, P0 ;  /* 0x000115000c0b7a11 */ /* 0x000fe200000f140b */
[----:B------:R-:W-:Y:S01]  /*13790*/  UIMAD.WIDE.U32 UR16, UR13, UR6, UR16 ;  /* 0x000000060d1072a5 */ /* 0x000fe2000f8e0010 */
[----:B------:R-:W-:Y:S01]  /*137a0*/  LOP3.LUT R9, R2, R9, RZ, 0x3c, !PT ;  /* 0x0000000902097212 */ /* 0x000fe200078e3cff */
[--C-:B------:R-:W-:Y:S01]  /*137b0*/  IMAD.MOV R18, RZ, RZ, -R14.reuse ;  /* 0x000000ffff127224 */ /* 0x100fe200078e0a0e */
[----:B------:R-:W-:Y:S01]  /*137c0*/  SHF.R.S32.HI R2, RZ, 0x1f, R14 ;  /* 0x0000001fff027819 */ /* 0x000fe2000001140e */
[----:B------:R-:W-:Y:S01]  /*137d0*/  SHFL.IDX PT, R12, R10, RZ, 0x1c1f ;  /* 0x001c1fff0a0c7589 */ /* 0x000fe200000e0000 */
[----:B------:R-:W-:Y:S01]  /*137e0*/  IMAD R6, R75, 0x80, R6 ;  /* 0x000000804b067824 */ /* 0x000fe200078e0206 */
[----:B------:R-:W-:Y:S01]  /*137f0*/  UIADD3 UR7, UR17, UR7, URZ ;  /* 0x0000000711077290 */ /* 0x000fe2000fffe03f */
[----:B------:R-:W-:Y:S01]  /*13800*/  IMAD R18, R18, c[0x0][0x4e8], R15 ;  /* 0x00013a0012127a24 */ /* 0x000fe200078e020f */
[----:B------:R-:W1:Y:S01]  /*13810*/  SHFL.IDX PT, R13, R11, RZ, 0x1c1f ;  /* 0x001c1fff0b0d7589 */ /* 0x000e6200000e0000 */
[----:B------:R-:W-:Y:S01]  /*13820*/  IMAD R15, R2, c[0x0][0x3e0], RZ ;  /* 0x0000f800020f7a24 */ /* 0x000fe200078e02ff */
[----:B------:R-:W-:Y:S01]  /*13830*/  MOV R17, UR17 ;  /* 0x0000001100117c02 */ /* 0x000fe20008000f00 */
[----:B-----5:R-:W-:Y:S01]  /*13840*/  IMAD R2, R4, c[0x0][0x4e8], RZ ;  /* 0x00013a0004027a24 */ /* 0x020fe200078e02ff */
[----:B------:R-:W-:Y:S01]  /*13850*/  SHFL.IDX PT, R10, R10, 0x1, 0x1c1f ;  /* 0x003c1f000a0a7f89 */ /* 0x000fe200000e0000 */
[----:B------:R-:W-:Y:S01]  /*13860*/  IADD3 R4, R6, 0x8, RZ ;  /* 0x0000000806047810 */ /* 0x000fe20007ffe0ff */
[----:B------:R-:W-:-:S02]  /*13870*/  IMAD.U32 R16, RZ, RZ, UR16 ;  /* 0x00000010ff107e24 */ /* 0x000fc4000f8e00ff */
[----:B------:R-:W2:Y:S01]  /*13880*/  SHFL.IDX PT, R11, R11, 0x1, 0x1c1f ;  /* 0x003c1f000b0b7f89 */ /* 0x000ea200000e0000 */
[----:B------:R-:W-:Y:S01]  /*13890*/  IMAD.U32 R17, RZ, RZ, UR7 ;  /* 0x00000007ff117e24 */ /* 0x000fe2000f8e00ff */
[-C--:B------:R-:W-:Y:S01]  /*138a0*/  ISETP.GE.OR P1, PT, R6, R2.reuse, P2 ;  /* 0x000000020600720c */ /* 0x080fe20001726670 */
[----:B------:R-:W-:Y:S01]  /*138b0*/  IMAD.SHL.U32 R5, R5, 0x8, RZ ;  /* 0x0000000805057824 */ /* 0x000fe200078e00ff */
[----:B------:R-:W-:Y:S01]  /*138c0*/  ISETP.GE.OR P0, PT, R4, R2, P2 ;  /* 0x000000020400720c */ /* 0x000fe20001706670 */
[C---:B------:R-:W-:Y:S01]  /*138d0*/  IMAD.WIDE.U32 R16, R14.reuse, c[0x0][0x3e0], R16 ;  /* 0x0000f8000e107a25 */ /* 0x040fe200078e0010 */
[----:B------:R-:W-:Y:S02]  /*138e0*/  SHF.R.S32.HI R6, RZ, 0x1f, R18 ;  /* 0x0000001fff067819 */ /* 0x000fe40000011412 */
[----:B------:R-:W-:Y:S01]  /*138f0*/  LOP3.LUT R5, R9, 0x7ffffe00, R5, 0xf8, !PT ;  /* 0x7ffffe0009057812 */ /* 0x000fe200078ef805 */
[----:B------:R-:W-:Y:S01]  /*13900*/  IMAD R15, R14, c[0x0][0x3e4], R15 ;  /* 0x0000f9000e0f7a24 */ /* 0x000fe200078e020f */
[----:B------:R-:W-:Y:S01]  /*13910*/  MOV R14, R16 ;  /* 0x00000010000e7202 */ /* 0x000fe20000000f00 */
[----:B------:R-:W-:-:S02]  /*13920*/  IMAD R6, R6, c[0x0][0x3d8], RZ ;  /* 0x0000f60006067a24 */ /* 0x000fc400078e02ff */
[----:B------:R-:W-:Y:S02]  /*13930*/  IMAD.IADD R15, R17, 0x1, R15 ;  /* 0x00000001110f7824 */ /* 0x000fe400078e020f */
[----:B------:R-:W-:Y:S01]  /*13940*/  IMAD.SHL.U32 R16, R5, 0x2, RZ ;  /* 0x0000000205107824 */ /* 0x000fe200078e00ff */
[----:B-1----:R1:W-:Y:S01]  /*13950*/  @!P1 ST.E [R12.64], R7 ;  /* 0x000000070c009985 */ /* 0x0023e2000c101912 */
[C---:B------:R-:W-:Y:S02]  /*13960*/  IMAD R17, R18.reuse, c[0x0][0x3dc], R6 ;  /* 0x0000f70012117a24 */ /* 0x040fe400078e0206 */
[----:B------:R-:W-:-:S04]  /*13970*/  IMAD.WIDE.U32 R18, R18, c[0x0][0x3d8], R14 ;  /* 0x0000f60012127a25 */ /* 0x000fc800078e000e */
[----:B------:R-:W-:Y:S01]  /*13980*/  IMAD.IADD R17, R19, 0x1, R17 ;  /* 0x0000000113117824 */ /* 0x000fe200078e0211 */
[----:B--2---:R1:W-:Y:S01]  /*13990*/  @!P0 ST.E [R10.64], R8 ;  /* 0x000000080a008985 */ /* 0x0043e2000c101912 */
[C---:B------:R-:W-:Y:S01]  /*139a0*/  LEA R74, P0, R18.reuse, c[0x0][0x380], 0x1 ;  /* 0x0000e000124a7a11 */ /* 0x040fe200078008ff */
[----:B------:R-:W-:Y:S02]  /*139b0*/  IMAD R75, R75, 0x80, R3 ;  /* 0x000000804b4b7824 */ /* 0x000fe400078e0203 */
        /* <DEDUP_REMOVED lines=45> */
.L_x_1101:
[----:B--234-:R-:W-:Y:S05]  /*13c90*/  BSYNC B0 ;  /* 0x0000000000007941 */ /* 0x01cfea0003800000 */
.L_x_1100:
        /* <DEDUP_REMOVED lines=30> */
.L_x_1103:
[----:B------:R-:W-:Y:S05]  /*13e80*/  BSYNC B0 ;  /* 0x0000000000007941 */ /* 0x000fea0003800000 */
.L_x_1102:
        /* <DEDUP_REMOVED lines=30> */
.L_x_1105:
[----:B------:R-:W-:Y:S05]  /*14070*/  BSYNC B0 ;  /* 0x0000000000007941 */ /* 0x000fea0003800000 */
.L_x_1104:
        /* <DEDUP_REMOVED lines=31> */
.L_x_1098:
        /* <DEDUP_REMOVED lines=31> */
.L_x_1106:
        /* <DEDUP_REMOVED lines=43> */
.L_x_1108:
[----:B------:R-:W-:Y:S05]  /*14710*/  BSYNC B0 ;  /* 0x0000000000007941 */ /* 0x000fea0003800000 */
.L_x_1107:
        /* <DEDUP_REMOVED lines=8> */
[----:B------:R-:W-:Y:S01]  /*147a0*/  UIMAD UR7, UR14, UR5, UR7 ;  /* 0x000000050e0772a4 */ /* 0x000fe2000f8e0207 */
[----:B------:R-:W-:Y:S01]  /*147b0*/  LOP3.LUT R3, R5, 0xfffffff8, RZ, 0xc0, !PT ;  /* 0xfffffff805037812 */ /* 0x000fe200078ec0ff */
[----:B------:R-:W-:Y:S01]  /*147c0*/  BSSY B0, `(.L_x_1109) ;  /* 0x0000043000007945 */ /* 0x000fe20003800000 */
[----:B------:R-:W-:Y:S01]  /*147d0*/  ISETP.NE.AND P0, PT, R2, 0x1, PT ;  /* 0x000000010200780c */ /* 0x000fe20003f05270 */
[----:B------:R-:W-:Y:S01]  /*147e0*/  ULDC.64 UR4, c[0x0][0x3e8] ;  /* 0x0000fa0000047ab9 */ /* 0x000fe20000000a00 */
[----:B------:R-:W-:Y:S01]  /*147f0*/  SHF.R.S32.HI R5, RZ, 0x3, R5 ;  /* 0x00000003ff057819 */ /* 0x000fe20000011405 */
[----:B------:R-:W-:Y:S01]  /*14800*/  IMAD.IADD R9, R9, 0x1, -R3 ;  /* 0x0000000109097824 */ /* 0x000fe200078e0a03 */
[----:B------:R-:W-:-:S02]  /*14810*/  UIADD3 UR17, UR17, UR7, URZ ;  /* 0x0000000711117290 */ /* 0x000fc4000fffe03f */
[----:B------:R-:W-:Y:S02]  /*14820*/  UIMAD UR7, UR8, UR4, URZ ;  /* 0x00000004080772a4 */ /* 0x000fe4000f8e023f */
[C---:B------:R-:W-:Y:S02]  /*14830*/  LEA R3, R9.reuse, R5, 0x5 ;  /* 0x0000000509037211 */ /* 0x040fe400078e28ff */
[----:B------:R-:W-:Y:S01]  /*14840*/  UIMAD UR7, UR10, UR5, UR7 ;  /* 0x000000050a0772a4 */ /* 0x000fe2000f8e0207 */
[----:B------:R-:W-:Y:S01]  /*14850*/  SHF.L.U32 R9, R9, 0x3, RZ ;  /* 0x0000000309097819 */ /* 0x000fe200000006ff */
[----:B------:R-:W-:Y:S01]  /*14860*/  UIMAD.WIDE.U32 UR10, UR10, UR4, UR16 ;  /* 0x000000040a0a72a5 */ /* 0x000fe2000f8e0010 */
[C---:B-1----:R-:W-:Y:S02]  /*14870*/  IMAD R3, R0.reuse, 0x80, R3 ;  /* 0x0000008000037824 */ /* 0x042fe400078e0203 */
        /* <DEDUP_REMOVED lines=55> */
.L_x_1110:
[----:B------:R-:W-:Y:S05]  /*14bf0*/  BSYNC B0 ;  /* 0x0000000000007941 */ /* 0x000fea0003800000 */
.L_x_1109:
        /* <DEDUP_REMOVED lines=27> */
.L_x_1112:
[----:B------:R-:W-:Y:S05]  /*14db0*/  BSYNC B0 ;  /* 0x0000000000007941 */ /* 0x000fea0003800000 */
.L_x_1111:
        /* <DEDUP_REMOVED lines=27> */
.L_x_1114:
[----:B------:R-:W-:Y:S05]  /*14f70*/  BSYNC B0 ;  /* 0x0000000000007941 */ /* 0x000fea0003800000 */
.L_x_1113:
        /* <DEDUP_REMOVED lines=28> */
.L_x_1115:
        /* <DEDUP_REMOVED lines=12> */
.L_x_1784:


//--------------------- .text._ZN7cutlass13device_kernelIN5flash19enable_sm80_to_sm89INS1_16FlashAttnFwdSm80INS1_25CollectiveMainloopFwdSm80ILi8ELi1ELb0EN4cute5tupleIJNS5_1CILi128EEENS7_ILi48EEENS7_ILi256EEEEEELi256ENS_6half_tEfNS_4arch4Sm80ELb0ELb1ELb0ELb1ELb1ELb1ELb1ELb0EEENS1_21CollectiveEpilogueFwdINS6_IJS8_SA_S9_EEENS6_IJNS7_ILi1EEESI_SI_EEESC_SE_Li256ELb1ELb1ELb0ELb0EEENS1_19SingleTileSchedulerILb1ELb0ELb1ELi128EEEEEEEEEvNT_6ParamsE --------------------------
	.section	.text._ZN7cutlass13device_kernelIN5flash19enable_sm80_to_sm89INS1_16FlashAttnFwdSm80INS1_25CollectiveMainloopFwdSm80ILi8ELi1ELb0EN4cute5tupleIJNS5_1CILi128EEENS7_ILi48EEENS7_ILi256EEEEEELi256ENS_6half_tEfNS_4arch4Sm80ELb0ELb1ELb0ELb1ELb1ELb1ELb1ELb0EEENS1_21CollectiveEpilogueFwdINS6_IJS8_SA_S9_EEENS6_IJNS7_ILi1EEESI_SI_EEESC_SE_Li256ELb1ELb1ELb0ELb0EEENS1_19SingleTileSchedulerILb1ELb0ELb1ELi128EEEEEEEEEvNT_6ParamsE,"ax",@progbits
	.sectioninfo	@"SHI_REGISTERS=255"
	.align	128
.text._ZN7cutlass13device_kernelIN5flash19enable_sm80_to_sm89INS1_16FlashAttnFwdSm80INS1_25CollectiveMainloopFwdSm80ILi8ELi1ELb0EN4cute5tupleIJNS5_1CILi128EEENS7_ILi48EEENS7_ILi256EEEEEELi256ENS_6half_tEfNS_4arch4Sm80ELb0ELb1ELb0ELb1ELb1ELb1ELb1ELb0EEENS1_21CollectiveEpilogueFwdINS6_IJS8_SA_S9_EEENS6_IJNS7_ILi1EEESI_SI_EEESC_SE_Li256ELb1ELb1ELb0ELb0EEENS1_19SingleTileSchedulerILb1ELb0ELb1ELi128EEEEEEEEEvNT_6ParamsE:
        .type           _ZN7cutlass13device_kernelIN5flash19enable_sm80_to_sm89INS1_16FlashAttnFwdSm80INS1_25CollectiveMainloopFwdSm80ILi8ELi1ELb0EN4cute5tupleIJNS5_1CILi128EEENS7_ILi48EEENS7_ILi256EEEEEELi256ENS_6half_tEfNS_4arch4Sm80ELb0ELb1ELb0ELb1ELb1ELb1ELb1ELb0EEENS1_21CollectiveEpilogueFwdINS6_IJS8_SA_S9_EEENS6_IJNS7_ILi1EEESI_SI_EEESC_SE_Li256ELb1ELb1ELb0ELb0EEENS1_19SingleTileSchedulerILb1ELb0ELb1ELi128EEEEEEEEEvNT_6ParamsE,@function
        .size           _ZN7cutlass13device_kernelIN5flash19enable_sm80_to_sm89INS1_16FlashAttnFwdSm80INS1_25CollectiveMainloopFwdSm80ILi8ELi1ELb0EN4cute5tupleIJNS5_1CILi128EEENS7_ILi48EEENS7_ILi256EEEEEELi256ENS_6half_tEfNS_4arch4Sm80ELb0ELb1ELb0ELb1ELb1ELb1ELb1ELb0EEENS1_21CollectiveEpilogueFwdINS6_IJS8_SA_S9_EEENS6_IJNS7_ILi1EEESI_SI_EEESC_SE_Li256ELb1ELb1ELb0ELb0EEENS1_19SingleTileSchedulerILb1ELb0ELb1ELi128EEEEEEEEEvNT_6ParamsE,(.L_x_1785 - _ZN7cutlass13device_kernelIN5flash19enable_sm80_to_sm89INS1_16FlashAttnFwdSm80INS1_25CollectiveMainloopFwdSm80ILi8ELi1ELb0EN4cute5tupleIJNS5_1CILi128EEENS7_ILi48EEENS7_ILi256EEEEEELi256ENS_6half_tEfNS_4arch4Sm80ELb0ELb1ELb0ELb1ELb1ELb1ELb1ELb0EEENS1_21CollectiveEpilogueFwdINS6_IJS8_SA_S9_EEENS6_IJNS7_ILi1EEESI_SI_EEESC_SE_Li256ELb1ELb1ELb0ELb0EEENS1_19SingleTileSchedulerILb1ELb0ELb1ELi128EEEEEEEEEvNT_6ParamsE)
        .other          _ZN7cutlass13device_kernelIN5flash19enable_sm80_to_sm89INS1_16FlashAttnFwdSm80INS1_25CollectiveMainloopFwdSm80ILi8ELi1ELb0EN4cute5tupleIJNS5_1CILi128EEENS7_ILi48EEENS7_ILi256EEEEEELi256ENS_6half_tEfNS_4arch4Sm80ELb0ELb1ELb0ELb1ELb1ELb1ELb1ELb0EEENS1_21CollectiveEpilogueFwdINS6_IJS8_SA_S9_EEENS6_IJNS7_ILi1EEESI_SI_EEESC_SE_Li256ELb1ELb1ELb0ELb0EEENS1_19SingleTileSchedulerILb1ELb0ELb1ELi128EEEEEEEEEvNT_6ParamsE,@"STO_CUDA_ENTRY STV_DEFAULT"
_ZN7cutlass13device_kernelIN5flash19enable_sm80_to_sm89INS1_16FlashAttnFwdSm80INS1_25CollectiveMainloopFwdSm80ILi8ELi1ELb0EN4cute5tupleIJNS5_1CILi128EEENS7_ILi48EEENS7_ILi256EEEEEELi256ENS_6half_tEfNS_4arch4Sm80ELb0ELb1ELb0ELb1ELb1ELb1ELb1ELb0EEENS1_21CollectiveEpilogueFwdINS6_IJS8_SA_S9_EEENS6_IJNS7_ILi1EEESI_SI_EEESC_SE_Li256ELb1ELb1ELb0ELb0EEENS1_19SingleTileSchedulerILb1ELb0ELb1ELi128EEEEEEEEEvNT_6ParamsE:
[----:B------:R-:W-:Y:S02]  /*0000*/  MOV R1, c[0x0][0x28] ;  /* 0x00000a0000017a02 */ /* 0x000fe40000000f00 */
[----:B------:R-:W1:Y:S01]  /*0010*/  S2R R166, SR_TID.X ;  /* 0x0000000000a67919 */ /* 0x000e620000002100 */
[----:B------:R-:W-:Y:S01]  /*0020*/  IMAD.MOV.U32 R12, RZ, RZ, 0x4 ;  /* 0x00000004ff0c7424 */ /* 0x000fe200078e00ff */
[----:B------:R-:W-:Y:S01]  /*0030*/  ULDC.64 UR14, c[0x0][0x118] ;  /* 0x00004600000e7ab9 */ /* 0x000fe20000000a00 */
[----:B------:R-:W-:Y:S01]  /*0040*/  IADD3 R1, R1, -0x70, RZ ;  /* 0xffffff9001017810 */ /* 0x000fe20007ffe0ff */
        /* <DEDUP_REMOVED lines=12> */
.L_x_1117:
        /* <DEDUP_REMOVED lines=8> */
.L_x_1119:
[----:B------:R-:W-:-:S05]  /*0190*/  MOV R0, c[0x0][0x54c] ;  /* 0x0001530000007a02 */ /* 0x000fca0000000f00 */
.L_x_1118:
[----:B-----5:R-:W-:Y:S01]  /*01a0*/  IMAD R0, R0, c[0x0][0x548], RZ ;  /* 0x0001520000007a24 */ /* 0x020fe200078e02ff */
[----:B------:R-:W-:-:S04]  /*01b0*/  SHF.L.U32 R164, R167, 0x7, RZ ;  /* 0x00000007a7a47819 */ /* 0x000fc800000006ff */
[----:B------:R-:W-:-:S04]  /*01c0*/  ISETP.GE.AND P0, PT, R164, R0, PT ;  /* 0x00000000a400720c */ /* 0x000fc80003f06270 */
[----:B------:R-:W-:Y:S01]  /*01d0*/  SEL R252, R5, 0xffffffff, !P0 ;  /* 0xffffffff05fc7807 */ /* 0x000fe20004000000 */
[----:B------:R-:W-:Y:S05]  /*01e0*/  BRA `(.L_x_1120) ;  /* 0x0000012000007947 */ /* 0x000fea0003800000 */
.L_x_1116:
[----:B---3--:R-:W-:-:S04]  /*01f0*/  ISETP.NE.U32.AND P0, PT, RZ, c[0x0][0x568], PT ;  /* 0x00015a00ff007a0c */ /* 0x008fc80003f05070 */
[----:B------:R-:W-:-:S13]  /*0200*/  ISETP.NE.AND.EX P0, PT, RZ, c[0x0][0x56c], PT, P0 ;  /* 0x00015b00ff007a0c */ /* 0x000fda0003f05300 */
[----:B------:R-:W-:Y:S05]  /*0210*/  @!P0 BRA `(.L_x_1121) ;  /* 0x0000002000008947 */ /* 0x000fea0003800000 */
[----:B------:R1:W5:Y:S01]  /*0220*/  LDG.E R0, [R2.64] ;  /* 0x0000000e02007981 */ /* 0x000362000c1e1900 */
[----:B------:R-:W-:Y:S05]  /*0230*/  BRA `(.L_x_1122) ;  /* 0x0000009000007947 */ /* 0x000fea0003800000 */
.L_x_1121:
        /* <DEDUP_REMOVED lines=8> */
.L_x_1123:
[----:B------:R-:W-:-:S05]  /*02c0*/  MOV R0, c[0x0][0x54c] ;  /* 0x0001530000007a02 */ /* 0x000fca0000000f00 */
.L_x_1122:
[----:B-----5:R-:W-:Y:S01]  /*02d0*/  IMAD R0, R0, c[0x0][0x548], RZ ;  /* 0x0001520000007a24 */ /* 0x020fe200078e02ff */
[----:B------:R-:W-:-:S04]  /*02e0*/  SHF.L.U32 R164, R167, 0x7, RZ ;  /* 0x00000007a7a47819 */ /* 0x000fc800000006ff */
[----:B------:R-:W-:-:S04]  /*02f0*/  ISETP.GE.AND P0, PT, R164, R0, PT ;  /* 0x00000000a400720c */ /* 0x000fc80003f06270 */
[----:B------:R-:W-:-:S04]  /*0300*/  SEL R252, R5, 0xffffffff, !P0 ;  /* 0xffffffff05fc7807 */ /* 0x000fc80004000000 */
.L_x_1120:
[----:B------:R-:W-:-:S13]  /*0310*/  ISETP.GE.AND P0, PT, R252, RZ, PT ;  /* 0x000000fffc00720c */ /* 0x000fda0003f06270 */
[----:B------:R-:W-:Y:S05]  /*0320*/  @!P0 EXIT ;  /* 0x000000000000894d */ /* 0x000fea0003800000 */
[----:B------:R-:W-:Y:S01]  /*0330*/  ISETP.NE.U32.AND P0, PT, RZ, c[0x0][0x370], PT ;  /* 0x0000dc00ff007a0c */ /* 0x000fe20003f05070 */
[----:B------:R-:W-:Y:S01]  /*0340*/  IMAD.MOV.U32 R10, RZ, RZ, RZ ;  /* 0x000000ffff0a7224 */ /* 0x000fe200078e00ff */
[----:B------:R-:W-:Y:S01]  /*0350*/  ISETP.NE.U32.AND P1, PT, RZ, c[0x0][0x348], PT ;  /* 0x0000d200ff007a0c */ /* 0x000fe20003f25070 */
[----:B------:R-:W-:Y:S01]  /*0360*/  IMAD.MOV.U32 R13, RZ, RZ, RZ ;  /* 0x000000ffff0d7224 */ /* 0x000fe200078e00ff */
[----:B------:R-:W-:Y:S01]  /*0370*/  ISETP.NE.AND.EX P0, PT, RZ, c[0x0][0x374], PT, P0 ;  /* 0x0000dd00ff007a0c */ /* 0x000fe20003f05300 */
[----:B------:R-:W-:Y:S01]  /*0380*/  IMAD.WIDE R6, R252, R12, c[0x0][0x350] ;  /* 0x0000d400fc067625 */ /* 0x000fe200078e020c */
[----:B------:R-:W-:Y:S02]  /*0390*/  ISETP.NE.U32.AND P3, PT, RZ, c[0x0][0x358], PT ;  /* 0x0000d600ff007a0c */ /* 0x000fe40003f65070 */
[----:B------:R-:W-:Y:S02]  /*03a0*/  ISETP.NE.AND.EX P1, PT, RZ, c[0x0][0x34c], PT, P1 ;  /* 0x0000d300ff007a0c */ /* 0x000fe40003f25310 */
[----:B------:R-:W-:Y:S01]  /*03b0*/  ISETP.NE.AND.EX P3, PT, RZ, c[0x0][0x35c], PT, P3 ;  /* 0x0000d700ff007a0c */ /* 0x000fe20003f65330 */
[----:B------:R-:W-:Y:S01]  /*03c0*/  IMAD.MOV.U32 R15, RZ, RZ, RZ ;  /* 0x000000ffff0f7224 */ /* 0x000fe200078e00ff */
[----:B------:R-:W-:-:S02]  /*03d0*/  MOV R0, RZ ;  /* 0x000000ff00007202 */ /* 0x000fc40000000f00 */
[----:B------:R-:W-:-:S03]  /*03e0*/  ISETP.NE.U32.AND P2, PT, RZ, c[0x0][0x350], PT ;  /* 0x0000d400ff007a0c */ /* 0x000fc60003f45070 */
[----:B-1----:R-:W-:Y:S01]  /*03f0*/  @P0 IMAD.WIDE R2, R252, R12, c[0x0][0x370] ;  /* 0x0000dc00fc020625 */ /* 0x002fe200078e020c */
[----:B------:R-:W-:-:S03]  /*0400*/  ISETP.NE.AND.EX P2, PT, RZ, c[0x0][0x354], PT, P2 ;  /* 0x0000d500ff007a0c */ /* 0x000fc60003f45320 */
[CC--:B------:R-:W-:Y:S01]  /*0410*/  IMAD.WIDE R8, R252.reuse, R12.reuse, c[0x0][0x348] ;  /* 0x0000d200fc087625 */ /* 0x0c0fe200078e020c */
[----:B------:R1:W2:Y:S04]  /*0420*/  @P0 LDG.E R10, [R2.64] ;  /* 0x0000000e020a0981 */ /* 0x0002a8000c1e1900 */
[----:B------:R-:W3:Y:S05]  /*0430*/  @P1 LDG.E R0, [R8.64] ;  /* 0x0000000e08001981 */ /* 0x000eea000c1e1900 */
[----:B------:R-:W4:Y:S01]  /*0440*/  @P2 LDG.E R13, [R6.64] ;  /* 0x0000000e060d2981 */ /* 0x000f22000c1e1900 */
[----:B-1----:R-:W-:-:S05]  /*0450*/  IMAD.WIDE R2, R252, R12, c[0x0][0x358] ;  /* 0x0000d600fc027625 */ /* 0x002fca00078e020c */
[----:B------:R-:W4:Y:S01]  /*0460*/  @P3 LDG.E R15, [R2.64] ;  /* 0x0000000e020f3981 */ /* 0x000f22000c1e1900 */
[----:B------:R-:W-:-:S03]  /*0470*/  ISETP.NE.U32.AND P0, PT, RZ, c[0x0][0x360], PT ;  /* 0x0000d800ff007a0c */ /* 0x000fc60003f05070 */
[----:B------:R-:W1:Y:S01]  /*0480*/  S2R R30, SR_CTAID.Y ;  /* 0x00000000001e7919 */ /* 0x000e620000002600 */
[----:B------:R-:W-:Y:S01]  /*0490*/  ISETP.NE.AND.EX P0, PT, RZ, c[0x0][0x364], PT, P0 ;  /* 0x0000d900ff007a0c */ /* 0x000fe20003f05300 */
[----:B------:R-:W-:Y:S02]  /*04a0*/  IMAD.MOV.U32 R19, RZ, RZ, c[0x0][0x168] ;  /* 0x00005a00ff137624 */ /* 0x000fe400078e00ff */
[----:B------:R-:W-:-:S10]  /*04b0*/  IMAD.MOV.U32 R11, RZ, RZ, c[0x0][0x2ac] ;  /* 0x0000ab00ff0b7624 */ /* 0x000fd400078e00ff */
[----:B------:R-:W-:-:S05]  /*04c0*/  @P0 IMAD.WIDE R4, R252, R12, c[0x0][0x360] ;  /* 0x0000d800fc040625 */ /* 0x000fca00078e020c */
[----:B------:R4:W5:Y:S01]  /*04d0*/  @P0 LDG.E R19, [R4.64] ;  /* 0x0000000e04130981 */ /* 0x000962000c1e1900 */
[----:B------:R-:W-:Y:S01]  /*04e0*/  IMAD R11, R11, c[0x0][0x1d0], RZ ;  /* 0x000074000b0b7a24 */ /* 0x000fe200078e02ff */
[----:B-1----:R-:W-:Y:S02]  /*04f0*/  SHF.R.S32.HI R31, RZ, 0x1f, R30 ;  /* 0x0000001fff1f7819 */ /* 0x002fe4000001141e */
[----:B--2---:R-:W-:Y:S04]  /*0500*/  STL [R1+0x48], R10 ;  /* 0x0000480a01007387 */ /* 0x004fe80000100800 */
[----:B---3--:R-:W-:Y:S01]  /*0510*/  STL [R1+0x4c], R0 ;  /* 0x00004c0001007387 */ /* 0x008fe20000100800 */
[----:B----4-:R-:W-:-:S03]  /*0520*/  IADD3 R4, R13, R10, RZ ;  /* 0x0000000a0d047210 */ /* 0x010fc60007ffe0ff */
[----:B------:R-:W-:Y:S04]  /*0530*/  STL [R1+0x54], R15 ;  /* 0x0000540f01007387 */ /* 0x000fe80000100800 */
[----:B------:R1:W-:Y:S02]  /*0540*/  STL [R1+0x50], R4 ;  /* 0x0000500401007387 */ /* 0x0003e40000100800 */
[----:B-1----:R-:W-:Y:S01]  /*0550*/  MOV R4, c[0x0][0x228] ;  /* 0x00008a0000047a02 */ /* 0x002fe20000000f00 */
[----:B------:R-:W-:Y:S05]  /*0560*/  @P0 BRA `(.L_x_1124) ;  /* 0x0000004000000947 */ /* 0x000fea0003800000 */
[----:B------:R-:W-:Y:S05]  /*0570*/  @!P1 BRA `(.L_x_1124) ;  /* 0x0000003000009947 */ /* 0x000fea0003800000 */
[----:B------:R1:W2:Y:S04]  /*0580*/  LDG.E R0, [R8.64] ;  /* 0x0000000e08007981 */ /* 0x0002a8000c1e1900 */
[----:B-1----:R-:W2:Y:S02]  /*0590*/  LDG.E R8, [R8.64+0x4] ;  /* 0x0000040e08087981 */ /* 0x002ea4000c1e1900 */
[----:B--2--5:R-:W-:-:S05]  /*05a0*/  IADD3 R19, -R0, R8, RZ ;  /* 0x0000000800137210 */ /* 0x024fca0007ffe1ff */
.L_x_1124:
[----:B-----5:R1:W-:Y:S01]  /*05b0*/  STL [R1+0x58], R19 ;  /* 0x0000581301007387 */ /* 0x0203e20000100800 */
[----:B------:R-:W-:-:S04]  /*05c0*/  ISETP.NE.U32.AND P0, PT, RZ, c[0x0][0x368], PT ;  /* 0x0000da00ff007a0c */ /* 0x000fc80003f05070 */
[----:B------:R-:W-:-:S13]  /*05d0*/  ISETP.NE.AND.EX P0, PT, RZ, c[0x0][0x36c], PT, P0 ;  /* 0x0000db00ff007a0c */ /* 0x000fda0003f05300 */
[----:B------:R-:W-:Y:S05]  /*05e0*/  @!P0 BRA `(.L_x_1125) ;  /* 0x0000003000008947 */ /* 0x000fea0003800000 */
[----:B------:R-:W-:-:S05]  /*05f0*/  IMAD.WIDE R6, R252, R12, c[0x0][0x368] ;  /* 0x0000da00fc067625 */ /* 0x000fca00078e020c */
[----:B------:R2:W5:Y:S01]  /*0600*/  LDG.E R11, [R6.64] ;  /* 0x0000000e060b7981 */ /* 0x000562000c1e1900 */
[----:B------:R-:W-:Y:S05]  /*0610*/  BRA `(.L_x_1126) ;  /* 0x0000004000007947 */ /* 0x000fea0003800000 */
.L_x_1125:
[----:B------:R-:W-:Y:S05]  /*0620*/  @!P2 BRA `(.L_x_1126) ;  /* 0x000000300000a947 */ /* 0x000fea0003800000 */
[----:B------:R2:W3:Y:S04]  /*0630*/  LDG.E R0, [R6.64] ;  /* 0x0000000e06007981 */ /* 0x0004e8000c1e1900 */
[----:B--2---:R-:W3:Y:S02]  /*0640*/  LDG.E R6, [R6.64+0x4] ;  /* 0x0000040e06067981 */ /* 0x004ee4000c1e1900 */
[----:B---3--:R-:W-:Y:S02]  /*0650*/  IADD3 R11, -R0, R6, RZ ;  /* 0x00000006000b7210 */ /* 0x008fe40007ffe1ff */
.L_x_1126:
[----:B------:R-:W-:Y:S01]  /*0660*/  ISETP.NE.U32.AND P0, PT, RZ, c[0x0][0x378], PT ;  /* 0x0000de00ff007a0c */ /* 0x000fe20003f05070 */
[----:B------:R3:W4:Y:S03]  /*0670*/  @P3 LDG.E R5, [R2.64] ;  /* 0x0000000e02053981 */ /* 0x000726000c1e1900 */
[----:B------:R-:W-:Y:S01]  /*0680*/  ISETP.NE.AND.EX P0, PT, RZ, c[0x0][0x37c], PT, P0 ;  /* 0x0000df00ff007a0c */ /* 0x000fe20003f05300 */
[----:B------:R3:W4:Y:S01]  /*0690*/  @P3 LDG.E R0, [R2.64+0x4] ;  /* 0x0000040e02003981 */ /* 0x000722000c1e1900 */
[----:B-----5:R-:W-:-:S11]  /*06a0*/  IMAD.MOV.U32 R22, RZ, RZ, R11 ;  /* 0x000000ffff167224 */ /* 0x020fd600078e000b */
[----:B---3--:R-:W-:-:S05]  /*06b0*/  @P0 IMAD.WIDE R2, R252, R12, c[0x0][0x378] ;  /* 0x0000de00fc020625 */ /* 0x008fca00078e020c */
[----:B--2---:R3:W2:Y:S01]  /*06c0*/  @P0 LDG.E R22, [R2.64] ;  /* 0x0000000e02160981 */ /* 0x0046a2000c1e1900 */
[----:B------:R-:W-:Y:S02]  /*06d0*/  IMAD.IADD R10, R11, 0x1, -R10 ;  /* 0x000000010b0a7824 */ /* 0x000fe400078e0a0a */
[----:B------:R-:W-:-:S03]  /*06e0*/  IMAD.MOV.U32 R8, RZ, RZ, c[0x0][0x32c] ;  /* 0x0000cb00ff087624 */ /* 0x000fc600078e00ff */
[----:B------:R1:W-:Y:S01]  /*06f0*/  STL [R1+0x5c], R10 ;  /* 0x00005c0a01007387 */ /* 0x0003e20000100800 */
[----:B---3--:R-:W-:-:S05]  /*0700*/  IMAD.MOV.U32 R2, RZ, RZ, c[0x0][0x2c4] ;  /* 0x0000b100ff027624 */ /* 0x008fca00078e00ff */
[----:B------:R-:W-:Y:S02]  /*0710*/  ISETP.NE.AND P1, PT, R2, 0x1, PT ;  /* 0x000000010200780c */ /* 0x000fe40003f25270 */
[----:B------:R-:W-:Y:S01]  /*0720*/  ISETP.GE.AND P2, PT, R8, 0x1, PT ;  /* 0x000000010800780c */ /* 0x000fe20003f46270 */
[----:B----4-:R-:W-:Y:S01]  /*0730*/  @P3 IMAD.IADD R4, R0, 0x1, -R5 ;  /* 0x0000000100043824 */ /* 0x010fe200078e0a05 */
[----:B------:R-:W-:-:S03]  /*0740*/  IADD3 R0, R164, 0x7f, RZ ;  /* 0x0000007fa4007810 */ /* 0x000fc60007ffe0ff */
[----:B------:R-:W-:-:S06]  /*0750*/  IMAD.IADD R5, R10, 0x1, R4 ;  /* 0x000000010a057824 */ /* 0x000fcc00078e0204 */
[----:B------:R-:W-:Y:S01]  /*0760*/  @P1 IMAD.HI.U32 R2, R0, c[0x0][0x2c8], RZ ;  /* 0x0000b20000021a27 */ /* 0x000fe200078e00ff */
[----:B------:R1:W-:Y:S01]  /*0770*/  STL.64 [R1+0x60], R4 ;  /* 0x0000600401007387 */ /* 0x0003e20000100a00 */
[----:B------:R-:W-:-:S03]  /*0780*/  IADD3 R3, R5, 0x2f, RZ ;  /* 0x0000002f05037810 */ /* 0x000fc60007ffe0ff */
[----:B------:R-:W-:Y:S02]  /*0790*/  @P1 SHF.R.U32.HI R0, RZ, c[0x0][0x2cc], R2 ;  /* 0x0000b300ff001a19 */ /* 0x000fe40000011602 */
[----:B------:R-:W-:Y:S02]  /*07a0*/  IMAD.HI R3, R3, 0x2aaaaaab, RZ ;  /* 0x2aaaaaab03037827 */ /* 0x000fe400078e02ff */
[----:B------:R-:W-:Y:S01]  /*07b0*/  IADD3 R0, R0, 0x1, R5 ;  /* 0x0000000100007810 */ /* 0x000fe20007ffe005 */
[----:B--2---:R1:W-:Y:S02]  /*07c0*/  STL [R1+0x68], R22 ;  /* 0x0000681601007387 */ /* 0x0043e40000100800 */
[----:B------:R-:W-:Y:S02]  /*07d0*/  SHF.R.U32.HI R6, RZ, 0x1f, R3 ;  /* 0x0000001fff067819 */ /* 0x000fe40000011603 */
[----:B------:R-:W-:Y:S02]  /*07e0*/  IMAD.IADD R2, R0, 0x1, -R19 ;  /* 0x0000000100027824 */ /* 0x000fe400078e0a13 */
[----:B------:R-:W-:-:S03]  /*07f0*/  LEA.HI.SX32 R7, R3, R6, 0x1d ;  /* 0x0000000603077211 */ /* 0x000fc600078feaff */
[----:B------:R-:W-:Y:S01]  /*0800*/  IADD3 R6, R2, c[0x0][0x328], RZ ;  /* 0x0000ca0002067a10 */ /* 0x000fe20007ffe0ff */
[----:B------:R-:W-:Y:S05]  /*0810*/  @!P2 BRA `(.L_x_1127) ;  /* 0x000000e00000a947 */ /* 0x000fea0003800000 */
[C---:B------:R-:W-:Y:S02]  /*0820*/  ISETP.GT.AND P0, PT, R2.reuse, RZ, PT ;  /* 0x000000ff0200720c */ /* 0x040fe40003f04270 */
[----:B------:R-:W-:-:S11]  /*0830*/  IADD3 R0, R2, -0x1, RZ ;  /* 0xffffffff02007810 */ /* 0x000fd60007ffe0ff */
[----:B------:R-:W-:Y:S05]  /*0840*/  @P0 BRA `(.L_x_1128) ;  /* 0x0000006000000947 */ /* 0x000fea0003800000 */
[----:B------:R-:W-:Y:S01]  /*0850*/  ISETP.NE.AND P0, PT, R8, 0x1, PT ;  /* 0x000000010800780c */ /* 0x000fe20003f05270 */
[----:B------:R-:W-:-:S12]  /*0860*/  IMAD.MOV R0, RZ, RZ, -R2 ;  /* 0x000000ffff007224 */ /* 0x000fd800078e0a02 */
[----:B------:R-:W-:-:S05]  /*0870*/  @P0 IMAD.HI.U32 R2, R0, c[0x0][0x330], RZ ;  /* 0x0000cc0000020a27 */ /* 0x000fca00078e00ff */
[----:B------:R-:W-:-:S04]  /*0880*/  @P0 SHF.R.U32.HI R0, RZ, c[0x0][0x334], R2 ;  /* 0x0000cd00ff000a19 */ /* 0x000fc80000011602 */
[----:B------:R-:W-:Y:S01]  /*0890*/  LOP3.LUT R0, RZ, R0, RZ, 0x33, !PT ;  /* 0x00000000ff007212 */ /* 0x000fe200078e33ff */
[----:B------:R-:W-:Y:S05]  /*08a0*/  BRA `(.L_x_1129) ;  /* 0x0000003000007947 */ /* 0x000fea0003800000 */
.L_x_1128:
[----:B------:R-:W-:-:S13]  /*08b0*/  ISETP.NE.AND P0, PT, R8, 0x1, PT ;  /* 0x000000010800780c */ /* 0x000fda0003f05270 */
[----:B------:R-:W-:-:S05]  /*08c0*/  @P0 IMAD.HI.U32 R2, R0, c[0x0][0x330], RZ ;  /* 0x0000cc0000020a27 */ /* 0x000fca00078e00ff */
[----:B------:R-:W-:-:S05]  /*08d0*/  @P0 SHF.R.U32.HI R0, RZ, c[0x0][0x334], R2 ;  /* 0x0000cd00ff000a19 */ /* 0x000fca0000011602 */
.L_x_1129:
[----:B------:R-:W-:-:S05]  /*08e0*/  IMAD R0, R0, R8, c[0x0][0x32c] ;  /* 0x0000cb0000007624 */ /* 0x000fca00078e0208 */
[----:B------:R-:W-:Y:S02]  /*08f0*/  IMNMX R6, R6, R0, PT ;  /* 0x0000000006067217 */ /* 0x000fe40003800200 */
.L_x_1127:
[----:B------:R-:W-:-:S04]  /*0900*/  @P1 IMAD.HI.U32 R2, R164, c[0x0][0x2c8], RZ ;  /* 0x0000b200a4021a27 */ /* 0x000fc800078e00ff */
[----:B------:R-:W-:Y:S01]  /*0910*/  IMAD.MOV.U32 R0, RZ, RZ, R164 ;  /* 0x000000ffff007224 */ /* 0x000fe200078e00a4 */
[----:B------:R-:W-:-:S04]  /*0920*/  @P1 SHF.R.U32.HI R0, RZ, c[0x0][0x2cc], R2 ;  /* 0x0000b300ff001a19 */ /* 0x000fc80000011602 */
[----:B------:R-:W-:-:S04]  /*0930*/  IADD3 R0, R0, R5, -R19 ;  /* 0x0000000500007210 */ /* 0x000fc80007ffe813 */
[----:B------:R-:W-:Y:S01]  /*0940*/  IADD3 R3, R0, -c[0x0][0x324], RZ ;  /* 0x8000c90000037a10 */ /* 0x000fe20007ffe0ff */
[----:B------:R-:W-:Y:S05]  /*0950*/  @!P2 BRA `(.L_x_1130) ;  /* 0x000000d00000a947 */ /* 0x000fea0003800000 */
[----:B------:R-:W-:-:S13]  /*0960*/  ISETP.GT.AND P0, PT, R0, -0x1, PT ;  /* 0xffffffff0000780c */ /* 0x000fda0003f04270 */
[----:B------:R-:W-:Y:S05]  /*0970*/  @P0 BRA `(.L_x_1131) ;  /* 0x0000006000000947 */ /* 0x000fea0003800000 */
[----:B------:R-:W-:Y:S02]  /*0980*/  ISETP.NE.AND P0, PT, R8, 0x1, PT ;  /* 0x000000010800780c */ /* 0x000fe40003f05270 */
[----:B------:R-:W-:-:S11]  /*0990*/  LOP3.LUT R0, RZ, R0, RZ, 0x33, !PT ;  /* 0x00000000ff007212 */ /* 0x000fd600078e33ff */
[----:B------:R-:W-:-:S05]  /*09a0*/  @P0 IMAD.HI.U32 R2, R0, c[0x0][0x330], RZ ;  /* 0x0000cc0000020a27 */ /* 0x000fca00078e00ff */
[----:B------:R-:W-:-:S04]  /*09b0*/  @P0 SHF.R.U32.HI R0, RZ, c[0x0][0x334], R2 ;  /* 0x0000cd00ff000a19 */ /* 0x000fc80000011602 */
[----:B------:R-:W-:Y:S01]  /*09c0*/  LOP3.LUT R0, RZ, R0, RZ, 0x33, !PT ;  /* 0x00000000ff007212 */ /* 0x000fe200078e33ff */
[----:B------:R-:W-:Y:S05]  /*09d0*/  BRA `(.L_x_1132) ;  /* 0x0000003000007947 */ /* 0x000fea0003800000 */
.L_x_1131:
[----:B------:R-:W-:-:S13]  /*09e0*/  ISETP.NE.AND P0, PT, R8, 0x1, PT ;  /* 0x000000010800780c */ /* 0x000fda0003f05270 */
[----:B------:R-:W-:-:S05]  /*09f0*/  @P0 IMAD.HI.U32 R2, R0, c[0x0][0x330], RZ ;  /* 0x0000cc0000020a27 */ /* 0x000fca00078e00ff */
[----:B------:R-:W-:-:S05]  /*0a00*/  @P0 SHF.R.U32.HI R0, RZ, c[0x0][0x334], R2 ;  /* 0x0000cd00ff000a19 */ /* 0x000fca0000011602 */
.L_x_1132:
[----:B------:R-:W-:-:S05]  /*0a10*/  IMAD R0, R0, c[0x0][0x32c], RZ ;  /* 0x0000cb0000007a24 */ /* 0x000fca00078e02ff */
[----:B------:R-:W-:-:S04]  /*0a20*/  IMNMX R3, R3, R0, !PT ;  /* 0x0000000003037217 */ /* 0x000fc80007800200 */
.L_x_1130:
[----:B------:R-:W-:Y:S01]  /*0a30*/  IADD3 R2, R6, 0x2f, RZ ;  /* 0x0000002f06027810 */ /* 0x000fe20007ffe0ff */
[----:B------:R-:W-:-:S04]  /*0a40*/  IMAD.HI R0, R3, 0x2aaaaaab, RZ ;  /* 0x2aaaaaab03007827 */ /* 0x000fc800078e02ff */
[----:B------:R-:W-:Y:S01]  /*0a50*/  IMAD.HI R3, R2, 0x2aaaaaab, RZ ;  /* 0x2aaaaaab02037827 */ /* 0x000fe200078e02ff */
[----:B------:R-:W-:-:S04]  /*0a60*/  SHF.R.U32.HI R2, RZ, 0x1f, R0 ;  /* 0x0000001fff027819 */ /* 0x000fc80000011600 */
[----:B------:R-:W-:Y:S02]  /*0a70*/  SHF.R.U32.HI R6, RZ, 0x1f, R3 ;  /* 0x0000001fff067819 */ /* 0x000fe40000011603 */
[----:B------:R-:W-:Y:S02]  /*0a80*/  LEA.HI.SX32 R0, R0, R2, 0x1d ;  /* 0x0000000200007211 */ /* 0x000fe400078feaff */
[----:B------:R-:W-:Y:S02]  /*0a90*/  LEA.HI.SX32 R3, R3, R6, 0x1d ;  /* 0x0000000603037211 */ /* 0x000fe400078feaff */
[----:B------:R-:W-:Y:S02]  /*0aa0*/  IMNMX R2, RZ, R0, !PT ;  /* 0x00000000ff027217 */ /* 0x000fe40007800200 */
[----:B------:R-:W-:-:S03]  /*0ab0*/  IMNMX R0, R7, R3, PT ;  /* 0x0000000307007217 */ /* 0x000fc60003800200 */
[--C-:B------:R-:W-:Y:S02]  /*0ac0*/  IMAD R2, R2, 0x30, -R10.reuse ;  /* 0x0000003002027824 */ /* 0x100fe400078e0a0a */
[----:B------:R-:W-:-:S03]  /*0ad0*/  IMAD R0, R0, 0x30, -R10 ;  /* 0x0000003000007824 */ /* 0x000fc600078e0a0a */
[----:B------:R-:W-:Y:S02]  /*0ae0*/  IMNMX R2, RZ, R2, !PT ;  /* 0x00000002ff027217 */ /* 0x000fe40007800200 */
        /* <DEDUP_REMOVED lines=11> */
[----:B------:R-:W-:Y:S02]  /*0ba0*/  ISETP.NE.U32.AND P0, PT, RZ, c[0x0][0x340], PT ;  /* 0x0000d000ff007a0c */ /* 0x000fe40003f05070 */
[----:B------:R-:W-:Y:S01]  /*0bb0*/  SHF.R.S32.HI R26, RZ, 0x1f, R166 ;  /* 0x0000001fff1a7819 */ /* 0x000fe200000114a6 */
[----:B-1----:R-:W-:Y:S01]  /*0bc0*/  IMAD R5, R31, c[0x0][0x240], RZ ;  /* 0x000090001f057a24 */ /* 0x002fe200078e02ff */
[----:B------:R-:W-:Y:S01]  /*0bd0*/  ISETP.NE.AND.EX P2, PT, RZ, c[0x0][0x344], PT, P0 ;  /* 0x0000d100ff007a0c */ /* 0x000fe20003f45300 */
[----:B------:R-:W-:Y:S02]  /*0be0*/  UMOV UR7, 0x30 ;  /* 0x0000003000077882 */ /* 0x000fe40000000000 */
[----:B------:R-:W-:-:S10]  /*0bf0*/  ULDC.64 UR4, c[0x0][0x238] ;  /* 0x00008e0000047ab9 */ /* 0x000fd40000000a00 */
[----:B------:R-:W-:-:S05]  /*0c00*/  @P2 IMAD.WIDE R2, R252, R12, c[0x0][0x340] ;  /* 0x0000d000fc022625 */ /* 0x000fca00078e020c */
[----:B------:R1:W2:Y:S01]  /*0c10*/  @P2 LDG.E R14, [R2.64] ;  /* 0x0000000e020e2981 */ /* 0x0002a2000c1e1900 */
[----:B------:R-:W-:Y:S01]  /*0c20*/  LEA.HI R45, R26, R166, RZ, 0x3 ;  /* 0x000000a61a2d7211 */ /* 0x000fe200078f18ff */
[----:B------:R-:W-:Y:S01]  /*0c30*/  IMAD R5, R30, c[0x0][0x244], R5 ;  /* 0x000091001e057a24 */ /* 0x000fe200078e0205 */
[----:B------:R-:W-:Y:S01]  /*0c40*/  SHF.R.S32.HI R12, RZ, 0x1f, R252 ;  /* 0x0000001fff0c7819 */ /* 0x000fe200000114fc */
[----:B------:R-:W-:Y:S01]  /*0c50*/  UIMAD.WIDE.U32 UR10, UR7, UR4, URZ ;  /* 0x00000004070a72a5 */ /* 0x000fe2000f8e003f */
[----:B------:R-:W-:Y:S01]  /*0c60*/  LOP3.LUT R0, R45, 0xfffffff8, RZ, 0xc0, !PT ;  /* 0xfffffff82d007812 */ /* 0x000fe200078ec0ff */
[----:B------:R-:W-:Y:S01]  /*0c70*/  UIMAD UR8, UR7, UR5, URZ ;  /* 0x00000005070872a4 */ /* 0x000fe2000f8e023f */
[----:B------:R-:W-:Y:S01]  /*0c80*/  SEL R28, R12, RZ, !P3 ;  /* 0x000000ff0c1c7207 */ /* 0x000fe20005800000 */
[----:B------:R-:W-:Y:S01]  /*0c90*/  IMAD.IADD R156, R13, 0x1, R11 ;  /* 0x000000010d9c7824 */ /* 0x000fe200078e020b */
[----:B------:R-:W-:Y:S01]  /*0ca0*/  SEL R27, R252, RZ, !P3 ;  /* 0x000000fffc1b7207 */ /* 0x000fe20005800000 */
[----:B------:R-:W-:Y:S01]  /*0cb0*/  IMAD.IADD R0, R166, 0x1, -R0 ;  /* 0x00000001a6007824 */ /* 0x000fe200078e0a00 */
[----:B------:R-:W-:Y:S01]  /*0cc0*/  UIADD3 UR8, UR11, UR8, URZ ;  /* 0x000000080b087290 */ /* 0x000fe2000fffe03f */
[----:B------:R-:W-:Y:S01]  /*0cd0*/  IADD3 R48, R6, -0x1, RZ ;  /* 0xffffffff06307810 */ /* 0x000fe20007ffe0ff */
[----:B------:R-:W-:Y:S01]  /*0ce0*/  IMAD R20, R31, c[0x0][0x260], RZ ;  /* 0x000098001f147a24 */ /* 0x000fe200078e02ff */
[----:B------:R-:W-:Y:S01]  /*0cf0*/  SHF.R.S32.HI R45, RZ, 0x3, R45 ;  /* 0x00000003ff2d7819 */ /* 0x000fe2000001142d */
[----:B------:R-:W-:Y:S01]  /*0d00*/  IMAD.SHL.U32 R24, R0, 0x8, RZ ;  /* 0x0000000800187824 */ /* 0x000fe200078e00ff */
[----:B------:R-:W-:Y:S01]  /*0d10*/  SHF.R.S32.HI R8, RZ, 0x1f, R48 ;  /* 0x0000001fff087819 */ /* 0x000fe20000011430 */
[----:B------:R-:W-:Y:S01]  /*0d20*/  IMAD R7, R48, -0x30, R4 ;  /* 0xffffffd030077824 */ /* 0x000fe200078e0204 */
[----:B------:R-:W-:Y:S01]  /*0d30*/  SHF.R.S32.HI R23, RZ, 0x1f, R45 ;  /* 0x0000001fff177819 */ /* 0x000fe2000001142d */
[----:B------:R-:W-:Y:S01]  /*0d40*/  IMAD.SHL.U32 R38, R0, 0x4, RZ ;  /* 0x0000000400267824 */ /* 0x000fe200078e00ff */
[----:B------:R-:W-:Y:S01]  /*0d50*/  SHF.R.S32.HI R25, RZ, 0x1f, R24 ;  /* 0x0000001fff197819 */ /* 0x000fe20000011418 */
[C---:B------:R-:W-:Y:S01]  /*0d60*/  IMAD R20, R30.reuse, c[0x0][0x264], R20 ;  /* 0x000099001e147a24 */ /* 0x040fe200078e0214 */
[----:B------:R-:W-:Y:S01]  /*0d70*/  IADD3 R140, P0, R45, R15, RZ ;  /* 0x0000000f2d8c7210 */ /* 0x000fe20007f1e0ff */
[----:B------:R-:W-:Y:S01]  /*0d80*/  IMAD R16, R23, c[0x0][0x280], RZ ;  /* 0x0000a00017107a24 */ /* 0x000fe200078e02ff */
[----:B------:R-:W-:Y:S01]  /*0d90*/  SHF.R.S32.HI R39, RZ, 0x1f, R38 ;  /* 0x0000001fff277819 */ /* 0x000fe20000011426 */
[----:B-1----:R-:W-:Y:S01]  /*0da0*/  IMAD.WIDE.U32 R2, R30, c[0x0][0x240], R24 ;  /* 0x000090001e027a25 */ /* 0x002fe200078e0018 */
[----:B------:R-:W-:Y:S01]  /*0db0*/  LEA.HI.X.SX32 R141, R15, R23, 0x1, P0 ;  /* 0x000000170f8d7211 */ /* 0x000fe200000f0eff */
[----:B------:R-:W-:Y:S01]  /*0dc0*/  USHF.L.U32 UR9, UR4, 0x5, URZ ;  /* 0x0000000504097899 */ /* 0x000fe2000800063f */
[----:B------:R-:W-:Y:S01]  /*0dd0*/  IADD3 R40, R38, 0x40, RZ ;  /* 0x0000004026287810 */ /* 0x000fe20007ffe0ff */
[----:B------:R-:W-:Y:S01]  /*0de0*/  IMAD.IADD R3, R3, 0x1, R5 ;  /* 0x0000000103037824 */ /* 0x000fe200078e0205 */
[----:B------:R-:W-:Y:S01]  /*0df0*/  UMOV UR6, 0x5 ;  /* 0x0000000500067882 */ /* 0x000fe20000000000 */
[----:B------:R-:W-:Y:S01]  /*0e00*/  IMAD R5, R28, c[0x0][0x248], RZ ;  /* 0x000092001c057a24 */ /* 0x000fe200078e02ff */
[----:B------:R-:W-:Y:S01]  /*0e10*/  USHF.L.U64.HI UR13, UR4, UR6, UR5 ;  /* 0x00000006040d7299 */ /* 0x000fe20008010205 */
[C---:B------:R-:W-:Y:S01]  /*0e20*/  IMAD.WIDE.U32 R2, R27.reuse, c[0x0][0x248], R2 ;  /* 0x000092001b027a25 */ /* 0x040fe200078e0002 */
[C---:B------:R-:W-:Y:S01]  /*0e30*/  IADD3 R107, R24.reuse, 0x80, RZ ;  /* 0x00000080186b7810 */ /* 0x040fe20007ffe0ff */
[----:B------:R-:W-:Y:S01]  /*0e40*/  ULDC.64 UR4, c[0x0][0x290] ;  /* 0x0000a40000047ab9 */ /* 0x000fe20000000a00 */
[----:B------:R-:W-:Y:S01]  /*0e50*/  IADD3 R106, R24, 0xc0, RZ ;  /* 0x000000c0186a7810 */ /* 0x000fe20007ffe0ff */
[----:B------:R-:W-:Y:S01]  /*0e60*/  IMAD R6, R27, c[0x0][0x24c], R5 ;  /* 0x000093001b067a24 */ /* 0x000fe200078e0205 */
[----:B------:R-:W-:Y:S01]  /*0e70*/  ISETP.GE.AND P6, PT, R107, c[0x0][0x1d4], PT ;  /* 0x000075006b007a0c */ /* 0x000fe20003fc6270 */
[----:B------:R-:W-:Y:S01]  /*0e80*/  IMAD R5, R48, UR8, RZ ;  /* 0x0000000830057c24 */ /* 0x000fe2000f8e02ff */
[----:B------:R-:W-:Y:S01]  /*0e90*/  ISETP.GE.AND P5, PT, R106, c[0x0][0x1d4], PT ;  /* 0x000075006a007a0c */ /* 0x000fe20003fa6270 */
[----:B------:R-:W-:Y:S01]  /*0ea0*/  IMAD.IADD R3, R3, 0x1, R6 ;  /* 0x0000000103037824 */ /* 0x000fe200078e0206 */
[----:B------:R-:W-:Y:S01]  /*0eb0*/  IADD3 R159, R45, 0x20, RZ ;  /* 0x000000202d9f7810 */ /* 0x000fe20007ffe0ff */
[----:B------:R-:W-:Y:S01]  /*0ec0*/  IMAD R13, R8, UR10, R5 ;  /* 0x0000000a080d7c24 */ /* 0x000fe2000f8e0205 */
[----:B------:R-:W-:Y:S01]  /*0ed0*/  IMNMX R5, R7, 0x30, PT ;  /* 0x0000003007057817 */ /* 0x000fe20003800200 */
[----:B------:R-:W-:Y:S01]  /*0ee0*/  IMAD R6, R141, c[0x0][0x238], RZ ;  /* 0x00008e008d067a24 */ /* 0x000fe200078e02ff */
[----:B------:R-:W-:Y:S01]  /*0ef0*/  UIMAD.WIDE.U32 UR18, UR7, UR4, URZ ;  /* 0x00000004071272a5 */ /* 0x000fe2000f8e003f */
[C---:B------:R-:W-:Y:S01]  /*0f00*/  IMAD.WIDE.U32 R144, R140.reuse, c[0x0][0x238], R2 ;  /* 0x00008e008c907a25 */ /* 0x040fe200078e0002 */
[----:B------:R-:W-:Y:S01]  /*0f10*/  UIMAD UR12, UR7, UR5, URZ ;  /* 0x00000005070c72a4 */ /* 0x000fe2000f8e023f */
[----:B------:R-:W-:Y:S01]  /*0f20*/  P2R R139, PR, RZ, 0x40 ;  /* 0x00000040ff8b7803 */ /* 0x000fe20000000000 */
[----:B------:R-:W-:Y:S01]  /*0f30*/  USHF.L.U64.HI UR16, UR4, UR6, UR5 ;  /* 0x0000000604107299 */ /* 0x000fe20008010205 */
[----:B------:R-:W-:Y:S01]  /*0f40*/  IMAD.IADD R5, R5, 0x1, -R45 ;  /* 0x0000000105057824 */ /* 0x000fe200078e0a2d */
[----:B------:R-:W-:Y:S01]  /*0f50*/  USHF.L.U32 UR17, UR4, 0x5, URZ ;  /* 0x0000000504117899 */ /* 0x000fe2000800063f */
[----:B------:R-:W-:Y:S01]  /*0f60*/  IMAD R10, R140, c[0x0][0x23c], R6 ;  /* 0x00008f008c0a7a24 */ /* 0x000fe200078e0206 */
[----:B------:R-:W-:Y:S01]  /*0f70*/  P2R R138, PR, RZ, 0x20 ;  /* 0x00000020ff8a7803 */ /* 0x000fe20000000000 */
[----:B------:R-:W-:Y:S01]  /*0f80*/  IMAD.MOV.U32 R142, RZ, RZ, R144 ;  /* 0x000000ffff8e7224 */ /* 0x000fe200078e0090 */
[----:B------:R-:W-:Y:S01]  /*0f90*/  ISETP.GE.AND P0, PT, R5, 0x1, PT ;  /* 0x000000010500780c */ /* 0x000fe20003f06270 */
[----:B------:R-:W-:Y:S01]  /*0fa0*/  IMAD.IADD R143, R145, 0x1, R10 ;  /* 0x00000001918f7824 */ /* 0x000fe200078e020a */
[----:B------:R-:W-:Y:S01]  /*0fb0*/  ISETP.GT.AND P3, PT, R5, 0x20, PT ;  /* 0x000000200500780c */ /* 0x000fe20003f64270 */
[C---:B------:R-:W-:Y:S01]  /*0fc0*/  IMAD R16, R45.reuse, c[0x0][0x284], R16 ;  /* 0x0000a1002d107a24 */ /* 0x040fe200078e0210 */
[----:B------:R-:W-:Y:S01]  /*0fd0*/  ULDC.64 UR4, c[0x0][0x280] ;  /* 0x0000a00000047ab9 */ /* 0x000fe20000000a00 */
[C---:B------:R-:W-:Y:S01]  /*0fe0*/  IMAD.WIDE.U32 R8, R45.reuse, c[0x0][0x280], R38 ;  /* 0x0000a0002d087a25 */ /* 0x040fe200078e0026 */
[----:B------:R-:W-:Y:S01]  /*0ff0*/  USHF.L.U64.HI UR6, UR4, UR6, UR5 ;  /* 0x0000000604067299 */ /* 0x000fe20008010205 */
[C---:B------:R-:W-:Y:S01]  /*1000*/  IADD3 R114, -R45.reuse, 0x30, RZ ;  /* 0x000000302d727810 */ /* 0x040fe20007ffe1ff */
[----:B------:R-:W-:Y:S01]  /*1010*/  UIMAD.WIDE.U32 UR22, UR4, 0x30, URZ ;  /* 0x00000030041678a5 */ /* 0x000fe2000f8e003f */
[----:B------:R-:W-:Y:S01]  /*1020*/  IMAD.WIDE.U32 R10, R45, c[0x0][0x280], R24 ;  /* 0x0000a0002d0a7a25 */ /* 0x000fe200078e0018 */
[----:B------:R-:W-:Y:S01]  /*1030*/  UIMAD UR5, UR7, UR5, URZ ;  /* 0x00000005070572a4 */ /* 0x000fe2000f8e023f */
[----:B------:R-:W-:Y:S01]  /*1040*/  IADD3 R42, R38, 0x20, RZ ;  /* 0x00000020262a7810 */ /* 0x000fe20007ffe0ff */
[----:B------:R-:W-:Y:S01]  /*1050*/  USHF.L.U32 UR20, UR4, 0x5, URZ ;  /* 0x0000000504147899 */ /* 0x000fe2000800063f */
[----:B------:R-:W-:Y:S01]  /*1060*/  IMAD.WIDE.U32 R2, R48, UR10, R142 ;  /* 0x0000000a30027c25 */ /* 0x000fe2000f8e008e */
[----:B------:R-:W-:Y:S01]  /*1070*/  IADD3 R41, R38, 0x60, RZ ;  /* 0x0000006026297810 */ /* 0x000fe20007ffe0ff */
[----:B------:R-:W-:-:S02]  /*1080*/  UIADD3 UR12, UR19, UR12, URZ ;  /* 0x0000000c130c7290 */ /* 0x000fc4000fffe03f */
[----:B------:R-:W-:Y:S01]  /*1090*/  IMAD.WIDE.U32 R6, R30, c[0x0][0x260], R24 ;  /* 0x000098001e067a25 */ /* 0x000fe200078e0018 */
[----:B------:R-:W-:Y:S02]  /*10a0*/  UIADD3 UR5, UR23, UR5, URZ ;  /* 0x0000000517057290 */ /* 0x000fe4000fffe03f */
[----:B------:R-:W-:Y:S01]  /*10b0*/  ULDC.U8 UR4, c[0x0][0x298] ;  /* 0x0000a60000047ab9 */ /* 0x000fe20000000000 */
[----:B------:R-:W-:Y:S02]  /*10c0*/  IMAD.IADD R19, R9, 0x1, R16 ;  /* 0x0000000109137824 */ /* 0x000fe400078e0210 */
[----:B------:R-:W-:Y:S02]  /*10d0*/  IMAD.IADD R17, R16, 0x1, R11 ;  /* 0x0000000110117824 */ /* 0x000fe400078e020b */
[----:B------:R-:W-:Y:S01]  /*10e0*/  IMAD.MOV.U32 R18, RZ, RZ, R8 ;  /* 0x000000ffff127224 */ /* 0x000fe200078e0008 */
[----:B------:R-:W-:Y:S01]  /*10f0*/  @P0 LEA R8, P1, R2, c[0x0][0x220], 0x1 ;  /* 0x0000880002080a11 */ /* 0x000fe200078208ff */
[----:B------:R-:W-:-:S02]  /*1100*/  IMAD.IADD R5, R3, 0x1, R13 ;  /* 0x0000000103057824 */ /* 0x000fc400078e020d */
[----:B------:R-:W-:Y:S02]  /*1110*/  IMAD.MOV.U32 R16, RZ, RZ, R10 ;  /* 0x000000ffff107224 */ /* 0x000fe400078e000a */
[----:B------:R-:W-:Y:S01]  /*1120*/  IMAD.IADD R21, R7, 0x1, R20 ;  /* 0x0000000107157824 */ /* 0x000fe200078e0214 */
[----:B------:R-:W-:Y:S01]  /*1130*/  @P0 LEA.HI.X R9, R2, c[0x0][0x224], R5, 0x1, P1 ;  /* 0x0000890002090a11 */ /* 0x000fe200008f0c05 */
[----:B------:R-:W-:Y:S01]  /*1140*/  IMAD.IADD R36, R38, 0x1, R40 ;  /* 0x0000000126247824 */ /* 0x000fe200078e0228 */
[----:B------:R-:W-:Y:S01]  /*1150*/  LEA.HI R7, R26, R166, RZ, 0x6 ;  /* 0x000000a61a077211 */ /* 0x000fe200078f30ff */
[----:B------:R-:W-:Y:S01]  /*1160*/  IMAD.MOV.U32 R20, RZ, RZ, R6 ;  /* 0x000000ffff147224 */ /* 0x000fe200078e0006 */
[----:B------:R-:W-:Y:S01]  /*1170*/  @P3 IADD3 R6, P4, R2, UR9, RZ ;  /* 0x0000000902063c10 */ /* 0x000fe2000ff9e0ff */
[----:B------:R-:W-:Y:S01]  /*1180*/  IMAD.SHL.U32 R2, R45, 0x40, RZ ;  /* 0x000000402d027824 */ /* 0x000fe200078e00ff */
[----:B------:R-:W-:Y:S01]  /*1190*/  ISETP.GE.AND P1, PT, R24, c[0x0][0x27c], PT ;  /* 0x00009f0018007a0c */ /* 0x000fe20003f26270 */
[----:B------:R-:W-:-:S02]  /*11a0*/  IMAD.SHL.U32 R7, R7, 0x8, RZ ;  /* 0x0000000807077824 */ /* 0x000fc400078e00ff */
[----:B------:R-:W-:Y:S01]  /*11b0*/  IMAD R3, R23, c[0x0][0x290], RZ ;  /* 0x0000a40017037a24 */ /* 0x000fe200078e02ff */
[----:B------:R-:W-:Y:S01]  /*11c0*/  LOP3.LUT R119, R2, 0x1c0, RZ, 0xc0, !PT ;  /* 0x000001c002777812 */ /* 0x000fe200078ec0ff */
[----:B------:R-:W-:Y:S01]  /*11d0*/  IMAD.WIDE.U32 R120, R27, c[0x0][0x268], R20 ;  /* 0x00009a001b787a25 */ /* 0x000fe200078e0014 */
[----:B------:R-:W-:Y:S02]  /*11e0*/  SEL R2, RZ, c[0x0][0x27c], !P1 ;  /* 0x00009f00ff027a07 */ /* 0x000fe40004800000 */
[----:B------:R-:W-:Y:S01]  /*11f0*/  P2R R29, PR, RZ, 0x2 ;  /* 0x00000002ff1d7803 */ /* 0x000fe20000000000 */
[----:B------:R-:W-:Y:S01]  /*1200*/  IMAD R3, R45, c[0x0][0x294], R3 ;  /* 0x0000a5002d037a24 */ /* 0x000fe200078e0203 */
[----:B------:R-:W-:Y:S01]  /*1210*/  LOP3.LUT R7, R7, 0xfffffe00, RZ, 0xc0, !PT ;  /* 0xfffffe0007077812 */ /* 0x000fe200078ec0ff */
[----:B------:R-:W-:Y:S01]  /*1220*/  IMAD.IADD R2, R24, 0x1, R2 ;  /* 0x0000000118027824 */ /* 0x000fe200078e0202 */
[----:B------:R-:W-:Y:S01]  /*1230*/  LOP3.LUT R87, R119, 0x38, R24, 0xf8, !PT ;  /* 0x0000003877577812 */ /* 0x000fe200078ef818 */
[----:B------:R-:W-:Y:S01]  /*1240*/  IMAD.WIDE.U32 R124, R22, c[0x0][0x280], R16 ;  /* 0x0000a000167c7a25 */ /* 0x000fe200078e0010 */
[----:B------:R-:W-:-:S02]  /*1250*/  SHF.R.U32.HI R158, RZ, 0x3, R119 ;  /* 0x00000003ff9e7819 */ /* 0x000fc40000011677 */
[----:B------:R-:W-:Y:S01]  /*1260*/  @P3 IADD3.X R23, R5, UR13, RZ, P4, !PT ;  /* 0x0000000d05173c10 */ /* 0x000fe2000a7fe4ff */
[----:B------:R-:W-:Y:S01]  /*1270*/  IMAD.WIDE.U32 R128, R22, c[0x0][0x280], R18 ;  /* 0x0000a00016807a25 */ /* 0x000fe200078e0012 */
[----:B------:R-:W-:Y:S02]  /*1280*/  LOP3.LUT R87, R7, R87, R158, 0xf6, !PT ;  /* 0x0000005707577212 */ /* 0x000fe400078ef69e */
[----:B------:R-:W-:Y:S01]  /*1290*/  SHF.R.S32.HI R5, RZ, 0x1f, R2 ;  /* 0x0000001fff057819 */ /* 0x000fe20000011402 */
[C---:B------:R-:W-:Y:S01]  /*12a0*/  IMAD.WIDE.U32 R162, R30.reuse, c[0x0][0x1e8], RZ ;  /* 0x00007a001ea27a25 */ /* 0x040fe200078e00ff */
[----:B------:R-:W-:Y:S02]  /*12b0*/  SHF.L.U32 R87, R87, 0x1, RZ ;  /* 0x0000000157577819 */ /* 0x000fe400000006ff */
[----:B------:R-:W-:Y:S01]  /*12c0*/  LEA.HI R26, R5, R2, RZ, 0x6 ;  /* 0x00000002051a7211 */ /* 0x000fe200078f30ff */
[----:B------:R-:W-:-:S04]  /*12d0*/  IMAD.WIDE.U32 R160, R30, c[0x0][0x210], RZ ;  /* 0x000084001ea07a25 */ /* 0x000fc800078e00ff */
[----:B------:R-:W-:Y:S02]  /*12e0*/  IMAD.MOV.U32 R168, RZ, RZ, c[0x0][0x2b8] ;  /* 0x0000ae00ffa87624 */ /* 0x000fe400078e00ff */
[----:B------:R-:W-:Y:S02]  /*12f0*/  IMAD.MOV.U32 R165, RZ, RZ, c[0x0][0x27c] ;  /* 0x00009f00ffa57624 */ /* 0x000fe400078e00ff */
[----:B------:R-:W-:Y:S02]  /*1300*/  IMAD.MOV.U32 R86, RZ, RZ, c[0x0][0x27c] ;  /* 0x00009f00ff567624 */ /* 0x000fe400078e00ff */
[----:B------:R-:W-:Y:S02]  /*1310*/  IMAD R0, R0, 0x20, R45 ;  /* 0x0000002000007824 */ /* 0x000fe400078e022d */
[----:B------:R-:W-:Y:S01]  /*1320*/  IMAD.SHL.U32 R86, R86, 0x2, RZ ;  /* 0x0000000256567824 */ /* 0x000fe200078e00ff */
[--C-:B--2---:R-:W-:Y:S01]  /*1330*/  @P2 SHF.R.S32.HI R11, RZ, 0x1f, R14.reuse ;  /* 0x0000001fff0b2819 */ /* 0x104fe2000001140e */
[----:B------:R-:W-:-:S02]  /*1340*/  @P2 IMAD.MOV.U32 R10, RZ, RZ, R14 ;  /* 0x000000ffff0a2224 */ /* 0x000fc400078e000e */
[----:B------:R-:W-:Y:S02]  /*1350*/  @!P2 IMAD.MOV.U32 R10, RZ, RZ, R252 ;  /* 0x000000ffff0aa224 */ /* 0x000fe400078e00fc */
[----:B------:R-:W-:Y:S01]  /*1360*/  @!P2 IMAD.MOV.U32 R11, RZ, RZ, R12 ;  /* 0x000000ffff0ba224 */ /* 0x000fe200078e000c */
[----:B------:R-:W-:Y:S01]  /*1370*/  ISETP.GE.AND P2, PT, R24, c[0x0][0x1d4], PT ;  /* 0x0000750018007a0c */ /* 0x000fe20003f46270 */
[----:B------:R-:W-:-:S03]  /*1380*/  IMAD.WIDE.U32 R14, R45, c[0x0][0x290], R38 ;  /* 0x0000a4002d0e7a25 */ /* 0x000fc600078e0026 */
[----:B------:R-:W-:Y:S01]  /*1390*/  P2R R117, PR, RZ, 0x4 ;  /* 0x00000004ff757803 */ /* 0x000fe20000000000 */
[----:B------:R-:W-:Y:S01]  /*13a0*/  IMAD.WIDE.U32 R12, R45, c[0x0][0x290], R24 ;  /* 0x0000a4002d0c7a25 */ /* 0x000fe200078e0018 */
[----:B------:R-:W-:Y:S02]  /*13b0*/  ISETP.GE.AND P2, PT, R36, c[0x0][0x1d4], PT ;  /* 0x0000750024007a0c */ /* 0x000fe40003f46270 */
[----:B------:R-:W-:Y:S01]  /*13c0*/  ISETP.NE.AND P1, PT, R117, RZ, PT ;  /* 0x000000ff7500720c */ /* 0x000fe20003f25270 */
[----:B------:R-:W-:Y:S01]  /*13d0*/  IMAD.IADD R15, R15, 0x1, R3 ;  /* 0x000000010f0f7824 */ /* 0x000fe200078e0203 */
[----:B------:R-:W-:Y:S01]  /*13e0*/  P2R R137, PR, RZ, 0x4 ;  /* 0x00000004ff897803 */ /* 0x000fe20000000000 */
[----:B------:R-:W-:Y:S01]  /*13f0*/  IMAD.IADD R13, R3, 0x1, R13 ;  /* 0x00000001030d7824 */ /* 0x000fe200078e020d */
[----:B------:R-:W-:Y:S01]  /*1400*/  LEA.HI R3, R5, R2, RZ, 0x3 ;  /* 0x0000000205037211 */ /* 0x000fe200078f18ff */
[----:B------:R-:W-:Y:S01]  /*1410*/  IMAD R5, R28, c[0x0][0x268], RZ ;  /* 0x00009a001c057a24 */ /* 0x000fe200078e02ff */
[----:B------:R-:W-:Y:S01]  /*1420*/  ISETP.NE.AND P4, PT, R137, RZ, PT ;  /* 0x000000ff8900720c */ /* 0x000fe20003f85270 */
[----:B------:R-:W-:Y:S01]  /*1430*/  IMAD.WIDE.U32 R122, R22, c[0x0][0x290], R12 ;  /* 0x0000a400167a7a25 */ /* 0x000fe200078e000c */
[----:B------:R-:W-:-:S02]  /*1440*/  SHF.R.S32.HI R2, RZ, 0x1f, R22 ;  /* 0x0000001fff027819 */ /* 0x000fc40000011416 */
[----:B------:R-:W-:Y:S01]  /*1450*/  ISETP.GE.AND P2, PT, R36, c[0x0][0x27c], PT ;  /* 0x00009f0024007a0c */ /* 0x000fe20003f46270 */
[----:B------:R-:W-:Y:S01]  /*1460*/  IMAD R130, R27, c[0x0][0x26c], R5 ;  /* 0x00009b001b827a24 */ /* 0x000fe200078e0205 */
[----:B------:R-:W-:Y:S01]  /*1470*/  LOP3.LUT R113, R3, 0xfffffff8, RZ, 0xc0, !PT ;  /* 0xfffffff803717812 */ /* 0x000fe200078ec0ff */
[----:B------:R-:W-:Y:S01]  /*1480*/  @!PT LDS RZ, [RZ] ;  /* 0x00000000fffff984 */ /* 0x000fe20000000800 */
[----:B------:R-:W-:Y:S01]  /*1490*/  @!PT LDS RZ, [RZ] ;  /* 0x00000000fffff984 */ /* 0x000fe20000000800 */
[----:B------:R-:W-:Y:S01]  /*14a0*/  @!PT LDS RZ, [RZ] ;  /* 0x00000000fffff984 */ /* 0x000fe20000000800 */
[----:B------:R1:W-:Y:S01]  /*14b0*/  @P0 LDGSTS.E.BYPASS.LTC128B.128 [R87+0xa080], [R8.64], !P1 ;  /* 0x0a08000008570fae */ /* 0x0003e2000c901d4e */
[----:B------:R-:W-:Y:S01]  /*14c0*/  SEL R5, RZ, c[0x0][0x27c], !P2 ;  /* 0x00009f00ff057a07 */ /* 0x000fe20005000000 */
[----:B------:R-:W-:Y:S01]  /*14d0*/  IMAD.SHL.U32 R13, R159, 0x40, RZ ;  /* 0x000000409f0d7824 */ /* 0x000fe200078e00ff */
[----:B------:R-:W-:Y:S01]  /*14e0*/  SHF.R.S32.HI R84, RZ, 0x3, R3 ;  /* 0x00000003ff547819 */ /* 0x000fe20000011403 */
[----:B------:R-:W-:Y:S01]  /*14f0*/  IMAD.WIDE.U32 R126, R22, c[0x0][0x290], R14 ;  /* 0x0000a400167e7a25 */ /* 0x000fe200078e000e */
[----:B------:R-:W-:Y:S01]  /*1500*/  SHF.R.S32.HI R133, RZ, 0x1f, R113 ;  /* 0x0000001fff857819 */ /* 0x000fe20000011471 */
[----:B------:R1:W-:Y:S01]  /*1510*/  @P0 LDGSTS.E.BYPASS.LTC128B.128 [R87+0xb880], [R8.64+0x80], !P4 ;  /* 0x0b88008008570fae */ /* 0x0003e2000e101d4e */
[----:B------:R-:W-:Y:S01]  /*1520*/  LOP3.LUT R118, R13, 0x1c0, RZ, 0xc0, !PT ;  /* 0x000001c00d767812 */ /* 0x000fe200078ec0ff */
[----:B------:R-:W-:-:S02]  /*1530*/  IMAD.IADD R5, R36, 0x1, R5 ;  /* 0x0000000124057824 */ /* 0x000fc400078e0205 */
[----:B------:R1:W-:Y:S01]  /*1540*/  @P0 LDGSTS.E.BYPASS.LTC128B.128 [R87+0xd080], [R8.64+0x100], !P6 ;  /* 0x0d08010008570fae */ /* 0x0003e2000f101d4e */
[----:B------:R-:W-:Y:S01]  /*1550*/  SHF.R.U32.HI R157, RZ, 0x3, R118 ;  /* 0x00000003ff9d7819 */ /* 0x000fe20000011676 */
[----:B------:R-:W-:Y:S01]  /*1560*/  IMAD.WIDE.U32 R146, R10, c[0x0][0x2b0], RZ ;  /* 0x0000ac000a927a25 */ /* 0x000fe200078e00ff */
[----:B------:R-:W-:Y:S01]  /*1570*/  LOP3.LUT R13, R118, 0x38, R3, 0xf8, !PT ;  /* 0x00000038760d7812 */ /* 0x000fe200078ef803 */
[----:B------:R1:W-:Y:S02]  /*1580*/  @P0 LDGSTS.E.BYPASS.LTC128B.128 [R87+0xe880], [R8.64+0x180], !P5 ;  /* 0x0e88018008570fae */ /* 0x0003e4000e901d4e */
[----:B------:R-:W-:Y:S01]  /*1590*/  IMAD.IADD R130, R121, 0x1, R130 ;  /* 0x0000000179827824 */ /* 0x000fe200078e0282 */
[----:B-1----:R-:W-:-:S04]  /*15a0*/  @P3 LEA R8, P0, R6, c[0x0][0x220], 0x1 ;  /* 0x0000880006083a11 */ /* 0x002fc800078008ff */
[----:B------:R-:W-:Y:S01]  /*15b0*/  @P3 LEA.HI.X R9, R6, c[0x0][0x224], R23, 0x1, P0 ;  /* 0x0000890006093a11 */ /* 0x000fe200000f0c17 */
[C---:B------:R-:W-:Y:S01]  /*15c0*/  IMAD R6, R2.reuse, c[0x0][0x280], RZ ;  /* 0x0000a00002067a24 */ /* 0x040fe200078e02ff */
[----:B------:R-:W-:Y:S01]  /*15d0*/  ISETP.GE.AND P0, PT, R165, 0x1, PT ;  /* 0x00000001a500780c */ /* 0x000fe20003f06270 */
[----:B------:R-:W-:Y:S02]  /*15e0*/  IMAD R2, R2, c[0x0][0x290], RZ ;  /* 0x0000a40002027a24 */ /* 0x000fe400078e02ff */
[C---:B------:R-:W-:Y:S01]  /*15f0*/  IMAD R21, R22.reuse, c[0x0][0x284], R6 ;  /* 0x0000a10016157a24 */ /* 0x040fe200078e0206 */
[----:B------:R-:W-:Y:S01]  /*1600*/  SHF.R.S32.HI R6, RZ, 0x1f, R5 ;  /* 0x0000001fff067819 */ /* 0x000fe20000011405 */
[----:B------:R-:W-:Y:S01]  /*1610*/  IMAD R20, R22, c[0x0][0x294], R2 ;  /* 0x0000a50016147a24 */ /* 0x000fe200078e0202 */
[----:B------:R-:W-:Y:S01]  /*1620*/  SHF.R.S32.HI R2, RZ, 0x1f, R159 ;  /* 0x0000001fff027819 */ /* 0x000fe2000001149f */
[----:B------:R1:W-:Y:S01]  /*1630*/  @P3 LDGSTS.E.BYPASS.LTC128B.128 [R87+0xb080], [R8.64], !P1 ;  /* 0x0b08000008573fae */ /* 0x0003e2000c901d4e */
[----:B------:R-:W-:Y:S01]  /*1640*/  LEA.HI R16, R6, R5, RZ, 0x6 ;  /* 0x0000000506107211 */ /* 0x000fe200078f30ff */
[----:B------:R-:W-:Y:S01]  /*1650*/  IMAD.IADD R136, R129, 0x1, R21 ;  /* 0x0000000181887824 */ /* 0x000fe200078e0215 */
[----:B------:R-:W-:Y:S01]  /*1660*/  LEA.HI R12, R2, R159, RZ, 0x3 ;  /* 0x0000009f020c7211 */ /* 0x000fe200078f18ff */
[----:B------:R1:W-:Y:S01]  /*1670*/  @P3 LDGSTS.E.BYPASS.LTC128B.128 [R87+0xc880], [R8.64+0x80], !P4 ;  /* 0x0c88008008573fae */ /* 0x0003e2000e101d4e */
[----:B------:R-:W-:Y:S01]  /*1680*/  LEA.HI R2, R6, R5, RZ, 0x3 ;  /* 0x0000000506027211 */ /* 0x000fe200078f18ff */
[----:B------:R-:W-:Y:S01]  /*1690*/  IMAD.IADD R134, R21, 0x1, R125 ;  /* 0x0000000115867824 */ /* 0x000fe200078e027d */
[----:B------:R-:W-:Y:S01]  /*16a0*/  SHF.R.S32.HI R5, RZ, 0x6, R26 ;  /* 0x00000006ff057819 */ /* 0x000fe2000001141a */
[----:B------:R-:W-:Y:S01]  /*16b0*/  IMAD.SHL.U32 R12, R12, 0x40, RZ ;  /* 0x000000400c0c7824 */ /* 0x000fe200078e00ff */
[----:B------:R-:W-:Y:S01]  /*16c0*/  LOP3.LUT R6, R119, 0x38, R3, 0xf8, !PT ;  /* 0x0000003877067812 */ /* 0x000fe200078ef803 */
[----:B------:R1:W-:Y:S01]  /*16d0*/  @P3 LDGSTS.E.BYPASS.LTC128B.128 [R87+0xe080], [R8.64+0x100], !P6 ;  /* 0x0e08010008573fae */ /* 0x0003e2000f101d4e */
[----:B------:R-:W-:Y:S01]  /*16e0*/  LOP3.LUT R112, R2, 0xfffffff8, RZ, 0xc0, !PT ;  /* 0xfffffff802707812 */ /* 0x000fe200078ec0ff */
[----:B------:R-:W-:Y:S01]  /*16f0*/  IMAD R15, R5, 0xc00, R7 ;  /* 0x00000c00050f7824 */ /* 0x000fe200078e0207 */
[----:B------:R-:W-:Y:S01]  /*1700*/  LOP3.LUT R12, R12, 0xfffffe00, RZ, 0xc0, !PT ;  /* 0xfffffe000c0c7812 */ /* 0x000fe200078ec0ff */
[----:B------:R1:W-:Y:S01]  /*1710*/  @P3 LDGSTS.E.BYPASS.LTC128B.128 [R87+0xf880], [R8.64+0x180], !P5 ;  /* 0x0f88018008573fae */ /* 0x0003e2000e901d4e */
[-C--:B------:R-:W-:Y:S01]  /*1720*/  LOP3.LUT R14, R6, R158.reuse, RZ, 0x3c, !PT ;  /* 0x0000009e060e7212 */ /* 0x080fe200078e3cff */
[----:B------:R-:W-:Y:S01]  /*1730*/  IMAD.IADD R135, R127, 0x1, R20 ;  /* 0x000000017f877824 */ /* 0x000fe200078e0214 */
[----:B------:R-:W-:Y:S01]  /*1740*/  ISETP.NE.AND P1, PT, R29, RZ, PT ;  /* 0x000000ff1d00720c */ /* 0x000fe20003f25270 */
[----:B------:R-:W-:Y:S01]  /*1750*/  IMAD R6, R5, 0xc00, R12 ;  /* 0x00000c0005067824 */ /* 0x000fe200078e020c */
[-C--:B------:R-:W-:Y:S01]  /*1760*/  LOP3.LUT R5, R13, R157.reuse, RZ, 0x3c, !PT ;  /* 0x0000009d0d057212 */ /* 0x080fe200078e3cff */
[----:B------:R-:W-:Y:S01]  /*1770*/  IMAD.IADD R18, R15, 0x1, R14 ;  /* 0x000000010f127824 */ /* 0x000fe200078e020e */
[--C-:B------:R-:W-:Y:S01]  /*1780*/  LOP3.LUT R13, R118, 0x38, R2.reuse, 0xf8, !PT ;  /* 0x00000038760d7812 */ /* 0x100fe200078ef802 */
[----:B------:R-:W0:Y:S01]  /*1790*/  LDGDEPBAR ;  /* 0x00000000000079af */ /* 0x000e220000000000 */
[----:B------:R-:W-:Y:S01]  /*17a0*/  IMAD.IADD R132, R20, 0x1, R123 ;  /* 0x0000000114847824 */ /* 0x000fe200078e027b */
[----:B------:R-:W-:Y:S01]  /*17b0*/  SHF.R.S32.HI R83, RZ, 0x3, R2 ;  /* 0x00000003ff537819 */ /* 0x000fe20000011402 */
[----:B------:R-:W-:Y:S01]  /*17c0*/  IMAD.IADD R17, R6, 0x1, R5 ;  /* 0x0000000106117824 */ /* 0x000fe200078e0205 */
[----:B------:R-:W-:Y:S01]  /*17d0*/  SHF.R.S32.HI R5, RZ, 0x6, R16 ;  /* 0x00000006ff057819 */ /* 0x000fe20000011410 */
[----:B------:R-:W-:Y:S01]  /*17e0*/  IMAD.SHL.U32 R152, R18, 0x2, RZ ;  /* 0x0000000212987824 */ /* 0x000fe200078e00ff */
[----:B------:R-:W-:Y:S01]  /*17f0*/  LOP3.LUT R6, R119, 0x38, R2, 0xf8, !PT ;  /* 0x0000003877067812 */ /* 0x000fe200078ef802 */
[----:B------:R-:W-:Y:S01]  /*1800*/  IMAD.SHL.U32 R151, R17, 0x2, RZ ;  /* 0x0000000211977824 */ /* 0x000fe200078e00ff */
[----:B------:R-:W-:Y:S01]  /*1810*/  SHF.R.S32.HI R131, RZ, 0x1f, R112 ;  /* 0x0000001fff837819 */ /* 0x000fe20000011470 */
[C---:B------:R-:W-:Y:S01]  /*1820*/  IMAD R15, R5.reuse, 0xc00, R7 ;  /* 0x00000c00050f7824 */ /* 0x040fe200078e0207 */
[----:B------:R-:W-:Y:S01]  /*1830*/  LOP3.LUT R14, R6, R158, RZ, 0x3c, !PT ;  /* 0x0000009e060e7212 */ /* 0x000fe200078e3cff */
[----:B------:R-:W-:Y:S01]  /*1840*/  IMAD R6, R5, 0xc00, R12 ;  /* 0x00000c0005067824 */ /* 0x000fe200078e020c */
[----:B------:R-:W-:Y:S01]  /*1850*/  LOP3.LUT R5, R13, R157, RZ, 0x3c, !PT ;  /* 0x0000009d0d057212 */ /* 0x000fe200078e3cff */
[----:B------:R-:W-:Y:S01]  /*1860*/  BAR.SYNC.DEFER_BLOCKING 0x0 ;  /* 0x0000000000007b1d */ /* 0x000fe20000010000 */
[----:B------:R-:W-:Y:S01]  /*1870*/  ISETP.NE.AND P3, PT, R168, 0x1, PT ;  /* 0x00000001a800780c */ /* 0x000fe20003f65270 */
[----:B------:R-:W-:-:S02]  /*1880*/  IMAD.IADD R14, R15, 0x1, R14 ;  /* 0x000000010f0e7824 */ /* 0x000fc400078e020e */
[----:B------:R-:W-:Y:S02]  /*1890*/  IMAD.IADD R13, R6, 0x1, R5 ;  /* 0x00000001060d7824 */ /* 0x000fe400078e0205 */
[C---:B------:R-:W-:Y:S01]  /*18a0*/  IMAD R6, R31.reuse, c[0x0][0x1e8], RZ ;  /* 0x00007a001f067a24 */ /* 0x040fe200078e02ff */
[----:B-1----:R-:W-:Y:S01]  /*18b0*/  SHF.R.S32.HI R9, RZ, 0x1f, R36 ;  /* 0x0000001fff097819 */ /* 0x002fe20000011424 */
[----:B------:R-:W-:Y:S02]  /*18c0*/  IMAD R5, R31, c[0x0][0x210], RZ ;  /* 0x000084001f057a24 */ /* 0x000fe400078e02ff */
[C---:B------:R-:W-:Y:S01]  /*18d0*/  IMAD R6, R30.reuse, c[0x0][0x1ec], R6 ;  /* 0x00007b001e067a24 */ /* 0x040fe200078e0206 */
[----:B------:R-:W-:Y:S01]  /*18e0*/  LEA.HI R9, R9, R36, RZ, 0x3 ;  /* 0x0000002409097211 */ /* 0x000fe200078f18ff */
[----:B------:R-:W-:Y:S02]  /*18f0*/  IMAD R5, R30, c[0x0][0x214], R5 ;  /* 0x000085001e057a24 */ /* 0x000fe400078e0205 */
[----:B------:R-:W-:Y:S01]  /*1900*/  IMAD.IADD R155, R163, 0x1, R6 ;  /* 0x00000001a39b7824 */ /* 0x000fe200078e0206 */
[----:B------:R-:W-:Y:S01]  /*1910*/  SHF.R.S32.HI R6, RZ, 0x1f, R107 ;  /* 0x0000001fff067819 */ /* 0x000fe2000001146b */
[----:B------:R-:W-:Y:S01]  /*1920*/  IMAD.IADD R154, R161, 0x1, R5 ;  /* 0x00000001a19a7824 */ /* 0x000fe200078e0205 */
[----:B------:R-:W-:Y:S01]  /*1930*/  SHF.R.S32.HI R5, RZ, 0x1f, R106 ;  /* 0x0000001fff057819 */ /* 0x000fe2000001146a */
[----:B------:R-:W-:Y:S01]  /*1940*/  IMAD R8, R11, c[0x0][0x2b0], RZ ;  /* 0x0000ac000b087a24 */ /* 0x000fe200078e02ff */
[----:B------:R-:W-:Y:S01]  /*1950*/  LEA.HI R6, R6, R107, RZ, 0x3 ;  /* 0x0000006b06067211 */ /* 0x000fe200078f18ff */
[----:B------:R-:W-:Y:S01]  /*1960*/  IMAD.SHL.U32 R150, R14, 0x2, RZ ;  /* 0x000000020e967824 */ /* 0x000fe200078e00ff */
[----:B------:R-:W-:Y:S01]  /*1970*/  LEA.HI R5, R5, R106, RZ, 0x3 ;  /* 0x0000006a05057211 */ /* 0x000fe200078f18ff */
[----:B------:R-:W-:Y:S01]  /*1980*/  IMAD R8, R10, c[0x0][0x2b4], R8 ;  /* 0x0000ad000a087a24 */ /* 0x000fe200078e0208 */
[----:B------:R-:W-:Y:S01]  /*1990*/  LOP3.LUT R103, R6, 0xfffffff8, RZ, 0xc0, !PT ;  /* 0xfffffff806677812 */ /* 0x000fe200078ec0ff */
[----:B------:R-:W-:Y:S01]  /*19a0*/  IMAD.SHL.U32 R149, R13, 0x2, RZ ;  /* 0x000000020d957824 */ /* 0x000fe200078e00ff */
[----:B------:R-:W-:-:S02]  /*19b0*/  LOP3.LUT R102, R5, 0xfffffff8, RZ, 0xc0, !PT ;  /* 0xfffffff805667812 */ /* 0x000fc400078ec0ff */
[----:B------:R-:W-:Y:S02]  /*19c0*/  LOP3.LUT R101, R9, 0xfffffff8, RZ, 0xc0, !PT ;  /* 0xfffffff809657812 */ /* 0x000fe400078ec0ff */
[----:B------:R-:W-:Y:S02]  /*19d0*/  SHF.R.S32.HI R111, RZ, 0x1f, R103 ;  /* 0x0000001fff6f7819 */ /* 0x000fe40000011467 */
[----:B------:R-:W-:Y:S02]  /*19e0*/  SHF.R.S32.HI R110, RZ, 0x1f, R102 ;  /* 0x0000001fff6e7819 */ /* 0x000fe40000011466 */
[----:B------:R-:W-:Y:S02]  /*19f0*/  IADD3 R153, R147, R8, RZ ;  /* 0x0000000893997210 */ /* 0x000fe40007ffe0ff */
[----:B------:R-:W-:Y:S02]  /*1a00*/  SHF.R.S32.HI R109, RZ, 0x1f, R101 ;  /* 0x0000001fff6d7819 */ /* 0x000fe40000011465 */
.L_x_1173:
[----:B--23--:R-:W-:Y:S01]  /*1a10*/  IMAD R2, R48, 0x30, R0 ;  /* 0x0000003030027824 */ /* 0x00cfe200078e0200 */
[----:B------:R-:W-:Y:S01]  /*1a20*/  ISETP.NE.AND P3, PT, R168, 0x1, PT ;  /* 0x00000001a800780c */ /* 0x000fe20003f65270 */
[----:B------:R-:W-:Y:S01]  /*1a30*/  IMAD.MOV.U32 R105, RZ, RZ, RZ ;  /* 0x000000ffff697224 */ /* 0x000fe200078e00ff */
[----:B------:R-:W-:Y:S04]  /*1a40*/  DEPBAR.LE SB0, 0x0 ;  /* 0x000080000000791a */ /* 0x000fe80000000000 */
[----:B----4-:R-:W-:Y:S01]  /*1a50*/  IMAD.IADD R3, R156, 0x1, R2 ;  /* 0x000000019c037824 */ /* 0x010fe200078e0202 */
[----:B------:R-:W-:Y:S01]  /*1a60*/  ISETP.GE.AND P0, PT, R2, R4, PT ;  /* 0x000000040200720c */ /* 0x000fe20003f06270 */
[----:B------:R-:W-:Y:S01]  /*1a70*/  BSSY B2, `(.L_x_1134) ;  /* 0x000053a000027945 */ /* 0x000fe20003800000 */
[----:B------:R-:W-:Y:S01]  /*1a80*/  ISETP.GE.AND P4, PT, R165, 0x1, PT ;  /* 0x00000001a500780c */ /* 0x000fe20003f86270 */
[----:B------:R-:W-:Y:S01]  /*1a90*/  IMAD.MOV.U32 R2, RZ, RZ, R3 ;  /* 0x000000ffff027224 */ /* 0x000fe200078e0003 */
[----:B------:R-:W-:Y:S02]  /*1aa0*/  ISETP.GT.OR P0, PT, R0, 0x2f, P0 ;  /* 0x0000002f0000780c */ /* 0x000fe40000704670 */
[----:B------:R-:W-:Y:S05]  /*1ab0*/  @P3 IMAD.HI.U32 R5, R3, c[0x0][0x2bc], RZ ;  /* 0x0000af0003053a27 */ /* 0x000fea00078e00ff */
[----:B------:R-:W-:Y:S06]  /*1ac0*/  @P3 SHF.R.U32.HI R2, RZ, c[0x0][0x2c0], R5 ;  /* 0x0000b000ff023a19 */ /* 0x000fec0000011605 */
[C---:B------:R-:W-:Y:S04]  /*1ad0*/  @!P0 IADD3 R5, P3, R2.reuse, R146, RZ ;  /* 0x0000009202058210 */ /* 0x040fe80007f7e0ff */
[----:B------:R-:W-:Y:S01]  /*1ae0*/  @!P0 LEA.HI.X.SX32 R6, R2, R153, 0x1, P3 ;  /* 0x0000009902068211 */ /* 0x000fe200018f0eff */
        /* <DEDUP_REMOVED lines=9> */
[----:B------:R-:W-:Y:S04]  /*1b80*/  IMAD R5, R108, c[0x0][0x1e4], R5 ;  /* 0x000079006c057a24 */ /* 0x000fe800078e0205 */
[----:B------:R-:W-:Y:S01]  /*1b90*/  IMAD.IADD R3, R3, 0x1, R5 ;  /* 0x0000000103037824 */ /* 0x000fe200078e0205 */
[----:B--2---:R-:W-:Y:S03]  /*1ba0*/  SHF.R.S32.HI R116, RZ, 0x1f, R105 ;  /* 0x0000001fff747819 */ /* 0x004fe60000011469 */
[C---:B------:R-:W-:Y:S04]  /*1bb0*/  IMAD.WIDE.U32 R2, R105.reuse, c[0x0][0x1f0], R2 ;  /* 0x00007c0069027a25 */ /* 0x040fe800078e0002 */
[----:B------:R-:W-:Y:S01]  /*1bc0*/  IMAD R5, R116, c[0x0][0x1f0], RZ ;  /* 0x00007c0074057a24 */ /* 0x000fe200078e02ff */
[----:B------:R-:W-:Y:S03]  /*1bd0*/  IADD3 R2, P0, R162, R2, RZ ;  /* 0x00000002a2027210 */ /* 0x000fe60007f1e0ff */
[----:B------:R-:W-:Y:S05]  /*1be0*/  IMAD R5, R105, c[0x0][0x1f4], R5 ;  /* 0x00007d0069057a24 */ /* 0x000fea00078e0205 */
[----:B------:R-:W-:Y:S02]  /*1bf0*/  IADD3.X R3, R155, R3, R5, P0, !PT ;  /* 0x000000039b037210 */ /* 0x000fe400007fe405 */
[C---:B-1----:R-:W-:Y:S04]  /*1c00*/  LEA R100, P0, R2.reuse, c[0x0][0x1c8], 0x1 ;  /* 0x0000720002647a11 */ /* 0x042fe800078008ff */
        /* <DEDUP_REMOVED lines=36> */
[----:B------:R-:W-:Y:S02]  /*1e50*/  CS2R R20, SRZ ;  /* 0x0000000000147805 */ /* 0x000fe4000001ff00 */
[----:B------:R-:W-:Y:S01]  /*1e60*/  IMAD.X R6, R44, 0x1, R135, P0 ;  /* 0x000000012c067824 */ /* 0x000fe200000e0687 */
[C---:B------:R-:W-:Y:S04]  /*1e70*/  LEA R16, P0, R2.reuse, c[0x0][0x270], 0x1 ;  /* 0x00009c0002107a11 */ /* 0x040fe800078008ff */
[----:B------:R-:W-:Y:S02]  /*1e80*/  LEA.HI.X R17, R2, c[0x0][0x274], R5, 0x1, P0 ;  /* 0x00009d0002117a11 */ /* 0x000fe400000f0c05 */
[C---:B------:R-:W-:Y:S04]  /*1e90*/  LEA R10, P0, R3.reuse, c[0x0][0x288], 0x1 ;  /* 0x0000a200030a7a11 */ /* 0x040fe800078008ff */
[----:B------:R-:W-:Y:S02]  /*1ea0*/  LEA.HI.X R11, R3, c[0x0][0x28c], R6, 0x1, P0 ;  /* 0x0000a300030b7a11 */ /* 0x000fe400000f0c06 */
[----:B------:R-:W-:Y:S01]  /*1eb0*/  ISETP.GE.AND P0, PT, R38, c[0x0][0x27c], PT ;  /* 0x00009f0026007a0c */ /* 0x000fe20003f06270 */
[----:B------:R-:W-:Y:S11]  /*1ec0*/  CS2R R2, SRZ ;  /* 0x0000000000027805 */ /* 0x000ff6000001ff00 */
[----:B------:R-:W-:Y:S01]  /*1ed0*/  @!UPT UIADD3 URZ, URZ, URZ, URZ ;  /* 0x0000003f3f3ff290 */ /* 0x000fe2000fffe03f */
        /* <DEDUP_REMOVED lines=14> */
.L_x_1138:
[----:B------:R-:W-:Y:S05]  /*1fc0*/  BSYNC B0 ;  /* 0x0000000000007941 */ /* 0x000fea0003800000 */
.L_x_1137:
[----:B------:R-:W-:Y:S01]  /*1fd0*/  ISETP.GE.AND P5, PT, R159, R104, PT ;  /* 0x000000689f00720c */ /* 0x000fe20003fa6270 */
[----:B-1---5:R-:W-:Y:S01]  /*1fe0*/  IMAD.MOV.U32 R11, RZ, RZ, R58 ;  /* 0x000000ffff0b7224 */ /* 0x022fe200078e003a */
[----:B------:R-:W-:Y:S01]  /*1ff0*/  BSSY B0, `(.L_x_1139) ;  /* 0x0000042000007945 */ /* 0x000fe20003800000 */
[----:B------:R-:W-:Y:S01]  /*2000*/  IMAD.MOV.U32 R10, RZ, RZ, R59 ;  /* 0x000000ffff0a7224 */ /* 0x000fe200078e003b */
[----:B------:R-:W-:Y:S01]  /*2010*/  CS2R R64, SRZ ;  /* 0x0000000000407805 */ /* 0x000fe2000001ff00 */
[----:B------:R-:W-:Y:S01]  /*2020*/  IMAD.MOV.U32 R6, RZ, RZ, R56 ;  /* 0x000000ffff067224 */ /* 0x000fe200078e0038 */
[----:B------:R-:W-:Y:S01]  /*2030*/  CS2R R62, SRZ ;  /* 0x00000000003e7805 */ /* 0x000fe2000001ff00 */
[----:B------:R-:W-:Y:S01]  /*2040*/  IMAD.MOV.U32 R5, RZ, RZ, R57 ;  /* 0x000000ffff057224 */ /* 0x000fe200078e0039 */
[----:B------:R-:W-:Y:S01]  /*2050*/  PRMT R69, R11, 0x5410, R10 ;  /* 0x000054100b457816 */ /* 0x000fe2000000000a */
[----:B------:R-:W-:Y:S01]  /*2060*/  IMAD.MOV.U32 R10, RZ, RZ, R55 ;  /* 0x000000ffff0a7224 */ /* 0x000fe200078e0037 */
[----:B------:R-:W-:Y:S01]  /*2070*/  MOV R11, R54 ;  /* 0x00000036000b7202 */ /* 0x000fe20000000f00 */
[----:B------:R-:W-:Y:S01]  /*2080*/  CS2R R60, SRZ ;  /* 0x00000000003c7805 */ /* 0x000fe2000001ff00 */
        /* <DEDUP_REMOVED lines=9> */
[----:B------:R-:W-:Y:S01]  /*2120*/  CS2R R30, SRZ ;  /* 0x00000000001e7805 */ /* 0x000fe2000001ff00 */
[----:B------:R-:W-:Y:S01]  /*2130*/  MOV R5, R15 ;  /* 0x0000000f00057202 */ /* 0x000fe20000000f00 */
[----:B------:R-:W-:Y:S01]  /*2140*/  CS2R R28, SRZ ;  /* 0x00000000001c7805 */ /* 0x000fe2000001ff00 */
[----:B------:R-:W-:Y:S01]  /*2150*/  PRMT R34, R11, 0x7610, R34 ;  /* 0x000076100b227816 */ /* 0x000fe20000000022 */
[----:B------:R-:W-:Y:S01]  /*2160*/  IMAD.MOV.U32 R11, RZ, RZ, R8 ;  /* 0x000000ffff0b7224 */ /* 0x000fe200078e0008 */
[----:B------:R-:W-:Y:S01]  /*2170*/  PRMT R35, R10, 0x7610, R35 ;  /* 0x000076100a237816 */ /* 0x000fe20000000023 */
[----:B------:R-:W-:Y:S01]  /*2180*/  IMAD.MOV.U32 R10, RZ, RZ, R9 ;  /* 0x000000ffff0a7224 */ /* 0x000fe200078e0009 */
[----:B------:R-:W-:Y:S01]  /*2190*/  PRMT R33, R6, 0x5410, R5 ;  /* 0x0000541006217816 */ /* 0x000fe20000000005 */
[----:B------:R-:W-:Y:S01]  /*21a0*/  IMAD.MOV.U32 R5, RZ, RZ, R3 ;  /* 0x000000ffff057224 */ /* 0x000fe200078e0003 */
[----:B------:R-:W-:Y:S01]  /*21b0*/  MOV R6, R2 ;  /* 0x0000000200067202 */ /* 0x000fe20000000f00 */
[----:B------:R-:W-:Y:S01]  /*21c0*/  CS2R R26, SRZ ;  /* 0x00000000001a7805 */ /* 0x000fe2000001ff00 */
[----:B------:R-:W-:Y:S01]  /*21d0*/  PRMT R32, R11, 0x5410, R10 ;  /* 0x000054100b207816 */ /* 0x000fe2000000000a */
[----:B------:R-:W-:Y:S01]  /*21e0*/  CS2R R22, SRZ ;  /* 0x0000000000167805 */ /* 0x000fe2000001ff00 */
[----:B------:R-:W-:Y:S01]  /*21f0*/  PRMT R13, R6, 0x5410, R5 ;  /* 0x00005410060d7816 */ /* 0x000fe20000000005 */
        /* <DEDUP_REMOVED lines=33> */
.L_x_1140:
[----:B------:R-:W-:Y:S05]  /*2410*/  BSYNC B0 ;  /* 0x0000000000007941 */ /* 0x000fea0003800000 */
.L_x_1139:
[----:B-----5:R-:W-:Y:S01]  /*2420*/  IMAD.MOV.U32 R6, RZ, RZ, R66 ;  /* 0x000000ffff067224 */ /* 0x020fe200078e0042 */
[----:B------:R2:W3:Y:S01]  /*2430*/  SHFL.IDX PT, R77, R99, RZ, 0x181f ;  /* 0x00181fff634d7589 */ /* 0x0004e200000e0000 */
[----:B------:R-:W-:Y:S01]  /*2440*/  IMAD.MOV.U32 R5, RZ, RZ, R67 ;  /* 0x000000ffff057224 */ /* 0x000fe200078e0043 */
[----:B------:R-:W-:Y:S01]  /*2450*/  BSSY B1, `(.L_x_1141) ;  /* 0x0000104000017945 */ /* 0x000fe20003800000 */
[----:B-1----:R-:W-:Y:S02]  /*2460*/  IMAD.MOV.U32 R10, RZ, RZ, R64 ;  /* 0x000000ffff0a7224 */ /* 0x002fe400078e0040 */
[----:B------:R-:W-:Y:S01]  /*2470*/  IMAD.MOV.U32 R11, RZ, RZ, R62 ;  /* 0x000000ffff0b7224 */ /* 0x000fe200078e003e */
[----:B------:R-:W-:Y:S02]  /*2480*/  PRMT R73, R6, 0x5410, R5 ;  /* 0x0000541006497816 */ /* 0x000fe40000000005 */
[----:B------:R-:W-:Y:S01]  /*2490*/  MOV R5, R65 ;  /* 0x0000004100057202 */ /* 0x000fe20000000f00 */
[----:B------:R2:W1:Y:S01]  /*24a0*/  SHFL.IDX PT, R76, R100, RZ, 0x181f ;  /* 0x00181fff644c7589 */ /* 0x00046200000e0000 */
[----:B------:R-:W-:Y:S02]  /*24b0*/  MOV R6, R60 ;  /* 0x0000003c00067202 */ /* 0x000fe40000000f00 */
[----:B------:R-:W-:Y:S01]  /*24c0*/  PRMT R72, R10, 0x5410, R5 ;  /* 0x000054100a487816 */ /* 0x000fe20000000005 */
[----:B------:R-:W-:Y:S02]  /*24d0*/  IMAD.MOV.U32 R10, RZ, RZ, R63 ;  /* 0x000000ffff0a7224 */ /* 0x000fe400078e003f */
[----:B------:R-:W-:Y:S03]  /*24e0*/  IMAD.MOV.U32 R5, RZ, RZ, R61 ;  /* 0x000000ffff057224 */ /* 0x000fe600078e003d */
[----:B------:R-:W-:Y:S01]  /*24f0*/  PRMT R71, R11, 0x5410, R10 ;  /* 0x000054100b477816 */ /* 0x000fe2000000000a */
[----:B------:R-:W-:Y:S01]  /*2500*/  IMAD.MOV.U32 R11, RZ, RZ, R30 ;  /* 0x000000ffff0b7224 */ /* 0x000fe200078e001e */
[----:B------:R-:W-:Y:S01]  /*2510*/  PRMT R70, R6, 0x5410, R5 ;  /* 0x0000541006467816 */ /* 0x000fe20000000005 */
[----:B------:R-:W-:Y:S01]  /*2520*/  IMAD.MOV.U32 R6, RZ, RZ, R28 ;  /* 0x000000ffff067224 */ /* 0x000fe200078e001c */
[----:B------:R-:W-:Y:S01]  /*2530*/  MOV R10, R31 ;  /* 0x0000001f000a7202 */ /* 0x000fe20000000f00 */
[----:B------:R-:W-:Y:S03]  /*2540*/  IMAD.MOV.U32 R5, RZ, RZ, R29 ;  /* 0x000000ffff057224 */ /* 0x000fe600078e001d */
[----:B------:R-:W-:Y:S01]  /*2550*/  PRMT R44, R11, 0x5410, R10 ;  /* 0x000054100b2c7816 */ /* 0x000fe2000000000a */
[----:B------:R-:W-:Y:S01]  /*2560*/  IMAD.MOV.U32 R10, RZ, RZ, R27 ;  /* 0x000000ffff0a7224 */ /* 0x000fe200078e001b */
[----:B------:R-:W-:Y:S01]  /*2570*/  PRMT R43, R6, 0x5410, R5 ;  /* 0x00005410062b7816 */ /* 0x000fe20000000005 */
[----:B------:R-:W-:Y:S01]  /*2580*/  IMAD.MOV.U32 R6, RZ, RZ, R22 ;  /* 0x000000ffff067224 */ /* 0x000fe200078e0016 */
[----:B------:R-:W-:Y:S02]  /*2590*/  MOV R11, R26 ;  /* 0x0000001a000b7202 */ /* 0x000fe40000000f00 */
[----:B------:R-:W-:Y:S02]  /*25a0*/  MOV R5, R23 ;  /* 0x0000001700057202 */ /* 0x000fe40000000f00 */
[----:B------:R-:W-:Y:S02]  /*25b0*/  PRMT R37, R11, 0x5410, R10 ;  /* 0x000054100b257816 */ /* 0x000fe4000000000a */
[----:B------:R-:W-:Y:S02]  /*25c0*/  PRMT R34, R34, 0x5410, R6 ;  /* 0x0000541022227816 */ /* 0x000fe40000000006 */
[----:B------:R-:W-:Y:S01]  /*25d0*/  PRMT R35, R35, 0x5410, R5 ;  /* 0x0000541023237816 */ /* 0x000fe20000000005 */
[----:B------:R-:W-:-:S05]  /*25e0*/  @P4 BRA `(.L_x_1142) ;  /* 0x00000ea000004947 */ /* 0x000fca0003800000 */
[----:B-123--:R-:W-:Y:S01]  /*25f0*/  ISETP.GE.AND P0, PT, R24, c[0x0][0x1d4], PT ;  /* 0x0000750018007a0c */ /* 0x00efe20003f06270 */
[----:B------:R-:W-:Y:S01]  /*2600*/  @!UPT UIADD3 URZ, URZ, URZ, URZ ;  /* 0x0000003f3f3ff290 */ /* 0x000fe2000fffe03f */
[----:B------:R-:W-:Y:S11]  /*2610*/  BSSY B0, `(.L_x_1143) ;  /* 0x0000038000007945 */ /* 0x000ff60003800000 */
[----:B------:R-:W-:-:S05]  /*2620*/  @P0 BRA `(.L_x_1144) ;  /* 0x0000036000000947 */ /* 0x000fca0003800000 */
[C---:B------:R-:W-:Y:S01]  /*2630*/  LEA R74, P0, R24.reuse, R76, 0x1 ;  /* 0x0000004c184a7211 */ /* 0x040fe200078008ff */
[----:B------:R-:W1:Y:S03]  /*2640*/  LDS.128 R16, [R87+0xa080] ;  /* 0x00a0800057107984 */ /* 0x000e660000000c00 */
[----:B------:R-:W-:Y:S02]  /*2650*/  LEA.HI.X R75, R24, R77, R25, 0x1, P0 ;  /* 0x0000004d184b7211 */ /* 0x000fe400000f0c19 */
[----:B------:R-:W-:Y:S11]  /*2660*/  ISETP.GE.AND P0, PT, R38, c[0x0][0x27c], PT ;  /* 0x00009f0026007a0c */ /* 0x000ff60003f06270 */
[----:B------:R-:W-:Y:S02]  /*2670*/  @!UPT UIADD3 URZ, URZ, URZ, URZ ;  /* 0x0000003f3f3ff290 */ /* 0x000fe4000fffe03f */
[----:B------:R-:W-:Y:S01]  /*2680*/  @!P0 SHF.R.U64 R10, R2, 0x10, R3 ;  /* 0x00000010020a8819 */ /* 0x000fe20000001203 */
[----:B------:R-:W-:Y:S01]  /*2690*/  @!P0 HADD2.F32 R2, -RZ, R13.H0_H0 ;  /* 0x2000000dff028230 */ /* 0x000fe20000004100 */
[----:B------:R-:W-:Y:S02]  /*26a0*/  @!P0 SHF.R.U64 R50, R46, 0x10, R47 ;  /* 0x000000102e328819 */ /* 0x000fe4000000122f */
[----:B------:R-:W-:Y:S02]  /*26b0*/  @!P0 SHF.R.U32.HI R11, RZ, 0x10, R3 ;  /* 0x00000010ff0b8819 */ /* 0x000fe40000011603 */
        /* <DEDUP_REMOVED lines=8> */
[----:B------:R-:W-:Y:S01]  /*2740*/  @!P0 HADD2.F32 R6, -RZ, R10.H0_H0 ;  /* 0x2000000aff068230 */ /* 0x000fe20000004100 */
[CC--:B------:R-:W-:Y:S01]  /*2750*/  @!P0 FMUL.FTZ R78, R46.reuse, R2.reuse ;  /* 0x000000022e4e8220 */ /* 0x0c0fe20000410000 */
[--C-:B------:R-:W-:Y:S01]  /*2760*/  @!P0 HADD2.F32 R49, -RZ, R5.reuse.H1_H1 ;  /* 0x30000005ff318230 */ /* 0x100fe20000004100 */
[C---:B------:R-:W-:Y:S01]  /*2770*/  @!P0 FMUL.FTZ R2, R3.reuse, R2 ;  /* 0x0000000203028220 */ /* 0x040fe20000410000 */
[----:B------:R-:W-:Y:S01]  /*2780*/  @!P0 HADD2.F32 R5, -RZ, R5.H0_H0 ;  /* 0x20000005ff058230 */ /* 0x000fe20000004100 */
[----:B------:R-:W-:Y:S01]  /*2790*/  @!P0 FFMA.FTZ R80, R3, R47, -R78 ;  /* 0x0000002f03508223 */ /* 0x000fe2000001084e */
[----:B------:R-:W-:Y:S01]  /*27a0*/  @!P0 MOV R10, R18 ;  /* 0x00000012000a8202 */ /* 0x000fe20000000f00 */
[-C--:B------:R-:W-:Y:S02]  /*27b0*/  @!P0 FMUL.FTZ R78, R49, R6.reuse ;  /* 0x00000006314e8220 */ /* 0x080fe40000410000 */
[C---:B------:R-:W-:Y:S01]  /*27c0*/  @!P0 FMUL.FTZ R3, R5.reuse, R6 ;  /* 0x0000000605038220 */ /* 0x040fe20000410000 */
[----:B------:R-:W-:Y:S01]  /*27d0*/  @!P0 MOV R6, R19 ;  /* 0x0000001300068202 */ /* 0x000fe20000000f00 */
[----:B------:R-:W-:Y:S01]  /*27e0*/  @!P0 FFMA.FTZ R2, R46, R47, R2 ;  /* 0x0000002f2e028223 */ /* 0x000fe20000010002 */
[--C-:B------:R-:W-:Y:S01]  /*27f0*/  @!P0 HADD2.F32 R46, -RZ, R10.reuse.H1_H1 ;  /* 0x3000000aff2e8230 */ /* 0x100fe20000004100 */
[-C--:B------:R-:W-:Y:S01]  /*2800*/  @!P0 FFMA.FTZ R79, R5, R50.reuse, -R78 ;  /* 0x00000032054f8223 */ /* 0x080fe2000001084e */
[----:B------:R-:W-:Y:S01]  /*2810*/  @!P0 HADD2.F32 R5, -RZ, R13.H1_H1 ;  /* 0x3000000dff058230 */ /* 0x000fe20000004100 */
[----:B------:R-:W-:Y:S01]  /*2820*/  @!P0 FFMA.FTZ R3, R49, R50, R3 ;  /* 0x0000003231038223 */ /* 0x000fe20000010003 */
[----:B------:R-:W-:Y:S01]  /*2830*/  @!P0 F2FP.PACK_AB R2, R2, R80 ;  /* 0x000000500202823e */ /* 0x000fe200000000ff */
[----:B------:R-:W-:Y:S02]  /*2840*/  @!P0 HADD2.F32 R13, -RZ, R11.H0_H0 ;  /* 0x2000000bff0d8230 */ /* 0x000fe40000004100 */
[----:B------:R-:W-:Y:S01]  /*2850*/  @!P0 HADD2.F32 R11, -RZ, R10.H0_H0 ;  /* 0x2000000aff0b8230 */ /* 0x000fe20000004100 */
[----:B------:R-:W-:Y:S01]  /*2860*/  @!P0 F2FP.PACK_AB R3, R3, R79 ;  /* 0x0000004f0303823e */ /* 0x000fe200000000ff */
[----:B------:R-:W-:Y:S01]  /*2870*/  @!P0 HADD2.F32 R47, -RZ, R51.H0_H0 ;  /* 0x20000033ff2f8230 */ /* 0x000fe20000004100 */
[----:B------:R-:W-:Y:S01]  /*2880*/  @!P0 MOV R16, R2 ;  /* 0x0000000200108202 */ /* 0x000fe20000000f00 */
[--C-:B------:R-:W-:Y:S01]  /*2890*/  @!P0 HADD2.F32 R51, -RZ, R6.reuse.H1_H1 ;  /* 0x30000006ff338230 */ /* 0x100fe20000004100 */
[----:B------:R-:W-:Y:S01]  /*28a0*/  @!P0 MOV R17, R3 ;  /* 0x0000000300118202 */ /* 0x000fe20000000f00 */
[----:B------:R-:W-:Y:S01]  /*28b0*/  @!P0 HADD2.F32 R10, -RZ, R6.H0_H0 ;  /* 0x20000006ff0a8230 */ /* 0x000fe20000004100 */
[-C--:B------:R-:W-:Y:S02]  /*28c0*/  @!P0 FMUL.FTZ R6, R46, R5.reuse ;  /* 0x000000052e068220 */ /* 0x080fe40000410000 */
[----:B------:R-:W-:Y:S02]  /*28d0*/  @!P0 FMUL.FTZ R5, R11, R5 ;  /* 0x000000050b058220 */ /* 0x000fe40000410000 */
[----:B------:R-:W-:Y:S02]  /*28e0*/  @!P0 FMUL.FTZ R78, R51, R13 ;  /* 0x0000000d334e8220 */ /* 0x000fe40000410000 */
[----:B------:R-:W-:Y:S02]  /*28f0*/  @!P0 FFMA.FTZ R11, R11, R47, -R6 ;  /* 0x0000002f0b0b8223 */ /* 0x000fe40000010806 */
[----:B------:R-:W-:Y:S02]  /*2900*/  @!P0 FMUL.FTZ R6, R10, R13 ;  /* 0x0000000d0a068220 */ /* 0x000fe40000410000 */
[----:B------:R-:W-:Y:S02]  /*2910*/  @!P0 FFMA.FTZ R5, R46, R47, R5 ;  /* 0x0000002f2e058223 */ /* 0x000fe40000010005 */
[-C--:B------:R-:W-:Y:S02]  /*2920*/  @!P0 FFMA.FTZ R78, R10, R52.reuse, -R78 ;  /* 0x000000340a4e8223 */ /* 0x080fe4000001084e */
[----:B------:R-:W-:Y:S01]  /*2930*/  @!P0 FFMA.FTZ R6, R51, R52, R6 ;  /* 0x0000003433068223 */ /* 0x000fe20000010006 */
[----:B------:R-:W-:Y:S04]  /*2940*/  @!P0 F2FP.PACK_AB R5, R5, R11 ;  /* 0x0000000b0505823e */ /* 0x000fe800000000ff */
[----:B------:R-:W-:Y:S02]  /*2950*/  @!P0 F2FP.PACK_AB R6, R6, R78 ;  /* 0x0000004e0606823e */ /* 0x000fe400000000ff */
[----:B------:R-:W-:Y:S02]  /*2960*/  @!P0 MOV R18, R5 ;  /* 0x0000000500128202 */ /* 0x000fe40000000f00 */
[----:B------:R-:W-:Y:S05]  /*2970*/  @!P0 MOV R19, R6 ;  /* 0x0000000600138202 */ /* 0x000fea0000000f00 */
[----:B------:R1:W-:Y:S02]  /*2980*/  ST.E.128 [R74.64], R16 ;  /* 0x000000104a007985 */ /* 0x0003e4000c101d0e */
.L_x_1144:
[----:B------:R-:W-:Y:S05]  /*2990*/  BSYNC B0 ;  /* 0x0000000000007941 */ /* 0x000fea0003800000 */
.L_x_1143:
[----:B------:R-:W-:Y:S01]  /*29a0*/  ISETP.GE.AND P0, PT, R36, c[0x0][0x1d4], PT ;  /* 0x0000750024007a0c */ /* 0x000fe20003f06270 */
[----:B------:R-:W-:Y:S01]  /*29b0*/  @!UPT UIADD3 URZ, URZ, URZ, URZ ;  /* 0x0000003f3f3ff290 */ /* 0x000fe2000fffe03f */
[----:B------:R-:W-:Y:S11]  /*29c0*/  BSSY B0, `(.L_x_1145) ;  /* 0x0000038000007945 */ /* 0x000ff60003800000 */
[----:B------:R-:W-:-:S05]  /*29d0*/  @P0 BRA `(.L_x_1146) ;  /* 0x0000036000000947 */ /* 0x000fca0003800000 */
[C---:B------:R-:W-:Y:S01]  /*29e0*/  LEA R50, P0, R101.reuse, R76, 0x1 ;  /* 0x0000004c65327211 */ /* 0x040fe200078008ff */
[----:B-1----:R-:W1:Y:S03]  /*29f0*/  LDS.128 R16, [R87+0xb880] ;  /* 0x00b8800057107984 */ /* 0x002e660000000c00 */
[----:B------:R-:W-:Y:S02]  /*2a00*/  LEA.HI.X R51, R101, R77, R109, 0x1, P0 ;  /* 0x0000004d65337211 */ /* 0x000fe400000f0c6d */
[----:B------:R-:W-:Y:S11]  /*2a10*/  ISETP.GE.AND P0, PT, R42, c[0x0][0x27c], PT ;  /* 0x00009f002a007a0c */ /* 0x000ff60003f06270 */
[----:B------:R-:W-:Y:S02]  /*2a20*/  @!UPT UIADD3 URZ, URZ, URZ, URZ ;  /* 0x0000003f3f3ff290 */ /* 0x000fe4000fffe03f */
[----:B------:R-:W-:Y:S01]  /*2a30*/  @!P0 HADD2.F32 R2, -RZ, R32.H0_H0 ;  /* 0x20000020ff028230 */ /* 0x000fe20000004100 */
[----:B------:R-:W-:Y:S01]  /*2a40*/  @!P0 SHF.R.U64 R6, R8, 0x10, R9 ;  /* 0x0000001008068819 */ /* 0x000fe20000001209 */
[----:B------:R-:W-:Y:S01]  /*2a50*/  @!P0 HADD2.F32 R10, -RZ, R53.H0_H0 ;  /* 0x20000035ff0a8230 */ /* 0x000fe20000004100 */
[--C-:B------:R-:W-:Y:S02]  /*2a60*/  @!P0 SHF.R.U64 R13, R54, 0x10, R55.reuse ;  /* 0x00000010360d8819 */ /* 0x100fe40000001237 */
[----:B------:R-:W-:Y:S01]  /*2a70*/  @!P0 SHF.R.U32.HI R49, RZ, 0x10, R55 ;  /* 0x00000010ff318819 */ /* 0x000fe20000011637 */
[----:B------:R-:W-:Y:S01]  /*2a80*/  @!P0 HADD2.F32 R6, -RZ, R6.H0_H0 ;  /* 0x20000006ff068230 */ /* 0x000fe20000004100 */
[----:B------:R-:W-:Y:S01]  /*2a90*/  @!P0 SHF.R.U32.HI R9, RZ, 0x10, R9 ;  /* 0x00000010ff098819 */ /* 0x000fe20000011609 */
        /* <DEDUP_REMOVED lines=10> */
[-C--:B------:R-:W-:Y:S02]  /*2b40*/  @!P0 FFMA.FTZ R55, R3, R10.reuse, -R46 ;  /* 0x0000000a03378223 */ /* 0x080fe4000001082e */
[----:B------:R-:W-:Y:S01]  /*2b50*/  @!P0 FFMA.FTZ R2, R8, R10, R2 ;  /* 0x0000000a08028223 */ /* 0x000fe20000010002 */
[----:B------:R-:W-:Y:S01]  /*2b60*/  @!P0 MOV R8, R18 ;  /* 0x0000001200088202 */ /* 0x000fe20000000f00 */
[-C--:B------:R-:W-:Y:S01]  /*2b70*/  @!P0 FMUL.FTZ R46, R11, R6.reuse ;  /* 0x000000060b2e8220 */ /* 0x080fe20000410000 */
[----:B------:R-:W-:Y:S01]  /*2b80*/  @!P0 HADD2.F32 R10, -RZ, R9.H0_H0 ;  /* 0x20000009ff0a8230 */ /* 0x000fe20000004100 */
[C---:B------:R-:W-:Y:S01]  /*2b90*/  @!P0 FMUL.FTZ R3, R5.reuse, R6 ;  /* 0x0000000605038220 */ /* 0x040fe20000410000 */
[----:B------:R-:W-:Y:S01]  /*2ba0*/  @!P0 MOV R6, R19 ;  /* 0x0000001300068202 */ /* 0x000fe20000000f00 */
[-C--:B------:R-:W-:Y:S01]  /*2bb0*/  @!P0 FFMA.FTZ R54, R5, R13.reuse, -R46 ;  /* 0x0000000d05368223 */ /* 0x080fe2000001082e */
[----:B------:R-:W-:Y:S01]  /*2bc0*/  @!P0 HADD2.F32 R5, -RZ, R32.H1_H1 ;  /* 0x30000020ff058230 */ /* 0x000fe20000004100 */
[----:B------:R-:W-:Y:S01]  /*2bd0*/  @!P0 FFMA.FTZ R3, R11, R13, R3 ;  /* 0x0000000d0b038223 */ /* 0x000fe20000010003 */
[----:B------:R-:W-:Y:S01]  /*2be0*/  @!P0 F2FP.PACK_AB R2, R2, R55 ;  /* 0x000000370202823e */ /* 0x000fe200000000ff */
[--C-:B------:R-:W-:Y:S02]  /*2bf0*/  @!P0 HADD2.F32 R32, -RZ, R8.reuse.H1_H1 ;  /* 0x30000008ff208230 */ /* 0x100fe40000004100 */
[----:B------:R-:W-:Y:S01]  /*2c00*/  @!P0 HADD2.F32 R9, -RZ, R8.H0_H0 ;  /* 0x20000008ff098230 */ /* 0x000fe20000004100 */
[----:B------:R-:W-:Y:S01]  /*2c10*/  @!P0 F2FP.PACK_AB R3, R3, R54 ;  /* 0x000000360303823e */ /* 0x000fe200000000ff */
[----:B------:R-:W-:Y:S01]  /*2c20*/  @!P0 HADD2.F32 R46, -RZ, R53.H1_H1 ;  /* 0x30000035ff2e8230 */ /* 0x000fe20000004100 */
        /* <DEDUP_REMOVED lines=17> */
.L_x_1146:
[----:B------:R-:W-:Y:S05]  /*2d40*/  BSYNC B0 ;  /* 0x0000000000007941 */ /* 0x000fea0003800000 */
.L_x_1145:
[----:B------:R-:W-:Y:S01]  /*2d50*/  ISETP.GE.AND P0, PT, R107, c[0x0][0x1d4], PT ;  /* 0x000075006b007a0c */ /* 0x000fe20003f06270 */
[----:B------:R-:W-:Y:S01]  /*2d60*/  @!UPT UIADD3 URZ, URZ, URZ, URZ ;  /* 0x0000003f3f3ff290 */ /* 0x000fe2000fffe03f */
[----:B------:R-:W-:Y:S11]  /*2d70*/  BSSY B0, `(.L_x_1147) ;  /* 0x0000038000007945 */ /* 0x000ff60003800000 */
[----:B------:R-:W-:-:S05]  /*2d80*/  @P0 BRA `(.L_x_1148) ;  /* 0x0000036000000947 */ /* 0x000fca0003800000 */
[C---:B------:R-:W-:Y:S01]  /*2d90*/  LEA R46, P0, R103.reuse, R76, 0x1 ;  /* 0x0000004c672e7211 */ /* 0x040fe200078008ff */
[----:B------:R-:W2:Y:S03]  /*2da0*/  LDS.128 R8, [R87+0xd080] ;  /* 0x00d0800057087984 */ /* 0x000ea60000000c00 */
[----:B------:R-:W-:Y:S02]  /*2db0*/  LEA.HI.X R47, R103, R77, R111, 0x1, P0 ;  /* 0x0000004d672f7211 */ /* 0x000fe400000f0c6f */
[----:B------:R-:W-:Y:S11]  /*2dc0*/  ISETP.GE.AND P0, PT, R40, c[0x0][0x27c], PT ;  /* 0x00009f0028007a0c */ /* 0x000ff60003f06270 */
[----:B------:R-:W-:Y:S02]  /*2dd0*/  @!UPT UIADD3 URZ, URZ, URZ, URZ ;  /* 0x0000003f3f3ff290 */ /* 0x000fe4000fffe03f */
[----:B------:R-:W-:Y:S01]  /*2de0*/  @!P0 HADD2.F32 R2, -RZ, R33.H0_H0 ;  /* 0x20000021ff028230 */ /* 0x000fe20000004100 */
[--C-:B------:R-:W-:Y:S01]  /*2df0*/  @!P0 SHF.R.U64 R6, R14, 0x10, R15.reuse ;  /* 0x000000100e068819 */ /* 0x100fe2000000120f */
[--C-:B-1----:R-:W-:Y:S01]  /*2e00*/  @!P0 HADD2.F32 R19, -RZ, R68.reuse.H1_H1 ;  /* 0x30000044ff138230 */ /* 0x102fe20000004100 */
[----:B------:R-:W-:Y:S01]  /*2e10*/  @!P0 SHF.R.U32.HI R14, RZ, 0x10, R15 ;  /* 0x00000010ff0e8819 */ /* 0x000fe2000001160f */
[----:B------:R-:W-:Y:S01]  /*2e20*/  @!P0 HADD2.F32 R15, -RZ, R68.H0_H0 ;  /* 0x20000044ff0f8230 */ /* 0x000fe20000004100 */
[--C-:B------:R-:W-:Y:S01]  /*2e30*/  @!P0 SHF.R.U64 R17, R56, 0x10, R57.reuse ;  /* 0x0000001038118819 */ /* 0x100fe20000001239 */
[----:B------:R-:W-:Y:S01]  /*2e40*/  @!P0 HADD2.F32 R6, -RZ, R6.H0_H0 ;  /* 0x20000006ff068230 */ /* 0x000fe20000004100 */
[----:B------:R-:W-:Y:S03]  /*2e50*/  @!P0 SHF.R.U32.HI R56, RZ, 0x10, R57 ;  /* 0x00000010ff388819 */ /* 0x000fe60000011639 */
        /* <DEDUP_REMOVED lines=9> */
[-C--:B------:R-:W-:Y:S02]  /*2ef0*/  @!P0 FFMA.FTZ R51, R3, R15.reuse, -R18 ;  /* 0x0000000f03338223 */ /* 0x080fe40000010812 */
[----:B------:R-:W-:Y:S01]  /*2f00*/  @!P0 FFMA.FTZ R2, R13, R15, R2 ;  /* 0x0000000f0d028223 */ /* 0x000fe20000010002 */
[----:B------:R-:W-:Y:S01]  /*2f10*/  @!P0 MOV R13, R10 ;  /* 0x0000000a000d8202 */ /* 0x000fe20000000f00 */
[CC--:B------:R-:W-:Y:S01]  /*2f20*/  @!P0 FMUL.FTZ R18, R16.reuse, R6.reuse ;  /* 0x0000000610128220 */ /* 0x0c0fe20000410000 */
[----:B------:R-:W-:Y:S01]  /*2f30*/  @!P0 HADD2.F32 R15, -RZ, R14.H0_H0 ;  /* 0x2000000eff0f8230 */ /* 0x000fe20000004100 */
[C---:B------:R-:W-:Y:S01]  /*2f40*/  @!P0 FMUL.FTZ R3, R5.reuse, R6 ;  /* 0x0000000605038220 */ /* 0x040fe20000410000 */
[----:B------:R-:W-:Y:S01]  /*2f50*/  @!P0 MOV R6, R11 ;  /* 0x0000000b00068202 */ /* 0x000fe20000000f00 */
[-C--:B------:R-:W-:Y:S01]  /*2f60*/  @!P0 FFMA.FTZ R50, R5, R17.reuse, -R18 ;  /* 0x0000001105328223 */ /* 0x080fe20000010812 */
[----:B------:R-:W-:Y:S01]  /*2f70*/  @!P0 HADD2.F32 R18, -RZ, R13.H1_H1 ;  /* 0x3000000dff128230 */ /* 0x000fe20000004100 */
[----:B------:R-:W-:Y:S01]  /*2f80*/  @!P0 FFMA.FTZ R3, R16, R17, R3 ;  /* 0x0000001110038223 */ /* 0x000fe20000010003 */
[----:B------:R-:W-:Y:S01]  /*2f90*/  @!P0 F2FP.PACK_AB R2, R2, R51 ;  /* 0x000000330202823e */ /* 0x000fe200000000ff */
[----:B------:R-:W-:Y:S02]  /*2fa0*/  @!P0 HADD2.F32 R5, -RZ, R33.H1_H1 ;  /* 0x30000021ff058230 */ /* 0x000fe40000004100 */
[----:B------:R-:W-:Y:S01]  /*2fb0*/  @!P0 HADD2.F32 R14, -RZ, R13.H0_H0 ;  /* 0x2000000dff0e8230 */ /* 0x000fe20000004100 */
[----:B------:R-:W-:Y:S01]  /*2fc0*/  @!P0 F2FP.PACK_AB R3, R3, R50 ;  /* 0x000000320303823e */ /* 0x000fe200000000ff */
[--C-:B------:R-:W-:Y:S01]  /*2fd0*/  @!P0 HADD2.F32 R32, -RZ, R6.reuse.H1_H1 ;  /* 0x30000006ff208230 */ /* 0x100fe20000004100 */
[----:B------:R-:W-:Y:S01]  /*2fe0*/  @!P0 MOV R8, R2 ;  /* 0x0000000200088202 */ /* 0x000fe20000000f00 */
[----:B------:R-:W-:Y:S01]  /*2ff0*/  @!P0 HADD2.F32 R13, -RZ, R6.H0_H0 ;  /* 0x20000006ff0d8230 */ /* 0x000fe20000004100 */
[----:B------:R-:W-:Y:S01]  /*3000*/  @!P0 FMUL.FTZ R6, R18, R5 ;  /* 0x0000000512068220 */ /* 0x000fe20000410000 */
[----:B------:R-:W-:Y:S01]  /*3010*/  @!P0 MOV R9, R3 ;  /* 0x0000000300098202 */ /* 0x000fe20000000f00 */
[----:B------:R-:W-:Y:S01]  /*3020*/  @!P0 FMUL.FTZ R5, R14, R5 ;  /* 0x000000050e058220 */ /* 0x000fe20000410000 */
[----:B------:R-:W-:Y:S01]  /*3030*/  @!P0 HADD2.F32 R33, -RZ, R56.H0_H0 ;  /* 0x20000038ff218230 */ /* 0x000fe20000004100 */
[----:B------:R-:W-:Y:S02]  /*3040*/  @!P0 FMUL.FTZ R49, R32, R15 ;  /* 0x0000000f20318220 */ /* 0x000fe40000410000 */
[----:B------:R-:W-:Y:S02]  /*3050*/  @!P0 FFMA.FTZ R14, R14, R19, -R6 ;  /* 0x000000130e0e8223 */ /* 0x000fe40000010806 */
[C---:B------:R-:W-:Y:S02]  /*3060*/  @!P0 FMUL.FTZ R6, R13.reuse, R15 ;  /* 0x0000000f0d068220 */ /* 0x040fe40000410000 */
        /* <DEDUP_REMOVED lines=8> */
.L_x_1148:
[----:B------:R-:W-:Y:S05]  /*30f0*/  BSYNC B0 ;  /* 0x0000000000007941 */ /* 0x000fea0003800000 */
.L_x_1147:
[----:B------:R-:W-:Y:S11]  /*3100*/  ISETP.GE.AND P0, PT, R106, c[0x0][0x1d4], PT ;  /* 0x000075006a007a0c */ /* 0x000ff60003f06270 */
[----:B------:R-:W-:Y:S02]  /*3110*/  @!UPT UIADD3 URZ, URZ, URZ, URZ ;  /* 0x0000003f3f3ff290 */ /* 0x000fe4000fffe03f */
        /* <DEDUP_REMOVED lines=8> */
[--C-:B------:R-:W-:Y:S01]  /*31a0*/  @!P0 HADD2.F32 R15, -RZ, R69.reuse.H0_H0 ;  /* 0x20000045ff0f8230 */ /* 0x100fe20000004100 */
[----:B------:R-:W-:Y:S01]  /*31b0*/  @!P0 SHF.R.U64 R17, R58, 0x10, R59 ;  /* 0x000000103a118819 */ /* 0x000fe2000000123b */
[----:B------:R-:W-:Y:S01]  /*31c0*/  @!P0 HADD2.F32 R19, -RZ, R69.H1_H1 ;  /* 0x30000045ff138230 */ /* 0x000fe20000004100 */
[----:B------:R-:W-:Y:S01]  /*31d0*/  @!P0 SHF.R.U32.HI R14, RZ, 0x10, R21 ;  /* 0x00000010ff0e8819 */ /* 0x000fe20000011615 */
[----:B------:R-:W-:Y:S01]  /*31e0*/  @!P0 HADD2.F32 R6, -RZ, R6.H0_H0 ;  /* 0x20000006ff068230 */ /* 0x000fe20000004100 */
[----:B------:R-:W-:Y:S01]  /*31f0*/  @!P0 SHF.R.U32.HI R21, RZ, 0x10, R59 ;  /* 0x00000010ff158819 */ /* 0x000fe2000001163b */
[----:B------:R-:W-:Y:S04]  /*3200*/  @!P0 HADD2.F32 R17, -RZ, R17.H0_H0 ;  /* 0x20000011ff118230 */ /* 0x000fe80000004100 */
        /* <DEDUP_REMOVED lines=20> */
[----:B------:R-:W-:Y:S02]  /*3350*/  @!P0 HADD2.F32 R5, -RZ, R35.H0_H0 ;  /* 0x20000023ff058230 */ /* 0x000fe40000004100 */
[----:B------:R-:W-:Y:S01]  /*3360*/  @!P0 HADD2.F32 R14, -RZ, R13.H0_H0 ;  /* 0x2000000dff0e8230 */ /* 0x000fe20000004100 */
[----:B------:R-:W-:Y:S01]  /*3370*/  @!P0 F2FP.PACK_AB R3, R3, R47 ;  /* 0x0000002f0303823e */ /* 0x000fe200000000ff */
[--C-:B------:R-:W-:Y:S01]  /*3380*/  @!P0 HADD2.F32 R20, -RZ, R6.reuse.H1_H1 ;  /* 0x30000006ff148230 */ /* 0x100fe20000004100 */
[----:B------:R-:W-:Y:S01]  /*3390*/  @!P0 MOV R8, R2 ;  /* 0x0000000200088202 */ /* 0x000fe20000000f00 */
[----:B------:R-:W-:Y:S01]  /*33a0*/  @!P0 HADD2.F32 R13, -RZ, R6.H0_H0 ;  /* 0x20000006ff0d8230 */ /* 0x000fe20000004100 */
[----:B------:R-:W-:Y:S01]  /*33b0*/  @!P0 FMUL.FTZ R6, R18, R5 ;  /* 0x0000000512068220 */ /* 0x000fe20000410000 */
[----:B------:R-:W-:Y:S01]  /*33c0*/  @!P0 MOV R9, R3 ;  /* 0x0000000300098202 */ /* 0x000fe20000000f00 */
[----:B------:R-:W-:Y:S02]  /*33d0*/  @!P0 FMUL.FTZ R5, R14, R5 ;  /* 0x000000050e058220 */ /* 0x000fe40000410000 */
        /* <DEDUP_REMOVED lines=11> */
.L_x_1142:
[----:B-123--:R-:W-:Y:S05]  /*3490*/  BSYNC B1 ;  /* 0x0000000000017941 */ /* 0x00efea0003800000 */
.L_x_1141:
[----:B------:R1:W2:Y:S04]  /*34a0*/  SHFL.IDX PT, R47, R99, 0x1, 0x181f ;  /* 0x00381f00632f7f89 */ /* 0x0002a800000e0000 */
[----:B------:R1:W3:Y:S01]  /*34b0*/  SHFL.IDX PT, R46, R100, 0x1, 0x181f ;  /* 0x00381f00642e7f89 */ /* 0x0002e200000e0000 */
[----:B------:R-:W-:-:S05]  /*34c0*/  @P5 BRA `(.L_x_1149) ;  /* 0x0000394000005947 */ /* 0x000fca0003800000 */
[----:B------:R-:W-:Y:S01]  /*34d0*/  ISETP.GE.AND P0, PT, R24, c[0x0][0x1d4], PT ;  /* 0x0000750018007a0c */ /* 0x000fe20003f06270 */
[----:B------:R-:W-:Y:S01]  /*34e0*/  @!UPT UIADD3 URZ, URZ, URZ, URZ ;  /* 0x0000003f3f3ff290 */ /* 0x000fe2000fffe03f */
[----:B------:R-:W-:Y:S11]  /*34f0*/  BSSY B0, `(.L_x_1150) ;  /* 0x0000038000007945 */ /* 0x000ff60003800000 */
[----:B------:R-:W-:-:S05]  /*3500*/  @P0 BRA `(.L_x_1151) ;  /* 0x0000036000000947 */ /* 0x000fca0003800000 */
[C---:B---3--:R-:W-:Y:S01]  /*3510*/  LEA R32, P0, R24.reuse, R46, 0x1 ;  /* 0x0000002e18207211 */ /* 0x048fe200078008ff */
[----:B------:R-:W3:Y:S03]  /*3520*/  LDS.128 R8, [R87+0xb080] ;  /* 0x00b0800057087984 */ /* 0x000ee60000000c00 */
[----:B--2---:R-:W-:Y:S02]  /*3530*/  LEA.HI.X R33, R24, R47, R25, 0x1, P0 ;  /* 0x0000002f18217211 */ /* 0x004fe400000f0c19 */
[----:B------:R-:W-:Y:S11]  /*3540*/  ISETP.GE.AND P0, PT, R38, c[0x0][0x27c], PT ;  /* 0x00009f0026007a0c */ /* 0x000ff60003f06270 */
[----:B------:R-:W-:Y:S02]  /*3550*/  @!UPT UIADD3 URZ, URZ, URZ, URZ ;  /* 0x0000003f3f3ff290 */ /* 0x000fe4000fffe03f */
[----:B------:R-:W-:Y:S01]  /*3560*/  @!P0 HADD2.F32 R2, -RZ, R34.H1_H1 ;  /* 0x30000022ff028230 */ /* 0x000fe20000004100 */
        /* <DEDUP_REMOVED lines=9> */
[----:B---3--:R-:W-:Y:S02]  /*3600*/  @!P0 MOV R3, R8 ;  /* 0x0000000800038202 */ /* 0x008fe40000000f00 */
        /* <DEDUP_REMOVED lines=38> */
.L_x_1151:
[----:B------:R-:W-:Y:S05]  /*3870*/  BSYNC B0 ;  /* 0x0000000000007941 */ /* 0x000fea0003800000 */
.L_x_1150:
        /* <DEDUP_REMOVED lines=58> */
.L_x_1153:
[----:B------:R-:W-:Y:S05]  /*3c20*/  BSYNC B0 ;  /* 0x0000000000007941 */ /* 0x000fea0003800000 */
.L_x_1152:
[----:B------:R-:W-:Y:S01]  /*3c30*/  ISETP.GE.AND P0, PT, R107, c[0x0][0x1d4], PT ;  /* 0x000075006b007a0c */ /* 0x000fe20003f06270 */
[----:B------:R-:W-:Y:S01]  /*3c40*/  @!UPT UIADD3 URZ, URZ, URZ, URZ ;  /* 0x0000003f3f3ff290 */ /* 0x000fe2000fffe03f */
[----:B------:R-:W-:Y:S11]  /*3c50*/  BSSY B0, `(.L_x_1154) ;  /* 0x0000038000007945 */ /* 0x000ff60003800000 */
[----:B------:R-:W-:-:S05]  /*3c60*/  @P0 BRA `(.L_x_1155) ;  /* 0x0000036000000947 */ /* 0x000fca0003800000 */
[C---:B--23--:R-:W-:Y:S01]  /*3c70*/  LEA R22, P0, R103.reuse, R46, 0x1 ;  /* 0x0000002e67167211 */ /* 0x04cfe200078008ff */
[----:B------:R-:W2:Y:S03]  /*3c80*/  LDS.128 R8, [R87+0xe080] ;  /* 0x00e0800057087984 */ /* 0x000ea60000000c00 */
        /* <DEDUP_REMOVED lines=52> */
.L_x_1155:
[----:B------:R-:W-:Y:S05]  /*3fd0*/  BSYNC B0 ;  /* 0x0000000000007941 */ /* 0x000fea0003800000 */
.L_x_1154:
        /* <DEDUP_REMOVED lines=34> */
[--C-:B------:R-:W-:Y:S01]  /*4200*/  @!P0 HADD2.F32 R18, -RZ, R13.reuse.H1_H1 ;  /* 0x3000000dff128230 */ /* 0x100fe20000004100 */
        /* <DEDUP_REMOVED lines=21> */
[----:B------:R2:W-:Y:S01]  /*4360*/  ST.E.128 [R26.64], R8 ;  /* 0x000000081a007985 */ /* 0x0005e2000c101d0e */
[----:B------:R-:W-:-:S05]  /*4370*/  BRA `(.L_x_1149) ;  /* 0x00002a9000007947 */ /* 0x000fca0003800000 */
.L_x_1136:
        /* <DEDUP_REMOVED lines=36> */
.L_x_1157:
[----:B------:R-:W-:Y:S05]  /*45c0*/  BSYNC B0 ;  /* 0x0000000000007941 */ /* 0x000fea0003800000 */
.L_x_1156:
[----:B------:R-:W-:Y:S01]  /*45d0*/  ISETP.GE.AND P5, PT, R159, R104, PT ;  /* 0x000000689f00720c */ /* 0x000fe20003fa6270 */
[----:B-----5:R-:W-:Y:S01]  /*45e0*/  IMAD.MOV.U32 R5, RZ, RZ, R63 ;  /* 0x000000ffff057224 */ /* 0x020fe200078e003f */
[----:B------:R-:W-:Y:S01]  /*45f0*/  BSSY B0, `(.L_x_1158) ;  /* 0x000003a000007945 */ /* 0x000fe20003800000 */
[----:B-1----:R-:W-:Y:S01]  /*4600*/  IMAD.MOV.U32 R3, RZ, RZ, R60 ;  /* 0x000000ffff037224 */ /* 0x002fe200078e003c */
[----:B------:R-:W-:Y:S01]  /*4610*/  CS2R R72, SRZ ;  /* 0x0000000000487805 */ /* 0x000fe2000001ff00 */
[----:B------:R-:W-:Y:S01]  /*4620*/  IMAD.MOV.U32 R2, RZ, RZ, R61 ;  /* 0x000000ffff027224 */ /* 0x000fe200078e003d */
[----:B------:R-:W-:Y:S01]  /*4630*/  CS2R R70, SRZ ;  /* 0x0000000000467805 */ /* 0x000fe2000001ff00 */
        /* <DEDUP_REMOVED lines=13> */
[----:B------:R-:W-:Y:S01]  /*4710*/  PRMT R76, R6, 0x7610, R76 ;  /* 0x00007610064c7816 */ /* 0x000fe2000000004c */
[----:B------:R-:W-:Y:S01]  /*4720*/  CS2R R34, SRZ ;  /* 0x0000000000227805 */ /* 0x000fe2000001ff00 */
[----:B------:R-:W-:Y:S01]  /*4730*/  MOV R6, R18 ;  /* 0x0000001200067202 */ /* 0x000fe20000000f00 */
[----:B------:R-:W-:Y:S01]  /*4740*/  CS2R R32, SRZ ;  /* 0x0000000000207805 */ /* 0x000fe2000001ff00 */
        /* <DEDUP_REMOVED lines=8> */
[----:B------:R-:W-:Y:S02]  /*47d0*/  CS2R R28, SRZ ;  /* 0x00000000001c7805 */ /* 0x000fe4000001ff00 */
[----:B------:R-:W-:Y:S02]  /*47e0*/  PRMT R26, R5, 0x5410, R6 ;  /* 0x00005410051a7816 */ /* 0x000fe40000000006 */
        /* <DEDUP_REMOVED lines=26> */
.L_x_1159:
[----:B------:R-:W-:Y:S05]  /*4990*/  BSYNC B0 ;  /* 0x0000000000007941 */ /* 0x000fea0003800000 */
.L_x_1158:
[----:B------:R-:W-:Y:S01]  /*49a0*/  IADD3 R85, -R86, c[0x0][0x1d4], RZ ;  /* 0x0000750056557a10 */ /* 0x000fe20007ffe1ff */
[----:B-----5:R-:W-:Y:S01]  /*49b0*/  IMAD.MOV.U32 R5, RZ, RZ, R75 ;  /* 0x000000ffff057224 */ /* 0x020fe200078e004b */
[----:B------:R2:W3:Y:S01]  /*49c0*/  SHFL.IDX PT, R89, R99, RZ, 0x181f ;  /* 0x00181fff63597589 */ /* 0x0004e200000e0000 */
[----:B-1----:R-:W-:Y:S01]  /*49d0*/  IMAD.MOV.U32 R3, RZ, RZ, R72 ;  /* 0x000000ffff037224 */ /* 0x002fe200078e0048 */
[----:B------:R-:W-:Y:S01]  /*49e0*/  BSSY B1, `(.L_x_1160) ;  /* 0x000010f000017945 */ /* 0x000fe20003800000 */
[----:B------:R-:W-:Y:S02]  /*49f0*/  IMAD.MOV.U32 R2, RZ, RZ, R73 ;  /* 0x000000ffff027224 */ /* 0x000fe400078e0049 */
[----:B------:R-:W-:Y:S01]  /*4a00*/  IMAD.MOV.U32 R6, RZ, RZ, R74 ;  /* 0x000000ffff067224 */ /* 0x000fe200078e004a */
[----:B------:R-:W-:Y:S01]  /*4a10*/  PRMT R80, R80, 0x5410, R3 ;  /* 0x0000541050507816 */ /* 0x000fe20000000003 */
[----:B------:R-:W-:Y:S01]  /*4a20*/  IMAD.MOV.U32 R3, RZ, RZ, R68 ;  /* 0x000000ffff037224 */ /* 0x000fe200078e0044 */
[----:B------:R-:W-:Y:S01]  /*4a30*/  PRMT R81, R2, 0x5410, R5 ;  /* 0x0000541002517816 */ /* 0x000fe20000000005 */
[----:B------:R2:W1:Y:S01]  /*4a40*/  SHFL.IDX PT, R88, R100, RZ, 0x181f ;  /* 0x00181fff64587589 */ /* 0x00046200000e0000 */
[----:B------:R-:W-:Y:S01]  /*4a50*/  PRMT R82, R6, 0x7610, R82 ;  /* 0x0000761006527816 */ /* 0x000fe20000000052 */
[----:B------:R-:W-:Y:S01]  /*4a60*/  IMAD.MOV.U32 R5, RZ, RZ, R71 ;  /* 0x000000ffff057224 */ /* 0x000fe200078e0047 */
[----:B------:R-:W-:Y:S01]  /*4a70*/  MOV R6, R70 ;  /* 0x0000004600067202 */ /* 0x000fe20000000f00 */
[----:B------:R-:W-:Y:S01]  /*4a80*/  IMAD.MOV.U32 R2, RZ, RZ, R69 ;  /* 0x000000ffff027224 */ /* 0x000fe200078e0045 */
[----:B------:R-:W-:Y:S01]  /*4a90*/  PRMT R78, R78, 0x5410, R3 ;  /* 0x000054104e4e7816 */ /* 0x000fe20000000003 */
[----:B------:R-:W-:Y:S01]  /*4aa0*/  IMAD.MOV.U32 R3, RZ, RZ, R32 ;  /* 0x000000ffff037224 */ /* 0x000fe200078e0020 */
[----:B------:R-:W-:Y:S02]  /*4ab0*/  PRMT R80, R6, 0x7610, R80 ;  /* 0x0000761006507816 */ /* 0x000fe40000000050 */
[----:B------:R-:W-:Y:S01]  /*4ac0*/  PRMT R79, R2, 0x5410, R5 ;  /* 0x00005410024f7816 */ /* 0x000fe20000000005 */
[----:B------:R-:W-:Y:S01]  /*4ad0*/  IMAD.MOV.U32 R5, RZ, RZ, R35 ;  /* 0x000000ffff057224 */ /* 0x000fe200078e0023 */
[----:B------:R-:W-:Y:S02]  /*4ae0*/  MOV R6, R34 ;  /* 0x0000002200067202 */ /* 0x000fe40000000f00 */
[----:B------:R-:W-:Y:S02]  /*4af0*/  MOV R2, R33 ;  /* 0x0000002100027202 */ /* 0x000fe40000000f00 */
[----:B------:R-:W-:Y:S01]  /*4b00*/  PRMT R47, R5, 0x5410, R6 ;  /* 0x00005410052f7816 */ /* 0x000fe20000000006 */
[----:B------:R-:W-:Y:S01]  /*4b10*/  IMAD.MOV.U32 R6, RZ, RZ, R30 ;  /* 0x000000ffff067224 */ /* 0x000fe200078e001e */
[----:B------:R-:W-:Y:S01]  /*4b20*/  PRMT R46, R3, 0x5410, R2 ;  /* 0x00005410032e7816 */ /* 0x000fe20000000002 */
[----:B------:R-:W-:Y:S01]  /*4b30*/  IMAD.MOV.U32 R5, RZ, RZ, R31 ;  /* 0x000000ffff057224 */ /* 0x000fe200078e001f */
[----:B------:R-:W-:Y:S01]  /*4b40*/  MOV R3, R28 ;  /* 0x0000001c00037202 */ /* 0x000fe20000000f00 */
[----:B------:R-:W-:Y:S03]  /*4b50*/  IMAD.MOV.U32 R2, RZ, RZ, R29 ;  /* 0x000000ffff027224 */ /* 0x000fe600078e001d */
[----:B------:R-:W-:Y:S02]  /*4b60*/  PRMT R44, R5, 0x5410, R6 ;  /* 0x00005410052c7816 */ /* 0x000fe40000000006 */
[----:B------:R-:W-:Y:S01]  /*4b70*/  PRMT R43, R3, 0x5410, R2 ;  /* 0x00005410032b7816 */ /* 0x000fe20000000002 */
[----:B------:R-:W-:-:S05]  /*4b80*/  @P4 BRA `(.L_x_1161) ;  /* 0x00000f4000004947 */ /* 0x000fca0003800000 */
[----:B-123--:R-:W-:Y:S01]  /*4b90*/  ISETP.GE.AND P0, PT, R24, c[0x0][0x1d4], PT ;  /* 0x0000750018007a0c */ /* 0x00efe20003f06270 */
[----:B------:R-:W-:Y:S01]  /*4ba0*/  @!UPT UIADD3 URZ, URZ, URZ, URZ ;  /* 0x0000003f3f3ff290 */ /* 0x000fe2000fffe03f */
[----:B------:R-:W-:Y:S11]  /*4bb0*/  BSSY B0, `(.L_x_1162) ;  /* 0x0000078000007945 */ /* 0x000ff60003800000 */
[----:B------:R-:W-:-:S05]  /*4bc0*/  @P0 BRA `(.L_x_1163) ;  /* 0x0000076000000947 */ /* 0x000fca0003800000 */
[----:B------:R-:W-:Y:S01]  /*4bd0*/  SEL R2, R86, R85, !P1 ;  /* 0x0000005556027207 */ /* 0x000fe20004800000 */
[----:B------:R-:W1:Y:S01]  /*4be0*/  LDS.128 R20, [R152+0xa080] ;  /* 0x00a0800098147984 */ /* 0x000e620000000c00 */
[----:B------:R-:W-:Y:S02]  /*4bf0*/  ISETP.GE.AND P0, PT, R24, c[0x0][0x27c], PT ;  /* 0x00009f0018007a0c */ /* 0x000fe40003f06270 */
[----:B------:R-:W-:Y:S04]  /*4c00*/  SHF.R.S32.HI R3, RZ, 0x1f, R2 ;  /* 0x0000001fff037819 */ /* 0x000fe80000011402 */
[----:B------:R-:W-:Y:S04]  /*4c10*/  LEA.HI R2, R3, R2, RZ, 0x4 ;  /* 0x0000000203027211 */ /* 0x000fe800078f20ff */
[----:B------:R-:W-:Y:S03]  /*4c20*/  LEA.HI.SX32 R2, R2, R84, 0x1c ;  /* 0x0000005402027211 */ /* 0x000fe600078fe2ff */
[----:B------:R-:W-:Y:S01]  /*4c30*/  @!P0 SHF.R.U64 R5, R8, 0x10, R9 ;  /* 0x0000001008058819 */ /* 0x000fe20000001209 */
[----:B------:R-:W-:Y:S01]  /*4c40*/  @!P0 HADD2.F32 R57, -RZ, R57.H0_H0 ;  /* 0x20000039ff398230 */ /* 0x000fe20000004100 */
[----:B------:R-:W-:Y:S02]  /*4c50*/  SHF.R.S32.HI R3, RZ, 0x1f, R2 ;  /* 0x0000001fff037819 */ /* 0x000fe40000011402 */
[----:B------:R-:W-:Y:S02]  /*4c60*/  SHF.L.U32 R90, R2, 0x3, RZ ;  /* 0x00000003025a7819 */ /* 0x000fe400000006ff */
[----:B------:R-:W-:Y:S02]  /*4c70*/  LEA.HI R3, R3, R2, RZ, 0x3 ;  /* 0x0000000203037211 */ /* 0x000fe400078f18ff */
[----:B------:R-:W-:Y:S02]  /*4c80*/  @!P0 SHF.R.U64 R15, R10, 0x10, R11 ;  /* 0x000000100a0f8819 */ /* 0x000fe4000000120b */
[----:B------:R-:W-:Y:S02]  /*4c90*/  SHF.R.S32.HI R2, RZ, 0x3, R3 ;  /* 0x00000003ff027819 */ /* 0x000fe40000011403 */
[----:B------:R-:W-:Y:S01]  /*4ca0*/  LOP3.LUT R3, R119, 0x38, R90, 0xf8, !PT ;  /* 0x0000003877037812 */ /* 0x000fe200078ef85a */
[----:B------:R-:W-:Y:S01]  /*4cb0*/  @!P0 HADD2.F32 R15, -RZ, R15.H0_H0 ;  /* 0x2000000fff0f8230 */ /* 0x000fe20000004100 */
[----:B------:R-:W-:Y:S01]  /*4cc0*/  @!P0 SHF.R.U64 R50, R52, 0x10, R53 ;  /* 0x0000001034328819 */ /* 0x000fe20000001235 */
[----:B------:R-:W-:Y:S01]  /*4cd0*/  IMAD R2, R2, 0xc00, R7 ;  /* 0x00000c0002027824 */ /* 0x000fe200078e0207 */
[----:B------:R-:W-:Y:S02]  /*4ce0*/  LOP3.LUT R3, R3, R158, RZ, 0x3c, !PT ;  /* 0x0000009e03037212 */ /* 0x000fe400078e3cff */
[----:B------:R-:W-:Y:S01]  /*4cf0*/  @!P0 SHF.R.U32.HI R14, RZ, 0x10, R11 ;  /* 0x00000010ff0e8819 */ /* 0x000fe2000001160b */
[----:B------:R-:W-:Y:S01]  /*4d00*/  @!P0 HADD2.F32 R11, -RZ, R51.H0_H0 ;  /* 0x20000033ff0b8230 */ /* 0x000fe20000004100 */
[----:B------:R-:W-:Y:S01]  /*4d10*/  @!P0 SHF.R.U32.HI R8, RZ, 0x10, R9 ;  /* 0x00000010ff088819 */ /* 0x000fe20000011609 */
[----:B------:R-:W-:Y:S01]  /*4d20*/  IMAD.IADD R2, R2, 0x1, R3 ;  /* 0x0000000102027824 */ /* 0x000fe200078e0203 */
[----:B------:R-:W-:Y:S01]  /*4d30*/  @!P0 HADD2.F32 R3, -RZ, R13.H0_H0 ;  /* 0x2000000dff038230 */ /* 0x000fe20000004100 */
[--C-:B------:R-:W-:Y:S01]  /*4d40*/  @!P0 SHF.R.U32.HI R59, RZ, 0x10, R55.reuse ;  /* 0x00000010ff3b8819 */ /* 0x100fe20000011637 */
[----:B------:R-:W-:Y:S01]  /*4d50*/  @!P0 HADD2.F32 R9, -RZ, R5.H0_H0 ;  /* 0x20000005ff098230 */ /* 0x000fe20000004100 */
[----:B------:R-:W-:Y:S01]  /*4d60*/  @!P0 SHF.R.U64 R55, R54, 0x10, R55 ;  /* 0x0000001036378819 */ /* 0x000fe20000001237 */
[----:B------:R-:W-:Y:S01]  /*4d70*/  @!P0 HADD2.F32 R50, -RZ, R50.H0_H0 ;  /* 0x20000032ff328230 */ /* 0x000fe20000004100 */
[----:B------:R-:W-:Y:S01]  /*4d80*/  SHF.L.U32 R2, R2, 0x1, RZ ;  /* 0x0000000102027819 */ /* 0x000fe200000006ff */
[----:B------:R-:W-:Y:S01]  /*4d90*/  @!P0 HADD2.F32 R59, -RZ, R59.H0_H0 ;  /* 0x2000003bff3b8230 */ /* 0x000fe20000004100 */
[----:B------:R-:W-:Y:S01]  /*4da0*/  @!P0 SHF.R.U32.HI R52, RZ, 0x10, R53 ;  /* 0x00000010ff348819 */ /* 0x000fe20000011635 */
[----:B------:R-:W-:Y:S02]  /*4db0*/  @!P0 HADD2.F32 R55, -RZ, R55.H0_H0 ;  /* 0x20000037ff378230 */ /* 0x000fe40000004100 */
[----:B------:R1:W2:Y:S02]  /*4dc0*/  LDS.128 R64, [R2+0xa080] ;  /* 0x00a0800002407984 */ /* 0x0002a40000000c00 */
[----:B------:R-:W-:Y:S01]  /*4dd0*/  @!P0 HADD2.F32 R52, -RZ, R52.H0_H0 ;  /* 0x20000034ff348230 */ /* 0x000fe20000004100 */
[----:B-1----:R-:W-:Y:S05]  /*4de0*/  @!P0 IMAD.MOV.U32 R2, RZ, RZ, R20 ;  /* 0x000000ffff028224 */ /* 0x002fea00078e0014 */
[--C-:B------:R-:W-:Y:S02]  /*4df0*/  @!P0 HADD2.F32 R6, -RZ, R2.reuse.H0_H0 ;  /* 0x20000002ff068230 */ /* 0x100fe40000004100 */
[----:B------:R-:W-:Y:S03]  /*4e00*/  @!P0 HADD2.F32 R5, -RZ, R2.H1_H1 ;  /* 0x30000002ff058230 */ /* 0x000fe60000004100 */
[-C--:B------:R-:W-:Y:S01]  /*4e10*/  @!P0 FMUL.FTZ R2, R6, R3.reuse ;  /* 0x0000000306028220 */ /* 0x080fe20000410000 */
[----:B--2---:R-:W-:Y:S05]  /*4e20*/  @!P0 MOV R49, R64 ;  /* 0x0000004000318202 */ /* 0x004fea0000000f00 */
[--C-:B------:R-:W-:Y:S02]  /*4e30*/  @!P0 HADD2.F32 R10, -RZ, R49.reuse.H0_H0 ;  /* 0x20000031ff0a8230 */ /* 0x100fe40000004100 */
[----:B------:R-:W-:Y:S03]  /*4e40*/  @!P0 HADD2.F32 R49, -RZ, R49.H1_H1 ;  /* 0x30000031ff318230 */ /* 0x000fe60000004100 */
[C---:B------:R-:W-:Y:S02]  /*4e50*/  @!P0 FMUL.FTZ R54, R10.reuse, R3 ;  /* 0x000000030a368220 */ /* 0x040fe40000410000 */
[-C--:B------:R-:W-:Y:S01]  /*4e60*/  @!P0 FFMA.FTZ R2, R10, R11.reuse, R2 ;  /* 0x0000000b0a028223 */ /* 0x080fe20000010002 */
[----:B------:R-:W-:Y:S01]  /*4e70*/  @!P0 HADD2.F32 R10, -RZ, R8.H0_H0 ;  /* 0x20000008ff0a8230 */ /* 0x000fe20000004100 */
[----:B------:R-:W-:Y:S01]  /*4e80*/  @!P0 FFMA.FTZ R98, R6, R11, -R54 ;  /* 0x0000000b06628223 */ /* 0x000fe20000010836 */
[----:B------:R-:W-:Y:S01]  /*4e90*/  @!P0 MOV R6, R21 ;  /* 0x0000001500068202 */ /* 0x000fe20000000f00 */
[----:B------:R-:W-:Y:S02]  /*4ea0*/  @!P0 IMAD.MOV.U32 R11, RZ, RZ, R65 ;  /* 0x000000ffff0b8224 */ /* 0x000fe400078e0041 */
[-C--:B------:R-:W-:Y:S02]  /*4eb0*/  @!P0 FMUL.FTZ R53, R49, R9.reuse ;  /* 0x0000000931358220 */ /* 0x080fe40000410000 */
[C---:B------:R-:W-:Y:S01]  /*4ec0*/  @!P0 FMUL.FTZ R3, R5.reuse, R9 ;  /* 0x0000000905038220 */ /* 0x040fe20000410000 */
[--C-:B------:R-:W-:Y:S01]  /*4ed0*/  @!P0 HADD2.F32 R9, -RZ, R6.reuse.H0_H0 ;  /* 0x20000006ff098230 */ /* 0x100fe20000004100 */
[-C--:B------:R-:W-:Y:S01]  /*4ee0*/  @!P0 FFMA.FTZ R97, R5, R50.reuse, -R53 ;  /* 0x0000003205618223 */ /* 0x080fe20000010835 */
[----:B------:R-:W-:Y:S01]  /*4ef0*/  @!P0 HADD2.F32 R5, -RZ, R13.H1_H1 ;  /* 0x3000000dff058230 */ /* 0x000fe20000004100 */
[----:B------:R-:W-:Y:S01]  /*4f00*/  @!P0 FFMA.FTZ R3, R49, R50, R3 ;  /* 0x0000003231038223 */ /* 0x000fe20000010003 */
[----:B------:R-:W-:Y:S01]  /*4f10*/  @!P0 HADD2.F32 R50, -RZ, R51.H1_H1 ;  /* 0x30000033ff328230 */ /* 0x000fe20000004100 */
[----:B------:R-:W-:Y:S01]  /*4f20*/  @!P0 IMAD.MOV.U32 R13, RZ, RZ, R67 ;  /* 0x000000ffff0d8224 */ /* 0x000fe200078e0043 */
[--C-:B------:R-:W-:Y:S02]  /*4f30*/  @!P0 HADD2.F32 R49, -RZ, R11.reuse.H0_H0 ;  /* 0x2000000bff318230 */ /* 0x100fe40000004100 */
[----:B------:R-:W-:Y:S01]  /*4f40*/  @!P0 HADD2.F32 R51, -RZ, R11.H1_H1 ;  /* 0x3000000bff338230 */ /* 0x000fe20000004100 */
[----:B------:R-:W-:Y:S01]  /*4f50*/  @!P0 F2FP.PACK_AB R2, R3, R2 ;  /* 0x000000020302823e */ /* 0x000fe200000000ff */
[----:B------:R-:W-:Y:S01]  /*4f60*/  @!P0 HADD2.F32 R8, -RZ, R6.H1_H1 ;  /* 0x30000006ff088230 */ /* 0x000fe20000004100 */
[----:B------:R-:W-:Y:S01]  /*4f70*/  @!P0 FMUL.FTZ R6, R49, R5 ;  /* 0x0000000531068220 */ /* 0x000fe20000410000 */
[--C-:B------:R-:W-:Y:S01]  /*4f80*/  @!P0 HADD2.F32 R56, -RZ, R13.reuse.H0_H0 ;  /* 0x2000000dff388230 */ /* 0x100fe20000004100 */
[----:B------:R-:W-:Y:S01]  /*4f90*/  @!P0 FMUL.FTZ R11, R51, R10 ;  /* 0x0000000a330b8220 */ /* 0x000fe20000410000 */
[----:B------:R-:W-:Y:S01]  /*4fa0*/  @!P0 MOV R64, R2 ;  /* 0x0000000200408202 */ /* 0x000fe20000000f00 */
[C---:B------:R-:W-:Y:S01]  /*4fb0*/  @!P0 FFMA.FTZ R96, R9.reuse, R50, -R6 ;  /* 0x0000003209608223 */ /* 0x040fe20000010806 */
[----:B------:R-:W-:Y:S01]  /*4fc0*/  @!P0 HADD2.F32 R58, -RZ, R13.H1_H1 ;  /* 0x3000000dff3a8230 */ /* 0x000fe20000004100 */
[C---:B------:R-:W-:Y:S01]  /*4fd0*/  @!P0 FMUL.FTZ R6, R8.reuse, R10 ;  /* 0x0000000a08068220 */ /* 0x040fe20000410000 */
[----:B------:R-:W-:Y:S01]  /*4fe0*/  @!P0 HADD2.F32 R10, -RZ, R26.H0_H0 ;  /* 0x2000001aff0a8230 */ /* 0x000fe20000004100 */
[----:B------:R-:W-:Y:S01]  /*4ff0*/  @!P0 FFMA.FTZ R95, R8, R52, -R11 ;  /* 0x00000034085f8223 */ /* 0x000fe2000001080b */
[----:B------:R-:W-:Y:S01]  /*5000*/  @!P0 MOV R8, R23 ;  /* 0x0000001700088202 */ /* 0x000fe20000000f00 */
[----:B------:R-:W-:Y:S01]  /*5010*/  @!P0 FMUL.FTZ R5, R9, R5 ;  /* 0x0000000509058220 */ /* 0x000fe20000410000 */
[----:B------:R-:W-:Y:S01]  /*5020*/  @!P0 HADD2.F32 R11, -RZ, R14.H0_H0 ;  /* 0x2000000eff0b8230 */ /* 0x000fe20000004100 */
[----:B------:R-:W-:Y:S01]  /*5030*/  @!P0 FMUL.FTZ R13, R56, R10 ;  /* 0x0000000a380d8220 */ /* 0x000fe20000410000 */
[----:B------:R-:W-:Y:S01]  /*5040*/  @!P0 HADD2.F32 R53, -RZ, R76.H0_H0 ;  /* 0x2000004cff358230 */ /* 0x000fe20000004100 */
[----:B------:R-:W-:Y:S01]  /*5050*/  @!P0 FFMA.FTZ R5, R49, R50, R5 ;  /* 0x0000003231058223 */ /* 0x000fe20000010005 */
[--C-:B------:R-:W-:Y:S01]  /*5060*/  @!P0 HADD2.F32 R9, -RZ, R8.reuse.H0_H0 ;  /* 0x20000008ff098230 */ /* 0x100fe20000004100 */
[----:B------:R-:W-:Y:S01]  /*5070*/  @!P0 FMUL.FTZ R14, R58, R11 ;  /* 0x0000000b3a0e8220 */ /* 0x000fe20000410000 */
[----:B------:R-:W-:Y:S01]  /*5080*/  @!P0 HADD2.F32 R8, -RZ, R8.H1_H1 ;  /* 0x30000008ff088230 */ /* 0x000fe20000004100 */
[----:B------:R-:W-:Y:S01]  /*5090*/  @!P0 FFMA.FTZ R6, R51, R52, R6 ;  /* 0x0000003433068223 */ /* 0x000fe20000010006 */
[----:B------:R-:W-:Y:S01]  /*50a0*/  @!P0 F2FP.PACK_AB R49, R95, R96 ;  /* 0x000000605f31823e */ /* 0x000fe200000000ff */
[C---:B------:R-:W-:Y:S01]  /*50b0*/  @!P0 FFMA.FTZ R94, R9.reuse, R57, -R13 ;  /* 0x00000039095e8223 */ /* 0x040fe2000001080d */
[----:B------:R-:W-:Y:S01]  /*50c0*/  @!P0 MOV R13, R66 ;  /* 0x00000042000d8202 */ /* 0x000fe20000000f00 */
[----:B------:R-:W-:Y:S01]  /*50d0*/  @!P0 FMUL.FTZ R10, R9, R10 ;  /* 0x0000000a090a8220 */ /* 0x000fe20000410000 */
[----:B------:R-:W-:Y:S01]  /*50e0*/  @!P0 MOV R21, R49 ;  /* 0x0000003100158202 */ /* 0x000fe20000000f00 */
[----:B------:R-:W-:Y:S01]  /*50f0*/  @!P0 IMAD.MOV.U32 R9, RZ, RZ, R22 ;  /* 0x000000ffff098224 */ /* 0x000fe200078e0016 */
[----:B------:R-:W-:Y:S01]  /*5100*/  @!P0 F2FP.PACK_AB R5, R6, R5 ;  /* 0x000000050605823e */ /* 0x000fe200000000ff */
[C---:B------:R-:W-:Y:S01]  /*5110*/  @!P0 FMUL.FTZ R11, R8.reuse, R11 ;  /* 0x0000000b080b8220 */ /* 0x040fe20000410000 */
[--C-:B------:R-:W-:Y:S01]  /*5120*/  @!P0 HADD2.F32 R54, -RZ, R13.reuse.H1_H1 ;  /* 0x3000000dff368230 */ /* 0x100fe20000004100 */
[----:B------:R-:W-:Y:S01]  /*5130*/  @!P0 FFMA.FTZ R93, R8, R59, -R14 ;  /* 0x0000003b085d8223 */ /* 0x000fe2000001080e */
[----:B------:R-:W-:Y:S01]  /*5140*/  @!P0 HADD2.F32 R8, -RZ, R26.H1_H1 ;  /* 0x3000001aff088230 */ /* 0x000fe20000004100 */
[----:B------:R-:W-:Y:S01]  /*5150*/  @!P0 IMAD.MOV.U32 R65, RZ, RZ, R5 ;  /* 0x000000ffff418224 */ /* 0x000fe200078e0005 */
[----:B------:R-:W-:Y:S01]  /*5160*/  @!P0 HADD2.F32 R26, -RZ, R13.H0_H0 ;  /* 0x2000000dff1a8230 */ /* 0x000fe20000004100 */
[----:B------:R-:W-:Y:S01]  /*5170*/  @!P0 FMUL.FTZ R91, R54, R15 ;  /* 0x0000000f365b8220 */ /* 0x000fe20000410000 */
[--C-:B------:R-:W-:Y:S02]  /*5180*/  @!P0 HADD2.F32 R14, -RZ, R9.reuse.H0_H0 ;  /* 0x20000009ff0e8230 */ /* 0x100fe40000004100 */
[----:B------:R-:W-:Y:S01]  /*5190*/  @!P0 HADD2.F32 R13, -RZ, R9.H1_H1 ;  /* 0x30000009ff0d8230 */ /* 0x000fe20000004100 */
[-C--:B------:R-:W-:Y:S02]  /*51a0*/  @!P0 FMUL.FTZ R9, R26, R8.reuse ;  /* 0x000000081a098220 */ /* 0x080fe40000410000 */
[C---:B------:R-:W-:Y:S02]  /*51b0*/  @!P0 FMUL.FTZ R8, R14.reuse, R8 ;  /* 0x000000080e088220 */ /* 0x040fe40000410000 */
[----:B------:R-:W-:Y:S01]  /*51c0*/  @!P0 FFMA.FTZ R92, R14, R53, -R9 ;  /* 0x000000350e5c8223 */ /* 0x000fe20000010809 */
[----:B------:R-:W-:Y:S01]  /*51d0*/  @!P0 F2FP.PACK_AB R14, R93, R94 ;  /* 0x0000005e5d0e823e */ /* 0x000fe200000000ff */
[----:B------:R-:W-:Y:S01]  /*51e0*/  @!P0 FMUL.FTZ R9, R13, R15 ;  /* 0x0000000f0d098220 */ /* 0x000fe20000410000 */
[----:B------:R-:W-:Y:S01]  /*51f0*/  @!P0 F2FP.PACK_AB R15, R97, R98 ;  /* 0x00000062610f823e */ /* 0x000fe200000000ff */
[----:B------:R-:W-:Y:S01]  /*5200*/  @!P0 FFMA.FTZ R8, R26, R53, R8 ;  /* 0x000000351a088223 */ /* 0x000fe20000010008 */
[----:B------:R-:W-:Y:S01]  /*5210*/  @!P0 MOV R23, R14 ;  /* 0x0000000e00178202 */ /* 0x000fe20000000f00 */
[----:B------:R-:W-:Y:S01]  /*5220*/  @!P0 FFMA.FTZ R9, R54, R55, R9 ;  /* 0x0000003736098223 */ /* 0x000fe20000010009 */
[----:B------:R-:W-:Y:S01]  /*5230*/  @!P0 MOV R20, R15 ;  /* 0x0000000f00148202 */ /* 0x000fe20000000f00 */
[----:B------:R-:W-:Y:S02]  /*5240*/  @!P0 FFMA.FTZ R10, R56, R57, R10 ;  /* 0x00000039380a8223 */ /* 0x000fe4000001000a */
[----:B------:R-:W-:Y:S01]  /*5250*/  @!P0 FFMA.FTZ R91, R13, R55, -R91 ;  /* 0x000000370d5b8223 */ /* 0x000fe2000001085b */
[----:B------:R-:W-:Y:S01]  /*5260*/  @!P0 F2FP.PACK_AB R8, R9, R8 ;  /* 0x000000080908823e */ /* 0x000fe200000000ff */
[----:B------:R-:W-:Y:S03]  /*5270*/  @!P0 FFMA.FTZ R11, R58, R59, R11 ;  /* 0x0000003b3a0b8223 */ /* 0x000fe6000001000b */
[----:B------:R-:W-:Y:S02]  /*5280*/  @!P0 F2FP.PACK_AB R13, R91, R92 ;  /* 0x0000005c5b0d823e */ /* 0x000fe400000000ff */
[----:B------:R-:W-:Y:S02]  /*5290*/  @!P0 F2FP.PACK_AB R10, R11, R10 ;  /* 0x0000000a0b0a823e */ /* 0x000fe400000000ff */
[----:B------:R-:W-:Y:S01]  /*52a0*/  @!P0 MOV R66, R8 ;  /* 0x0000000800428202 */ /* 0x000fe20000000f00 */
[----:B------:R-:W-:Y:S01]  /*52b0*/  @!P0 IMAD.MOV.U32 R22, RZ, RZ, R13 ;  /* 0x000000ffff168224 */ /* 0x000fe200078e000d */
[----:B------:R-:W-:Y:S02]  /*52c0*/  @!P0 MOV R67, R10 ;  /* 0x0000000a00438202 */ /* 0x000fe40000000f00 */
[C---:B------:R-:W-:Y:S04]  /*52d0*/  LEA R2, P0, R113.reuse, R88, 0x1 ;  /* 0x0000005871027211 */ /* 0x040fe800078008ff */
[----:B------:R-:W-:Y:S02]  /*52e0*/  LEA.HI.X R3, R113, R89, R133, 0x1, P0 ;  /* 0x0000005971037211 */ /* 0x000fe400000f0c85 */
[C---:B------:R-:W-:Y:S03]  /*52f0*/  ISETP.GE.AND P0, PT, R90.reuse, c[0x0][0x1d4], PT ;  /* 0x000075005a007a0c */ /* 0x040fe60003f06270 */
[----:B------:R1:W-:Y:S10]  /*5300*/  ST.E.128 [R2.64], R20 ;  /* 0x0000001402007985 */ /* 0x0003f4000c101d0e */
[----:B------:R-:W-:Y:S05]  /*5310*/  @!P0 IMAD.WIDE R8, R90, 0x2, R88 ;  /* 0x000000025a088825 */ /* 0x000fea00078e0258 */
[----:B------:R1:W-:Y:S02]  /*5320*/  @!P0 ST.E.128 [R8.64], R64 ;  /* 0x0000004008008985 */ /* 0x0003e4000c101d0e */
.L_x_1163:
[----:B------:R-:W-:Y:S05]  /*5330*/  BSYNC B0 ;  /* 0x0000000000007941 */ /* 0x000fea0003800000 */
.L_x_1162:
[----:B------:R-:W-:Y:S11]  /*5340*/  ISETP.GE.AND P0, PT, R36, c[0x0][0x1d4], PT ;  /* 0x0000750024007a0c */ /* 0x000ff60003f06270 */
[----:B------:R-:W-:Y:S02]  /*5350*/  @!UPT UIADD3 URZ, URZ, URZ, URZ ;  /* 0x0000003f3f3ff290 */ /* 0x000fe4000fffe03f */
[----:B------:R-:W-:-:S05]  /*5360*/  @P0 BRA `(.L_x_1161) ;  /* 0x0000076000000947 */ /* 0x000fca0003800000 */
[----:B-1----:R-:W-:Y:S01]  /*5370*/  SEL R2, R86, R85, !P2 ;  /* 0x0000005556027207 */ /* 0x002fe20005000000 */
[----:B------:R-:W1:Y:S01]  /*5380*/  LDS.128 R20, [R150+0xa080] ;  /* 0x00a0800096147984 */ /* 0x000e620000000c00 */
[----:B------:R-:W-:Y:S02]  /*5390*/  ISETP.GE.AND P0, PT, R36, c[0x0][0x27c], PT ;  /* 0x00009f0024007a0c */ /* 0x000fe40003f06270 */
[----:B------:R-:W-:Y:S04]  /*53a0*/  SHF.R.S32.HI R3, RZ, 0x1f, R2 ;  /* 0x0000001fff037819 */ /* 0x000fe80000011402 */
[----:B------:R-:W-:Y:S04]  /*53b0*/  LEA.HI R2, R3, R2, RZ, 0x4 ;  /* 0x0000000203027211 */ /* 0x000fe800078f20ff */
[----:B------:R-:W-:Y:S03]  /*53c0*/  LEA.HI.SX32 R2, R2, R83, 0x1c ;  /* 0x0000005302027211 */ /* 0x000fe600078fe2ff */
[----:B------:R-:W-:Y:S01]  /*53d0*/  @!P0 SHF.R.U64 R5, R16, 0x10, R17 ;  /* 0x0000001010058819 */ /* 0x000fe20000001211 */
[----:B------:R-:W-:Y:S01]  /*53e0*/  @!P0 HADD2.F32 R13, -RZ, R76.H1_H1 ;  /* 0x3000004cff0d8230 */ /* 0x000fe20000004100 */
[----:B------:R-:W-:Y:S01]  /*53f0*/  SHF.R.S32.HI R3, RZ, 0x1f, R2 ;  /* 0x0000001fff037819 */ /* 0x000fe20000011402 */
[----:B------:R-:W-:Y:S01]  /*5400*/  @!P0 HADD2.F32 R51, -RZ, R77.H1_H1 ;  /* 0x3000004dff338230 */ /* 0x000fe20000004100 */
[----:B------:R-:W-:Y:S01]  /*5410*/  SHF.L.U32 R54, R2, 0x3, RZ ;  /* 0x0000000302367819 */ /* 0x000fe200000006ff */
[----:B------:R-:W-:Y:S01]  /*5420*/  @!P0 HADD2.F32 R9, -RZ, R5.H0_H0 ;  /* 0x20000005ff098230 */ /* 0x000fe20000004100 */
        /* <DEDUP_REMOVED lines=13> */
[----:B------:R-:W-:Y:S02]  /*5500*/  @!P0 SHF.R.U32.HI R11, RZ, 0x10, R19 ;  /* 0x00000010ff0b8819 */ /* 0x000fe40000011613 */
[----:B------:R-:W-:Y:S01]  /*5510*/  @!P0 HADD2.F32 R19, -RZ, R26.H0_H0 ;  /* 0x2000001aff138230 */ /* 0x000fe20000004100 */
[----:B------:R-:W-:Y:S02]  /*5520*/  SHF.L.U32 R2, R2, 0x1, RZ ;  /* 0x0000000102027819 */ /* 0x000fe400000006ff */
[--C-:B------:R-:W-:Y:S01]  /*5530*/  @!P0 SHF.R.U32.HI R53, RZ, 0x10, R63.reuse ;  /* 0x00000010ff358819 */ /* 0x100fe2000001163f */
[----:B------:R-:W-:Y:S01]  /*5540*/  @!P0 HADD2.F32 R11, -RZ, R11.H0_H0 ;  /* 0x2000000bff0b8230 */ /* 0x000fe20000004100 */
[----:B------:R-:W-:Y:S01]  /*5550*/  @!P0 SHF.R.U64 R49, R62, 0x10, R63 ;  /* 0x000000103e318819 */ /* 0x000fe2000000123f */
[----:B------:R1:W2:Y:S02]  /*5560*/  LDS.128 R56, [R2+0xa080] ;  /* 0x00a0800002387984 */ /* 0x0002a40000000c00 */
[----:B------:R-:W-:Y:S02]  /*5570*/  @!P0 HADD2.F32 R53, -RZ, R53.H0_H0 ;  /* 0x20000035ff358230 */ /* 0x000fe40000004100 */
        /* <DEDUP_REMOVED lines=14> */
[CC--:B------:R-:W-:Y:S02]  /*5660*/  @!P0 FMUL.FTZ R17, R14.reuse, R9.reuse ;  /* 0x000000090e118220 */ /* 0x0c0fe40000410000 */
[C---:B------:R-:W-:Y:S01]  /*5670*/  @!P0 FMUL.FTZ R3, R5.reuse, R9 ;  /* 0x0000000905038220 */ /* 0x040fe20000410000 */
[----:B------:R-:W-:Y:S01]  /*5680*/  @!P0 HADD2.F32 R18, -RZ, R13.H1_H1 ;  /* 0x3000000dff128230 */ /* 0x000fe20000004100 */
[-C--:B------:R-:W-:Y:S01]  /*5690*/  @!P0 FFMA.FTZ R65, R5, R16.reuse, -R17 ;  /* 0x0000001005418223 */ /* 0x080fe20000010811 */
[----:B------:R-:W-:Y:S01]  /*56a0*/  @!P0 HADD2.F32 R5, -RZ, R27.H1_H1 ;  /* 0x3000001bff058230 */ /* 0x000fe20000004100 */
[----:B------:R-:W-:Y:S01]  /*56b0*/  @!P0 FFMA.FTZ R3, R14, R16, R3 ;  /* 0x000000100e038223 */ /* 0x000fe20000010003 */
[----:B------:R-:W-:Y:S01]  /*56c0*/  @!P0 HADD2.F32 R16, -RZ, R13.H0_H0 ;  /* 0x2000000dff108230 */ /* 0x000fe20000004100 */
[----:B------:R-:W-:Y:S01]  /*56d0*/  @!P0 FMUL.FTZ R14, R18, R10 ;  /* 0x0000000a120e8220 */ /* 0x000fe20000410000 */
[----:B------:R-:W-:Y:S01]  /*56e0*/  @!P0 HADD2.F32 R17, -RZ, R77.H0_H0 ;  /* 0x2000004dff118230 */ /* 0x000fe20000004100 */
[----:B------:R-:W-:Y:S01]  /*56f0*/  @!P0 IMAD.MOV.U32 R13, RZ, RZ, R59 ;  /* 0x000000ffff0d8224 */ /* 0x000fe200078e003b */
[--C-:B------:R-:W-:Y:S01]  /*5700*/  @!P0 HADD2.F32 R9, -RZ, R6.reuse.H0_H0 ;  /* 0x20000006ff098230 */ /* 0x100fe20000004100 */
[----:B------:R-:W-:Y:S01]  /*5710*/  @!P0 F2FP.PACK_AB R2, R3, R2 ;  /* 0x000000020302823e */ /* 0x000fe200000000ff */
[----:B------:R-:W-:Y:S01]  /*5720*/  @!P0 HADD2.F32 R8, -RZ, R6.H1_H1 ;  /* 0x30000006ff088230 */ /* 0x000fe20000004100 */
[-C--:B------:R-:W-:Y:S01]  /*5730*/  @!P0 FMUL.FTZ R6, R16, R5.reuse ;  /* 0x0000000510068220 */ /* 0x080fe20000410000 */
[--C-:B------:R-:W-:Y:S01]  /*5740*/  @!P0 HADD2.F32 R50, -RZ, R13.reuse.H0_H0 ;  /* 0x2000000dff328230 */ /* 0x100fe20000004100 */
[C---:B------:R-:W-:Y:S01]  /*5750*/  @!P0 FMUL.FTZ R5, R9.reuse, R5 ;  /* 0x0000000509058220 */ /* 0x040fe20000410000 */
[----:B------:R-:W-:Y:S01]  /*5760*/  @!P0 MOV R56, R2 ;  /* 0x0000000200388202 */ /* 0x000fe20000000f00 */
[----:B------:R-:W-:Y:S01]  /*5770*/  @!P0 FFMA.FTZ R64, R9, R17, -R6 ;  /* 0x0000001109408223 */ /* 0x000fe20000010806 */
[----:B------:R-:W-:Y:S01]  /*5780*/  @!P0 HADD2.F32 R52, -RZ, R13.H1_H1 ;  /* 0x3000000dff348230 */ /* 0x000fe20000004100 */
[C---:B------:R-:W-:Y:S01]  /*5790*/  @!P0 FMUL.FTZ R6, R8.reuse, R10 ;  /* 0x0000000a08068220 */ /* 0x040fe20000410000 */
[----:B------:R-:W-:Y:S01]  /*57a0*/  @!P0 HADD2.F32 R10, -RZ, R37.H0_H0 ;  /* 0x20000025ff0a8230 */ /* 0x000fe20000004100 */
[----:B------:R-:W-:Y:S01]  /*57b0*/  @!P0 FFMA.FTZ R63, R8, R19, -R14 ;  /* 0x00000013083f8223 */ /* 0x000fe2000001080e */
[----:B------:R-:W-:Y:S01]  /*57c0*/  @!P0 MOV R8, R23 ;  /* 0x0000001700088202 */ /* 0x000fe20000000f00 */
[----:B------:R-:W-:Y:S01]  /*57d0*/  @!P0 FMUL.FTZ R14, R52, R11 ;  /* 0x0000000b340e8220 */ /* 0x000fe20000410000 */
[----:B------:R-:W-:Y:S01]  /*57e0*/  @!P0 HADD2.F32 R27, -RZ, R78.H0_H0 ;  /* 0x2000004eff1b8230 */ /* 0x000fe20000004100 */
[----:B------:R-:W-:Y:S02]  /*57f0*/  @!P0 FMUL.FTZ R13, R50, R10 ;  /* 0x0000000a320d8220 */ /* 0x000fe40000410000 */
[----:B------:R-:W-:Y:S01]  /*5800*/  @!P0 FFMA.FTZ R5, R16, R17, R5 ;  /* 0x0000001110058223 */ /* 0x000fe20000010005 */
[--C-:B------:R-:W-:Y:S01]  /*5810*/  @!P0 HADD2.F32 R9, -RZ, R8.reuse.H0_H0 ;  /* 0x20000008ff098230 */ /* 0x100fe20000004100 */
[----:B------:R-:W-:Y:S01]  /*5820*/  @!P0 FFMA.FTZ R6, R18, R19, R6 ;  /* 0x0000001312068223 */ /* 0x000fe20000010006 */
[----:B------:R-:W-:Y:S01]  /*5830*/  @!P0 HADD2.F32 R8, -RZ, R8.H1_H1 ;  /* 0x30000008ff088230 */ /* 0x000fe20000004100 */
[----:B------:R-:W-:Y:S02]  /*5840*/  @!P0 F2FP.PACK_AB R16, R63, R64 ;  /* 0x000000403f10823e */ /* 0x000fe400000000ff */
[C---:B------:R-:W-:Y:S01]  /*5850*/  @!P0 FFMA.FTZ R62, R9.reuse, R51, -R13 ;  /* 0x00000033093e8223 */ /* 0x040fe2000001080d */
[----:B------:R-:W-:Y:S01]  /*5860*/  @!P0 MOV R13, R58 ;  /* 0x0000003a000d8202 */ /* 0x000fe20000000f00 */
[----:B------:R-:W-:Y:S01]  /*5870*/  @!P0 FMUL.FTZ R10, R9, R10 ;  /* 0x0000000a090a8220 */ /* 0x000fe20000410000 */
[----:B------:R-:W-:Y:S01]  /*5880*/  @!P0 MOV R21, R16 ;  /* 0x0000001000158202 */ /* 0x000fe20000000f00 */
[----:B------:R-:W-:Y:S01]  /*5890*/  @!P0 IMAD.MOV.U32 R9, RZ, RZ, R22 ;  /* 0x000000ffff098224 */ /* 0x000fe200078e0016 */
[----:B------:R-:W-:Y:S01]  /*58a0*/  @!P0 F2FP.PACK_AB R5, R6, R5 ;  /* 0x000000050605823e */ /* 0x000fe200000000ff */
[C---:B------:R-:W-:Y:S01]  /*58b0*/  @!P0 FMUL.FTZ R11, R8.reuse, R11 ;  /* 0x0000000b080b8220 */ /* 0x040fe20000410000 */
[----:B------:R-:W-:Y:S01]  /*58c0*/  @!P0 HADD2.F32 R26, -RZ, R13.H0_H0 ;  /* 0x2000000dff1a8230 */ /* 0x000fe20000004100 */
[----:B------:R-:W-:Y:S01]  /*58d0*/  @!P0 FFMA.FTZ R61, R8, R53, -R14 ;  /* 0x00000035083d8223 */ /* 0x000fe2000001080e */
[----:B------:R-:W-:Y:S01]  /*58e0*/  @!P0 HADD2.F32 R8, -RZ, R37.H1_H1 ;  /* 0x30000025ff088230 */ /* 0x000fe20000004100 */
[----:B------:R-:W-:Y:S01]  /*58f0*/  @!P0 IMAD.MOV.U32 R57, RZ, RZ, R5 ;  /* 0x000000ffff398224 */ /* 0x000fe200078e0005 */
[----:B------:R-:W-:Y:S02]  /*5900*/  @!P0 HADD2.F32 R14, -RZ, R9.H0_H0 ;  /* 0x20000009ff0e8230 */ /* 0x000fe40000004100 */
[----:B------:R-:W-:Y:S02]  /*5910*/  @!P0 HADD2.F32 R37, -RZ, R13.H1_H1 ;  /* 0x3000000dff258230 */ /* 0x000fe40000004100 */
[----:B------:R-:W-:Y:S01]  /*5920*/  @!P0 HADD2.F32 R13, -RZ, R9.H1_H1 ;  /* 0x30000009ff0d8230 */ /* 0x000fe20000004100 */
[-C--:B------:R-:W-:Y:S02]  /*5930*/  @!P0 FMUL.FTZ R9, R26, R8.reuse ;  /* 0x000000081a098220 */ /* 0x080fe40000410000 */
[C---:B------:R-:W-:Y:S02]  /*5940*/  @!P0 FMUL.FTZ R8, R14.reuse, R8 ;  /* 0x000000080e088220 */ /* 0x040fe40000410000 */
[----:B------:R-:W-:Y:S01]  /*5950*/  @!P0 FFMA.FTZ R60, R14, R27, -R9 ;  /* 0x0000001b0e3c8223 */ /* 0x000fe20000010809 */
[----:B------:R-:W-:Y:S01]  /*5960*/  @!P0 F2FP.PACK_AB R14, R61, R62 ;  /* 0x0000003e3d0e823e */ /* 0x000fe200000000ff */
[----:B------:R-:W-:Y:S02]  /*5970*/  @!P0 FMUL.FTZ R9, R13, R15 ;  /* 0x0000000f0d098220 */ /* 0x000fe40000410000 */
[----:B------:R-:W-:Y:S01]  /*5980*/  @!P0 FFMA.FTZ R8, R26, R27, R8 ;  /* 0x0000001b1a088223 */ /* 0x000fe20000010008 */
[----:B------:R-:W-:Y:S01]  /*5990*/  @!P0 MOV R23, R14 ;  /* 0x0000000e00178202 */ /* 0x000fe20000000f00 */
[----:B------:R-:W-:Y:S01]  /*59a0*/  @!P0 FMUL.FTZ R55, R37, R15 ;  /* 0x0000000f25378220 */ /* 0x000fe20000410000 */
[----:B------:R-:W-:Y:S01]  /*59b0*/  @!P0 F2FP.PACK_AB R15, R65, R66 ;  /* 0x00000042410f823e */ /* 0x000fe200000000ff */
[----:B------:R-:W-:Y:S02]  /*59c0*/  @!P0 FFMA.FTZ R9, R37, R49, R9 ;  /* 0x0000003125098223 */ /* 0x000fe40000010009 */
[----:B------:R-:W-:Y:S01]  /*59d0*/  @!P0 FFMA.FTZ R10, R50, R51, R10 ;  /* 0x00000033320a8223 */ /* 0x000fe2000001000a */
[----:B------:R-:W-:Y:S01]  /*59e0*/  @!P0 MOV R20, R15 ;  /* 0x0000000f00148202 */ /* 0x000fe20000000f00 */
        /* <DEDUP_REMOVED lines=14> */
.L_x_1161:
[----:B-123--:R-:W-:Y:S05]  /*5ad0*/  BSYNC B1 ;  /* 0x0000000000017941 */ /* 0x00efea0003800000 */
.L_x_1160:
[----:B------:R1:W2:Y:S04]  /*5ae0*/  SHFL.IDX PT, R51, R99, 0x1, 0x181f ;  /* 0x00381f0063337f89 */ /* 0x0002a800000e0000 */
[----:B------:R1:W3:Y:S01]  /*5af0*/  SHFL.IDX PT, R50, R100, 0x1, 0x181f ;  /* 0x00381f0064327f89 */ /* 0x0002e200000e0000 */
[----:B------:R-:W-:-:S05]  /*5b00*/  @P5 BRA `(.L_x_1149) ;  /* 0x0000130000005947 */ /* 0x000fca0003800000 */
[----:B------:R-:W-:Y:S01]  /*5b10*/  ISETP.GE.AND P0, PT, R24, c[0x0][0x1d4], PT ;  /* 0x0000750018007a0c */ /* 0x000fe20003f06270 */
[----:B------:R-:W-:Y:S01]  /*5b20*/  @!UPT UIADD3 URZ, URZ, URZ, URZ ;  /* 0x0000003f3f3ff290 */ /* 0x000fe2000fffe03f */
[----:B------:R-:W-:Y:S11]  /*5b30*/  BSSY B0, `(.L_x_1164) ;  /* 0x0000078000007945 */ /* 0x000ff60003800000 */
[----:B------:R-:W-:-:S05]  /*5b40*/  @P0 BRA `(.L_x_1165) ;  /* 0x0000076000000947 */ /* 0x000fca0003800000 */
[----:B------:R-:W-:Y:S01]  /*5b50*/  SEL R2, R86, R85, !P1 ;  /* 0x0000005556027207 */ /* 0x000fe20004800000 */
[----:B------:R-:W4:Y:S01]  /*5b60*/  LDS.128 R16, [R151+0xa080] ;  /* 0x00a0800097107984 */ /* 0x000f220000000c00 */
        /* <DEDUP_REMOVED lines=10> */
[----:B------:R-:W-:Y:S02]  /*5c10*/  LEA.HI R3, R3, R2, RZ, 0x3 ;  /* 0x0000000203037211 */ /* 0x000fe400078f18ff */
[----:B------:R-:W-:Y:S02]  /*5c20*/  @!P0 SHF.R.U64 R20, R68, 0x10, R69 ;  /* 0x0000001044148819 */ /* 0x000fe40000001245 */
[----:B------:R-:W-:Y:S02]  /*5c30*/  SHF.R.S32.HI R2, RZ, 0x3, R3 ;  /* 0x00000003ff027819 */ /* 0x000fe40000011403 */
[----:B------:R-:W-:Y:S01]  /*5c40*/  LOP3.LUT R3, R118, 0x38, R49, 0xf8, !PT ;  /* 0x0000003876037812 */ /* 0x000fe200078ef831 */
[----:B------:R-:W-:Y:S01]  /*5c50*/  @!P0 HADD2.F32 R20, -RZ, R20.H0_H0 ;  /* 0x20000014ff148230 */ /* 0x000fe20000004100 */
[----:B------:R-:W-:Y:S01]  /*5c60*/  @!P0 SHF.R.U32.HI R10, RZ, 0x10, R29 ;  /* 0x00000010ff0a8819 */ /* 0x000fe2000001161d */
[----:B------:R-:W-:Y:S01]  /*5c70*/  IMAD R2, R2, 0xc00, R12 ;  /* 0x00000c0002027824 */ /* 0x000fe200078e020c */
[----:B------:R-:W-:Y:S02]  /*5c80*/  LOP3.LUT R3, R3, R157, RZ, 0x3c, !PT ;  /* 0x0000009d03037212 */ /* 0x000fe400078e3cff */
[----:B------:R-:W-:Y:S01]  /*5c90*/  @!P0 SHF.R.U32.HI R23, RZ, 0x10, R69 ;  /* 0x00000010ff178819 */ /* 0x000fe20000011645 */
[----:B------:R-:W-:Y:S01]  /*5ca0*/  @!P0 HADD2.F32 R10, -RZ, R10.H0_H0 ;  /* 0x2000000aff0a8230 */ /* 0x000fe20000004100 */
[----:B------:R-:W-:Y:S01]  /*5cb0*/  @!P0 SHF.R.U32.HI R11, RZ, 0x10, R31 ;  /* 0x00000010ff0b8819 */ /* 0x000fe2000001161f */
[----:B------:R-:W-:Y:S01]  /*5cc0*/  IMAD.IADD R2, R2, 0x1, R3 ;  /* 0x0000000102027824 */ /* 0x000fe200078e0203 */
[----:B------:R-:W-:Y:S01]  /*5cd0*/  @!P0 HADD2.F32 R3, -RZ, R43.H0_H0 ;  /* 0x2000002bff038230 */ /* 0x000fe20000004100 */
[----:B------:R-:W-:Y:S01]  /*5ce0*/  @!P0 SHF.R.U64 R15, R30, 0x10, R31 ;  /* 0x000000101e0f8819 */ /* 0x000fe2000000121f */
[----:B------:R-:W-:Y:S01]  /*5cf0*/  @!P0 HADD2.F32 R23, -RZ, R23.H0_H0 ;  /* 0x20000017ff178230 */ /* 0x000fe20000004100 */
[--C-:B------:R-:W-:Y:S01]  /*5d00*/  @!P0 SHF.R.U32.HI R26, RZ, 0x10, R71.reuse ;  /* 0x00000010ff1a8819 */ /* 0x100fe20000011647 */
[----:B------:R-:W-:Y:S01]  /*5d10*/  @!P0 HADD2.F32 R31, -RZ, R79.H1_H1 ;  /* 0x3000004fff1f8230 */ /* 0x000fe20000004100 */
[----:B------:R-:W-:Y:S01]  /*5d20*/  SHF.L.U32 R2, R2, 0x1, RZ ;  /* 0x0000000102027819 */ /* 0x000fe200000006ff */
[----:B------:R-:W-:Y:S01]  /*5d30*/  @!P0 HADD2.F32 R11, -RZ, R11.H0_H0 ;  /* 0x2000000bff0b8230 */ /* 0x000fe20000004100 */
[----:B------:R-:W-:Y:S01]  /*5d40*/  @!P0 SHF.R.U64 R29, R70, 0x10, R71 ;  /* 0x00000010461d8819 */ /* 0x000fe20000001247 */
[----:B------:R-:W-:Y:S02]  /*5d50*/  @!P0 HADD2.F32 R15, -RZ, R15.H0_H0 ;  /* 0x2000000fff0f8230 */ /* 0x000fe40000004100 */
[----:B------:R4:W5:Y:S02]  /*5d60*/  LDS.128 R52, [R2+0xa080] ;  /* 0x00a0800002347984 */ /* 0x0009640000000c00 */
[----:B------:R-:W-:Y:S01]  /*5d70*/  @!P0 HADD2.F32 R29, -RZ, R29.H0_H0 ;  /* 0x2000001dff1d8230 */ /* 0x000fe20000004100 */
[----:B----4-:R-:W-:Y:S05]  /*5d80*/  @!P0 IMAD.MOV.U32 R2, RZ, RZ, R16 ;  /* 0x000000ffff028224 */ /* 0x010fea00078e0010 */
[--C-:B------:R-:W-:Y:S02]  /*5d90*/  @!P0 HADD2.F32 R6, -RZ, R2.reuse.H0_H0 ;  /* 0x20000002ff068230 */ /* 0x100fe40000004100 */
[----:B------:R-:W-:Y:S03]  /*5da0*/  @!P0 HADD2.F32 R5, -RZ, R2.H1_H1 ;  /* 0x30000002ff058230 */ /* 0x000fe60000004100 */
[-C--:B------:R-:W-:Y:S01]  /*5db0*/  @!P0 FMUL.FTZ R2, R6, R3.reuse ;  /* 0x0000000306028220 */ /* 0x080fe20000410000 */
[----:B-----5:R-:W-:Y:S05]  /*5dc0*/  @!P0 MOV R14, R52 ;  /* 0x00000034000e8202 */ /* 0x020fea0000000f00 */
[--C-:B------:R-:W-:Y:S02]  /*5dd0*/  @!P0 HADD2.F32 R9, -RZ, R14.reuse.H0_H0 ;  /* 0x2000000eff098230 */ /* 0x100fe40000004100 */
[----:B------:R-:W-:Y:S03]  /*5de0*/  @!P0 HADD2.F32 R14, -RZ, R14.H1_H1 ;  /* 0x3000000eff0e8230 */ /* 0x000fe60000004100 */
[----:B------:R-:W-:Y:S02]  /*5df0*/  @!P0 FMUL.FTZ R22, R9, R3 ;  /* 0x0000000309168220 */ /* 0x000fe40000410000 */
[-C--:B------:R-:W-:Y:S02]  /*5e00*/  @!P0 FMUL.FTZ R21, R14, R8.reuse ;  /* 0x000000080e158220 */ /* 0x080fe40000410000 */
[----:B------:R-:W-:Y:S02]  /*5e10*/  @!P0 FMUL.FTZ R3, R5, R8 ;  /* 0x0000000805038220 */ /* 0x000fe40000410000 */
[----:B------:R-:W-:Y:S02]  /*5e20*/  @!P0 IMAD.MOV.U32 R8, RZ, RZ, R53 ;  /* 0x000000ffff088224 */ /* 0x000fe400078e0035 */
[-C--:B------:R-:W-:Y:S02]  /*5e30*/  @!P0 FFMA.FTZ R2, R9, R13.reuse, R2 ;  /* 0x0000000d09028223 */ /* 0x080fe40000010002 */
[----:B------:R-:W-:Y:S01]  /*5e40*/  @!P0 FFMA.FTZ R62, R6, R13, -R22 ;  /* 0x0000000d063e8223 */ /* 0x000fe20000010816 */
[----:B------:R-:W-:Y:S01]  /*5e50*/  @!P0 MOV R6, R17 ;  /* 0x0000001100068202 */ /* 0x000fe20000000f00 */
[-C--:B------:R-:W-:Y:S01]  /*5e60*/  @!P0 FFMA.FTZ R61, R5, R20.reuse, -R21 ;  /* 0x00000014053d8223 */ /* 0x080fe20000010815 */
[----:B------:R-:W-:Y:S01]  /*5e70*/  @!P0 HADD2.F32 R5, -RZ, R43.H1_H1 ;  /* 0x3000002bff058230 */ /* 0x000fe20000004100 */
[----:B------:R-:W-:Y:S01]  /*5e80*/  @!P0 FFMA.FTZ R3, R14, R20, R3 ;  /* 0x000000140e038223 */ /* 0x000fe20000010003 */
[--C-:B------:R-:W-:Y:S01]  /*5e90*/  @!P0 HADD2.F32 R20, -RZ, R8.reuse.H0_H0 ;  /* 0x20000008ff148230 */ /* 0x100fe20000004100 */
[----:B------:R-:W-:Y:S01]  /*5ea0*/  @!P0 IMAD.MOV.U32 R13, RZ, RZ, R55 ;  /* 0x000000ffff0d8224 */ /* 0x000fe200078e0037 */
[----:B------:R-:W-:Y:S02]  /*5eb0*/  @!P0 HADD2.F32 R22, -RZ, R8.H1_H1 ;  /* 0x30000008ff168230 */ /* 0x000fe40000004100 */
[----:B------:R-:W-:Y:S01]  /*5ec0*/  @!P0 HADD2.F32 R21, -RZ, R79.H0_H0 ;  /* 0x2000004fff158230 */ /* 0x000fe20000004100 */
[----:B------:R-:W-:Y:S01]  /*5ed0*/  @!P0 F2FP.PACK_AB R2, R3, R2 ;  /* 0x000000020302823e */ /* 0x000fe200000000ff */
[--C-:B------:R-:W-:Y:S01]  /*5ee0*/  @!P0 HADD2.F32 R9, -RZ, R6.reuse.H0_H0 ;  /* 0x20000006ff098230 */ /* 0x100fe20000004100 */
[----:B------:R-:W-:Y:S01]  /*5ef0*/  @!P0 FMUL.FTZ R14, R22, R10 ;  /* 0x0000000a160e8220 */ /* 0x000fe20000410000 */
[----:B------:R-:W-:Y:S01]  /*5f00*/  @!P0 HADD2.F32 R8, -RZ, R6.H1_H1 ;  /* 0x30000006ff088230 */ /* 0x000fe20000004100 */
[-C--:B------:R-:W-:Y:S01]  /*5f10*/  @!P0 FMUL.FTZ R6, R20, R5.reuse ;  /* 0x0000000514068220 */ /* 0x080fe20000410000 */
[----:B------:R-:W-:Y:S01]  /*5f20*/  @!P0 MOV R52, R2 ;  /* 0x0000000200348202 */ /* 0x000fe20000000f00 */
[C---:B------:R-:W-:Y:S01]  /*5f30*/  @!P0 FMUL.FTZ R5, R9.reuse, R5 ;  /* 0x0000000509058220 */ /* 0x040fe20000410000 */
[--C-:B------:R-:W-:Y:S01]  /*5f40*/  @!P0 HADD2.F32 R30, -RZ, R13.reuse.H0_H0 ;  /* 0x2000000dff1e8230 */ /* 0x100fe20000004100 */
        /* <DEDUP_REMOVED lines=35> */
[C---:B------:R-:W-:Y:S01]  /*6180*/  @!P0 FMUL.FTZ R44, R28.reuse, R15 ;  /* 0x0000000f1c2c8220 */ /* 0x040fe20000410000 */
        /* <DEDUP_REMOVED lines=12> */
[C---:B---3--:R-:W-:Y:S04]  /*6250*/  LEA R2, P0, R113.reuse, R50, 0x1 ;  /* 0x0000003271027211 */ /* 0x048fe800078008ff */
[----:B--2---:R-:W-:Y:S02]  /*6260*/  LEA.HI.X R3, R113, R51, R133, 0x1, P0 ;  /* 0x0000003371037211 */ /* 0x004fe400000f0c85 */
[C---:B------:R-:W-:Y:S03]  /*6270*/  ISETP.GE.AND P0, PT, R49.reuse, c[0x0][0x1d4], PT ;  /* 0x0000750031007a0c */ /* 0x040fe60003f06270 */
[----:B------:R2:W-:Y:S10]  /*6280*/  ST.E.128 [R2.64], R16 ;  /* 0x0000001002007985 */ /* 0x0005f4000c101d0e */
[----:B------:R-:W-:Y:S05]  /*6290*/  @!P0 IMAD.WIDE R8, R49, 0x2, R50 ;  /* 0x0000000231088825 */ /* 0x000fea00078e0232 */
[----:B------:R2:W-:Y:S02]  /*62a0*/  @!P0 ST.E.128 [R8.64], R52 ;  /* 0x0000003408008985 */ /* 0x0005e4000c101d0e */
.L_x_1165:
[----:B------:R-:W-:Y:S05]  /*62b0*/  BSYNC B0 ;  /* 0x0000000000007941 */ /* 0x000fea0003800000 */
.L_x_1164:
[----:B------:R-:W-:Y:S11]  /*62c0*/  ISETP.GE.AND P0, PT, R36, c[0x0][0x1d4], PT ;  /* 0x0000750024007a0c */ /* 0x000ff60003f06270 */
[----:B------:R-:W-:Y:S02]  /*62d0*/  @!UPT UIADD3 URZ, URZ, URZ, URZ ;  /* 0x0000003f3f3ff290 */ /* 0x000fe4000fffe03f */
[----:B------:R-:W-:-:S05]  /*62e0*/  @P0 BRA `(.L_x_1149) ;  /* 0x00000b2000000947 */ /* 0x000fca0003800000 */
[----:B--2---:R-:W-:Y:S01]  /*62f0*/  SEL R2, R86, R85, !P2 ;  /* 0x0000005556027207 */ /* 0x004fe20005000000 */
[----:B------:R-:W2:Y:S01]  /*6300*/  LDS.128 R16, [R149+0xa080] ;  /* 0x00a0800095107984 */ /* 0x000ea20000000c00 */
[C---:B---3--:R-:W-:Y:S02]  /*6310*/  LEA R56, P0, R112.reuse, R50, 0x1 ;  /* 0x0000003270387211 */ /* 0x048fe400078008ff */
[----:B------:R-:W-:Y:S02]  /*6320*/  SHF.R.S32.HI R3, RZ, 0x1f, R2 ;  /* 0x0000001fff037819 */ /* 0x000fe40000011402 */
[----:B------:R-:W-:Y:S02]  /*6330*/  LEA.HI.X R57, R112, R51, R131, 0x1, P0 ;  /* 0x0000003370397211 */ /* 0x000fe400000f0c83 */
[----:B------:R-:W-:Y:S02]  /*6340*/  LEA.HI R2, R3, R2, RZ, 0x4 ;  /* 0x0000000203027211 */ /* 0x000fe400078f20ff */
[----:B------:R-:W-:Y:S02]  /*6350*/  ISETP.GE.AND P0, PT, R36, c[0x0][0x27c], PT ;  /* 0x00009f0024007a0c */ /* 0x000fe40003f06270 */
[----:B------:R-:W-:Y:S04]  /*6360*/  LEA.HI.SX32 R2, R2, R83, 0x1c ;  /* 0x0000005302027211 */ /* 0x000fe800078fe2ff */
[----:B------:R-:W-:Y:S02]  /*6370*/  SHF.R.S32.HI R3, RZ, 0x1f, R2 ;  /* 0x0000001fff037819 */ /* 0x000fe40000011402 */
[----:B------:R-:W-:Y:S02]  /*6380*/  SHF.L.U32 R37, R2, 0x3, RZ ;  /* 0x0000000302257819 */ /* 0x000fe400000006ff */
[----:B------:R-:W-:Y:S03]  /*6390*/  LEA.HI R3, R3, R2, RZ, 0x3 ;  /* 0x0000000203037211 */ /* 0x000fe600078f18ff */
[----:B------:R-:W-:Y:S01]  /*63a0*/  @!P0 SHF.R.U64 R5, R32, 0x10, R33 ;  /* 0x0000001020058819 */ /* 0x000fe20000001221 */
[----:B------:R-:W-:Y:S01]  /*63b0*/  @!P0 HADD2.F32 R13, -RZ, R80.H1_H1 ;  /* 0x30000050ff0d8230 */ /* 0x000fe20000004100 */
[----:B------:R-:W-:Y:S01]  /*63c0*/  SHF.R.S32.HI R2, RZ, 0x3, R3 ;  /* 0x00000003ff027819 */ /* 0x000fe20000011403 */
[----:B------:R-:W-:Y:S01]  /*63d0*/  @!P0 HADD2.F32 R31, -RZ, R81.H1_H1 ;  /* 0x30000051ff1f8230 */ /* 0x000fe20000004100 */
[----:B------:R-:W-:Y:S01]  /*63e0*/  LOP3.LUT R3, R118, 0x38, R37, 0xf8, !PT ;  /* 0x0000003876037812 */ /* 0x000fe200078ef825 */
[----:B------:R-:W-:Y:S01]  /*63f0*/  @!P0 HADD2.F32 R27, -RZ, R82.H0_H0 ;  /* 0x20000052ff1b8230 */ /* 0x000fe20000004100 */
[----:B------:R-:W-:Y:S01]  /*6400*/  @!P0 SHF.R.U32.HI R8, RZ, 0x10, R33 ;  /* 0x00000010ff088819 */ /* 0x000fe20000011621 */
[----:B------:R-:W-:Y:S01]  /*6410*/  IMAD R2, R2, 0xc00, R12 ;  /* 0x00000c0002027824 */ /* 0x000fe200078e020c */
[----:B------:R-:W-:Y:S01]  /*6420*/  LOP3.LUT R3, R3, R157, RZ, 0x3c, !PT ;  /* 0x0000009d03037212 */ /* 0x000fe200078e3cff */
[----:B------:R-:W-:Y:S01]  /*6430*/  @!P0 HADD2.F32 R9, -RZ, R5.H0_H0 ;  /* 0x20000005ff098230 */ /* 0x000fe20000004100 */
[--C-:B------:R-:W-:Y:S02]  /*6440*/  @!P0 SHF.R.U32.HI R11, RZ, 0x10, R35.reuse ;  /* 0x00000010ff0b8819 */ /* 0x100fe40000011623 */
[----:B------:R-:W-:Y:S01]  /*6450*/  @!P0 SHF.R.U64 R15, R34, 0x10, R35 ;  /* 0x00000010220f8819 */ /* 0x000fe20000001223 */
[----:B------:R-:W-:Y:S01]  /*6460*/  IMAD.IADD R2, R2, 0x1, R3 ;  /* 0x0000000102027824 */ /* 0x000fe200078e0203 */
[----:B------:R-:W-:Y:S01]  /*6470*/  @!P0 HADD2.F32 R3, -RZ, R46.H0_H0 ;  /* 0x2000002eff038230 */ /* 0x000fe20000004100 */
[--C-:B------:R-:W-:Y:S01]  /*6480*/  @!P0 SHF.R.U64 R20, R72, 0x10, R73.reuse ;  /* 0x0000001048148819 */ /* 0x100fe20000001249 */
[----:B------:R-:W-:Y:S01]  /*6490*/  @!P0 HADD2.F32 R11, -RZ, R11.H0_H0 ;  /* 0x2000000bff0b8230 */ /* 0x000fe20000004100 */
[----:B------:R-:W-:Y:S01]  /*64a0*/  @!P0 SHF.R.U32.HI R23, RZ, 0x10, R73 ;  /* 0x00000010ff178819 */ /* 0x000fe20000011649 */
[----:B------:R-:W-:Y:S01]  /*64b0*/  @!P0 HADD2.F32 R15, -RZ, R15.H0_H0 ;  /* 0x2000000fff0f8230 */ /* 0x000fe20000004100 */
[----:B------:R-:W-:Y:S01]  /*64c0*/  SHF.L.U32 R2, R2, 0x1, RZ ;  /* 0x0000000102027819 */ /* 0x000fe200000006ff */
[----:B------:R-:W-:Y:S01]  /*64d0*/  @!P0 HADD2.F32 R20, -RZ, R20.H0_H0 ;  /* 0x20000014ff148230 */ /* 0x000fe20000004100 */
[--C-:B------:R-:W-:Y:S01]  /*64e0*/  @!P0 SHF.R.U32.HI R33, RZ, 0x10, R75.reuse ;  /* 0x00000010ff218819 */ /* 0x100fe2000001164b */
[----:B------:R-:W-:Y:S01]  /*64f0*/  @!P0 HADD2.F32 R23, -RZ, R23.H0_H0 ;  /* 0x20000017ff178230 */ /* 0x000fe20000004100 */
[----:B------:R-:W-:Y:S01]  /*6500*/  @!P0 SHF.R.U64 R29, R74, 0x10, R75 ;  /* 0x000000104a1d8819 */ /* 0x000fe2000000124b */
[----:B------:R2:W3:Y:S02]  /*6510*/  LDS.128 R52, [R2+0xa080] ;  /* 0x00a0800002347984 */ /* 0x0004e40000000c00 */
[----:B------:R-:W-:Y:S02]  /*6520*/  @!P0 HADD2.F32 R33, -RZ, R33.H0_H0 ;  /* 0x20000021ff218230 */ /* 0x000fe40000004100 */
[----:B------:R-:W-:Y:S01]  /*6530*/  @!P0 HADD2.F32 R29, -RZ, R29.H0_H0 ;  /* 0x2000001dff1d8230 */ /* 0x000fe20000004100 */
[----:B--2---:R-:W-:Y:S05]  /*6540*/  @!P0 IMAD.MOV.U32 R2, RZ, RZ, R16 ;  /* 0x000000ffff028224 */ /* 0x004fea00078e0010 */
[--C-:B------:R-:W-:Y:S02]  /*6550*/  @!P0 HADD2.F32 R6, -RZ, R2.reuse.H0_H0 ;  /* 0x20000002ff068230 */ /* 0x100fe40000004100 */
[----:B------:R-:W-:Y:S03]  /*6560*/  @!P0 HADD2.F32 R5, -RZ, R2.H1_H1 ;  /* 0x30000002ff058230 */ /* 0x000fe60000004100 */
[-C--:B------:R-:W-:Y:S01]  /*6570*/  @!P0 FMUL.FTZ R2, R6, R3.reuse ;  /* 0x0000000306028220 */ /* 0x080fe20000410000 */
[----:B---3--:R-:W-:Y:S05]  /*6580*/  @!P0 MOV R14, R52 ;  /* 0x00000034000e8202 */ /* 0x008fea0000000f00 */
        /* <DEDUP_REMOVED lines=14> */
[--C-:B------:R-:W-:Y:S02]  /*6670*/  @!P0 HADD2.F32 R20, -RZ, R13.reuse.H0_H0 ;  /* 0x2000000dff148230 */ /* 0x100fe40000004100 */
[----:B------:R-:W-:Y:S01]  /*6680*/  @!P0 HADD2.F32 R22, -RZ, R13.H1_H1 ;  /* 0x3000000dff168230 */ /* 0x000fe20000004100 */
[----:B------:R-:W-:Y:S01]  /*6690*/  @!P0 IMAD.MOV.U32 R13, RZ, RZ, R55 ;  /* 0x000000ffff0d8224 */ /* 0x000fe200078e0037 */
[----:B------:R-:W-:Y:S01]  /*66a0*/  @!P0 HADD2.F32 R21, -RZ, R81.H0_H0 ;  /* 0x20000051ff158230 */ /* 0x000fe20000004100 */
[----:B------:R-:W-:Y:S01]  /*66b0*/  @!P0 F2FP.PACK_AB R2, R3, R2 ;  /* 0x000000020302823e */ /* 0x000fe200000000ff */
[----:B------:R-:W-:Y:S01]  /*66c0*/  @!P0 HADD2.F32 R9, -RZ, R6.H0_H0 ;  /* 0x20000006ff098230 */ /* 0x000fe20000004100 */
[----:B------:R-:W-:Y:S01]  /*66d0*/  @!P0 FMUL.FTZ R6, R20, R5 ;  /* 0x0000000514068220 */ /* 0x000fe20000410000 */
[--C-:B------:R-:W-:Y:S01]  /*66e0*/  @!P0 HADD2.F32 R30, -RZ, R13.reuse.H0_H0 ;  /* 0x2000000dff1e8230 */ /* 0x100fe20000004100 */
[----:B------:R-:W-:Y:S01]  /*66f0*/  @!P0 FMUL.FTZ R14, R22, R10 ;  /* 0x0000000a160e8220 */ /* 0x000fe20000410000 */
[----:B------:R-:W-:Y:S01]  /*6700*/  @!P0 HADD2.F32 R32, -RZ, R13.H1_H1 ;  /* 0x3000000dff208230 */ /* 0x000fe20000004100 */
[C---:B------:R-:W-:Y:S01]  /*6710*/  @!P0 FFMA.FTZ R49, R9.reuse, R21, -R6 ;  /* 0x0000001509318223 */ /* 0x040fe20000010806 */
[----:B------:R-:W-:Y:S01]  /*6720*/  @!P0 MOV R52, R2 ;  /* 0x0000000200348202 */ /* 0x000fe20000000f00 */
[C---:B------:R-:W-:Y:S01]  /*6730*/  @!P0 FMUL.FTZ R6, R8.reuse, R10 ;  /* 0x0000000a08068220 */ /* 0x040fe20000410000 */
[----:B------:R-:W-:Y:S01]  /*6740*/  @!P0 HADD2.F32 R10, -RZ, R47.H0_H0 ;  /* 0x2000002fff0a8230 */ /* 0x000fe20000004100 */
[----:B------:R-:W-:Y:S01]  /*6750*/  @!P0 FFMA.FTZ R46, R8, R23, -R14 ;  /* 0x00000017082e8223 */ /* 0x000fe2000001080e */
[----:B------:R-:W-:Y:S01]  /*6760*/  @!P0 MOV R8, R19 ;  /* 0x0000001300088202 */ /* 0x000fe20000000f00 */
[----:B------:R-:W-:Y:S02]  /*6770*/  @!P0 FMUL.FTZ R5, R9, R5 ;  /* 0x0000000509058220 */ /* 0x000fe40000410000 */
[----:B------:R-:W-:Y:S02]  /*6780*/  @!P0 FMUL.FTZ R13, R30, R10 ;  /* 0x0000000a1e0d8220 */ /* 0x000fe40000410000 */
[----:B------:R-:W-:Y:S01]  /*6790*/  @!P0 FMUL.FTZ R14, R32, R11 ;  /* 0x0000000b200e8220 */ /* 0x000fe20000410000 */
[--C-:B------:R-:W-:Y:S01]  /*67a0*/  @!P0 HADD2.F32 R9, -RZ, R8.reuse.H0_H0 ;  /* 0x20000008ff098230 */ /* 0x100fe20000004100 */
[----:B------:R-:W-:Y:S01]  /*67b0*/  @!P0 FFMA.FTZ R5, R20, R21, R5 ;  /* 0x0000001514058223 */ /* 0x000fe20000010005 */
[----:B------:R-:W-:Y:S01]  /*67c0*/  @!P0 F2FP.PACK_AB R20, R46, R49 ;  /* 0x000000312e14823e */ /* 0x000fe200000000ff */
[----:B------:R-:W-:Y:S01]  /*67d0*/  @!P0 FFMA.FTZ R6, R22, R23, R6 ;  /* 0x0000001716068223 */ /* 0x000fe20000010006 */
[----:B------:R-:W-:Y:S01]  /*67e0*/  @!P0 HADD2.F32 R8, -RZ, R8.H1_H1 ;  /* 0x30000008ff088230 */ /* 0x000fe20000004100 */
        /* <DEDUP_REMOVED lines=11> */
[----:B------:R-:W-:Y:S02]  /*68a0*/  @!P0 HADD2.F32 R28, -RZ, R13.H1_H1 ;  /* 0x3000000dff1c8230 */ /* 0x000fe40000004100 */
[--C-:B------:R-:W-:Y:S02]  /*68b0*/  @!P0 HADD2.F32 R14, -RZ, R9.reuse.H0_H0 ;  /* 0x20000009ff0e8230 */ /* 0x100fe40000004100 */
[----:B------:R-:W-:Y:S01]  /*68c0*/  @!P0 HADD2.F32 R13, -RZ, R9.H1_H1 ;  /* 0x30000009ff0d8230 */ /* 0x000fe20000004100 */
[-C--:B------:R-:W-:Y:S02]  /*68d0*/  @!P0 FMUL.FTZ R9, R26, R8.reuse ;  /* 0x000000081a098220 */ /* 0x080fe40000410000 */
[----:B------:R-:W-:Y:S02]  /*68e0*/  @!P0 FMUL.FTZ R34, R28, R15 ;  /* 0x0000000f1c228220 */ /* 0x000fe40000410000 */
[C---:B------:R-:W-:Y:S02]  /*68f0*/  @!P0 FFMA.FTZ R35, R14.reuse, R27, -R9 ;  /* 0x0000001b0e238223 */ /* 0x040fe40000010809 */
[----:B------:R-:W-:Y:S02]  /*6900*/  @!P0 FFMA.FTZ R34, R13, R29, -R34 ;  /* 0x0000001d0d228223 */ /* 0x000fe40000010822 */
[----:B------:R-:W-:Y:S01]  /*6910*/  @!P0 FMUL.FTZ R8, R14, R8 ;  /* 0x000000080e088220 */ /* 0x000fe20000410000 */
[----:B------:R-:W-:Y:S01]  /*6920*/  @!P0 F2FP.PACK_AB R14, R43, R44 ;  /* 0x0000002c2b0e823e */ /* 0x000fe200000000ff */
[----:B------:R-:W-:Y:S01]  /*6930*/  @!P0 FMUL.FTZ R9, R13, R15 ;  /* 0x0000000f0d098220 */ /* 0x000fe20000410000 */
[----:B------:R-:W-:Y:S01]  /*6940*/  @!P0 F2FP.PACK_AB R13, R34, R35 ;  /* 0x00000023220d823e */ /* 0x000fe200000000ff */
[----:B------:R-:W-:Y:S01]  /*6950*/  @!P0 FFMA.FTZ R8, R26, R27, R8 ;  /* 0x0000001b1a088223 */ /* 0x000fe20000010008 */
[----:B------:R-:W-:Y:S01]  /*6960*/  @!P0 F2FP.PACK_AB R15, R58, R59 ;  /* 0x0000003b3a0f823e */ /* 0x000fe200000000ff */
[----:B------:R-:W-:Y:S01]  /*6970*/  @!P0 FFMA.FTZ R9, R28, R29, R9 ;  /* 0x0000001d1c098223 */ /* 0x000fe20000010009 */
[----:B------:R-:W-:Y:S01]  /*6980*/  @!P0 MOV R19, R14 ;  /* 0x0000000e00138202 */ /* 0x000fe20000000f00 */
[----:B------:R-:W-:Y:S01]  /*6990*/  @!P0 FFMA.FTZ R10, R30, R31, R10 ;  /* 0x0000001f1e0a8223 */ /* 0x000fe2000001000a */
[----:B------:R-:W-:Y:S01]  /*69a0*/  @!P0 MOV R16, R15 ;  /* 0x0000000f00108202 */ /* 0x000fe20000000f00 */
[----:B------:R-:W-:Y:S01]  /*69b0*/  @!P0 IMAD.MOV.U32 R18, RZ, RZ, R13 ;  /* 0x000000ffff128224 */ /* 0x000fe200078e000d */
[----:B------:R-:W-:Y:S01]  /*69c0*/  @!P0 F2FP.PACK_AB R8, R9, R8 ;  /* 0x000000080908823e */ /* 0x000fe200000000ff */
[----:B------:R-:W-:Y:S03]  /*69d0*/  @!P0 FFMA.FTZ R11, R32, R33, R11 ;  /* 0x00000021200b8223 */ /* 0x000fe6000001000b */
        /* <DEDUP_REMOVED lines=11> */
.L_x_1135:
        /* <DEDUP_REMOVED lines=9> */
[----:B-12---:R-:W-:Y:S02]  /*6b20*/  ISETP.GE.AND P0, PT, R24, c[0x0][0x1d4], PT ;  /* 0x0000750018007a0c */ /* 0x006fe40003f06270 */
        /* <DEDUP_REMOVED lines=20> */
.L_x_1167:
[----:B-12---:R-:W-:Y:S05]  /*6c70*/  BSYNC B0 ;  /* 0x0000000000007941 */ /* 0x006fea0003800000 */
.L_x_1166:
[----:B---3--:R1:W2:Y:S01]  /*6c80*/  SHFL.IDX PT, R3, R99, 0x1, 0x181f ;  /* 0x00381f0063037f89 */ /* 0x0082a200000e0000 */
[----:B------:R-:W-:Y:S03]  /*6c90*/  ISETP.GE.AND P0, PT, R6, 0x21, PT ;  /* 0x000000210600780c */ /* 0x000fe60003f06270 */
[----:B------:R1:W3:Y:S10]  /*6ca0*/  SHFL.IDX PT, R2, R100, 0x1, 0x181f ;  /* 0x00381f0064027f89 */ /* 0x0002f400000e0000 */
[----:B------:R-:W-:-:S05]  /*6cb0*/  @!P0 BRA `(.L_x_1149) ;  /* 0x0000015000008947 */ /* 0x000fca0003800000 */
[----:B------:R-:W-:Y:S02]  /*6cc0*/  ISETP.GE.AND P0, PT, R24, c[0x0][0x1d4], PT ;  /* 0x0000750018007a0c */ /* 0x000fe40003f06270 */
[----:B------:R-:W-:Y:S11]  /*6cd0*/  ISETP.GE.AND P4, PT, R36, c[0x0][0x1d4], PT ;  /* 0x0000750024007a0c */ /* 0x000ff60003f86270 */
[----:B------:R-:W4:Y:S01]  /*6ce0*/  @!P0 LDS.128 R20, [R87+0xb080] ;  /* 0x00b0800057148984 */ /* 0x000f220000000c00 */
[CC--:B---3--:R-:W-:Y:S04]  /*6cf0*/  @!P0 LEA R8, P3, R24.reuse, R2.reuse, 0x1 ;  /* 0x0000000218088211 */ /* 0x0c8fe800078608ff */
[-C--:B--2---:R-:W-:Y:S02]  /*6d00*/  @!P0 LEA.HI.X R9, R24, R3.reuse, R25, 0x1, P3 ;  /* 0x0000000318098211 */ /* 0x084fe400018f0c19 */
        /* <DEDUP_REMOVED lines=8> */
[----:B------:R-:W2:Y:S10]  /*6d90*/  @!P4 LDS.128 R16, [R87+0xc880] ;  /* 0x00c880005710c984 */ /* 0x000eb40000000c00 */
[C---:B------:R-:W-:Y:S04]  /*6da0*/  @!P0 LEA R2, P5, R102.reuse, R2, 0x1 ;  /* 0x0000000266028211 */ /* 0x040fe800078a08ff */
[----:B------:R-:W-:Y:S01]  /*6db0*/  @!P0 LEA.HI.X R3, R102, R3, R110, 0x1, P5 ;  /* 0x0000000366038211 */ /* 0x000fe200028f0c6e */
[----:B--2---:R-:W-:Y:S04]  /*6dc0*/  @!P4 ST.E.128 [R14.64], R16 ;  /* 0x000000100e00c985 */ /* 0x004fe8000c101d0e */
[----:B------:R-:W2:Y:S04]  /*6dd0*/  @!P3 LDS.128 R16, [R87+0xe080] ;  /* 0x00e080005710b984 */ /* 0x000ea80000000c00 */
[----:B--2---:R-:W-:Y:S04]  /*6de0*/  @!P3 ST.E.128 [R10.64], R16 ;  /* 0x000000100a00b985 */ /* 0x004fe8000c101d0e */
[----:B------:R-:W2:Y:S04]  /*6df0*/  @!P0 LDS.128 R8, [R87+0xf880] ;  /* 0x00f8800057088984 */ /* 0x000ea80000000c00 */
[----:B--2---:R2:W-:Y:S02]  /*6e00*/  @!P0 ST.E.128 [R2.64], R8 ;  /* 0x0000000802008985 */ /* 0x0045e4000c101d0e */
.L_x_1149:
[----:B------:R-:W-:Y:S05]  /*6e10*/  BSYNC B2 ;  /* 0x0000000000027941 */ /* 0x000fea0003800000 */
.L_x_1134:
[----:B--23--:R-:W-:Y:S01]  /*6e20*/  IMAD.IADD R2, R104, 0x1, -R45 ;  /* 0x0000000168027824 */ /* 0x00cfe200078e0a2d */
[----:B------:R-:W-:Y:S01]  /*6e30*/  P2R R14, PR, RZ, 0x2 ;  /* 0x00000002ff0e7803 */ /* 0x000fe20000000000 */
[----:B------:R-:W-:Y:S01]  /*6e40*/  IMAD.WIDE R8, R48, 0x30, R140 ;  /* 0x0000003030087825 */ /* 0x000fe200078e028c */
[----:B------:R-:W-:Y:S01]  /*6e50*/  ISETP.NE.AND P1, PT, R117, RZ, PT ;  /* 0x000000ff7500720c */ /* 0x000fe20003f25270 */
[----:B------:R-:W-:Y:S01]  /*6e60*/  BSSY B0, `(.L_x_1168) ;  /* 0x000004c000007945 */ /* 0x000fe20003800000 */
[----:B------:R-:W-:Y:S01]  /*6e70*/  ISETP.GE.AND P3, PT, R2, 0x21, PT ;  /* 0x000000210200780c */ /* 0x000fe20003f66270 */
[----:B------:R-:W-:Y:S01]  /*6e80*/  IMAD R6, R116, c[0x0][0x218], RZ ;  /* 0x0000860074067a24 */ /* 0x000fe200078e02ff */
[----:B------:R-:W-:Y:S02]  /*6e90*/  ISETP.NE.AND P6, PT, R139, RZ, PT ;  /* 0x000000ff8b00720c */ /* 0x000fe40003fc5270 */
[----:B------:R-:W-:Y:S01]  /*6ea0*/  ISETP.NE.AND P5, PT, R138, RZ, PT ;  /* 0x000000ff8a00720c */ /* 0x000fe20003fa5270 */
[----:B------:R-:W-:Y:S08]  /*6eb0*/  IMAD R6, R105, c[0x0][0x21c], R6 ;  /* 0x0000870069067a24 */ /* 0x000ff000078e0206 */
[----:B------:R-:W-:Y:S01]  /*6ec0*/  @P3 IADD3 R13, P0, R8, 0x20, RZ ;  /* 0x00000020080d3810 */ /* 0x000fe20007f1e0ff */
[--C-:B------:R-:W-:Y:S04]  /*6ed0*/  @P3 IMAD.MOV.U32 R11, RZ, RZ, R130.reuse ;  /* 0x000000ffff0b3224 */ /* 0x100fe800078e0082 */
[----:B------:R-:W-:Y:S01]  /*6ee0*/  @P3 IMAD.X R10, RZ, RZ, R9, P0 ;  /* 0x000000ffff0a3224 */ /* 0x000fe200000e0609 */
[----:B------:R-:W-:Y:S11]  /*6ef0*/  ISETP.GE.AND P0, PT, R2, 0x1, PT ;  /* 0x000000010200780c */ /* 0x000ff60003f06270 */
[----:B------:R-:W-:Y:S02]  /*6f00*/  @!UPT UIADD3 URZ, URZ, URZ, URZ ;  /* 0x0000003f3f3ff290 */ /* 0x000fe4000fffe03f */
[----:B------:R-:W-:Y:S01]  /*6f10*/  @P0 MOV R2, R120 ;  /* 0x0000007800020202 */ /* 0x000fe20000000f00 */
[----:B------:R-:W-:Y:S02]  /*6f20*/  @P0 IMAD R5, R9, c[0x0][0x258], RZ ;  /* 0x0000960009050a24 */ /* 0x000fe400078e02ff */
[----:B------:R-:W-:Y:S04]  /*6f30*/  @P0 IMAD.MOV.U32 R3, RZ, RZ, R130 ;  /* 0x000000ffff030224 */ /* 0x000fe800078e0082 */
[C---:B------:R-:W-:Y:S04]  /*6f40*/  @P0 IMAD.WIDE.U32 R2, R8.reuse, c[0x0][0x258], R2 ;  /* 0x0000960008020a25 */ /* 0x040fe800078e0002 */
[----:B------:R-:W-:Y:S05]  /*6f50*/  @P0 IMAD R8, R8, c[0x0][0x25c], R5 ;  /* 0x0000970008080a24 */ /* 0x000fea00078e0205 */
[----:B------:R-:W-:Y:S02]  /*6f60*/  @P0 IADD3 R3, R3, R8, RZ ;  /* 0x0000000803030210 */ /* 0x000fe40007ffe0ff */
[C---:B------:R-:W-:Y:S04]  /*6f70*/  @P0 LEA R8, P4, R2.reuse, c[0x0][0x250], 0x1 ;  /* 0x0000940002080a11 */ /* 0x040fe800078808ff */
[----:B------:R-:W-:Y:S01]  /*6f80*/  @P0 LEA.HI.X R9, R2, c[0x0][0x254], R3, 0x1, P4 ;  /* 0x0000950002090a11 */ /* 0x000fe200020f0c03 */
[----:B------:R-:W-:Y:S04]  /*6f90*/  IMAD R2, R115, c[0x0][0x208], RZ ;  /* 0x0000820073027a24 */ /* 0x000fe800078e02ff */
[----:B------:R-:W-:Y:S01]  /*6fa0*/  @!PT LDS RZ, [RZ] ;  /* 0x00000000fffff984 */ /* 0x000fe20000000800 */
[----:B------:R-:W-:Y:S01]  /*6fb0*/  @!PT LDS RZ, [RZ] ;  /* 0x00000000fffff984 */ /* 0x000fe20000000800 */
[----:B------:R-:W-:Y:S01]  /*6fc0*/  @!PT LDS RZ, [RZ] ;  /* 0x00000000fffff984 */ /* 0x000fe20000000800 */
[----:B------:R2:W-:Y:S01]  /*6fd0*/  @P0 LDGSTS.E.BYPASS.LTC128B.128 [R87+0x4080], [R8.64], !P1 ;  /* 0x0408000008570fae */ /* 0x0005e2000c901d4e */
[C---:B------:R-:W-:Y:S02]  /*6fe0*/  IMAD R5, R108.reuse, c[0x0][0x20c], R2 ;  /* 0x000083006c057a24 */ /* 0x040fe400078e0202 */
[----:B------:R-:W-:Y:S04]  /*6ff0*/  IMAD.WIDE.U32 R2, R108, c[0x0][0x208], RZ ;  /* 0x000082006c027a25 */ /* 0x000fe800078e00ff */
[----:B------:R-:W-:Y:S04]  /*7000*/  IMAD.IADD R3, R3, 0x1, R5 ;  /* 0x0000000103037824 */ /* 0x000fe800078e0205 */
[----:B------:R-:W-:Y:S05]  /*7010*/  IMAD.WIDE.U32 R2, R105, c[0x0][0x218], R2 ;  /* 0x0000860069027a25 */ /* 0x000fea00078e0002 */
[----:B------:R-:W-:Y:S01]  /*7020*/  IADD3 R5, P4, R160, R2, RZ ;  /* 0x00000002a0057210 */ /* 0x000fe20007f9e0ff */
[----:B------:R-:W-:Y:S01]  /*7030*/  @P3 IMAD R2, R10, c[0x0][0x258], RZ ;  /* 0x000096000a023a24 */ /* 0x000fe200078e02ff */
[----:B------:R-:W-:Y:S02]  /*7040*/  @P3 MOV R10, R120 ;  /* 0x00000078000a3202 */ /* 0x000fe40000000f00 */
[----:B------:R-:W-:Y:S01]  /*7050*/  IADD3.X R6, R154, R3, R6, P4, !PT ;  /* 0x000000039a067210 */ /* 0x000fe200027fe406 */
[C---:B------:R-:W-:Y:S02]  /*7060*/  @P3 IMAD R2, R13.reuse, c[0x0][0x25c], R2 ;  /* 0x000097000d023a24 */ /* 0x040fe400078e0202 */
[----:B------:R-:W-:Y:S05]  /*7070*/  @P3 IMAD.WIDE.U32 R10, R13, c[0x0][0x258], R10 ;  /* 0x000096000d0a3a25 */ /* 0x000fea00078e000a */
[----:B------:R-:W-:Y:S02]  /*7080*/  @P3 IADD3 R3, R11, R2, RZ ;  /* 0x000000020b033210 */ /* 0x000fe40007ffe0ff */
[C---:B------:R-:W-:Y:S04]  /*7090*/  @P3 LEA R2, P4, R10.reuse, c[0x0][0x250], 0x1 ;  /* 0x000094000a023a11 */ /* 0x040fe800078808ff */
[----:B------:R-:W-:Y:S02]  /*70a0*/  @P3 LEA.HI.X R3, R10, c[0x0][0x254], R3, 0x1, P4 ;  /* 0x000095000a033a11 */ /* 0x000fe400020f0c03 */
[C---:B------:R-:W-:Y:S04]  /*70b0*/  LEA R13, P4, R5.reuse, c[0x0][0x1f8], 0x1 ;  /* 0x00007e00050d7a11 */ /* 0x040fe800078808ff */
[----:B------:R-:W-:Y:S02]  /*70c0*/  LEA.HI.X R6, R5, c[0x0][0x1fc], R6, 0x1, P4 ;  /* 0x00007f0005067a11 */ /* 0x000fe400020f0c06 */
[----:B------:R-:W-:Y:S11]  /*70d0*/  ISETP.NE.AND P4, PT, R137, RZ, PT ;  /* 0x000000ff8900720c */ /* 0x000ff60003f85270 */
[----:B------:R-:W-:Y:S02]  /*70e0*/  @!UPT UIADD3 URZ, URZ, URZ, URZ ;  /* 0x0000003f3f3ff290 */ /* 0x000fe4000fffe03f */
        /* <DEDUP_REMOVED lines=9> */
[----:B---3--:R2:W3:Y:S01]  /*7180*/  SHFL.IDX PT, R2, R13, RZ, 0x181f ;  /* 0x00181fff0d027589 */ /* 0x0084e200000e0000 */
[----:B------:R-:W-:Y:S04]  /*7190*/  DEPBAR.LE SB0, 0x0 ;  /* 0x000080000000791a */ /* 0x000fe80000000000 */
[----:B------:R2:W4:Y:S04]  /*71a0*/  SHFL.IDX PT, R3, R6, RZ, 0x181f ;  /* 0x00181fff06037589 */ /* 0x00052800000e0000 */
[----:B------:R-:W-:Y:S06]  /*71b0*/  BAR.SYNC.DEFER_BLOCKING 0x0 ;  /* 0x0000000000007b1d */ /* 0x000fec0000010000 */
[----:B------:R-:W-:-:S05]  /*71c0*/  @!P0 BRA `(.L_x_1169) ;  /* 0x0000015000008947 */ /* 0x000fca0003800000 */
[----:B------:R-:W-:Y:S02]  /*71d0*/  ISETP.GE.AND P0, PT, R24, c[0x0][0x1d4], PT ;  /* 0x0000750018007a0c */ /* 0x000fe40003f06270 */
[----:B------:R-:W-:Y:S11]  /*71e0*/  ISETP.GE.AND P5, PT, R36, c[0x0][0x1d4], PT ;  /* 0x0000750024007a0c */ /* 0x000ff60003fa6270 */
[----:B------:R-:W5:Y:S01]  /*71f0*/  @!P0 LDS.128 R20, [R87+0x4080] ;  /* 0x0040800057148984 */ /* 0x000f620000000c00 */
[CC--:B--23--:R-:W-:Y:S04]  /*7200*/  @!P0 LEA R8, P4, R24.reuse, R2.reuse, 0x1 ;  /* 0x0000000218088211 */ /* 0x0ccfe800078808ff */
[-C--:B----4-:R-:W-:Y:S02]  /*7210*/  @!P0 LEA.HI.X R9, R24, R3.reuse, R25, 0x1, P4 ;  /* 0x0000000318098211 */ /* 0x090fe400020f0c19 */
[CC--:B------:R-:W-:Y:S04]  /*7220*/  @!P5 LEA R14, P4, R101.reuse, R2.reuse, 0x1 ;  /* 0x00000002650ed211 */ /* 0x0c0fe800078808ff */
[-C--:B------:R-:W-:Y:S02]  /*7230*/  @!P5 LEA.HI.X R15, R101, R3.reuse, R109, 0x1, P4 ;  /* 0x00000003650fd211 */ /* 0x080fe400020f0c6d */
[----:B------:R-:W-:Y:S11]  /*7240*/  ISETP.GE.AND P4, PT, R107, c[0x0][0x1d4], PT ;  /* 0x000075006b007a0c */ /* 0x000ff60003f86270 */
[----:B------:R-:W-:Y:S02]  /*7250*/  @!UPT UIADD3 URZ, URZ, URZ, URZ ;  /* 0x0000003f3f3ff290 */ /* 0x000fe4000fffe03f */
[CC--:B------:R-:W-:Y:S04]  /*7260*/  @!P4 LEA R10, P6, R103.reuse, R2.reuse, 0x1 ;  /* 0x00000002670ac211 */ /* 0x0c0fe800078c08ff */
[-C--:B------:R-:W-:Y:S01]  /*7270*/  @!P4 LEA.HI.X R11, R103, R3.reuse, R111, 0x1, P6 ;  /* 0x00000003670bc211 */ /* 0x080fe200030f0c6f */
[----:B-----5:R-:W-:Y:S01]  /*7280*/  @!P0 ST.E.128 [R8.64], R20 ;  /* 0x0000001408008985 */ /* 0x020fe2000c101d0e */
        /* <DEDUP_REMOVED lines=9> */
.L_x_1169:
[----:B------:R-:W-:Y:S05]  /*7320*/  BSYNC B0 ;  /* 0x0000000000007941 */ /* 0x000fea0003800000 */
.L_x_1168:
[----:B--2-4-:R2:W4:Y:S01]  /*7330*/  SHFL.IDX PT, R3, R6, 0x1, 0x181f ;  /* 0x00381f0006037f89 */ /* 0x01452200000e0000 */
[----:B------:R-:W-:Y:S03]  /*7340*/  BSSY B0, `(.L_x_1170) ;  /* 0x0000018000007945 */ /* 0x000fe60003800000 */
[----:B---3--:R2:W3:Y:S01]  /*7350*/  SHFL.IDX PT, R2, R13, 0x1, 0x181f ;  /* 0x00381f000d027f89 */ /* 0x0084e200000e0000 */
[----:B------:R-:W-:-:S05]  /*7360*/  @!P3 BRA `(.L_x_1171) ;  /* 0x000001500000b947 */ /* 0x000fca0003800000 */
[----:B------:R-:W-:Y:S02]  /*7370*/  ISETP.GE.AND P0, PT, R24, c[0x0][0x1d4], PT ;  /* 0x0000750018007a0c */ /* 0x000fe40003f06270 */
[----:B------:R-:W-:Y:S11]  /*7380*/  ISETP.GE.AND P4, PT, R36, c[0x0][0x1d4], PT ;  /* 0x0000750024007a0c */ /* 0x000ff60003f86270 */
[----:B------:R-:W5:Y:S01]  /*7390*/  @!P0 LDS.128 R20, [R87+0x5080] ;  /* 0x0050800057148984 */ /* 0x000f620000000c00 */
[CC--:B---3--:R-:W-:Y:S04]  /*73a0*/  @!P0 LEA R8, P3, R24.reuse, R2.reuse, 0x1 ;  /* 0x0000000218088211 */ /* 0x0c8fe800078608ff */
        /* <DEDUP_REMOVED lines=9> */
[----:B------:R-:W3:Y:S10]  /*7440*/  @!P4 LDS.128 R16, [R87+0x6880] ;  /* 0x006880005710c984 */ /* 0x000ef40000000c00 */
[C---:B------:R-:W-:Y:S04]  /*7450*/  @!P0 LEA R2, P5, R102.reuse, R2, 0x1 ;  /* 0x0000000266028211 */ /* 0x040fe800078a08ff */
[----:B------:R-:W-:Y:S01]  /*7460*/  @!P0 LEA.HI.X R3, R102, R3, R110, 0x1, P5 ;  /* 0x0000000366038211 */ /* 0x000fe200028f0c6e */
[----:B---3--:R-:W-:Y:S04]  /*7470*/  @!P4 ST.E.128 [R14.64], R16 ;  /* 0x000000100e00c985 */ /* 0x008fe8000c101d0e */
[----:B------:R-:W3:Y:S04]  /*7480*/  @!P3 LDS.128 R16, [R87+0x8080] ;  /* 0x008080005710b984 */ /* 0x000ee80000000c00 */
[----:B---3--:R-:W-:Y:S04]  /*7490*/  @!P3 ST.E.128 [R10.64], R16 ;  /* 0x000000100a00b985 */ /* 0x008fe8000c101d0e */
[----:B------:R-:W3:Y:S04]  /*74a0*/  @!P0 LDS.128 R8, [R87+0x9880] ;  /* 0x0098800057088984 */ /* 0x000ee80000000c00 */
[----:B---3--:R3:W-:Y:S02]  /*74b0*/  @!P0 ST.E.128 [R2.64], R8 ;  /* 0x0000000802008985 */ /* 0x0087e4000c101d0e */
.L_x_1171:
[----:B------:R-:W-:Y:S05]  /*74c0*/  BSYNC B0 ;  /* 0x0000000000007941 */ /* 0x000fea0003800000 */
.L_x_1170:
[----:B------:R-:W-:Y:S11]  /*74d0*/  ISETP.GT.AND P5, PT, R48, R148, PT ;  /* 0x000000943000720c */ /* 0x000ff60003fa4270 */
[----:B------:R-:W-:Y:S02]  /*74e0*/  @!UPT UIADD3 URZ, URZ, URZ, URZ ;  /* 0x0000003f3f3ff290 */ /* 0x000fe4000fffe03f */
[----:B------:R-:W-:-:S05]  /*74f0*/  @!P5 BRA `(.L_x_1172) ;  /* 0x000002600000d947 */ /* 0x000fca0003800000 */
[----:B------:R-:W-:Y:S01]  /*7500*/  IADD3 R5, R48, -0x1, RZ ;  /* 0xffffffff30057810 */ /* 0x000fe20007ffe0ff */
[----:B---3--:R-:W-:Y:S01]  /*7510*/  IMAD.MOV.U32 R2, RZ, RZ, R144 ;  /* 0x000000ffff027224 */ /* 0x008fe200078e0090 */
[----:B------:R-:W-:Y:S01]  /*7520*/  ISETP.GE.AND P3, PT, R114, 0x1, PT ;  /* 0x000000017200780c */ /* 0x000fe20003f66270 */
[----:B----4-:R-:W-:Y:S01]  /*7530*/  IMAD.MOV.U32 R3, RZ, RZ, R143 ;  /* 0x000000ffff037224 */ /* 0x010fe200078e008f */
[----:B------:R-:W-:Y:S01]  /*7540*/  SHF.R.S32.HI R8, RZ, 0x1f, R5 ;  /* 0x0000001fff087819 */ /* 0x000fe20000011405 */
[C---:B--2---:R-:W-:Y:S01]  /*7550*/  IMAD R6, R5.reuse, UR8, RZ ;  /* 0x0000000805067c24 */ /* 0x044fe2000f8e02ff */
        /* <DEDUP_REMOVED lines=32> */
.L_x_1172:
[----:B------:R-:W0:Y:S01]  /*7760*/  LDGDEPBAR ;  /* 0x00000000000079af */ /* 0x000e220000000000 */
[----:B------:R-:W-:Y:S01]  /*7770*/  IADD3 R48, R48, -0x1, RZ ;  /* 0xffffffff30307810 */ /* 0x000fe20007ffe0ff */
[----:B------:R-:W-:-:S05]  /*7780*/  @P5 BRA `(.L_x_1173) ;  /* 0xffffa28000005947 */ /* 0x000fca000383ffff */
[----:B--2---:R-:W2:Y:S04]  /*7790*/  LDL R5, [R1+0x64] ;  /* 0x0000640001057983 */ /* 0x004ea80000100800 */
[----:B------:R1:W5:Y:S04]  /*77a0*/  LDL R19, [R1+0x58] ;  /* 0x0000580001137983 */ /* 0x0003680000100800 */
[----:B------:R-:W-:Y:S01]  /*77b0*/  BAR.SYNC.DEFER_BLOCKING 0x0 ;  /* 0x0000000000007b1d */ /* 0x000fe20000010000 */
[----:B--2---:R-:W-:-:S05]  /*77c0*/  IADD3 R0, R5, 0x2f, RZ ;  /* 0x0000002f05007810 */ /* 0x004fca0007ffe0ff */
[----:B------:R-:W-:-:S05]  /*77d0*/  IMAD.HI R0, R0, 0x2aaaaaab, RZ ;  /* 0x2aaaaaab00007827 */ /* 0x000fca00078e02ff */
[----:B---3--:R-:W-:-:S04]  /*77e0*/  SHF.R.U32.HI R2, RZ, 0x1f, R0 ;  /* 0x0000001fff027819 */ /* 0x008fc80000011600 */
[----:B------:R-:W-:Y:S02]  /*77f0*/  LEA.HI.SX32 R7, R0, R2, 0x1d ;  /* 0x0000000200077211 */ /* 0x000fe400078feaff */
.L_x_1133:
[----:B-1----:R-:W-:Y:S01]  /*7800*/  IMAD.MOV.U32 R0, RZ, RZ, c[0x0][0x2c4] ;  /* 0x0000b100ff007624 */ /* 0x002fe200078e00ff */
[----:B------:R1:W-:Y:S01]  /*7810*/  STL.64 [R1], R166 ;  /* 0x000000a601007387 */ /* 0x0003e20000100a00 */
[----:B------:R-:W-:-:S03]  /*7820*/  IMAD.MOV.U32 R4, RZ, RZ, c[0x0][0x32c] ;  /* 0x0000cb00ff047624 */ /* 0x000fc600078e00ff */
[----:B------:R-:W-:Y:S02]  /*7830*/  ISETP.NE.AND P2, PT, R0, 0x1, PT ;  /* 0x000000010000780c */ /* 0x000fe40003f45270 */
[----:B------:R-:W-:Y:S02]  /*7840*/  IADD3 R0, R164, 0x7f, RZ ;  /* 0x0000007fa4007810 */ /* 0x000fe40007ffe0ff */
[----:B------:R-:W-:-:S09]  /*7850*/  ISETP.GE.AND P1, PT, R4, 0x1, PT ;  /* 0x000000010400780c */ /* 0x000fd20003f26270 */
[----:B------:R-:W-:-:S05]  /*7860*/  @P2 IMAD.HI.U32 R2, R0, c[0x0][0x2c8], RZ ;  /* 0x0000b20000022a27 */ /* 0x000fca00078e00ff */
[----:B------:R-:W-:-:S04]  /*7870*/  @P2 SHF.R.U32.HI R0, RZ, c[0x0][0x2cc], R2 ;  /* 0x0000b300ff002a19 */ /* 0x000fc80000011602 */
[----:B------:R-:W-:-:S05]  /*7880*/  IADD3 R0, R0, 0x1, R5 ;  /* 0x0000000100007810 */ /* 0x000fca0007ffe005 */
[----:B-----5:R-:W-:-:S05]  /*7890*/  IMAD.IADD R2, R0, 0x1, -R19 ;  /* 0x0000000100027824 */ /* 0x020fca00078e0a13 */
[----:B----4-:R-:W-:Y:S01]  /*78a0*/  IADD3 R3, R2, c[0x0][0x328], RZ ;  /* 0x0000ca0002037a10 */ /* 0x010fe20007ffe0ff */
[----:B------:R-:W-:Y:S05]  /*78b0*/  @!P1 BRA `(.L_x_1174) ;  /* 0x0000010000009947 */ /* 0x000fea0003800000 */
[C---:B-1----:R-:W-:Y:S01]  /*78c0*/  ISETP.GT.AND P0, PT, R2.reuse, RZ, PT ;  /* 0x000000ff0200720c */ /* 0x042fe20003f04270 */
[----:B------:R-:W-:Y:S01]  /*78d0*/  BSSY B0, `(.L_x_1175) ;  /* 0x000000c000007945 */ /* 0x000fe20003800000 */
        /* <DEDUP_REMOVED lines=8> */
.L_x_1176:
[----:B------:R-:W-:-:S13]  /*7960*/  ISETP.NE.AND P0, PT, R4, 0x1, PT ;  /* 0x000000010400780c */ /* 0x000fda0003f05270 */
[----:B------:R-:W-:-:S05]  /*7970*/  @P0 IMAD.HI.U32 R2, R0, c[0x0][0x330], RZ ;  /* 0x0000cc0000020a27 */ /* 0x000fca00078e00ff */
[----:B------:R-:W-:Y:S02]  /*7980*/  @P0 SHF.R.U32.HI R0, RZ, c[0x0][0x334], R2 ;  /* 0x0000cd00ff000a19 */ /* 0x000fe40000011602 */
.L_x_1177:
[----:B------:R-:W-:Y:S05]  /*7990*/  BSYNC B0 ;  /* 0x0000000000007941 */ /* 0x000fea0003800000 */
.L_x_1175:
[----:B------:R-:W-:-:S05]  /*79a0*/  IMAD R0, R0, R4, c[0x0][0x32c] ;  /* 0x0000cb0000007624 */ /* 0x000fca00078e0204 */
[----:B------:R-:W-:-:S04]  /*79b0*/  IMNMX R3, R3, R0, PT ;  /* 0x0000000003037217 */ /* 0x000fc80003800200 */
.L_x_1174:
[----:B-1----:R-:W-:Y:S01]  /*79c0*/  IADD3 R3, R3, 0x2f, RZ ;  /* 0x0000002f03037810 */ /* 0x002fe20007ffe0ff */
[----:B------:R-:W-:-:S04]  /*79d0*/  @P2 IMAD.HI.U32 R2, R164, c[0x0][0x2c8], RZ ;  /* 0x0000b200a4022a27 */ /* 0x000fc800078e00ff */
[----:B------:R-:W-:-:S04]  /*79e0*/  IMAD.HI R3, R3, 0x2aaaaaab, RZ ;  /* 0x2aaaaaab03037827 */ /* 0x000fc800078e02ff */
[----:B------:R-:W-:Y:S01]  /*79f0*/  IMAD.MOV.U32 R0, RZ, RZ, R164 ;  /* 0x000000ffff007224 */ /* 0x000fe200078e00a4 */
[----:B------:R-:W-:Y:S02]  /*7a00*/  @P2 SHF.R.U32.HI R0, RZ, c[0x0][0x2cc], R2 ;  /* 0x0000b300ff002a19 */ /* 0x000fe40000011602 */
[----:B------:R-:W-:Y:S02]  /*7a10*/  SHF.R.U32.HI R2, RZ, 0x1f, R3 ;  /* 0x0000001fff027819 */ /* 0x000fe40000011603 */
[----:B------:R-:W-:Y:S02]  /*7a20*/  IADD3 R0, R0, R5, -R19 ;  /* 0x0000000500007210 */ /* 0x000fe40007ffe813 */
[----:B------:R-:W-:Y:S02]  /*7a30*/  LEA.HI.SX32 R2, R3, R2, 0x1d ;  /* 0x0000000203027211 */ /* 0x000fe400078feaff */
[----:B------:R-:W-:Y:S02]  /*7a40*/  IADD3 R3, R0, -c[0x0][0x324], RZ ;  /* 0x8000c90000037a10 */ /* 0x000fe40007ffe0ff */
[----:B------:R-:W-:Y:S01]  /*7a50*/  IMNMX R218, R2, R7, PT ;  /* 0x0000000702da7217 */ /* 0x000fe20003800200 */
[----:B------:R-:W-:Y:S05]  /*7a60*/  @!P1 BRA `(.L_x_1178) ;  /* 0x000000f000009947 */ /* 0x000fea0003800000 */
[----:B------:R-:W-:Y:S01]  /*7a70*/  ISETP.GT.AND P0, PT, R0, -0x1, PT ;  /* 0xffffffff0000780c */ /* 0x000fe20003f04270 */
[----:B------:R-:W-:-:S12]  /*7a80*/  BSSY B0, `(.L_x_1179) ;  /* 0x000000b000007945 */ /* 0x000fd80003800000 */
[----:B------:R-:W-:Y:S05]  /*7a90*/  @P0 BRA `(.L_x_1180) ;  /* 0x0000006000000947 */ /* 0x000fea0003800000 */
[----:B------:R-:W-:Y:S02]  /*7aa0*/  ISETP.NE.AND P0, PT, R4, 0x1, PT ;  /* 0x000000010400780c */ /* 0x000fe40003f05270 */
[----:B------:R-:W-:-:S11]  /*7ab0*/  LOP3.LUT R0, RZ, R0, RZ, 0x33, !PT ;  /* 0x00000000ff007212 */ /* 0x000fd600078e33ff */
[----:B------:R-:W-:-:S05]  /*7ac0*/  @P0 IMAD.HI.U32 R2, R0, c[0x0][0x330], RZ ;  /* 0x0000cc0000020a27 */ /* 0x000fca00078e00ff */
[----:B------:R-:W-:-:S04]  /*7ad0*/  @P0 SHF.R.U32.HI R0, RZ, c[0x0][0x334], R2 ;  /* 0x0000cd00ff000a19 */ /* 0x000fc80000011602 */
[----:B------:R-:W-:Y:S01]  /*7ae0*/  LOP3.LUT R0, RZ, R0, RZ, 0x33, !PT ;  /* 0x00000000ff007212 */ /* 0x000fe200078e33ff */
[----:B------:R-:W-:Y:S05]  /*7af0*/  BRA `(.L_x_1181) ;  /* 0x0000003000007947 */ /* 0x000fea0003800000 */
.L_x_1180:
[----:B------:R-:W-:-:S13]  /*7b00*/  ISETP.NE.AND P0, PT, R4, 0x1, PT ;  /* 0x000000010400780c */ /* 0x000fda0003f05270 */
[----:B------:R-:W-:-:S05]  /*7b10*/  @P0 IMAD.HI.U32 R2, R0, c[0x0][0x330], RZ ;  /* 0x0000cc0000020a27 */ /* 0x000fca00078e00ff */
[----:B------:R-:W-:Y:S02]  /*7b20*/  @P0 SHF.R.U32.HI R0, RZ, c[0x0][0x334], R2 ;  /* 0x0000cd00ff000a19 */ /* 0x000fe40000011602 */
.L_x_1181:
[----:B------:R-:W-:Y:S05]  /*7b30*/  BSYNC B0 ;  /* 0x0000000000007941 */ /* 0x000fea0003800000 */
.L_x_1179:
[----:B------:R-:W-:-:S05]  /*7b40*/  IMAD R0, R0, c[0x0][0x32c], RZ ;  /* 0x0000cb0000007a24 */ /* 0x000fca00078e02ff */
[----:B------:R-:W-:-:S05]  /*7b50*/  IMNMX R3, R3, R0, !PT ;  /* 0x0000000003037217 */ /* 0x000fca0007800200 */
.L_x_1178:
[----:B------:R-:W-:Y:S01]  /*7b60*/  IMAD.HI R0, R3, 0x2aaaaaab, RZ ;  /* 0x2aaaaaab03007827 */ /* 0x000fe200078e02ff */
[----:B------:R-:W-:Y:S01]  /*7b70*/  PLOP3.LUT P1, PT, PT, PT, PT, 0x80, 0x0 ;  /* 0x000000000000781c */ /* 0x000fe20003f2f070 */
[----:B------:R-:W-:Y:S01]  /*7b80*/  CS2R R12, SRZ ;  /* 0x00000000000c7805 */ /* 0x000fe2000001ff00 */
[----:B------:R-:W-:Y:S01]  /*7b90*/  CS2R R132, SRZ ;  /* 0x0000000000847805 */ /* 0x000fe2000001ff00 */
[----:B------:R-:W-:Y:S01]  /*7ba0*/  IMAD.MOV.U32 R135, RZ, RZ, RZ ;  /* 0x000000ffff877224 */ /* 0x000fe200078e00ff */
[----:B------:R-:W-:Y:S01]  /*7bb0*/  SHF.R.U32.HI R2, RZ, 0x1f, R0 ;  /* 0x0000001fff027819 */ /* 0x000fe20000011600 */
[----:B------:R-:W-:Y:S01]  /*7bc0*/  CS2R R14, SRZ ;  /* 0x00000000000e7805 */ /* 0x000fe2000001ff00 */
[----:B------:R-:W-:Y:S01]  /*7bd0*/  IMAD.MOV.U32 R130, RZ, RZ, RZ ;  /* 0x000000ffff827224 */ /* 0x000fe200078e00ff */
[----:B------:R-:W-:Y:S01]  /*7be0*/  CS2R R128, SRZ ;  /* 0x0000000000807805 */ /* 0x000fe2000001ff00 */
[----:B------:R-:W-:Y:S01]  /*7bf0*/  LEA.HI.SX32 R0, R0, R2, 0x1d ;  /* 0x0000000200007211 */ /* 0x000fe200078feaff */
[----:B------:R-:W-:Y:S01]  /*7c00*/  CS2R R10, SRZ ;  /* 0x00000000000a7805 */ /* 0x000fe2000001ff00 */
[----:B------:R-:W-:Y:S01]  /*7c10*/  MOV R126, RZ ;  /* 0x000000ff007e7202 */ /* 0x000fe20000000f00 */
[----:B------:R-:W-:Y:S01]  /*7c20*/  CS2R R124, SRZ ;  /* 0x00000000007c7805 */ /* 0x000fe2000001ff00 */
[----:B------:R-:W-:Y:S01]  /*7c30*/  IMNMX R233, RZ, R0, !PT ;  /* 0x00000000ffe97217 */ /* 0x000fe20007800200 */
[----:B------:R-:W-:Y:S01]  /*7c40*/  IMAD.MOV.U32 R122, RZ, RZ, RZ ;  /* 0x000000ffff7a7224 */ /* 0x000fe200078e00ff */
[----:B------:R-:W-:Y:S01]  /*7c50*/  CS2R R120, SRZ ;  /* 0x0000000000787805 */ /* 0x000fe2000001ff00 */
[----:B------:R-:W-:Y:S01]  /*7c60*/  CS2R R16, SRZ ;  /* 0x0000000000107805 */ /* 0x000fe2000001ff00 */
[----:B------:R-:W-:Y:S01]  /*7c70*/  ISETP.GT.AND P0, PT, R218, R233, PT ;  /* 0x000000e9da00720c */ /* 0x000fe20003f04270 */
        /* <DEDUP_REMOVED lines=57> */
[----:B------:R-:W-:Y:S01]  /*8010*/  MOV R136, RZ ;  /* 0x000000ff00887202 */ /* 0x000fe20000000f00 */
[----:B------:R-:W-:Y:S01]  /*8020*/  CS2R R162, SRZ ;  /* 0x0000000000a27805 */ /* 0x000fe2000001ff00 */
[----:B------:R-:W-:Y:S01]  /*8030*/  CS2R R160, SRZ ;  /* 0x0000000000a07805 */ /* 0x000fe2000001ff00 */
[----:B------:R-:W-:Y:S01]  /*8040*/  CS2R R158, SRZ ;  /* 0x00000000009e7805 */ /* 0x000fe2000001ff00 */
[----:B------:R-:W-:Y:S01]  /*8050*/  CS2R R156, SRZ ;  /* 0x00000000009c7805 */ /* 0x000fe2000001ff00 */
[----:B------:R-:W-:Y:S01]  /*8060*/  IMAD.MOV.U32 R49, RZ, RZ, RZ ;  /* 0x000000ffff317224 */ /* 0x000fe200078e00ff */
[----:B------:R-:W-:Y:S01]  /*8070*/  MOV R153, RZ ;  /* 0x000000ff00997202 */ /* 0x000fe20000000f00 */
[----:B------:R-:W-:Y:S05]  /*8080*/  @!P0 BRA `(.L_x_1182) ;  /* 0x0000fec000008947 */ /* 0x000fea0003800000 */
[----:B------:R-:W2:Y:S01]  /*8090*/  LDL R0, [R1+0x4c] ;  /* 0x00004c0001007983 */ /* 0x000ea20000100800 */
[----:B------:R-:W-:Y:S01]  /*80a0*/  ISETP.NE.U32.AND P0, PT, RZ, c[0x0][0x340], PT ;  /* 0x0000d000ff007a0c */ /* 0x000fe20003f05070 */
[----:B------:R-:W-:-:S03]  /*80b0*/  ULDC.64 UR4, c[0x0][0x18] ;  /* 0x0000060000047ab9 */ /* 0x000fc60000000a00 */
[----:B------:R-:W-:Y:S01]  /*80c0*/  ISETP.NE.AND.EX P1, PT, RZ, c[0x0][0x344], PT, P0 ;  /* 0x0000d100ff007a0c */ /* 0x000fe20003f25300 */
[----:B------:R-:W1:Y:S01]  /*80d0*/  S2R R7, SR_CTAID.Y ;  /* 0x0000000000077919 */ /* 0x000e620000002600 */
[----:B------:R-:W-:Y:S02]  /*80e0*/  SHF.R.S32.HI R32, RZ, 0x1f, R166 ;  /* 0x0000001fff207819 */ /* 0x000fe400000114a6 */
[----:B------:R-:W-:-:S09]  /*80f0*/  ISETP.NE.U32.AND P0, PT, RZ, c[0x0][0x348], PT ;  /* 0x0000d200ff007a0c */ /* 0x000fd20003f05070 */
[----:B------:R-:W-:Y:S01]  /*8100*/  @P1 IMAD.MOV.U32 R2, RZ, RZ, 0x4 ;  /* 0x00000004ff021424 */ /* 0x000fe200078e00ff */
[----:B------:R-:W-:Y:S01]  /*8110*/  UIADD3 UR4, UP0, UR4, 0x10080, URZ ;  /* 0x0001008004047890 */ /* 0x000fe2000ff1e03f */
[----:B------:R-:W-:Y:S01]  /*8120*/  STL [R1+0x10], R19 ;  /* 0x0000101301007387 */ /* 0x000fe20000100800 */
[----:B------:R-:W-:Y:S01]  /*8130*/  P2R R13, PR, RZ, 0x2 ;  /* 0x00000002ff0d7803 */ /* 0x000fe20000000000 */
[----:B------:R-:W-:-:S05]  /*8140*/  @P1 IMAD.WIDE R2, R252, R2, c[0x0][0x340] ;  /* 0x0000d000fc021625 */ /* 0x000fca00078e0202 */
[----:B------:R2:W3:Y:S01]  /*8150*/  @P1 LDG.E R27, [R2.64] ;  /* 0x0000000e021b1981 */ /* 0x0004e2000c1e1900 */
[CC--:B------:R-:W-:Y:S01]  /*8160*/  LEA.HI R6, R32.reuse, R166.reuse, RZ, 0x3 ;  /* 0x000000a620067211 */ /* 0x0c0fe200078f18ff */
[----:B------:R-:W-:Y:S01]  /*8170*/  UIADD3.X UR5, URZ, UR5, URZ, UP0, !UPT ;  /* 0x000000053f057290 */ /* 0x000fe200087fe43f */
[----:B-1----:R-:W-:Y:S02]  /*8180*/  SHF.R.S32.HI R7, RZ, 0x1f, R7 ;  /* 0x0000001fff077819 */ /* 0x002fe40000011407 */
[----:B------:R-:W-:Y:S02]  /*8190*/  SHF.R.S32.HI R29, RZ, 0x3, R6 ;  /* 0x00000003ff1d7819 */ /* 0x000fe40000011406 */
[----:B------:R-:W-:Y:S02]  /*81a0*/  ISETP.NE.AND.EX P0, PT, RZ, c[0x0][0x34c], PT, P0 ;  /* 0x0000d300ff007a0c */ /* 0x000fe40003f05300 */
[CC--:B------:R-:W-:Y:S02]  /*81b0*/  LEA.HI R31, R32.reuse, R166.reuse, RZ, 0x4 ;  /* 0x000000a6201f7211 */ /* 0x0c0fe400078f20ff */
[----:B------:R-:W-:-:S02]  /*81c0*/  LEA.HI R12, R32, R166, RZ, 0x6 ;  /* 0x000000a6200c7211 */ /* 0x000fc400078f30ff */
[----:B------:R-:W-:Y:S02]  /*81d0*/  IADD3 R145, R218, -0x1, RZ ;  /* 0xffffffffda917810 */ /* 0x000fe40007ffe0ff */
[----:B--2---:R-:W-:-:S05]  /*81e0*/  SHF.R.S32.HI R2, RZ, 0x1f, R0 ;  /* 0x0000001fff027819 */ /* 0x004fca0000011400 */
[----:B------:R-:W-:-:S04]  /*81f0*/  IMAD R2, R2, c[0x0][0x178], RZ ;  /* 0x00005e0002027a24 */ /* 0x000fc800078e02ff */
[C---:B------:R-:W-:Y:S02]  /*8200*/  IMAD R4, R0.reuse, c[0x0][0x17c], R2 ;  /* 0x00005f0000047a24 */ /* 0x040fe400078e0202 */
[----:B------:R-:W-:Y:S01]  /*8210*/  IMAD.WIDE.U32 R2, R0, c[0x0][0x178], RZ ;  /* 0x00005e0000027a25 */ /* 0x000fe200078e00ff */
[----:B------:R-:W-:-:S03]  /*8220*/  LOP3.LUT R0, R6, 0xfffffff8, RZ, 0xc0, !PT ;  /* 0xfffffff806007812 */ /* 0x000fc600078ec0ff */
[----:B------:R-:W-:Y:S02]  /*8230*/  IMAD.IADD R3, R3, 0x1, R4 ;  /* 0x0000000103037824 */ /* 0x000fe400078e0204 */
[----:B------:R-:W-:Y:S02]  /*8240*/  IMAD R4, R7, c[0x0][0x1b8], RZ ;  /* 0x00006e0007047a24 */ /* 0x000fe400078e02ff */
[----:B------:R-:W1:Y:S01]  /*8250*/  S2R R7, SR_CTAID.Y ;  /* 0x0000000000077919 */ /* 0x000e620000002600 */
[----:B------:R-:W-:Y:S01]  /*8260*/  IMAD.IADD R25, R166, 0x1, -R0 ;  /* 0x00000001a6197824 */ /* 0x000fe200078e0a00 */
[----:B------:R-:W-:-:S03]  /*8270*/  SHF.R.S32.HI R0, RZ, 0x1f, R252 ;  /* 0x0000001fff007819 */ /* 0x000fc600000114fc */
[----:B------:R-:W-:Y:S01]  /*8280*/  IMAD R8, R25, 0x20, R29 ;  /* 0x0000002019087824 */ /* 0x000fe200078e021d */
[----:B------:R-:W-:-:S03]  /*8290*/  SEL R6, R0, RZ, !P0 ;  /* 0x000000ff00067207 */ /* 0x000fc60004000000 */
[----:B------:R-:W-:Y:S02]  /*82a0*/  IMAD.IADD R8, R164, 0x1, R8 ;  /* 0x00000001a4087824 */ /* 0x000fe400078e0208 */
[----:B------:R-:W-:Y:S02]  /*82b0*/  IMAD R6, R6, c[0x0][0x1c0], RZ ;  /* 0x0000700006067a24 */ /* 0x000fe400078e02ff */
[----:B------:R-:W-:Y:S02]  /*82c0*/  IMAD.MOV.U32 R0, RZ, RZ, R8 ;  /* 0x000000ffff007224 */ /* 0x000fe400078e0008 */
[C---:B-1----:R-:W-:Y:S02]  /*82d0*/  IMAD R4, R7.reuse, c[0x0][0x1bc], R4 ;  /* 0x00006f0007047a24 */ /* 0x042fe400078e0204 */
[----:B------:R-:W-:-:S04]  /*82e0*/  IMAD.WIDE.U32 R2, R7, c[0x0][0x1b8], R2 ;  /* 0x00006e0007027a25 */ /* 0x000fc800078e0002 */
[----:B------:R-:W-:-:S04]  /*82f0*/  @P2 IMAD.HI.U32 R7, R8, c[0x0][0x2c8], RZ ;  /* 0x0000b20008072a27 */ /* 0x000fc800078e00ff */
[----:B------:R-:W-:Y:S01]  /*8300*/  IMAD.IADD R3, R3, 0x1, R4 ;  /* 0x0000000103037824 */ /* 0x000fe200078e0204 */
[----:B------:R-:W-:Y:S02]  /*8310*/  SEL R4, R252, RZ, !P0 ;  /* 0x000000fffc047207 */ /* 0x000fe40004000000 */
[----:B------:R-:W-:-:S03]  /*8320*/  @P2 SHF.R.U32.HI R0, RZ, c[0x0][0x2cc], R7 ;  /* 0x0000b300ff002a19 */ /* 0x000fc60000011607 */
[C---:B------:R-:W-:Y:S01]  /*8330*/  IMAD R7, R4.reuse, c[0x0][0x1c4], R6 ;  /* 0x0000710004077a24 */ /* 0x040fe200078e0206 */
[----:B------:R-:W-:Y:S01]  /*8340*/  SHF.R.S32.HI R6, RZ, 0x1f, R0 ;  /* 0x0000001fff067819 */ /* 0x000fe20000011400 */
[----:B------:R-:W-:-:S04]  /*8350*/  IMAD.WIDE.U32 R2, R4, c[0x0][0x1c0], R2 ;  /* 0x0000700004027a25 */ /* 0x000fc800078e0002 */
[----:B------:R-:W-:Y:S02]  /*8360*/  IMAD.MOV R4, RZ, RZ, -R0 ;  /* 0x000000ffff047224 */ /* 0x000fe400078e0a00 */
[----:B------:R-:W-:Y:S01]  /*8370*/  IMAD.IADD R3, R3, 0x1, R7 ;  /* 0x0000000103037824 */ /* 0x000fe200078e0207 */
[----:B------:R-:W-:Y:S01]  /*8380*/  LOP3.LUT R7, R31, 0xfffffff0, RZ, 0xc0, !PT ;  /* 0xfffffff01f077812 */ /* 0x000fe200078ec0ff */
[----:B------:R-:W-:Y:S02]  /*8390*/  IMAD R6, R6, c[0x0][0x1b0], RZ ;  /* 0x00006c0006067a24 */ /* 0x000fe400078e02ff */
[----:B------:R-:W-:Y:S02]  /*83a0*/  IMAD R4, R4, c[0x0][0x2c4], R8 ;  /* 0x0000b10004047a24 */ /* 0x000fe400078e0208 */
[C---:B------:R-:W-:Y:S02]  /*83b0*/  IMAD R6, R0.reuse, c[0x0][0x1b4], R6 ;  /* 0x00006d0000067a24 */ /* 0x040fe400078e0206 */
[----:B------:R-:W-:Y:S01]  /*83c0*/  IMAD.WIDE.U32 R2, R0, c[0x0][0x1b0], R2 ;  /* 0x00006c0000027a25 */ /* 0x000fe200078e0002 */
[----:B------:R-:W-:-:S03]  /*83d0*/  SHF.R.S32.HI R0, RZ, 0x1f, R4 ;  /* 0x0000001fff007819 */ /* 0x000fc60000011404 */
[----:B------:R-:W-:Y:S02]  /*83e0*/  IMAD.IADD R3, R3, 0x1, R6 ;  /* 0x0000000103037824 */ /* 0x000fe400078e0206 */
[----:B------:R-:W-:Y:S02]  /*83f0*/  IMAD R0, R0, c[0x0][0x1a8], RZ ;  /* 0x00006a0000007a24 */ /* 0x000fe400078e02ff */
[----:B------:R-:W-:-:S04]  /*8400*/  IMAD.WIDE.U32 R2, R4, c[0x0][0x1a8], R2 ;  /* 0x00006a0004027a25 */ /* 0x000fc800078e0002 */
[----:B------:R-:W-:Y:S01]  /*8410*/  IMAD R10, R4, c[0x0][0x1ac], R0 ;  /* 0x00006b00040a7a24 */ /* 0x000fe200078e0200 */
[----:B------:R-:W-:Y:S01]  /*8420*/  LEA R20, P0, R2, c[0x0][0x160], 0x1 ;  /* 0x0000580002147a11 */ /* 0x000fe200078008ff */
[----:B------:R-:W-:Y:S02]  /*8430*/  IMAD.IADD R0, R166, 0x1, -R7 ;  /* 0x00000001a6007824 */ /* 0x000fe400078e0a07 */
[----:B------:R-:W-:Y:S02]  /*8440*/  IMAD.SHL.U32 R4, R29, 0x40, RZ ;  /* 0x000000401d047824 */ /* 0x000fe400078e00ff */
[----:B------:R-:W-:Y:S01]  /*8450*/  IMAD.U32 R6, RZ, RZ, UR4 ;  /* 0x00000004ff067e24 */ /* 0x000fe2000f8e00ff */
[----:B------:R-:W-:Y:S01]  /*8460*/  SHF.R.S32.HI R11, RZ, 0x1f, R0 ;  /* 0x0000001fff0b7819 */ /* 0x000fe20000011400 */
[----:B------:R-:W-:Y:S01]  /*8470*/  IMAD.U32 R7, RZ, RZ, UR5 ;  /* 0x00000005ff077e24 */ /* 0x000fe2000f8e00ff */
[----:B------:R-:W-:Y:S01]  /*8480*/  LOP3.LUT R4, R4, 0x1c0, RZ, 0xc0, !PT ;  /* 0x000001c004047812 */ /* 0x000fe200078ec0ff */
[----:B------:R-:W-:Y:S01]  /*8490*/  IMAD.SHL.U32 R8, R25, 0x8, RZ ;  /* 0x0000000819087824 */ /* 0x000fe200078e00ff */
[----:B------:R-:W-:Y:S01]  /*84a0*/  LEA.HI R30, R11, R0, RZ, 0x3 ;  /* 0x000000000b1e7211 */ /* 0x000fe200078f18ff */
[----:B------:R-:W-:Y:S01]  /*84b0*/  IMAD.IADD R3, R3, 0x1, R10 ;  /* 0x0000000103037824 */ /* 0x000fe200078e020a */
[----:B------:R1:W-:Y:S01]  /*84c0*/  STL.64 [R1+0x8], R6 ;  /* 0x0000080601007387 */ /* 0x0003e20000100a00 */
[----:B------:R-:W-:-:S02]  /*84d0*/  SHF.R.U32.HI R9, RZ, 0x3, R4 ;  /* 0x00000003ff097819 */ /* 0x000fc40000011604 */
[----:B------:R-:W-:Y:S02]  /*84e0*/  LOP3.LUT R4, R4, 0x38, R8, 0xf8, !PT ;  /* 0x0000003804047812 */ /* 0x000fe400078ef808 */
[----:B------:R-:W-:Y:S02]  /*84f0*/  LEA.HI.X R18, R2, c[0x0][0x164], R3, 0x1, P0 ;  /* 0x0000590002127a11 */ /* 0x000fe400000f0c03 */
[----:B------:R-:W-:Y:S02]  /*8500*/  ISETP.NE.AND P0, PT, R13, RZ, PT ;  /* 0x000000ff0d00720c */ /* 0x000fe40003f05270 */
[C---:B------:R-:W-:Y:S02]  /*8510*/  IADD3 R22, R8.reuse, 0x40, RZ ;  /* 0x0000004008167810 */ /* 0x040fe40007ffe0ff */
[C---:B------:R-:W-:Y:S02]  /*8520*/  IADD3 R23, R8.reuse, 0x80, RZ ;  /* 0x0000008008177810 */ /* 0x040fe40007ffe0ff */
[----:B------:R-:W-:-:S02]  /*8530*/  IADD3 R24, R8, 0xc0, RZ ;  /* 0x000000c008187810 */ /* 0x000fc40007ffe0ff */
[----:B------:R-:W-:Y:S01]  /*8540*/  LOP3.LUT R4, R4, R9, RZ, 0x3c, !PT ;  /* 0x0000000904047212 */ /* 0x000fe200078e3cff */
[----:B------:R-:W-:Y:S01]  /*8550*/  IMAD.MOV.U32 R9, RZ, RZ, 0x10 ;  /* 0x00000010ff097424 */ /* 0x000fe200078e00ff */
[----:B------:R-:W-:Y:S02]  /*8560*/  ISETP.GE.AND P3, PT, R8, c[0x0][0x198], PT ;  /* 0x0000660008007a0c */ /* 0x000fe40003f66270 */
[----:B------:R-:W-:Y:S01]  /*8570*/  ISETP.GE.AND P6, PT, R22, c[0x0][0x198], PT ;  /* 0x0000660016007a0c */ /* 0x000fe20003fc6270 */
[----:B---3--:R-:W-:Y:S01]  /*8580*/  @!P0 IMAD.MOV.U32 R27, RZ, RZ, R252 ;  /* 0x000000ffff1b8224 */ /* 0x008fe200078e00fc */
[----:B------:R-:W-:Y:S02]  /*8590*/  ISETP.GE.AND P5, PT, R23, c[0x0][0x198], PT ;  /* 0x0000660017007a0c */ /* 0x000fe40003fa6270 */
[----:B------:R-:W-:Y:S02]  /*85a0*/  ISETP.GE.AND P4, PT, R24, c[0x0][0x198], PT ;  /* 0x0000660018007a0c */ /* 0x000fe40003f86270 */
[----:B-1----:R-:W-:Y:S01]  /*85b0*/  LOP3.LUT R7, R30, 0xfffffff8, RZ, 0xc0, !PT ;  /* 0xfffffff81e077812 */ /* 0x002fe200078ec0ff */
[----:B------:R-:W-:-:S04]  /*85c0*/  IMAD.SHL.U32 R6, R12, 0x8, RZ ;  /* 0x000000080c067824 */ /* 0x000fc800078e00ff */
[----:B------:R-:W-:Y:S01]  /*85d0*/  IMAD.IADD R28, R0, 0x1, -R7 ;  /* 0x00000001001c7824 */ /* 0x000fe200078e0a07 */
[----:B------:R-:W-:Y:S01]  /*85e0*/  LOP3.LUT R21, R4, 0xfffffe00, R6, 0xf8, !PT ;  /* 0xfffffe0004157812 */ /* 0x000fe200078ef806 */
[----:B------:R-:W-:-:S03]  /*85f0*/  IMAD.MOV.U32 R6, RZ, RZ, 0x20 ;  /* 0x00000020ff067424 */ /* 0x000fc600078e00ff */
[----:B------:R-:W-:-:S05]  /*8600*/  R2P PR, R28, 0x6 ;  /* 0x000000061c007804 */ /* 0x000fca0000000000 */
[----:B------:R-:W-:Y:S02]  /*8610*/  SEL R9, R9, 0xfffffff0, !P1 ;  /* 0xfffffff009097807 */ /* 0x000fe40004800000 */
[----:B------:R-:W-:Y:S01]  /*8620*/  SEL R6, R6, 0xffffffe0, !P2 ;  /* 0xffffffe006067807 */ /* 0x000fe20005000000 */
[----:B------:R-:W-:Y:S05]  /*8630*/  BRA.DIV ~URZ, `(.L_x_1183) ;  /* 0x000122027f007947 */ /* 0x000fea000b800000 */
[----:B------:R1:W2:Y:S02]  /*8640*/  SHFL.IDX PT, R0, R18, RZ, 0x181f ;  /* 0x00181fff12007589 */ /* 0x0002a400000e0000 */
.L_x_1313:
[----:B------:R-:W-:Y:S05]  /*8650*/  BRA.DIV ~URZ, `(.L_x_1184) ;  /* 0x000122627f007947 */ /* 0x000fea000b800000 */
[----:B------:R3:W4:Y:S02]  /*8660*/  SHFL.IDX PT, R2, R20, RZ, 0x181f ;  /* 0x00181fff14027589 */ /* 0x00072400000e0000 */
.L_x_1314:
[----:B------:R-:W-:Y:S01]  /*8670*/  IMAD R19, R19, c[0x0][0x2c4], RZ ;  /* 0x0000b10013137a24 */ /* 0x000fe200078e02ff */
[----:B------:R-:W-:Y:S01]  /*8680*/  IADD3 R17, R164, R29, RZ ;  /* 0x0000001da4117210 */ /* 0x000fe20007ffe0ff */
[----:B------:R-:W-:Y:S01]  /*8690*/  BSSY B0, `(.L_x_1185) ;  /* 0x0000019000007945 */ /* 0x000fe20003800000 */
[----:B--2---:R-:W-:Y:S02]  /*86a0*/  MOV R3, R0 ;  /* 0x0000000000037202 */ /* 0x004fe40000000f00 */
[----:B------:R-:W-:-:S13]  /*86b0*/  ISETP.GE.AND P0, PT, R17, R19, PT ;  /* 0x000000131100720c */ /* 0x000fda0003f06270 */
[----:B------:R-:W-:Y:S05]  /*86c0*/  @P0 BRA `(.L_x_1186) ;  /* 0x0000015000000947 */ /* 0x000fea0003800000 */
[----:B------:R-:W-:Y:S01]  /*86d0*/  SHF.R.S32.HI R7, RZ, 0x1f, R22 ;  /* 0x0000001fff077819 */ /* 0x000fe20000011416 */
[----:B----4-:R-:W-:Y:S01]  /*86e0*/  IMAD.WIDE R14, R8, 0x2, R2 ;  /* 0x00000002080e7825 */ /* 0x010fe200078e0202 */
[----:B------:R-:W-:Y:S02]  /*86f0*/  SHF.R.S32.HI R4, RZ, 0x1f, R23 ;  /* 0x0000001fff047819 */ /* 0x000fe40000011417 */
[----:B------:R-:W-:Y:S02]  /*8700*/  SHF.R.S32.HI R0, RZ, 0x1f, R24 ;  /* 0x0000001fff007819 */ /* 0x000fe40000011418 */
[----:B------:R-:W-:Y:S02]  /*8710*/  LEA.HI R7, R7, R22, RZ, 0x3 ;  /* 0x0000001607077211 */ /* 0x000fe400078f18ff */
[----:B------:R-:W-:Y:S02]  /*8720*/  LEA.HI R4, R4, R23, RZ, 0x3 ;  /* 0x0000001704047211 */ /* 0x000fe400078f18ff */
[----:B------:R-:W-:-:S02]  /*8730*/  LEA.HI R0, R0, R24, RZ, 0x3 ;  /* 0x0000001800007211 */ /* 0x000fc400078f18ff */
[----:B------:R-:W-:Y:S02]  /*8740*/  LOP3.LUT R7, R7, 0xfffffff8, RZ, 0xc0, !PT ;  /* 0xfffffff807077812 */ /* 0x000fe400078ec0ff */
[----:B------:R-:W-:Y:S02]  /*8750*/  LOP3.LUT R4, R4, 0xfffffff8, RZ, 0xc0, !PT ;  /* 0xfffffff804047812 */ /* 0x000fe400078ec0ff */
[----:B------:R-:W-:Y:S01]  /*8760*/  LOP3.LUT R16, R0, 0xfffffff8, RZ, 0xc0, !PT ;  /* 0xfffffff800107812 */ /* 0x000fe200078ec0ff */
[----:B------:R-:W-:Y:S02]  /*8770*/  IMAD.SHL.U32 R0, R21, 0x2, RZ ;  /* 0x0000000215007824 */ /* 0x000fe400078e00ff */
[----:B------:R-:W-:-:S03]  /*8780*/  IMAD.WIDE R12, R7, 0x2, R2 ;  /* 0x00000002070c7825 */ /* 0x000fc600078e0202 */
[----:B------:R-:W-:Y:S01]  /*8790*/  @!PT LDS RZ, [RZ] ;  /* 0x00000000fffff984 */ /* 0x000fe20000000800 */
[----:B------:R-:W-:Y:S01]  /*87a0*/  @!PT LDS RZ, [RZ] ;  /* 0x00000000fffff984 */ /* 0x000fe20000000800 */
[----:B------:R-:W-:Y:S01]  /*87b0*/  @!PT LDS RZ, [RZ] ;  /* 0x00000000fffff984 */ /* 0x000fe20000000800 */
[----:B------:R2:W-:Y:S01]  /*87c0*/  LDGSTS.E.BYPASS.LTC128B.128 [R0+0x10080], [R14.64], !P3 ;  /* 0x100800000e007fae */ /* 0x0005e2000d901d4e */
[----:B------:R-:W-:-:S03]  /*87d0*/  IMAD.WIDE R10, R4, 0x2, R2 ;  /* 0x00000002040a7825 */ /* 0x000fc600078e0202 */
[----:B------:R2:W-:Y:S01]  /*87e0*/  LDGSTS.E.BYPASS.LTC128B.128 [R0+0x14080], [R12.64], !P6 ;  /* 0x140800000c007fae */ /* 0x0005e2000f101d4e */
[----:B------:R-:W-:-:S03]  /*87f0*/  IMAD.WIDE R2, R16, 0x2, R2 ;  /* 0x0000000210027825 */ /* 0x000fc600078e0202 */
[----:B------:R2:W-:Y:S04]  /*8800*/  LDGSTS.E.BYPASS.LTC128B.128 [R0+0x18080], [R10.64], !P5 ;  /* 0x180800000a007fae */ /* 0x0005e8000e901d4e */
[----:B------:R2:W-:Y:S02]  /*8810*/  LDGSTS.E.BYPASS.LTC128B.128 [R0+0x1c080], [R2.64], !P4 ;  /* 0x1c08000002007fae */ /* 0x0005e4000e101d4e */
.L_x_1186:
[----:B------:R-:W-:Y:S05]  /*8820*/  BSYNC B0 ;  /* 0x0000000000007941 */ /* 0x000fea0003800000 */
.L_x_1185:
[----:B------:R-:W-:Y:S05]  /*8830*/  BRA.DIV ~URZ, `(.L_x_1187) ;  /* 0x000121027f007947 */ /* 0x000fea000b800000 */
[----:B------:R1:W2:Y:S04]  /*8840*/  SHFL.IDX PT, R4, R18, 0x1, 0x181f ;  /* 0x00381f0012047f89 */ /* 0x0002a800000e0000 */
[----:B--2-4-:R1:W2:Y:S02]  /*8850*/  SHFL.IDX PT, R2, R20, 0x1, 0x181f ;  /* 0x00381f0014027f89 */ /* 0x0142a400000e0000 */
.L_x_1315:
[----:B------:R-:W-:Y:S01]  /*8860*/  IADD3 R0, R17, 0x20, RZ ;  /* 0x0000002011007810 */ /* 0x000fe20007ffe0ff */
[----:B------:R-:W-:Y:S01]  /*8870*/  BSSY B0, `(.L_x_1188) ;  /* 0x0000019000007945 */ /* 0x000fe20003800000 */
[----:B------:R-:W-:-:S02]  /*8880*/  IMAD.MOV.U32 R3, RZ, RZ, R4 ;  /* 0x000000ffff037224 */ /* 0x000fc400078e0004 */
[----:B------:R-:W-:-:S13]  /*8890*/  ISETP.GE.AND P0, PT, R0, R19, PT ;  /* 0x000000130000720c */ /* 0x000fda0003f06270 */
[----:B------:R-:W-:Y:S05]  /*88a0*/  @P0 BRA `(.L_x_1189) ;  /* 0x0000015000000947 */ /* 0x000fea0003800000 */
[----:B------:R-:W-:Y:S01]  /*88b0*/  SHF.R.S32.HI R7, RZ, 0x1f, R22 ;  /* 0x0000001fff077819 */ /* 0x000fe20000011416 */
[----:B--2---:R-:W-:Y:S01]  /*88c0*/  IMAD.WIDE R14, R8, 0x2, R2 ;  /* 0x00000002080e7825 */ /* 0x004fe200078e0202 */
        /* <DEDUP_REMOVED lines=19> */
.L_x_1189:
[----:B------:R-:W-:Y:S05]  /*8a00*/  BSYNC B0 ;  /* 0x0000000000007941 */ /* 0x000fea0003800000 */
.L_x_1188:
[----:B------:R-:W-:Y:S05]  /*8a10*/  BRA.DIV ~URZ, `(.L_x_1190) ;  /* 0x000120127f007947 */ /* 0x000fea000b800000 */
[----:B------:R4:W1:Y:S02]  /*8a20*/  SHFL.IDX PT, R4, R18, 0x2, 0x181f ;  /* 0x00581f0012047f89 */ /* 0x00086400000e0000 */
.L_x_1316:
[----:B------:R-:W-:Y:S05]  /*8a30*/  BRA.DIV ~URZ, `(.L_x_1191) ;  /* 0x000120727f007947 */ /* 0x000fea000b800000 */
[----:B--2---:R2:W3:Y:S02]  /*8a40*/  SHFL.IDX PT, R2, R20, 0x2, 0x181f ;  /* 0x00581f0014027f89 */ /* 0x0044e400000e0000 */
.L_x_1317:
[----:B------:R-:W-:Y:S01]  /*8a50*/  IADD3 R0, R17, 0x40, RZ ;  /* 0x0000004011007810 */ /* 0x000fe20007ffe0ff */
[----:B------:R-:W-:Y:S01]  /*8a60*/  BSSY B0, `(.L_x_1192) ;  /* 0x0000019000007945 */ /* 0x000fe20003800000 */
[----:B-1----:R-:W-:Y:S02]  /*8a70*/  IMAD.MOV.U32 R3, RZ, RZ, R4 ;  /* 0x000000ffff037224 */ /* 0x002fe400078e0004 */
[----:B------:R-:W-:-:S13]  /*8a80*/  ISETP.GE.AND P0, PT, R0, R19, PT ;  /* 0x000000130000720c */ /* 0x000fda0003f06270 */
[----:B------:R-:W-:Y:S05]  /*8a90*/  @P0 BRA `(.L_x_1193) ;  /* 0x0000015000000947 */ /* 0x000fea0003800000 */
[----:B------:R-:W-:Y:S01]  /*8aa0*/  SHF.R.S32.HI R7, RZ, 0x1f, R22 ;  /* 0x0000001fff077819 */ /* 0x000fe20000011416 */
[----:B---3--:R-:W-:Y:S01]  /*8ab0*/  IMAD.WIDE R14, R8, 0x2, R2 ;  /* 0x00000002080e7825 */ /* 0x008fe200078e0202 */
        /* <DEDUP_REMOVED lines=19> */
.L_x_1193:
[----:B------:R-:W-:Y:S05]  /*8bf0*/  BSYNC B0 ;  /* 0x0000000000007941 */ /* 0x000fea0003800000 */
.L_x_1192:
[----:B------:R-:W-:Y:S05]  /*8c00*/  BRA.DIV ~URZ, `(.L_x_1194) ;  /* 0x00011f227f007947 */ /* 0x000fea000b800000 */
[----:B-1----:R1:W2:Y:S04]  /*8c10*/  SHFL.IDX PT, R11, R18, 0x3, 0x181f ;  /* 0x00781f00120b7f89 */ /* 0x0022a800000e0000 */
[----:B------:R1:W4:Y:S02]  /*8c20*/  SHFL.IDX PT, R10, R20, 0x3, 0x181f ;  /* 0x00781f00140a7f89 */ /* 0x00032400000e0000 */
.L_x_1318:
[----:B----4-:R-:W4:Y:S04]  /*8c30*/  LDL R129, [R1] ;  /* 0x0000000001817983 */ /* 0x010f280000100800 */
[----:B------:R1:W5:Y:S04]  /*8c40*/  LDL R26, [R1+0x64] ;  /* 0x00006400011a7983 */ /* 0x0003680000100800 */
[----:B------:R1:W5:Y:S01]  /*8c50*/  LDL R242, [R1+0x48] ;  /* 0x0000480001f27983 */ /* 0x0003620000100800 */
[----:B------:R-:W-:Y:S01]  /*8c60*/  IADD3 R0, R17, 0x60, RZ ;  /* 0x0000006011007810 */ /* 0x000fe20007ffe0ff */
[----:B------:R-:W-:Y:S01]  /*8c70*/  ULDC.64 UR4, c[0x0][0x40] ;  /* 0x0000100000047ab9 */ /* 0x000fe20000000a00 */
[----:B---3--:R-:W-:Y:S01]  /*8c80*/  IADD3 R2, P1, R1, c[0x0][0x20], RZ ;  /* 0x0000080001027a10 */ /* 0x008fe20007f3e0ff */
[----:B------:R-:W-:Y:S01]  /*8c90*/  UIADD3 UR4, UP0, UR4, 0x160, URZ ;  /* 0x0000016004047890 */ /* 0x000fe2000ff1e03f */
[----:B------:R-:W-:Y:S01]  /*8ca0*/  ISETP.GE.AND P0, PT, R0, R19, PT ;  /* 0x000000130000720c */ /* 0x000fe20003f06270 */
[----:B-12---:R-:W1:Y:S01]  /*8cb0*/  S2R R20, SR_CTAID.Y ;  /* 0x0000000000147919 */ /* 0x006e620000002600 */
[----:B------:R-:W-:Y:S01]  /*8cc0*/  SHF.R.S32.HI R15, RZ, 0x4, R31 ;  /* 0x00000004ff0f7819 */ /* 0x000fe2000001141f */
[----:B------:R-:W-:Y:S01]  /*8cd0*/  IMAD.X R3, RZ, RZ, c[0x0][0x24], P1 ;  /* 0x00000900ff037624 */ /* 0x000fe200008e06ff */
[----:B------:R-:W-:Y:S01]  /*8ce0*/  UIADD3.X UR5, URZ, UR5, URZ, UP0, !UPT ;  /* 0x000000053f057290 */ /* 0x000fe200087fe43f */
[----:B------:R-:W-:Y:S01]  /*8cf0*/  IADD3 R16, P2, R2, 0x8, RZ ;  /* 0x0000000802107810 */ /* 0x000fe20007f5e0ff */
[----:B------:R-:W-:Y:S01]  /*8d00*/  IMAD.WIDE.U32 R240, R27, c[0x0][0x2b0], RZ ;  /* 0x0000ac001bf07a25 */ /* 0x000fe200078e00ff */
[----:B------:R-:W-:Y:S01]  /*8d10*/  LOP3.LUT R208, R208, 0xfffffeff, RZ, 0xc0, !PT ;  /* 0xfffffeffd0d07812 */ /* 0x000fe200078ec0ff */
[----:B------:R-:W-:Y:S02]  /*8d20*/  STL.64 [R1+0x20], R2 ;  /* 0x0000200201007387 */ /* 0x000fe40000100a00 */
[----:B------:R-:W-:-:S03]  /*8d30*/  IMAD.X R17, RZ, RZ, R3, P2 ;  /* 0x000000ffff117224 */ /* 0x000fc600010e0603 */
[----:B------:R-:W-:Y:S01]  /*8d40*/  @!P0 IMAD.SHL.U32 R18, R21, 0x2, RZ ;  /* 0x0000000215128824 */ /* 0x000fe200078e00ff */
[----:B------:R-:W-:Y:S01]  /*8d50*/  @!P0 SHF.R.S32.HI R0, RZ, 0x1f, R24 ;  /* 0x0000001fff008819 */ /* 0x000fe20000011418 */
[----:B------:R-:W-:Y:S01]  /*8d60*/  @!P0 IMAD.WIDE R12, R8, 0x2, R10 ;  /* 0x00000002080c8825 */ /* 0x000fe200078e020a */
[----:B------:R-:W-:Y:S01]  /*8d70*/  @!P0 SHF.R.S32.HI R4, RZ, 0x1f, R23 ;  /* 0x0000001fff048819 */ /* 0x000fe20000011417 */
[----:B------:R-:W-:Y:S01]  /*8d80*/  STL.64 [R1+0x40], R16 ;  /* 0x0000401001007387 */ /* 0x000fe20000100a00 */
[----:B------:R-:W-:Y:S02]  /*8d90*/  @!P0 LEA.HI R8, R0, R24, RZ, 0x3 ;  /* 0x0000001800088211 */ /* 0x000fe400078f18ff */
[----:B------:R-:W-:Y:S01]  /*8da0*/  @!P0 SHF.R.S32.HI R7, RZ, 0x1f, R22 ;  /* 0x0000001fff078819 */ /* 0x000fe20000011416 */
[----:B------:R-:W-:Y:S01]  /*8db0*/  @!PT LDS RZ, [RZ] ;  /* 0x00000000fffff984 */ /* 0x000fe20000000800 */
[----:B------:R-:W-:Y:S01]  /*8dc0*/  @!PT LDS RZ, [RZ] ;  /* 0x00000000fffff984 */ /* 0x000fe20000000800 */
[----:B------:R-:W-:Y:S01]  /*8dd0*/  @!PT LDS RZ, [RZ] ;  /* 0x00000000fffff984 */ /* 0x000fe20000000800 */
[----:B------:R2:W-:Y:S01]  /*8de0*/  @!P0 LDGSTS.E.BYPASS.LTC128B.128 [R18+0x13080], [R12.64], !P3 ;  /* 0x130800000c128fae */ /* 0x0005e2000d901d4e */
[----:B------:R-:W-:Y:S02]  /*8df0*/  IADD3 R14, P3, R2, 0x10, RZ ;  /* 0x00000010020e7810 */ /* 0x000fe40007f7e0ff */
[----:B------:R-:W-:-:S02]  /*8e00*/  @!P0 LEA.HI R19, R4, R23, RZ, 0x3 ;  /* 0x0000001704138211 */ /* 0x000fc400078f18ff */
[----:B------:R-:W-:Y:S02]  /*8e10*/  @!P0 LEA.HI R7, R7, R22, RZ, 0x3 ;  /* 0x0000001607078211 */ /* 0x000fe400078f18ff */
[----:B------:R-:W-:Y:S02]  /*8e20*/  @!P0 LOP3.LUT R8, R8, 0xfffffff8, RZ, 0xc0, !PT ;  /* 0xfffffff808088812 */ /* 0x000fe400078ec0ff */
[----:B------:R-:W-:Y:S02]  /*8e30*/  @!P0 LOP3.LUT R4, R7, 0xfffffff8, RZ, 0xc0, !PT ;  /* 0xfffffff807048812 */ /* 0x000fe400078ec0ff */
[----:B-1----:R-:W-:Y:S02]  /*8e40*/  SHF.R.S32.HI R33, RZ, 0x1f, R20 ;  /* 0x0000001fff217819 */ /* 0x002fe40000011414 */
[----:B------:R-:W1:Y:S01]  /*8e50*/  S2R R20, SR_CTAID.Y ;  /* 0x0000000000147919 */ /* 0x000e620000002600 */
[----:B--2---:R-:W-:Y:S02]  /*8e60*/  LEA.HI R13, R31, R15, RZ, 0x1 ;  /* 0x0000000f1f0d7211 */ /* 0x004fe400078f08ff */
[----:B------:R-:W-:-:S02]  /*8e70*/  IADD3 R12, P1, R2, 0x4, RZ ;  /* 0x00000004020c7810 */ /* 0x000fc40007f3e0ff */
[----:B------:R-:W-:-:S03]  /*8e80*/  LOP3.LUT R0, R13, 0xfffffffe, RZ, 0xc0, !PT ;  /* 0xfffffffe0d007812 */ /* 0x000fc600078ec0ff */
[--C-:B------:R-:W-:Y:S02]  /*8e90*/  IMAD.X R13, RZ, RZ, R3.reuse, P1 ;  /* 0x000000ffff0d7224 */ /* 0x100fe400008e0603 */
[----:B------:R-:W-:Y:S02]  /*8ea0*/  IMAD.IADD R23, R15, 0x1, -R0 ;  /* 0x000000010f177824 */ /* 0x000fe400078e0a00 */
[----:B------:R-:W-:Y:S01]  /*8eb0*/  IMAD.X R15, RZ, RZ, R3, P3 ;  /* 0x000000ffff0f7224 */ /* 0x000fe200018e0603 */
[----:B------:R2:W-:Y:S01]  /*8ec0*/  STL.64 [R1+0x38], R12 ;  /* 0x0000380c01007387 */ /* 0x0005e20000100a00 */
[----:B------:R-:W-:Y:S02]  /*8ed0*/  IMAD.SHL.U32 R0, R28, 0x40, RZ ;  /* 0x000000401c007824 */ /* 0x000fe400078e00ff */
[----:B------:R-:W-:Y:S01]  /*8ee0*/  IMAD.SHL.U32 R7, R23, 0x8, RZ ;  /* 0x0000000817077824 */ /* 0x000fe200078e00ff */
[----:B------:R3:W-:Y:S02]  /*8ef0*/  STL.64 [R1+0x28], R14 ;  /* 0x0000280e01007387 */ /* 0x0007e40000100a00 */
[----:B------:R-:W-:-:S04]  /*8f00*/  LOP3.LUT R0, R0, 0x1c0, RZ, 0xc0, !PT ;  /* 0x000001c000007812 */ /* 0x000fc800078ec0ff */
[----:B------:R-:W-:Y:S02]  /*8f10*/  LOP3.LUT R7, R0, 0x8, R7, 0xf8, !PT ;  /* 0x0000000800077812 */ /* 0x000fe400078ef807 */
[----:B------:R-:W-:-:S04]  /*8f20*/  SHF.R.U32.HI R0, RZ, 0x3, R0 ;  /* 0x00000003ff007819 */ /* 0x000fc80000011600 */
[----:B------:R-:W-:Y:S01]  /*8f30*/  LOP3.LUT R22, R7, R0, RZ, 0x3c, !PT ;  /* 0x0000000007167212 */ /* 0x000fe200078e3cff */
[----:B------:R-:W-:Y:S01]  /*8f40*/  IMAD.SHL.U32 R7, R30, 0x40, RZ ;  /* 0x000000401e077824 */ /* 0x000fe200078e00ff */
[----:B------:R-:W-:Y:S01]  /*8f50*/  SHF.R.S32.HI R0, RZ, 0x1f, R27 ;  /* 0x0000001fff007819 */ /* 0x000fe2000001141b */
[----:B-1----:R-:W-:-:S03]  /*8f60*/  IMAD.WIDE.U32 R30, R20, c[0x0][0x210], RZ ;  /* 0x00008400141e7a25 */ /* 0x002fc600078e00ff */
[----:B------:R-:W-:Y:S01]  /*8f70*/  LOP3.LUT R21, R7, 0xfffffe00, RZ, 0xc0, !PT ;  /* 0xfffffe0007157812 */ /* 0x000fe200078ec0ff */
[----:B------:R-:W-:Y:S01]  /*8f80*/  IMAD R0, R0, c[0x0][0x2b0], RZ ;  /* 0x0000ac0000007a24 */ /* 0x000fe200078e02ff */
[----:B--2---:R-:W-:Y:S01]  /*8f90*/  IADD3 R12, P1, R2, 0x48, RZ ;  /* 0x00000048020c7810 */ /* 0x004fe20007f3e0ff */
[----:B---3--:R-:W-:Y:S02]  /*8fa0*/  IMAD.U32 R14, RZ, RZ, UR4 ;  /* 0x00000004ff0e7e24 */ /* 0x008fe4000f8e00ff */
[----:B------:R-:W-:Y:S02]  /*8fb0*/  IMAD.U32 R15, RZ, RZ, UR5 ;  /* 0x00000005ff0f7e24 */ /* 0x000fe4000f8e00ff */
[----:B------:R-:W-:-:S03]  /*8fc0*/  IMAD.X R13, RZ, RZ, R3, P1 ;  /* 0x000000ffff0d7224 */ /* 0x000fc600008e0603 */
[----:B------:R1:W-:Y:S04]  /*8fd0*/  STL.64 [R1+0x18], R14 ;  /* 0x0000180e01007387 */ /* 0x0003e80000100a00 */
[----:B------:R2:W-:Y:S01]  /*8fe0*/  STL.64 [R1+0x30], R12 ;  /* 0x0000300c01007387 */ /* 0x0005e20000100a00 */
[----:B-1----:R-:W-:Y:S01]  /*8ff0*/  @!P0 IMAD.WIDE R14, R4, 0x2, R10 ;  /* 0x00000002040e8825 */ /* 0x002fe200078e020a */
[----:B--2---:R-:W-:-:S04]  /*9000*/  @!P0 LOP3.LUT R12, R19, 0xfffffff8, RZ, 0xc0, !PT ;  /* 0xfffffff8130c8812 */ /* 0x004fc800078ec0ff */
[----:B------:R1:W-:Y:S01]  /*9010*/  @!P0 LDGSTS.E.BYPASS.LTC128B.128 [R18+0x17080], [R14.64], !P6 ;  /* 0x170800000e128fae */ /* 0x0003e2000f101d4e */
[----:B------:R-:W-:-:S04]  /*9020*/  @!P0 IMAD.WIDE R12, R12, 0x2, R10 ;  /* 0x000000020c0c8825 */ /* 0x000fc800078e020a */
[----:B------:R-:W-:Y:S01]  /*9030*/  @!P0 IMAD.WIDE R10, R8, 0x2, R10 ;  /* 0x00000002080a8825 */ /* 0x000fe200078e020a */
[----:B------:R2:W-:Y:S03]  /*9040*/  @!P0 LDGSTS.E.BYPASS.LTC128B.128 [R18+0x1b080], [R12.64], !P5 ;  /* 0x1b0800000c128fae */ /* 0x0005e6000e901d4e */
[----:B------:R-:W-:Y:S01]  /*9050*/  IMAD R8, R33, c[0x0][0x210], RZ ;  /* 0x0000840021087a24 */ /* 0x000fe200078e02ff */
[----:B------:R3:W-:Y:S01]  /*9060*/  @!P0 LDGSTS.E.BYPASS.LTC128B.128 [R18+0x1f080], [R10.64], !P4 ;  /* 0x1f0800000a128fae */ /* 0x0007e2000e101d4e */
[----:B------:R-:W-:Y:S02]  /*9070*/  LOP3.LUT P0, RZ, R25, 0x4, RZ, 0xc0, !PT ;  /* 0x0000000419ff7812 */ /* 0x000fe4000780c0ff */
[----:B------:R-:W-:Y:S01]  /*9080*/  IMAD R8, R20, c[0x0][0x214], R8 ;  /* 0x0000850014087a24 */ /* 0x000fe200078e0208 */
[----:B------:R-:W0:Y:S01]  /*9090*/  LDGDEPBAR ;  /* 0x00000000000079af */ /* 0x000e220000000000 */
[----:B------:R-:W-:Y:S02]  /*90a0*/  WARPSYNC 0xffffffff ;  /* 0xffffffff00007948 */ /* 0x000fe40003800000 */
[----:B------:R-:W-:-:S02]  /*90b0*/  IMAD.IADD R245, R31, 0x1, R8 ;  /* 0x000000011ff57824 */ /* 0x000fc400078e0208 */
[----:B--2---:R-:W-:Y:S02]  /*90c0*/  IMAD.MOV.U32 R13, RZ, RZ, 0x20 ;  /* 0x00000020ff0d7424 */ /* 0x004fe400078e00ff */
[----:B------:R-:W-:Y:S02]  /*90d0*/  IMAD.SHL.U32 R12, R25, 0x40, RZ ;  /* 0x00000040190c7824 */ /* 0x000fe400078e00ff */
[----:B---3--:R-:W-:Y:S01]  /*90e0*/  IMAD R11, R27, c[0x0][0x2b4], R0 ;  /* 0x0000ad001b0b7a24 */ /* 0x008fe200078e0200 */
[----:B------:R-:W-:Y:S01]  /*90f0*/  SEL R7, R13, 0xffffffe0, !P0 ;  /* 0xffffffe00d077807 */ /* 0x000fe20004000000 */
[----:B------:R-:W-:Y:S02]  /*9100*/  IMAD R10, R33, c[0x0][0x1e8], RZ ;  /* 0x00007a00210a7a24 */ /* 0x000fe400078e02ff */
[----:B-1----:R-:W-:-:S04]  /*9110*/  IMAD.WIDE.U32 R18, R20, c[0x0][0x1e8], RZ ;  /* 0x00007a0014127a25 */ /* 0x002fc800078e00ff */
[----:B------:R-:W-:Y:S01]  /*9120*/  IMAD R10, R20, c[0x0][0x1ec], R10 ;  /* 0x00007b00140a7a24 */ /* 0x000fe200078e020a */
[----:B------:R-:W-:Y:S01]  /*9130*/  LOP3.LUT R20, R12, 0x1c0, RZ, 0xc0, !PT ;  /* 0x000001c00c147812 */ /* 0x000fe200078ec0ff */
[----:B------:R-:W-:Y:S02]  /*9140*/  IMAD.IADD R243, R241, 0x1, R11 ;  /* 0x00000001f1f37824 */ /* 0x000fe400078e020b */
[----:B------:R-:W-:Y:S01]  /*9150*/  IMAD.IADD R244, R19, 0x1, R10 ;  /* 0x0000000113f47824 */ /* 0x000fe200078e020a */
[----:B----4-:R-:W-:-:S04]  /*9160*/  SHF.R.S32.HI R14, RZ, 0x1f, R129 ;  /* 0x0000001fff0e7819 */ /* 0x010fc80000011481 */
[----:B------:R-:W-:-:S04]  /*9170*/  LEA.HI R4, R14, R129, RZ, 0x3 ;  /* 0x000000810e047211 */ /* 0x000fc800078f18ff */
[----:B------:R-:W-:-:S05]  /*9180*/  LOP3.LUT R0, R4, 0xfffffff8, RZ, 0xc0, !PT ;  /* 0xfffffff804007812 */ /* 0x000fca00078ec0ff */
[----:B------:R-:W-:-:S04]  /*9190*/  IMAD.IADD R0, R129, 0x1, -R0 ;  /* 0x0000000181007824 */ /* 0x000fc800078e0a00 */
[----:B------:R-:W-:-:S05]  /*91a0*/  IMAD.SHL.U32 R219, R0, 0x8, RZ ;  /* 0x0000000800db7824 */ /* 0x000fca00078e00ff */
[C---:B------:R-:W-:Y:S02]  /*91b0*/  ISETP.GE.AND P5, PT, R219.reuse, c[0x0][0x1d4], PT ;  /* 0x00007500db007a0c */ /* 0x040fe40003fa6270 */
[C---:B------:R-:W-:Y:S02]  /*91c0*/  IADD3 R17, R219.reuse, 0x40, RZ ;  /* 0x00000040db117810 */ /* 0x040fe40007ffe0ff */
[----:B------:R-:W-:Y:S02]  /*91d0*/  IADD3 R16, R219, 0x80, RZ ;  /* 0x00000080db107810 */ /* 0x000fe40007ffe0ff */
[----:B------:R-:W-:Y:S02]  /*91e0*/  ISETP.GE.AND P6, PT, R17, c[0x0][0x1d4], PT ;  /* 0x0000750011007a0c */ /* 0x000fe40003fc6270 */
[----:B------:R-:W-:Y:S02]  /*91f0*/  ISETP.GE.AND P2, PT, R16, c[0x0][0x1d4], PT ;  /* 0x0000750010007a0c */ /* 0x000fe40003f46270 */
[----:B------:R-:W-:-:S03]  /*9200*/  IADD3 R15, R219, 0xc0, RZ ;  /* 0x000000c0db0f7810 */ /* 0x000fc60007ffe0ff */
[----:B------:R-:W-:Y:S02]  /*9210*/  @P5 LOP3.LUT R208, R208, 0x100, RZ, 0xfc, !PT ;  /* 0x00000100d0d05812 */ /* 0x000fe400078efcff */
[----:B------:R-:W-:Y:S02]  /*9220*/  ISETP.GE.AND P3, PT, R15, c[0x0][0x1d4], PT ;  /* 0x000075000f007a0c */ /* 0x000fe40003f66270 */
[----:B------:R-:W-:-:S04]  /*9230*/  LOP3.LUT R208, R208, 0xffffff7f, RZ, 0xc0, !PT ;  /* 0xffffff7fd0d07812 */ /* 0x000fc800078ec0ff */
[----:B------:R-:W-:-:S04]  /*9240*/  @P6 LOP3.LUT R208, R208, 0x80, RZ, 0xfc, !PT ;  /* 0x00000080d0d06812 */ /* 0x000fc800078efcff */
[----:B------:R-:W-:-:S04]  /*9250*/  LOP3.LUT R208, R208, 0xffffffbf, RZ, 0xc0, !PT ;  /* 0xffffffbfd0d07812 */ /* 0x000fc800078ec0ff */
[----:B------:R-:W-:-:S04]  /*9260*/  @P2 LOP3.LUT R208, R208, 0x40, RZ, 0xfc, !PT ;  /* 0x00000040d0d02812 */ /* 0x000fc800078efcff */
[----:B------:R-:W-:-:S04]  /*9270*/  LOP3.LUT R208, R208, 0xfffffbff, RZ, 0xc0, !PT ;  /* 0xfffffbffd0d07812 */ /* 0x000fc800078ec0ff */
[----:B------:R-:W-:Y:S02]  /*9280*/  @P3 LOP3.LUT R208, R208, 0x400, RZ, 0xfc, !PT ;  /* 0x00000400d0d03812 */ /* 0x000fe400078efcff */
[----:B------:R-:W-:Y:S01]  /*9290*/  SHF.R.S32.HI R236, RZ, 0x3, R4 ;  /* 0x00000003ffec7819 */ /* 0x000fe20000011404 */
[----:B------:R-:W-:Y:S01]  /*92a0*/  IMAD.MOV.U32 R112, RZ, RZ, 0x30 ;  /* 0x00000030ff707424 */ /* 0x000fe200078e00ff */
[----:B------:R-:W-:Y:S01]  /*92b0*/  BAR.SYNC.DEFER_BLOCKING 0x0 ;  /* 0x0000000000007b1d */ /* 0x000fe20000010000 */
[----:B------:R-:W-:Y:S02]  /*92c0*/  IMAD.MOV.U32 R3, RZ, RZ, c[0x0][0x2b8] ;  /* 0x0000ae00ff037624 */ /* 0x000fe400078e00ff */
[----:B------:R-:W-:Y:S02]  /*92d0*/  IMAD R144, R218, R112, -0x30 ;  /* 0xffffffd0da907424 */ /* 0x000fe400078e0270 */
[----:B------:R-:W-:Y:S01]  /*92e0*/  IMAD R234, R0, 0x20, R236 ;  /* 0x0000002000ea7824 */ /* 0x000fe200078e02ec */
[----:B------:R-:W-:Y:S01]  /*92f0*/  ISETP.NE.AND P1, PT, R3, 0x1, PT ;  /* 0x000000010300780c */ /* 0x000fe20003f25270 */
[----:B------:R-:W-:Y:S02]  /*9300*/  IMAD.MOV.U32 R220, RZ, RZ, RZ ;  /* 0x000000ffffdc7224 */ /* 0x000fe400078e00ff */
[----:B------:R-:W-:-:S05]  /*9310*/  IMAD.IADD R3, R234, 0x1, R144 ;  /* 0x00000001ea037824 */ /* 0x000fca00078e0290 */
[----:B-----5:R-:W-:Y:S01]  /*9320*/  ISETP.GE.AND P0, PT, R3, R26, PT ;  /* 0x0000001a0300720c */ /* 0x020fe20003f06270 */
[----:B------:R-:W-:-:S03]  /*9330*/  IMAD.IADD R3, R242, 0x1, R3 ;  /* 0x00000001f2037824 */ /* 0x000fc600078e0203 */
[----:B------:R-:W-:Y:S01]  /*9340*/  ISETP.GT.OR P0, PT, R234, 0x2f, P0 ;  /* 0x0000002fea00780c */ /* 0x000fe20000704670 */
[----:B------:R-:W-:-:S04]  /*9350*/  @P1 IMAD.HI.U32 R4, R3, c[0x0][0x2bc], RZ ;  /* 0x0000af0003041a27 */ /* 0x000fc800078e00ff */
[----:B------:R-:W-:Y:S01]  /*9360*/  IMAD.MOV.U32 R0, RZ, RZ, R3 ;  /* 0x000000ffff007224 */ /* 0x000fe200078e0003 */
[----:B------:R-:W-:-:S07]  /*9370*/  @P1 SHF.R.U32.HI R0, RZ, c[0x0][0x2c0], R4 ;  /* 0x0000b000ff001a19 */ /* 0x000fce0000011604 */
[----:B------:R-:W-:-:S04]  /*9380*/  @!P0 IADD3 R4, P1, R0, R240, RZ ;  /* 0x000000f000048210 */ /* 0x000fc80007f3e0ff */
[----:B------:R-:W-:Y:S02]  /*9390*/  @!P0 LEA.HI.X.SX32 R8, R0, R243, 0x1, P1 ;  /* 0x000000f300088211 */ /* 0x000fe400008f0eff */
[----:B------:R-:W-:-:S04]  /*93a0*/  @!P0 LEA R10, P1, R4, c[0x0][0x2a0], 0x2 ;  /* 0x0000a800040a8a11 */ /* 0x000fc800078210ff */
[----:B------:R-:W-:-:S05]  /*93b0*/  @!P0 LEA.HI.X R11, R4, c[0x0][0x2a4], R8, 0x2, P1 ;  /* 0x0000a900040b8a11 */ /* 0x000fca00008f1408 */
[----:B------:R1:W2:Y:S01]  /*93c0*/  @!P0 LDG.E R220, [R10.64] ;  /* 0x0000000e0adc8981 */ /* 0x0002a2000c1e1900 */
[----:B------:R-:W-:Y:S01]  /*93d0*/  IMAD.MOV R0, RZ, RZ, -R0 ;  /* 0x000000ffff007224 */ /* 0x000fe200078e0a00 */
[----:B------:R-:W-:Y:S01]  /*93e0*/  LEA.HI R14, R14, R129, RZ, 0x6 ;  /* 0x000000810e0e7211 */ /* 0x000fe200078f30ff */
[----:B------:R-:W-:Y:S01]  /*93f0*/  IMAD.SHL.U32 R4, R236, 0x40, RZ ;  /* 0x00000040ec047824 */ /* 0x000fe200078e00ff */
[----:B------:R-:W-:Y:S01]  /*9400*/  LOP3.LUT R208, R208, 0xfffffdff, RZ, 0xc0, !PT ;  /* 0xfffffdffd0d07812 */ /* 0x000fe200078ec0ff */
[----:B------:R-:W-:Y:S01]  /*9410*/  IMAD R221, R0, c[0x0][0x2b8], R3 ;  /* 0x0000ae0000dd7a24 */ /* 0x000fe200078e0203 */
[----:B------:R-:W-:Y:S01]  /*9420*/  BSSY B2, `(.L_x_1195) ;  /* 0x000004f000027945 */ /* 0x000fe20003800000 */
[----:B------:R-:W-:Y:S01]  /*9430*/  IMAD R112, R218, -0x30, R112 ;  /* 0xffffffd0da707824 */ /* 0x000fe200078e0270 */
[----:B------:R-:W-:Y:S02]  /*9440*/  IADD3 R101, R2, 0x18, RZ ;  /* 0x0000001802657810 */ /* 0x000fe40007ffe0ff */
[----:B------:R-:W-:Y:S01]  /*9450*/  SHF.R.S32.HI R141, RZ, 0x1f, R221 ;  /* 0x0000001fff8d7819 */ /* 0x000fe200000114dd */
[----:B------:R-:W-:Y:S01]  /*9460*/  IMAD.IADD R142, R26, 0x1, R112 ;  /* 0x000000011a8e7824 */ /* 0x000fe200078e0270 */
[----:B------:R-:W-:-:S03]  /*9470*/  MOV R146, 0x9910 ;  /* 0x0000991000927802 */ /* 0x000fc60000000f00 */
[----:B------:R-:W-:-:S04]  /*9480*/  IMAD R0, R141, c[0x0][0x1e0], RZ ;  /* 0x000078008d007a24 */ /* 0x000fc800078e02ff */
[C---:B------:R-:W-:Y:S02]  /*9490*/  IMAD R0, R221.reuse, c[0x0][0x1e4], R0 ;  /* 0x00007900dd007a24 */ /* 0x040fe400078e0200 */
[----:B-1----:R-:W-:-:S04]  /*94a0*/  IMAD.WIDE.U32 R10, R221, c[0x0][0x1e0], RZ ;  /* 0x00007800dd0a7a25 */ /* 0x002fc800078e00ff */
[----:B------:R-:W-:Y:S01]  /*94b0*/  IMAD.IADD R11, R11, 0x1, R0 ;  /* 0x000000010b0b7824 */ /* 0x000fe200078e0200 */
[----:B--2---:R-:W-:-:S03]  /*94c0*/  SHF.R.S32.HI R143, RZ, 0x1f, R220 ;  /* 0x0000001fff8f7819 */ /* 0x004fc600000114dc */
        /* <DEDUP_REMOVED lines=8> */
[----:B------:R-:W-:Y:S02]  /*9550*/  LOP3.LUT R0, R4, 0x1c0, RZ, 0xc0, !PT ;  /* 0x000001c004007812 */ /* 0x000fe400078ec0ff */
[----:B------:R-:W-:Y:S01]  /*9560*/  IMNMX R4, R142, 0x30, PT ;  /* 0x000000308e047817 */ /* 0x000fe20003800200 */
[----:B------:R-:W1:Y:S01]  /*9570*/  SHFL.IDX PT, R11, R3, RZ, 0x181f ;  /* 0x00181fff030b7589 */ /* 0x000e6200000e0000 */
[----:B------:R-:W-:Y:S02]  /*9580*/  LOP3.LUT R13, R0, 0x38, R219, 0xf8, !PT ;  /* 0x00000038000d7812 */ /* 0x000fe400078ef8db */
[----:B------:R-:W-:Y:S01]  /*9590*/  SHF.R.U32.HI R8, RZ, 0x3, R0 ;  /* 0x00000003ff087819 */ /* 0x000fe20000011600 */
[----:B------:R-:W-:Y:S01]  /*95a0*/  IMAD.IADD R0, R4, 0x1, -R236 ;  /* 0x0000000104007824 */ /* 0x000fe200078e0aec */
[----:B------:R-:W-:Y:S01]  /*95b0*/  SHFL.IDX PT, R12, R12, 0x1, 0x181f ;  /* 0x00381f000c0c7f89 */ /* 0x000fe200000e0000 */
[----:B------:R-:W-:Y:S01]  /*95c0*/  IMAD.SHL.U32 R4, R14, 0x8, RZ ;  /* 0x000000080e047824 */ /* 0x000fe200078e00ff */
[----:B------:R-:W-:-:S02]  /*95d0*/  LOP3.LUT R8, R13, R8, RZ, 0x3c, !PT ;  /* 0x000000080d087212 */ /* 0x000fc400078e3cff */
[----:B------:R2:W3:Y:S01]  /*95e0*/  SHFL.IDX PT, R13, R3, 0x1, 0x181f ;  /* 0x00381f00030d7f89 */ /* 0x0004e200000e0000 */
[----:B------:R-:W-:Y:S02]  /*95f0*/  ISETP.GE.AND P1, PT, R0, 0x1, PT ;  /* 0x000000010000780c */ /* 0x000fe40003f26270 */
[----:B------:R-:W-:Y:S02]  /*9600*/  SHF.R.S32.HI R14, RZ, 0x1f, R16 ;  /* 0x0000001fff0e7819 */ /* 0x000fe40000011410 */
[----:B------:R-:W-:Y:S02]  /*9610*/  LOP3.LUT R209, R8, 0xfffffe00, R4, 0xf8, !PT ;  /* 0xfffffe0008d17812 */ /* 0x000fe400078ef804 */
[----:B------:R-:W-:Y:S02]  /*9620*/  SHF.R.S32.HI R8, RZ, 0x1f, R15 ;  /* 0x0000001fff087819 */ /* 0x000fe4000001140f */
[----:B------:R-:W-:Y:S02]  /*9630*/  ISETP.GT.AND P0, PT, R0, 0x20, PT ;  /* 0x000000200000780c */ /* 0x000fe40003f04270 */
[----:B------:R-:W-:-:S03]  /*9640*/  LEA.HI R0, R8, R15, RZ, 0x3 ;  /* 0x0000000f08007211 */ /* 0x000fc600078f18ff */
[----:B-1----:R-:W-:Y:S01]  /*9650*/  @P1 IMAD.WIDE R18, R219, 0x2, R10 ;  /* 0x00000002db121825 */ /* 0x002fe200078e020a */
[----:B------:R-:W-:-:S04]  /*9660*/  LOP3.LUT R246, R0, 0xfffffff8, RZ, 0xc0, !PT ;  /* 0xfffffff800f67812 */ /* 0x000fc800078ec0ff */
[----:B------:R-:W-:-:S03]  /*9670*/  SHF.R.S32.HI R249, RZ, 0x1f, R246 ;  /* 0x0000001ffff97819 */ /* 0x000fc600000114f6 */
[----:B------:R-:W-:Y:S01]  /*9680*/  @P0 IMAD.SHL.U32 R0, R209, 0x2, RZ ;  /* 0x00000002d1000824 */ /* 0x000fe200078e00ff */
[----:B--2---:R-:W-:-:S04]  /*9690*/  SHF.R.S32.HI R3, RZ, 0x1f, R17 ;  /* 0x0000001fff037819 */ /* 0x004fc80000011411 */
[----:B------:R-:W-:Y:S02]  /*96a0*/  LEA.HI R4, R3, R17, RZ, 0x3 ;  /* 0x0000001103047211 */ /* 0x000fe400078f18ff */
[----:B------:R-:W-:Y:S02]  /*96b0*/  LEA.HI R3, R14, R16, RZ, 0x3 ;  /* 0x000000100e037211 */ /* 0x000fe400078f18ff */
[----:B------:R-:W-:Y:S02]  /*96c0*/  LOP3.LUT R248, R4, 0xfffffff8, RZ, 0xc0, !PT ;  /* 0xfffffff804f87812 */ /* 0x000fe400078ec0ff */
[----:B------:R-:W-:Y:S01]  /*96d0*/  LOP3.LUT R247, R3, 0xfffffff8, RZ, 0xc0, !PT ;  /* 0xfffffff803f77812 */ /* 0x000fe200078ec0ff */
[----:B------:R-:W-:Y:S01]  /*96e0*/  @P1 IMAD.SHL.U32 R3, R209, 0x2, RZ ;  /* 0x00000002d1031824 */ /* 0x000fe200078e00ff */
[----:B------:R-:W-:Y:S01]  /*96f0*/  LEA.HI R4, R32, R166, RZ, 0x5 ;  /* 0x000000a620047211 */ /* 0x000fe200078f28ff */
[----:B------:R-:W-:Y:S01]  /*9700*/  @P1 IMAD.WIDE R16, R248, 0x2, R10 ;  /* 0x00000002f8101825 */ /* 0x000fe200078e020a */
[----:B------:R-:W-:-:S02]  /*9710*/  SHF.R.S32.HI R251, RZ, 0x1f, R248 ;  /* 0x0000001ffffb7819 */ /* 0x000fc400000114f8 */
[----:B------:R3:W-:Y:S01]  /*9720*/  @P1 LDGSTS.E.BYPASS.LTC128B.128 [R3+0xa080], [R18.64], !P5 ;  /* 0x0a08000012031fae */ /* 0x0007e2000e901d4e */
[----:B------:R-:W-:Y:S01]  /*9730*/  @P1 IMAD.WIDE R14, R247, 0x2, R10 ;  /* 0x00000002f70e1825 */ /* 0x000fe200078e020a */
[----:B------:R-:W-:Y:S02]  /*9740*/  SHF.R.S32.HI R250, RZ, 0x1f, R247 ;  /* 0x0000001ffffa7819 */ /* 0x000fe400000114f7 */
[----:B------:R1:W-:Y:S01]  /*9750*/  @P1 LDGSTS.E.BYPASS.LTC128B.128 [R3+0xb880], [R16.64], !P6 ;  /* 0x0b88000010031fae */ /* 0x0003e2000f101d4e */
[----:B------:R-:W-:-:S03]  /*9760*/  @P1 IMAD.WIDE R10, R246, 0x2, R10 ;  /* 0x00000002f60a1825 */ /* 0x000fc600078e020a */
[----:B------:R2:W-:Y:S04]  /*9770*/  @P1 LDGSTS.E.BYPASS.LTC128B.128 [R3+0xd080], [R14.64], !P2 ;  /* 0x0d0800000e031fae */ /* 0x0005e8000d101d4e */
[----:B------:R4:W-:Y:S01]  /*9780*/  @P1 LDGSTS.E.BYPASS.LTC128B.128 [R3+0xe880], [R10.64], !P3 ;  /* 0x0e8800000a031fae */ /* 0x0009e2000d901d4e */
[----:B------:R-:W-:-:S13]  /*9790*/  ISETP.GT.AND P1, PT, R234, 0x2f, PT ;  /* 0x0000002fea00780c */ /* 0x000fda0003f24270 */
[----:B------:R-:W-:Y:S01]  /*97a0*/  @P1 LOP3.LUT R208, R208, 0x200, RZ, 0xfc, !PT ;  /* 0x00000200d0d01812 */ /* 0x000fe200078efcff */
[----:B---3--:R-:W-:-:S04]  /*97b0*/  @P0 IMAD.WIDE R18, R219, 0x2, R12 ;  /* 0x00000002db120825 */ /* 0x008fc800078e020c */
[--C-:B-1----:R-:W-:Y:S01]  /*97c0*/  @P0 IMAD.WIDE R16, R248, 0x2, R12.reuse ;  /* 0x00000002f8100825 */ /* 0x102fe200078e020c */
[----:B------:R1:W-:Y:S03]  /*97d0*/  @P0 LDGSTS.E.BYPASS.LTC128B.128 [R0+0xb080], [R18.64], !P5 ;  /* 0x0b08000012000fae */ /* 0x0003e6000e901d4e */
[--C-:B--2---:R-:W-:Y:S01]  /*97e0*/  @P0 IMAD.WIDE R14, R247, 0x2, R12.reuse ;  /* 0x00000002f70e0825 */ /* 0x104fe200078e020c */
[----:B------:R1:W-:Y:S03]  /*97f0*/  @P0 LDGSTS.E.BYPASS.LTC128B.128 [R0+0xc880], [R16.64], !P6 ;  /* 0x0c88000010000fae */ /* 0x0003e6000f101d4e */
[----:B------:R-:W-:Y:S01]  /*9800*/  @P0 IMAD.WIDE R12, R246, 0x2, R12 ;  /* 0x00000002f60c0825 */ /* 0x000fe200078e020c */
[----:B------:R1:W-:Y:S01]  /*9810*/  @P0 LDGSTS.E.BYPASS.LTC128B.128 [R0+0xe080], [R14.64], !P2 ;  /* 0x0e0800000e000fae */ /* 0x0003e2000d101d4e */
[----:B----4-:R-:W-:-:S02]  /*9820*/  LOP3.LUT R10, R22, R21, RZ, 0xfc, !PT ;  /* 0x00000015160a7212 */ /* 0x010fc400078efcff */
[----:B------:R-:W-:Y:S01]  /*9830*/  IMAD.SHL.U32 R3, R29, 0x8, RZ ;  /* 0x000000081d037824 */ /* 0x000fe200078e00ff */
[----:B------:R1:W-:Y:S01]  /*9840*/  @P0 LDGSTS.E.BYPASS.LTC128B.128 [R0+0xf880], [R12.64], !P3 ;  /* 0x0f8800000c000fae */ /* 0x0003e2000d901d4e */
[----:B------:R-:W-:-:S03]  /*9850*/  LOP3.LUT P0, RZ, R25, 0x2, RZ, 0xc0, !PT ;  /* 0x0000000219ff7812 */ /* 0x000fc6000780c0ff */
[----:B------:R-:W0:Y:S01]  /*9860*/  LDGDEPBAR ;  /* 0x00000000000079af */ /* 0x000e220000000000 */
[----:B------:R-:W-:Y:S01]  /*9870*/  LOP3.LUT R3, R20, 0x8, R3, 0xf8, !PT ;  /* 0x0000000814037812 */ /* 0x000fe200078ef803 */
[----:B-1----:R-:W-:Y:S01]  /*9880*/  IMAD.SHL.U32 R0, R4, 0x20, RZ ;  /* 0x0000002004007824 */ /* 0x002fe200078e00ff */
[----:B------:R-:W-:-:S04]  /*9890*/  SHF.R.U32.HI R4, RZ, 0x3, R20 ;  /* 0x00000003ff047819 */ /* 0x000fc80000011614 */
[----:B------:R-:W-:Y:S01]  /*98a0*/  LOP3.LUT R3, R3, R4, RZ, 0x3c, !PT ;  /* 0x0000000403037212 */ /* 0x000fe200078e3cff */
[----:B------:R-:W-:Y:S01]  /*98b0*/  IMAD.MOV.U32 R4, RZ, RZ, 0x10 ;  /* 0x00000010ff047424 */ /* 0x000fe200078e00ff */
[----:B------:R-:W-:-:S03]  /*98c0*/  LOP3.LUT R0, R0, 0xfffffc00, RZ, 0xc0, !PT ;  /* 0xfffffc0000007812 */ /* 0x000fc600078ec0ff */
[----:B------:R-:W-:Y:S01]  /*98d0*/  IMAD R8, R23, 0x200, R3 ;  /* 0x0000020017087824 */ /* 0x000fe200078e0203 */
[----:B------:R-:W-:Y:S02]  /*98e0*/  IADD3 R0, R22, R21, R0 ;  /* 0x0000001516007210 */ /* 0x000fe40007ffe000 */
[----:B------:R-:W-:Y:S02]  /*98f0*/  SEL R4, R4, 0xfffffff0, !P0 ;  /* 0xfffffff004047807 */ /* 0x000fe40004000000 */
[----:B------:R-:W-:Y:S05]  /*9900*/  CALL.REL.NOINC `($_ZN7cutlass13device_kernelIN5flash19enable_sm80_to_sm89INS1_16FlashAttnFwdSm80INS1_25CollectiveMainloopFwdSm80ILi8ELi1ELb0EN4cute5tupleIJNS5_1CILi128EEENS7_ILi48EEENS7_ILi256EEEEEELi256ENS_6half_tEfNS_4arch4Sm80ELb0ELb1ELb0ELb1ELb1ELb1ELb1ELb0EEENS1_21CollectiveEpilogueFwdINS6_IJS8_SA_S9_EEENS6_IJNS7_ILi1EEESI_SI_EEESC_SE_Li256ELb1ELb1ELb0ELb0EEENS1_19SingleTileSchedulerILb1ELb0ELb1ELi128EEEEEEEEEvNT_6ParamsE$_ZZN5flash25CollectiveMainloopFwdSm80ILi8ELi1ELb0EN4cute5tupleIJNS1_1CILi128EEENS3_ILi48EEENS3_ILi256EEEEEELi256EN7cutlass6half_tEfNS8_4arch4Sm80ELb0ELb1ELb0ELb1ELb1ELb1ELb1ELb0EE3mmaINS_16FlashAttnFwdSm80ISC_NS_21CollectiveEpilogueFwdINS2_IJS4_S6_S5_EEENS2_IJNS3_ILi1EEESH_SH_EEES9_SB_Li256ELb1ELb1ELb0ELb0EEENS_19SingleTileSchedulerILb1ELb0ELb1ELi128EEEE13SharedStorageENS1_6TensorINS1_11ArrayEngineIfLm128EEENS1_6LayoutINS2_IJNS2_IJNS3_ILi2EEESS_EEESH_NS3_ILi32EEEEEENS2_IJNS2_IJSH_SS_EEENS3_ILi0EEENS3_ILi4EEEEEEEEEENS_7SoftmaxILi2ELi0EEEEEbRKNSC_6ParamsERT0_RT1_iRKNS_16SeqlenInfoQKNewKILb1ELb1EEENS2_IJiiiiEEERT_ENKUlvE_clEv) ;  /* 0x00012e6000007944 */ /* 0x000fea0003c00000 */
[----:B------:R-:W-:Y:S05]  /*9910*/  BSYNC B2 ;  /* 0x0000000000027941 */ /* 0x000fea0003800000 */
.L_x_1195:
[----:B------:R2:W5:Y:S01]  /*9920*/  LDL R76, [R1] ;  /* 0x00000000014c7983 */ /* 0x0005620000100800 */
[----:B------:R-:W-:-:S04]  /*9930*/  DEPBAR.LE SB0, 0x0 ;  /* 0x000080000000791a */ /* 0x000fc80000000000 */
[----:B------:R2:W5:Y:S01]  /*9940*/  LDL R231, [R1+0x10] ;  /* 0x0000100001e77983 */ /* 0x0005620000100800 */
[----:B------:R-:W-:Y:S01]  /*9950*/  WARPSYNC 0xffffffff ;  /* 0xffffffff00007948 */ /* 0x000fe20003800000 */
[----:B------:R-:W-:Y:S01]  /*9960*/  SHF.L.U32 R196, R8, 0x1, RZ ;  /* 0x0000000108c47819 */ /* 0x000fe200000006ff */
[----:B------:R-:W-:Y:S01]  /*9970*/  IMAD.WIDE.U32 R2, R221, c[0x0][0x208], RZ ;  /* 0x00008200dd027a25 */ /* 0x000fe200078e00ff */
[----:B------:R-:W-:Y:S01]  /*9980*/  BAR.SYNC.DEFER_BLOCKING 0x0 ;  /* 0x0000000000007b1d */ /* 0x000fe20000010000 */
[C---:B------:R-:W-:Y:S02]  /*9990*/  LEA R205, R0.reuse, 0x10080, 0x1 ;  /* 0x0001008000cd7811 */ /* 0x040fe400078e08ff */
[----:B-1----:R-:W-:Y:S01]  /*99a0*/  SHF.L.U32 R12, R0, 0x1, RZ ;  /* 0x00000001000c7819 */ /* 0x002fe200000006ff */
[----:B------:R-:W-:Y:S01]  /*99b0*/  IMAD R0, R4, 0x2, R196 ;  /* 0x0000000204007824 */ /* 0x000fe200078e02c4 */
[----:B------:R-:W-:Y:S01]  /*99c0*/  LEA R204, R9, R205, 0x1 ;  /* 0x000000cd09cc7211 */ /* 0x000fe200078e08ff */
[----:B------:R-:W1:Y:S04]  /*99d0*/  S2R R11, SR_CTAID.Y ;  /* 0x00000000000b7919 */ /* 0x000e680000002600 */
[----:B------:R-:W3:Y:S04]  /*99e0*/  LDSM.16.M88.4 R40, [R0+0xa080] ;  /* 0x00a080000028783b */ /* 0x000ee80000000200 */
[----:B------:R-:W4:Y:S01]  /*99f0*/  LDSM.16.M88.4 R56, [R0+0xa880] ;  /* 0x00a880000038783b */ /* 0x000f220000000200 */
[----:B-1----:R-:W-:-:S03]  /*9a00*/  IMAD.WIDE.U32 R20, R11, c[0x0][0x210], RZ ;  /* 0x000084000b147a25 */ /* 0x002fc600078e00ff */
[----:B------:R1:W2:Y:S04]  /*9a10*/  LDSM.16.M88.4 R64, [R0+0xb080] ;  /* 0x00b080000040783b */ /* 0x0002a80000000200 */
[----:B------:R-:W2:Y:S04]  /*9a20*/  LDSM.16.M88.4 R12, [R12+0x10080] ;  /* 0x010080000c0c783b */ /* 0x000ea80000000200 */
[----:B------:R2:W2:Y:S04]  /*9a30*/  LDSM.16.M88.4 R28, [R196+0xa080] ;  /* 0x00a08000c41c783b */ /* 0x0004a80000000200 */
[----:B------:R2:W2:Y:S04]  /*9a40*/  LDSM.16.M88.4 R36, [R196+0xa880] ;  /* 0x00a88000c424783b */ /* 0x0004a80000000200 */
[----:B------:R2:W2:Y:S04]  /*9a50*/  LDSM.16.M88.4 R44, [R196+0xb080] ;  /* 0x00b08000c42c783b */ /* 0x0004a80000000200 */
[----:B------:R2:W2:Y:S01]  /*9a60*/  LDSM.16.M88.4 R16, [R204] ;  /* 0x00000000cc10783b */ /* 0x0004a20000000200 */
[----:B-1----:R-:W-:-:S04]  /*9a70*/  IMAD R0, R141, c[0x0][0x208], RZ ;  /* 0x000082008d007a24 */ /* 0x002fc800078e02ff */
[----:B------:R-:W-:-:S04]  /*9a80*/  IMAD R0, R221, c[0x0][0x20c], R0 ;  /* 0x00008300dd007a24 */ /* 0x000fc800078e0200 */
[----:B------:R-:W-:Y:S02]  /*9a90*/  IMAD.IADD R3, R3, 0x1, R0 ;  /* 0x0000000103037824 */ /* 0x000fe400078e0200 */
[----:B------:R-:W-:Y:S02]  /*9aa0*/  IMAD R0, R143, c[0x0][0x218], RZ ;  /* 0x000086008f007a24 */ /* 0x000fe400078e02ff */
[----:B------:R-:W-:-:S04]  /*9ab0*/  IMAD.WIDE.U32 R2, R220, c[0x0][0x218], R2 ;  /* 0x00008600dc027a25 */ /* 0x000fc800078e0002 */
[----:B------:R-:W-:Y:S01]  /*9ac0*/  IMAD R8, R220, c[0x0][0x21c], R0 ;  /* 0x00008700dc087a24 */ /* 0x000fe200078e0200 */
[----:B------:R-:W-:Y:S02]  /*9ad0*/  IADD3 R2, P1, R20, R2, RZ ;  /* 0x0000000214027210 */ /* 0x000fe40007f3e0ff */
[----:B------:R-:W-:Y:S02]  /*9ae0*/  IADD3 R0, R196, 0xa080, RZ ;  /* 0x0000a080c4007810 */ /* 0x000fe40007ffe0ff */
[----:B------:R-:W-:Y:S02]  /*9af0*/  LEA R11, P0, R2, c[0x0][0x1f8], 0x1 ;  /* 0x00007e00020b7a11 */ /* 0x000fe400078008ff */
[----:B------:R-:W-:Y:S02]  /*9b00*/  IADD3.X R3, R245, R3, R8, P1, !PT ;  /* 0x00000003f5037210 */ /* 0x000fe40000ffe408 */
[----:B------:R-:W-:Y:S01]  /*9b10*/  LEA R203, R4, R0, 0x1 ;  /* 0x0000000004cb7211 */ /* 0x000fe200078e08ff */
[----:B------:R-:W-:Y:S01]  /*9b20*/  IMAD.IADD R0, R142, 0x1, -R236 ;  /* 0x000000018e007824 */ /* 0x000fe200078e0aec */
[----:B------:R-:W-:Y:S01]  /*9b30*/  LEA.HI.X R4, R2, c[0x0][0x1fc], R3, 0x1, P0 ;  /* 0x00007f0002047a11 */ /* 0x000fe200000f0c03 */
[----:B------:R-:W-:Y:S05]  /*9b40*/  BRA.DIV ~URZ, `(.L_x_1196) ;  /* 0x000110d27f007947 */ /* 0x000fea000b800000 */
[----:B---34-:R1:W3:Y:S02]  /*9b50*/  SHFL.IDX PT, R3, R4, RZ, 0x181f ;  /* 0x00181fff04037589 */ /* 0x0182e400000e0000 */
.L_x_1319:
[----:B------:R-:W4:Y:S01]  /*9b60*/  SHFL.IDX PT, R2, R11, RZ, 0x181f ;  /* 0x00181fff0b027589 */ /* 0x000f2200000e0000 */
[----:B------:R-:W-:Y:S01]  /*9b70*/  ISETP.GE.AND P1, PT, R219, c[0x0][0x1d4], PT ;  /* 0x00007500db007a0c */ /* 0x000fe20003f26270 */
[----:B------:R-:W-:Y:S01]  /*9b80*/  IMAD.SHL.U32 R209, R209, 0x2, RZ ;  /* 0x00000002d1d17824 */ /* 0x000fe200078e00ff */
[----:B------:R-:W-:Y:S01]  /*9b90*/  IADD3 R8, R219, 0x40, RZ ;  /* 0x00000040db087810 */ /* 0x000fe20007ffe0ff */
[----:B------:R-:W-:Y:S01]  /*9ba0*/  BSSY B0, `(.L_x_1197) ;  /* 0x0000030000007945 */ /* 0x000fe20003800000 */
[----:B------:R-:W-:-:S02]  /*9bb0*/  ISETP.LT.OR P0, PT, R0, 0x1, P1 ;  /* 0x000000010000780c */ /* 0x000fc40000f01670 */
[----:B------:R-:W-:Y:S02]  /*9bc0*/  ISETP.GE.AND P4, PT, R8, c[0x0][0x1d4], PT ;  /* 0x0000750008007a0c */ /* 0x000fe40003f86270 */
[----:B------:R-:W-:Y:S02]  /*9bd0*/  IADD3 R8, R219, 0x80, RZ ;  /* 0x00000080db087810 */ /* 0x000fe40007ffe0ff */
[----:B------:R-:W-:Y:S02]  /*9be0*/  ISETP.GT.AND P5, PT, R129, 0x7f, PT ;  /* 0x0000007f8100780c */ /* 0x000fe40003fa4270 */
[----:B------:R-:W-:Y:S02]  /*9bf0*/  ISETP.GE.AND P3, PT, R8, c[0x0][0x1d4], PT ;  /* 0x0000750008007a0c */ /* 0x000fe40003f66270 */
[----:B------:R-:W-:Y:S02]  /*9c00*/  IADD3 R8, R219, 0xc0, RZ ;  /* 0x000000c0db087810 */ /* 0x000fe40007ffe0ff */
[----:B------:R-:W-:-:S02]  /*9c10*/  LOP3.LUT R208, R208, 0xfffff7ff, RZ, 0xc0, !PT ;  /* 0xfffff7ffd0d07812 */ /* 0x000fc400078ec0ff */
[----:B------:R-:W-:Y:S01]  /*9c20*/  ISETP.GE.AND P2, PT, R8, c[0x0][0x1d4], PT ;  /* 0x0000750008007a0c */ /* 0x000fe20003f46270 */
[----:B---34-:R-:W-:-:S04]  /*9c30*/  IMAD.WIDE R20, R219, 0x2, R2 ;  /* 0x00000002db147825 */ /* 0x018fc800078e0202 */
[----:B------:R-:W-:Y:S01]  /*9c40*/  @P5 LOP3.LUT R208, R208, 0x800, RZ, 0xfc, !PT ;  /* 0x00000800d0d05812 */ /* 0x000fe200078efcff */
[----:B------:R-:W-:Y:S01]  /*9c50*/  @!PT LDS RZ, [RZ] ;  /* 0x00000000fffff984 */ /* 0x000fe20000000800 */
[----:B------:R-:W-:Y:S01]  /*9c60*/  @!PT LDS RZ, [RZ] ;  /* 0x00000000fffff984 */ /* 0x000fe20000000800 */
[----:B------:R3:W-:Y:S01]  /*9c70*/  LDGSTS.E.BYPASS.LTC128B.128 [R209+0x4080], [R20.64], !P0 ;  /* 0x0408000014d17fae */ /* 0x0007e2000c101d4e */
[----:B------:R-:W-:Y:S01]  /*9c80*/  ISETP.LT.OR P0, PT, R0, 0x1, P4 ;  /* 0x000000010000780c */ /* 0x000fe20002701670 */
[----:B---3--:R-:W-:-:S12]  /*9c90*/  IMAD.WIDE R20, R248, 0x2, R2 ;  /* 0x00000002f8147825 */ /* 0x008fd800078e0202 */
[----:B------:R3:W-:Y:S01]  /*9ca0*/  LDGSTS.E.BYPASS.LTC128B.128 [R209+0x5880], [R20.64], !P0 ;  /* 0x0588000014d17fae */ /* 0x0007e2000c101d4e */
[----:B------:R-:W-:Y:S01]  /*9cb0*/  ISETP.LT.OR P0, PT, R0, 0x1, P3 ;  /* 0x000000010000780c */ /* 0x000fe20001f01670 */
[----:B---3--:R-:W-:-:S04]  /*9cc0*/  IMAD.WIDE R20, R247, 0x2, R2 ;  /* 0x00000002f7147825 */ /* 0x008fc800078e0202 */
[----:B------:R-:W-:-:S08]  /*9cd0*/  IMAD.WIDE R2, R246, 0x2, R2 ;  /* 0x00000002f6027825 */ /* 0x000fd000078e0202 */
[----:B------:R3:W-:Y:S01]  /*9ce0*/  LDGSTS.E.BYPASS.LTC128B.128 [R209+0x7080], [R20.64], !P0 ;  /* 0x0708000014d17fae */ /* 0x0007e2000c101d4e */
[----:B------:R-:W-:-:S13]  /*9cf0*/  ISETP.LT.OR P0, PT, R0, 0x1, P2 ;  /* 0x000000010000780c */ /* 0x000fda0001701670 */
[----:B------:R4:W-:Y:S02]  /*9d00*/  LDGSTS.E.BYPASS.LTC128B.128 [R209+0x8880], [R2.64], !P0 ;  /* 0x0888000002d17fae */ /* 0x0009e4000c101d4e */
[----:B----4-:R-:W-:Y:S01]  /*9d10*/  SHF.R.S32.HI R2, RZ, 0x1f, R219 ;  /* 0x0000001fff027819 */ /* 0x010fe200000114db */
[----:B------:R-:W-:Y:S05]  /*9d20*/  @P5 BRA `(.L_x_1198) ;  /* 0x0000017000005947 */ /* 0x000fea0003800000 */
[----:B---3--:R-:W-:Y:S05]  /*9d30*/  BRA.DIV ~URZ, `(.L_x_1199) ;  /* 0x00010f627f007947 */ /* 0x008fea000b800000 */
[----:B-1----:R-:W1:Y:S04]  /*9d40*/  SHFL.IDX PT, R4, R4, 0x1, 0x181f ;  /* 0x00381f0004047f89 */ /* 0x002e6800000e0000 */
[----:B------:R3:W4:Y:S02]  /*9d50*/  SHFL.IDX PT, R2, R11, 0x1, 0x181f ;  /* 0x00381f000b027f89 */ /* 0x00072400000e0000 */
.L_x_1320:
[C---:B----4-:R-:W-:Y:S02]  /*9d60*/  LEA R24, P0, R248.reuse, R2, 0x1 ;  /* 0x00000002f8187211 */ /* 0x050fe400078008ff */
[----:B------:R-:W-:Y:S02]  /*9d70*/  SHF.R.S32.HI R3, RZ, 0x1f, R219 ;  /* 0x0000001fff037819 */ /* 0x000fe400000114db */
[----:B-1----:R-:W-:-:S02]  /*9d80*/  LEA.HI.X R25, R248, R4, R251, 0x1, P0 ;  /* 0x00000004f8197211 */ /* 0x002fc400000f0cfb */
[----:B------:R-:W-:-:S04]  /*9d90*/  LEA R22, P0, R247, R2, 0x1 ;  /* 0x00000002f7167211 */ /* 0x000fc800078008ff */
[----:B------:R-:W-:Y:S02]  /*9da0*/  LEA.HI.X R23, R247, R4, R250, 0x1, P0 ;  /* 0x00000004f7177211 */ /* 0x000fe400000f0cfa */
[----:B------:R-:W-:-:S04]  /*9db0*/  LEA R20, P0, R219, R2, 0x1 ;  /* 0x00000002db147211 */ /* 0x000fc800078008ff */
[----:B------:R-:W-:Y:S02]  /*9dc0*/  LEA.HI.X R21, R219, R4, R3, 0x1, P0 ;  /* 0x00000004db157211 */ /* 0x000fe400000f0c03 */
[----:B------:R-:W-:-:S13]  /*9dd0*/  ISETP.LT.OR P0, PT, R0, 0x21, P1 ;  /* 0x000000210000780c */ /* 0x000fda0000f01670 */
[----:B------:R-:W-:Y:S01]  /*9de0*/  @!PT LDS RZ, [RZ] ;  /* 0x00000000fffff984 */ /* 0x000fe20000000800 */
[----:B------:R-:W-:Y:S01]  /*9df0*/  @!PT LDS RZ, [RZ] ;  /* 0x00000000fffff984 */ /* 0x000fe20000000800 */
[----:B------:R-:W-:Y:S01]  /*9e00*/  @!PT LDS RZ, [RZ] ;  /* 0x00000000fffff984 */ /* 0x000fe20000000800 */
[----:B------:R1:W-:Y:S01]  /*9e10*/  LDGSTS.E.BYPASS.LTC128B.128 [R209+0x5080], [R20.64], !P0 ;  /* 0x0508000014d17fae */ /* 0x0003e2000c101d4e */
[----:B------:R-:W-:-:S04]  /*9e20*/  LEA R2, P0, R246, R2, 0x1 ;  /* 0x00000002f6027211 */ /* 0x000fc800078008ff */
[----:B------:R-:W-:Y:S02]  /*9e30*/  LEA.HI.X R3, R246, R4, R249, 0x1, P0 ;  /* 0x00000004f6037211 */ /* 0x000fe400000f0cf9 */
[----:B------:R-:W-:-:S13]  /*9e40*/  ISETP.LT.OR P0, PT, R0, 0x21, P4 ;  /* 0x000000210000780c */ /* 0x000fda0002701670 */
[----:B------:R1:W-:Y:S01]  /*9e50*/  LDGSTS.E.BYPASS.LTC128B.128 [R209+0x6880], [R24.64], !P0 ;  /* 0x0688000018d17fae */ /* 0x0003e2000c101d4e */
[----:B------:R-:W-:-:S13]  /*9e60*/  ISETP.LT.OR P0, PT, R0, 0x21, P3 ;  /* 0x000000210000780c */ /* 0x000fda0001f01670 */
[----:B------:R1:W-:Y:S01]  /*9e70*/  LDGSTS.E.BYPASS.LTC128B.128 [R209+0x8080], [R22.64], !P0 ;  /* 0x0808000016d17fae */ /* 0x0003e2000c101d4e */
[----:B------:R-:W-:-:S13]  /*9e80*/  ISETP.LT.OR P0, PT, R0, 0x21, P2 ;  /* 0x000000210000780c */ /* 0x000fda0001701670 */
[----:B------:R1:W-:Y:S02]  /*9e90*/  LDGSTS.E.BYPASS.LTC128B.128 [R209+0x9880], [R2.64], !P0 ;  /* 0x0988000002d17fae */ /* 0x0003e4000c101d4e */
.L_x_1198:
[----:B---3--:R-:W-:Y:S05]  /*9ea0*/  BSYNC B0 ;  /* 0x0000000000007941 */ /* 0x008fea0003800000 */
.L_x_1197:
[----:B------:R-:W0:Y:S01]  /*9eb0*/  LDGDEPBAR ;  /* 0x00000000000079af */ /* 0x000e220000000000 */
[----:B------:R-:W-:Y:S01]  /*9ec0*/  WARPSYNC 0xffffffff ;  /* 0xffffffff00007948 */ /* 0x000fe20003800000 */
[C---:B--2---:R-:W-:Y:S01]  /*9ed0*/  HMMA.16816.F32 R32, R12.reuse, R28, RZ ;  /* 0x0000001c0c20723c */ /* 0x044fe200000018ff */
[C---:B------:R-:W-:Y:S01]  /*9ee0*/  IMAD R207, R6.reuse, 0x2, R205 ;  /* 0x0000000206cf7824 */ /* 0x040fe200078e02cd */
[----:B------:R-:W-:Y:S01]  /*9ef0*/  LEA R206, R6, R204, 0x1 ;  /* 0x000000cc06ce7211 */ /* 0x000fe200078e08ff */
[C---:B------:R-:W-:Y:S01]  /*9f00*/  IMAD R202, R7.reuse, 0x2, R196 ;  /* 0x0000000207ca7824 */ /* 0x040fe200078e02c4 */
[----:B------:R-:W-:Y:S01]  /*9f10*/  LEA R201, R7, R203, 0x1 ;  /* 0x000000cb07c97211 */ /* 0x000fe200078e08ff */
[----:B------:R-:W-:Y:S01]  /*9f20*/  BSSY B1, `(.L_x_1200) ;  /* 0x00000f8000017945 */ /* 0x000fe20003800000 */
[----:B------:R-:W-:Y:S02]  /*9f30*/  ISETP.GT.AND P0, PT, R145, R233, PT ;  /* 0x000000e99100720c */ /* 0x000fe40003f04270 */
[C---:B------:R-:W-:Y:S01]  /*9f40*/  HMMA.16816.F32 R28, R12.reuse, R30, RZ ;  /* 0x0000001e0c1c723c */ /* 0x040fe200000018ff */
[----:B------:R-:W-:Y:S04]  /*9f50*/  LDSM.16.M88.4 R52, [R202+0xa080] ;  /* 0x00a08000ca34783b */ /* 0x000fe80000000200 */
[----:B------:R-:W-:Y:S03]  /*9f60*/  LDSM.16.M88.4 R60, [R202+0xa880] ;  /* 0x00a88000ca3c783b */ /* 0x000fe60000000200 */
[C---:B-1----:R-:W-:Y:S01]  /*9f70*/  HMMA.16816.F32 R24, R12.reuse, R36, RZ ;  /* 0x000000240c18723c */ /* 0x042fe200000018ff */
[----:B------:R-:W-:Y:S04]  /*9f80*/  LDSM.16.M88.4 R68, [R202+0xb080] ;  /* 0x00b08000ca44783b */ /* 0x000fe80000000200 */
[----:B------:R-:W-:Y:S03]  /*9f90*/  LDSM.16.M88.4 R72, [R201+0x1000] ;  /* 0x00100000c948783b */ /* 0x000fe60000000200 */
[C---:B------:R-:W-:Y:S08]  /*9fa0*/  HMMA.16816.F32 R20, R12.reuse, R38, RZ ;  /* 0x000000260c14723c */ /* 0x040ff000000018ff */
[C---:B------:R-:W-:Y:S08]  /*9fb0*/  HMMA.16816.F32 R36, R12.reuse, R44, RZ ;  /* 0x0000002c0c24723c */ /* 0x040ff000000018ff */
[----:B------:R-:W-:Y:S01]  /*9fc0*/  HMMA.16816.F32 R44, R12, R46, RZ ;  /* 0x0000002e0c2c723c */ /* 0x000fe200000018ff */
[----:B------:R-:W1:Y:S07]  /*9fd0*/  LDSM.16.M88.4 R12, [R207] ;  /* 0x00000000cf0c783b */ /* 0x000e6e0000000200 */
[C---:B-----5:R-:W-:Y:S08]  /*9fe0*/  HMMA.16816.F32 R48, R16.reuse, R40, R32 ;  /* 0x000000281030723c */ /* 0x060ff00000001820 */
[C---:B------:R-:W-:Y:S08]  /*9ff0*/  HMMA.16816.F32 R40, R16.reuse, R42, R28 ;  /* 0x0000002a1028723c */ /* 0x040ff0000000181c */
[C---:B------:R-:W-:Y:S08]  /*a000*/  HMMA.16816.F32 R32, R16.reuse, R56, R24 ;  /* 0x000000381020723c */ /* 0x040ff00000001818 */
[C---:B------:R-:W-:Y:S01]  /*a010*/  HMMA.16816.F32 R28, R16.reuse, R58, R20 ;  /* 0x0000003a101c723c */ /* 0x040fe20000001814 */
[----:B------:R-:W-:Y:S07]  /*a020*/  LDSM.16.M88.4 R56, [R201] ;  /* 0x00000000c938783b */ /* 0x000fee0000000200 */
[C---:B------:R-:W-:Y:S08]  /*a030*/  HMMA.16816.F32 R24, R16.reuse, R64, R36 ;  /* 0x000000401018723c */ /* 0x040ff00000001824 */
[----:B------:R-:W-:Y:S01]  /*a040*/  HMMA.16816.F32 R20, R16, R66, R44 ;  /* 0x000000421014723c */ /* 0x000fe2000000182c */
[----:B------:R-:W2:Y:S04]  /*a050*/  LDSM.16.M88.4 R16, [R206] ;  /* 0x00000000ce10783b */ /* 0x000ea80000000200 */
[----:B------:R-:W3:Y:S03]  /*a060*/  LDSM.16.M88.4 R64, [R201+0x800] ;  /* 0x00080000c940783b */ /* 0x000ee60000000200 */
[C---:B-1----:R-:W-:Y:S01]  /*a070*/  HMMA.16816.F32 R44, R12.reuse, R52, R48 ;  /* 0x000000340c2c723c */ /* 0x042fe20000001830 */
[----:B------:R-:W-:Y:S07]  /*a080*/  LDSM.16.M88.4 R48, [R196+0xb880] ;  /* 0x00b88000c430783b */ /* 0x000fee0000000200 */
        /* <DEDUP_REMOVED lines=9> */
[C---:B--2---:R-:W-:Y:S01]  /*a120*/  HMMA.16816.F32 R40, R16.reuse, R56, R44 ;  /* 0x000000381028723c */ /* 0x044fe2000000182c */
[----:B------:R-:W-:Y:S07]  /*a130*/  LDSM.16.M88.4 R44, [R202+0xb880] ;  /* 0x00b88000ca2c783b */ /* 0x000fee0000000200 */
[C---:B------:R-:W-:Y:S01]  /*a140*/  HMMA.16816.F32 R36, R16.reuse, R58, R36 ;  /* 0x0000003a1024723c */ /* 0x040fe20000001824 */
[----:B------:R-:W-:Y:S07]  /*a150*/  LDSM.16.M88.4 R56, [R202+0xc080] ;  /* 0x00c08000ca38783b */ /* 0x000fee0000000200 */
[C---:B---3--:R-:W-:Y:S08]  /*a160*/  HMMA.16816.F32 R32, R16.reuse, R64, R32 ;  /* 0x000000401020723c */ /* 0x048ff00000001820 */
[C---:B------:R-:W-:Y:S01]  /*a170*/  HMMA.16816.F32 R28, R16.reuse, R66, R28 ;  /* 0x00000042101c723c */ /* 0x040fe2000000181c */
[----:B------:R-:W-:Y:S07]  /*a180*/  LDSM.16.M88.4 R64, [R203+0x2000] ;  /* 0x00200000cb40783b */ /* 0x000fee0000000200 */
        /* <DEDUP_REMOVED lines=22> */
[----:B------:R-:W2:Y:S07]  /*a2f0*/  LDSM.16.M88.4 R16, [R206+0x4000] ;  /* 0x00400000ce10783b */ /* 0x000eae0000000200 */
        /* <DEDUP_REMOVED lines=9> */
[----:B------:R-:W-:Y:S03]  /*a390*/  LDSM.16.M88.4 R68, [R203+0x4000] ;  /* 0x00400000cb44783b */ /* 0x000fe60000000200 */
[C---:B--2---:R-:W-:Y:S08]  /*a3a0*/  HMMA.16816.F32 R40, R16.reuse, R48, R40 ;  /* 0x000000301028723c */ /* 0x044ff00000001828 */
[C---:B------:R-:W-:Y:S01]  /*a3b0*/  HMMA.16816.F32 R36, R16.reuse, R50, R36 ;  /* 0x000000321024723c */ /* 0x040fe20000001824 */
[----:B------:R-:W-:Y:S07]  /*a3c0*/  LDSM.16.M88.4 R48, [R203+0x3000] ;  /* 0x00300000cb30783b */ /* 0x000fee0000000200 */
[C---:B------:R-:W-:Y:S08]  /*a3d0*/  HMMA.16816.F32 R32, R16.reuse, R60, R32 ;  /* 0x0000003c1020723c */ /* 0x040ff00000001820 */
[C---:B------:R-:W-:Y:S01]  /*a3e0*/  HMMA.16816.F32 R28, R16.reuse, R62, R28 ;  /* 0x0000003e101c723c */ /* 0x040fe2000000181c */
[----:B------:R-:W-:Y:S07]  /*a3f0*/  LDSM.16.M88.4 R60, [R203+0x3800] ;  /* 0x00380000cb3c783b */ /* 0x000fee0000000200 */
[C---:B------:R-:W-:Y:S08]  /*a400*/  HMMA.16816.F32 R24, R16.reuse, R64, R24 ;  /* 0x000000401018723c */ /* 0x040ff00000001818 */
[----:B------:R-:W-:Y:S01]  /*a410*/  HMMA.16816.F32 R20, R16, R66, R20 ;  /* 0x000000421014723c */ /* 0x000fe20000001814 */
[----:B------:R-:W2:Y:S04]  /*a420*/  LDSM.16.M88.4 R16, [R204+0x8000] ;  /* 0x00800000cc10783b */ /* 0x000ea80000000200 */
        /* <DEDUP_REMOVED lines=10> */
[----:B------:R-:W3:Y:S03]  /*a4d0*/  LDSM.16.M88.4 R56, [R202+0xd880] ;  /* 0x00d88000ca38783b */ /* 0x000ee60000000200 */
        /* <DEDUP_REMOVED lines=9> */
[----:B------:R-:W4:Y:S03]  /*a570*/  LDSM.16.M88.4 R68, [R201+0x4000] ;  /* 0x00400000c944783b */ /* 0x000f260000000200 */
[C---:B-1----:R-:W-:Y:S08]  /*a580*/  HMMA.16816.F32 R40, R12.reuse, R44, R40 ;  /* 0x0000002c0c28723c */ /* 0x042ff00000001828 */
[C---:B------:R-:W-:Y:S01]  /*a590*/  HMMA.16816.F32 R36, R12.reuse, R46, R36 ;  /* 0x0000002e0c24723c */ /* 0x040fe20000001824 */
[----:B------:R-:W-:Y:S07]  /*a5a0*/  LDSM.16.M88.4 R44, [R203+0x4800] ;  /* 0x00480000cb2c783b */ /* 0x000fee0000000200 */
[C---:B---3--:R-:W-:Y:S08]  /*a5b0*/  HMMA.16816.F32 R32, R12.reuse, R56, R32 ;  /* 0x000000380c20723c */ /* 0x048ff00000001820 */
        /* <DEDUP_REMOVED lines=12> */
[C---:B----4-:R-:W-:Y:S08]  /*a680*/  HMMA.16816.F32 R24, R16.reuse, R68, R24 ;  /* 0x000000441018723c */ /* 0x050ff00000001818 */
[----:B------:R-:W-:Y:S01]  /*a690*/  HMMA.16816.F32 R16, R16, R70, R20 ;  /* 0x000000461010723c */ /* 0x000fe20000001814 */
[----:B------:R-:W2:Y:S04]  /*a6a0*/  LDSM.16.M88.4 R20, [R204+0xc000] ;  /* 0x00c00000cc14783b */ /* 0x000ea80000000200 */
[----:B------:R-:W4:Y:S03]  /*a6b0*/  LDSM.16.M88.4 R68, [R203+0x5800] ;  /* 0x00580000cb44783b */ /* 0x000f260000000200 */
[C---:B-1----:R-:W-:Y:S08]  /*a6c0*/  HMMA.16816.F32 R40, R12.reuse, R48, R40 ;  /* 0x000000300c28723c */ /* 0x042ff00000001828 */
[C---:B------:R-:W-:Y:S01]  /*a6d0*/  HMMA.16816.F32 R36, R12.reuse, R50, R36 ;  /* 0x000000320c24723c */ /* 0x040fe20000001824 */
[----:B------:R-:W-:Y:S07]  /*a6e0*/  LDSM.16.M88.4 R48, [R201+0x5000] ;  /* 0x00500000c930783b */ /* 0x000fee0000000200 */
[C---:B------:R-:W-:Y:S08]  /*a6f0*/  HMMA.16816.F32 R32, R12.reuse, R56, R32 ;  /* 0x000000380c20723c */ /* 0x040ff00000001820 */
        /* <DEDUP_REMOVED lines=14> */
[----:B------:R-:W2:Y:S01]  /*a7e0*/  LDSM.16.M88.4 R12, [R206+0xc000] ;  /* 0x00c00000ce0c783b */ /* 0x000ea20000000200 */
[----:B------:R-:W-:-:S06]  /*a7f0*/  DEPBAR.LE SB0, 0x0 ;  /* 0x000080000000791a */ /* 0x000fcc0000000000 */
[C---:B-1----:R-:W-:Y:S08]  /*a800*/  HMMA.16816.F32 R40, R16.reuse, R56, R40 ;  /* 0x000000381028723c */ /* 0x042ff00000001828 */
[C---:B------:R-:W-:Y:S08]  /*a810*/  HMMA.16816.F32 R36, R16.reuse, R58, R36 ;  /* 0x0000003a1024723c */ /* 0x040ff00000001824 */
[C---:B------:R-:W-:Y:S08]  /*a820*/  HMMA.16816.F32 R32, R16.reuse, R60, R32 ;  /* 0x0000003c1020723c */ /* 0x040ff00000001820 */
[C---:B------:R-:W-:Y:S08]  /*a830*/  HMMA.16816.F32 R28, R16.reuse, R62, R28 ;  /* 0x0000003e101c723c */ /* 0x040ff0000000181c */
[C---:B---3--:R-:W-:Y:S08]  /*a840*/  HMMA.16816.F32 R24, R16.reuse, R64, R24 ;  /* 0x000000401018723c */ /* 0x048ff00000001818 */
        /* <DEDUP_REMOVED lines=8> */
[----:B------:R-:W-:Y:S01]  /*a8d0*/  @!UPT UIADD3 URZ, URZ, URZ, URZ ;  /* 0x0000003f3f3ff290 */ /* 0x000fe2000fffe03f */
[----:B------:R-:W-:Y:S11]  /*a8e0*/  @!P0 BRA `(.L_x_1201) ;  /* 0x000005b000008947 */ /* 0x000ff60003800000 */
[----:B------:R-:W-:Y:S01]  /*a8f0*/  IMAD.MOV.U32 R0, RZ, RZ, 0x1 ;  /* 0x00000001ff007424 */ /* 0x000fe200078e00ff */
[C---:B------:R-:W-:Y:S01]  /*a900*/  IADD3 R2, R234.reuse, R144, R242 ;  /* 0x00000090ea027210 */ /* 0x040fe20007ffe0f2 */
[----:B------:R-:W-:Y:S01]  /*a910*/  IMAD.MOV.U32 R220, RZ, RZ, RZ ;  /* 0x000000ffffdc7224 */ /* 0x000fe200078e00ff */
[----:B------:R-:W-:-:S02]  /*a920*/  ISETP.GT.AND P1, PT, R234, 0x2f, PT ;  /* 0x0000002fea00780c */ /* 0x000fc40003f24270 */
[----:B------:R-:W-:Y:S02]  /*a930*/  ISETP.NE.AND P0, PT, R0, c[0x0][0x2b8], PT ;  /* 0x0000ae0000007a0c */ /* 0x000fe40003f05270 */
[----:B------:R-:W-:-:S05]  /*a940*/  IADD3 R2, R2, -0x30, RZ ;  /* 0xffffffd002027810 */ /* 0x000fca0007ffe0ff */
[----:B------:R-:W-:-:S06]  /*a950*/  IMAD.MOV.U32 R0, RZ, RZ, R2 ;  /* 0x000000ffff007224 */ /* 0x000fcc00078e0002 */
        /* <DEDUP_REMOVED lines=8> */
[----:B------:R-:W-:Y:S02]  /*a9e0*/  IADD3 R11, -R236, 0x30, RZ ;  /* 0x00000030ec0b7810 */ /* 0x000fe40007ffe1ff */
[----:B------:R-:W1:Y:S01]  /*a9f0*/  S2R R8, SR_CTAID.Y ;  /* 0x0000000000087919 */ /* 0x000e620000002600 */
[----:B------:R-:W-:-:S04]  /*aa00*/  IMAD R221, R0, c[0x0][0x2b8], R2 ;  /* 0x0000ae0000dd7a24 */ /* 0x000fc800078e0202 */
[----:B------:R-:W-:Y:S01]  /*aa10*/  IMAD.WIDE.U32 R2, R221, c[0x0][0x1e0], RZ ;  /* 0x00007800dd027a25 */ /* 0x000fe200078e00ff */
[----:B------:R-:W-:-:S05]  /*aa20*/  SHF.R.S32.HI R0, RZ, 0x1f, R221 ;  /* 0x0000001fff007819 */ /* 0x000fca00000114dd */
[----:B------:R-:W-:-:S04]  /*aa30*/  IMAD R0, R0, c[0x0][0x1e0], RZ ;  /* 0x0000780000007a24 */ /* 0x000fc800078e02ff */
[----:B------:R-:W-:-:S04]  /*aa40*/  IMAD R0, R221, c[0x0][0x1e4], R0 ;  /* 0x00007900dd007a24 */ /* 0x000fc800078e0200 */
[----:B------:R-:W-:Y:S02]  /*aa50*/  IMAD.IADD R3, R3, 0x1, R0 ;  /* 0x0000000103037824 */ /* 0x000fe400078e0200 */
[----:B-1----:R-:W-:Y:S01]  /*aa60*/  IMAD.WIDE.U32 R78, R8, c[0x0][0x1e8], RZ ;  /* 0x00007a00084e7a25 */ /* 0x002fe200078e00ff */
[----:B--2---:R-:W-:-:S03]  /*aa70*/  SHF.R.S32.HI R0, RZ, 0x1f, R220 ;  /* 0x0000001fff007819 */ /* 0x004fc600000114dc */
[----:B------:R-:W-:-:S04]  /*aa80*/  IMAD.WIDE.U32 R2, R220, c[0x0][0x1f0], R2 ;  /* 0x00007c00dc027a25 */ /* 0x000fc800078e0002 */
[----:B------:R-:W-:-:S04]  /*aa90*/  IMAD R0, R0, c[0x0][0x1f0], RZ ;  /* 0x00007c0000007a24 */ /* 0x000fc800078e02ff */
[----:B------:R-:W-:Y:S01]  /*aaa0*/  IMAD R4, R220, c[0x0][0x1f4], R0 ;  /* 0x00007d00dc047a24 */ /* 0x000fe200078e0200 */
[----:B------:R-:W-:-:S04]  /*aab0*/  IADD3 R0, P0, R78, R2, RZ ;  /* 0x000000024e007210 */ /* 0x000fc80007f1e0ff */
[----:B------:R-:W-:Y:S02]  /*aac0*/  IADD3.X R2, R244, R3, R4, P0, !PT ;  /* 0x00000003f4027210 */ /* 0x000fe400007fe404 */
[----:B------:R-:W-:-:S04]  /*aad0*/  LEA R8, P0, R0, c[0x0][0x1c8], 0x1 ;  /* 0x0000720000087a11 */ /* 0x000fc800078008ff */
[----:B------:R-:W-:Y:S02]  /*aae0*/  LEA.HI.X R7, R0, c[0x0][0x1cc], R2, 0x1, P0 ;  /* 0x0000730000077a11 */ /* 0x000fe400000f0c02 */
[----:B------:R-:W-:Y:S01]  /*aaf0*/  ISETP.GE.AND P0, PT, R11, 0x1, PT ;  /* 0x000000010b00780c */ /* 0x000fe20003f06270 */
[----:B------:R-:W-:Y:S10]  /*ab00*/  BRA.DIV ~URZ, `(.L_x_1202) ;  /* 0x000102827f007947 */ /* 0x000ff4000b800000 */
[----:B------:R1:W2:Y:S02]  /*ab10*/  SHFL.IDX PT, R4, R7, RZ, 0x181f ;  /* 0x00181fff07047589 */ /* 0x0002a400000e0000 */
.L_x_1321:
[----:B------:R-:W-:Y:S05]  /*ab20*/  BRA.DIV ~URZ, `(.L_x_1203) ;  /* 0x000102e27f007947 */ /* 0x000fea000b800000 */
[----:B------:R3:W4:Y:S02]  /*ab30*/  SHFL.IDX PT, R0, R8, RZ, 0x181f ;  /* 0x00181fff08007589 */ /* 0x00072400000e0000 */
.L_x_1322:
[----:B------:R-:W-:Y:S01]  /*ab40*/  BSSY B0, `(.L_x_1204) ;  /* 0x0000019000007945 */ /* 0x000fe20003800000 */
[----:B------:R-:W-:Y:S05]  /*ab50*/  @!P0 BRA `(.L_x_1205) ;  /* 0x0000017000008947 */ /* 0x000fea0003800000 */
[----:B------:R-:W-:Y:S02]  /*ab60*/  SHF.R.S32.HI R2, RZ, 0x1f, R219 ;  /* 0x0000001fff027819 */ /* 0x000fe400000114db */
[C---:B----4-:R-:W-:Y:S02]  /*ab70*/  LEA R16, P0, R219.reuse, R0, 0x1 ;  /* 0x00000000db107211 */ /* 0x050fe400078008ff */
[C---:B------:R-:W-:Y:S02]  /*ab80*/  IADD3 R20, R219.reuse, 0x40, RZ ;  /* 0x00000040db147810 */ /* 0x040fe40007ffe0ff */
[----:B--2---:R-:W-:-:S02]  /*ab90*/  LEA.HI.X R17, R219, R4, R2, 0x1, P0 ;  /* 0x00000004db117211 */ /* 0x004fc400000f0c02 */
[C---:B------:R-:W-:Y:S02]  /*aba0*/  LEA R14, P0, R248.reuse, R0, 0x1 ;  /* 0x00000000f80e7211 */ /* 0x040fe400078008ff */
[C---:B------:R-:W-:Y:S02]  /*abb0*/  IADD3 R19, R219.reuse, 0x80, RZ ;  /* 0x00000080db137810 */ /* 0x040fe40007ffe0ff */
[C---:B------:R-:W-:Y:S02]  /*abc0*/  IADD3 R18, R219.reuse, 0xc0, RZ ;  /* 0x000000c0db127810 */ /* 0x040fe40007ffe0ff */
[----:B------:R-:W-:Y:S02]  /*abd0*/  ISETP.GE.AND P4, PT, R219, c[0x0][0x1d4], PT ;  /* 0x00007500db007a0c */ /* 0x000fe40003f86270 */
[----:B------:R-:W-:Y:S02]  /*abe0*/  LEA.HI.X R15, R248, R4, R251, 0x1, P0 ;  /* 0x00000004f80f7211 */ /* 0x000fe400000f0cfb */
[----:B------:R-:W-:-:S02]  /*abf0*/  ISETP.GE.AND P3, PT, R20, c[0x0][0x1d4], PT ;  /* 0x0000750014007a0c */ /* 0x000fc40003f66270 */
[----:B------:R-:W-:Y:S02]  /*ac00*/  LEA R12, P0, R247, R0, 0x1 ;  /* 0x00000000f70c7211 */ /* 0x000fe400078008ff */
[----:B------:R-:W-:Y:S02]  /*ac10*/  ISETP.GE.AND P2, PT, R19, c[0x0][0x1d4], PT ;  /* 0x0000750013007a0c */ /* 0x000fe40003f46270 */
[----:B------:R-:W-:Y:S02]  /*ac20*/  ISETP.GE.AND P1, PT, R18, c[0x0][0x1d4], PT ;  /* 0x0000750012007a0c */ /* 0x000fe40003f26270 */
[----:B------:R-:W-:Y:S01]  /*ac30*/  LEA.HI.X R13, R247, R4, R250, 0x1, P0 ;  /* 0x00000004f70d7211 */ /* 0x000fe200000f0cfa */
[----:B------:R-:W-:Y:S01]  /*ac40*/  @!PT LDS RZ, [RZ] ;  /* 0x00000000fffff984 */ /* 0x000fe20000000800 */
[----:B------:R-:W-:Y:S01]  /*ac50*/  @!PT LDS RZ, [RZ] ;  /* 0x00000000fffff984 */ /* 0x000fe20000000800 */
[----:B------:R-:W-:Y:S01]  /*ac60*/  @!PT LDS RZ, [RZ] ;  /* 0x00000000fffff984 */ /* 0x000fe20000000800 */
[----:B------:R2:W-:Y:S01]  /*ac70*/  LDGSTS.E.BYPASS.LTC128B.128 [R209+0xa080], [R16.64], !P4 ;  /* 0x0a08000010d17fae */ /* 0x0005e2000e101d4e */
[----:B------:R-:W-:-:S03]  /*ac80*/  LEA R2, P0, R246, R0, 0x1 ;  /* 0x00000000f6027211 */ /* 0x000fc600078008ff */
[----:B------:R2:W-:Y:S01]  /*ac90*/  LDGSTS.E.BYPASS.LTC128B.128 [R209+0xb880], [R14.64], !P3 ;  /* 0x0b8800000ed17fae */ /* 0x0005e2000d901d4e */
[----:B------:R-:W-:-:S03]  /*aca0*/  LEA.HI.X R3, R246, R4, R249, 0x1, P0 ;  /* 0x00000004f6037211 */ /* 0x000fc600000f0cf9 */
[----:B------:R2:W-:Y:S04]  /*acb0*/  LDGSTS.E.BYPASS.LTC128B.128 [R209+0xd080], [R12.64], !P2 ;  /* 0x0d0800000cd17fae */ /* 0x0005e8000d101d4e */
[----:B------:R2:W-:Y:S02]  /*acc0*/  LDGSTS.E.BYPASS.LTC128B.128 [R209+0xe880], [R2.64], !P1 ;  /* 0x0e88000002d17fae */ /* 0x0005e4000c901d4e */
.L_x_1205:
[----:B------:R-:W-:Y:S05]  /*acd0*/  BSYNC B0 ;  /* 0x0000000000007941 */ /* 0x000fea0003800000 */
.L_x_1204:
[----:B------:R-:W-:Y:S05]  /*ace0*/  BRA.DIV ~URZ, `(.L_x_1206) ;  /* 0x000101a27f007947 */ /* 0x000fea000b800000 */
[----:B--2---:R2:W1:Y:S04]  /*acf0*/  SHFL.IDX PT, R4, R7, 0x1, 0x181f ;  /* 0x00381f0007047f89 */ /* 0x00446800000e0000 */
[----:B----4-:R2:W4:Y:S02]  /*ad00*/  SHFL.IDX PT, R0, R8, 0x1, 0x181f ;  /* 0x00381f0008007f89 */ /* 0x01052400000e0000 */
.L_x_1323:
[----:B------:R-:W-:-:S13]  /*ad10*/  ISETP.GE.AND P0, PT, R11, 0x21, PT ;  /* 0x000000210b00780c */ /* 0x000fda0003f06270 */
[----:B------:R-:W-:Y:S05]  /*ad20*/  @!P0 BRA `(.L_x_1201) ;  /* 0x0000017000008947 */ /* 0x000fea0003800000 */
[----:B------:R-:W-:Y:S02]  /*ad30*/  SHF.R.S32.HI R2, RZ, 0x1f, R219 ;  /* 0x0000001fff027819 */ /* 0x000fe400000114db */
[C---:B----4-:R-:W-:Y:S02]  /*ad40*/  LEA R16, P0, R219.reuse, R0, 0x1 ;  /* 0x00000000db107211 */ /* 0x050fe400078008ff */
[C---:B------:R-:W-:Y:S02]  /*ad50*/  IADD3 R18, R219.reuse, 0x40, RZ ;  /* 0x00000040db127810 */ /* 0x040fe40007ffe0ff */
[C---:B-1----:R-:W-:Y:S02]  /*ad60*/  LEA.HI.X R17, R219.reuse, R4, R2, 0x1, P0 ;  /* 0x00000004db117211 */ /* 0x042fe400000f0c02 */
[----:B------:R-:W-:Y:S02]  /*ad70*/  LEA R14, P0, R248, R0, 0x1 ;  /* 0x00000000f80e7211 */ /* 0x000fe400078008ff */
[----:B--23--:R-:W-:-:S02]  /*ad80*/  IADD3 R8, R219, 0x80, RZ ;  /* 0x00000080db087810 */ /* 0x00cfc40007ffe0ff */
[C---:B------:R-:W-:Y:S02]  /*ad90*/  IADD3 R7, R219.reuse, 0xc0, RZ ;  /* 0x000000c0db077810 */ /* 0x040fe40007ffe0ff */
[----:B------:R-:W-:Y:S02]  /*ada0*/  ISETP.GE.AND P4, PT, R219, c[0x0][0x1d4], PT ;  /* 0x00007500db007a0c */ /* 0x000fe40003f86270 */
[----:B------:R-:W-:Y:S02]  /*adb0*/  LEA.HI.X R15, R248, R4, R251, 0x1, P0 ;  /* 0x00000004f80f7211 */ /* 0x000fe400000f0cfb */
[----:B------:R-:W-:Y:S02]  /*adc0*/  ISETP.GE.AND P3, PT, R18, c[0x0][0x1d4], PT ;  /* 0x0000750012007a0c */ /* 0x000fe40003f66270 */
[----:B------:R-:W-:Y:S02]  /*add0*/  LEA R12, P0, R247, R0, 0x1 ;  /* 0x00000000f70c7211 */ /* 0x000fe400078008ff */
[----:B------:R-:W-:-:S02]  /*ade0*/  ISETP.GE.AND P2, PT, R8, c[0x0][0x1d4], PT ;  /* 0x0000750008007a0c */ /* 0x000fc40003f46270 */
        /* <DEDUP_REMOVED lines=11> */
.L_x_1201:
[----:B------:R-:W-:Y:S05]  /*aea0*/  BSYNC B1 ;  /* 0x0000000000017941 */ /* 0x000fea0003800000 */
.L_x_1200:
[----:B------:R-:W5:Y:S01]  /*aeb0*/  LDL R11, [R1+0x4] ;  /* 0x00000400010b7983 */ /* 0x000f620000100800 */
[----:B----4-:R-:W-:Y:S01]  /*aec0*/  SHF.R.S32.HI R0, RZ, 0x1f, R76 ;  /* 0x0000001fff007819 */ /* 0x010fe2000001144c */
[----:B-1----:R-:W-:Y:S01]  /*aed0*/  IMAD.MOV.U32 R13, RZ, RZ, 0x1 ;  /* 0x00000001ff0d7424 */ /* 0x002fe200078e00ff */
[----:B------:R-:W-:Y:S01]  /*aee0*/  LOP3.LUT R14, RZ, c[0x0][0x324], RZ, 0x33, !PT ;  /* 0x0000c900ff0e7a12 */ /* 0x000fe200078e33ff */
[----:B------:R-:W0:Y:S01]  /*aef0*/  LDGDEPBAR ;  /* 0x00000000000079af */ /* 0x000e220000000000 */
[CC--:B------:R-:W-:Y:S02]  /*af00*/  LEA.HI R2, R0.reuse, R76.reuse, RZ, 0x2 ;  /* 0x0000004c00027211 */ /* 0x0c0fe400078f10ff */
[----:B------:R-:W-:-:S02]  /*af10*/  LEA.HI R0, R0, R76, RZ, 0x5 ;  /* 0x0000004c00007211 */ /* 0x000fc400078f28ff */
[----:B------:R-:W-:Y:S02]  /*af20*/  LOP3.LUT R2, R2, 0xfffffffc, RZ, 0xc0, !PT ;  /* 0xfffffffc02027812 */ /* 0x000fe400078ec0ff */
[----:B------:R-:W-:Y:S02]  /*af30*/  LOP3.LUT R3, R0, 0xffffffe0, RZ, 0xc0, !PT ;  /* 0xffffffe000037812 */ /* 0x000fe400078ec0ff */
[----:B------:R-:W-:Y:S01]  /*af40*/  SHF.R.S32.HI R4, RZ, 0x5, R0 ;  /* 0x00000005ff047819 */ /* 0x000fe20000011400 */
[C---:B------:R-:W-:Y:S01]  /*af50*/  IMAD.IADD R2, R76.reuse, 0x1, -R2 ;  /* 0x000000014c027824 */ /* 0x040fe200078e0a02 */
[----:B--2---:R-:W-:Y:S01]  /*af60*/  SHF.R.S32.HI R7, RZ, 0x1f, R0 ;  /* 0x0000001fff077819 */ /* 0x004fe20000011400 */
[----:B------:R-:W-:Y:S01]  /*af70*/  IMAD.IADD R0, R76, 0x1, -R3 ;  /* 0x000000014c007824 */ /* 0x000fe200078e0a03 */
[----:B------:R-:W-:Y:S02]  /*af80*/  ISETP.NE.AND P0, PT, R13, c[0x0][0x2c4], PT ;  /* 0x0000b1000d007a0c */ /* 0x000fe40003f05270 */
[----:B------:R-:W-:-:S02]  /*af90*/  LEA.HI R7, R7, R4, RZ, 0x3 ;  /* 0x0000000407077211 */ /* 0x000fc400078f18ff */
[----:B------:R-:W-:Y:S02]  /*afa0*/  LEA.HI R3, R2, R2, RZ, 0x1 ;  /* 0x0000000202037211 */ /* 0x000fe400078f08ff */
[----:B------:R-:W-:Y:S02]  /*afb0*/  SHF.R.S32.HI R12, RZ, 0x1f, R0 ;  /* 0x0000001fff0c7819 */ /* 0x000fe40000011400 */
[----:B---3--:R-:W-:Y:S02]  /*afc0*/  LOP3.LUT R8, R7, 0xffffff8, RZ, 0xc0, !PT ;  /* 0x0ffffff807087812 */ /* 0x008fe400078ec0ff */
[----:B------:R-:W-:Y:S02]  /*afd0*/  LOP3.LUT R7, R3, 0x1ffffffe, RZ, 0xc0, !PT ;  /* 0x1ffffffe03077812 */ /* 0x000fe400078ec0ff */
[----:B------:R-:W-:Y:S01]  /*afe0*/  LEA.HI R3, R12, R0, RZ, 0x2 ;  /* 0x000000000c037211 */ /* 0x000fe200078f10ff */
[----:B------:R-:W-:Y:S02]  /*aff0*/  IMAD.IADD R4, R4, 0x1, -R8 ;  /* 0x0000000104047824 */ /* 0x000fe400078e0a08 */
[----:B------:R-:W-:Y:S01]  /*b000*/  IMAD.IADD R2, R2, 0x1, -R7 ;  /* 0x0000000102027824 */ /* 0x000fe200078e0a07 */
[----:B------:R-:W-:Y:S01]  /*b010*/  SHF.R.S32.HI R239, RZ, 0x2, R3 ;  /* 0x00000002ffef7819 */ /* 0x000fe20000011403 */
[----:B------:R-:W-:Y:S01]  /*b020*/  IMAD.SHL.U32 R238, R4, 0x10, RZ ;  /* 0x0000001004ee7824 */ /* 0x000fe200078e00ff */
[----:B------:R-:W-:Y:S01]  /*b030*/  LOP3.LUT R3, R3, 0x7ffffffc, RZ, 0xc0, !PT ;  /* 0x7ffffffc03037812 */ /* 0x000fe200078ec0ff */
[----:B------:R-:W-:-:S04]  /*b040*/  IMAD.SHL.U32 R237, R2, 0x8, RZ ;  /* 0x0000000802ed7824 */ /* 0x000fc800078e00ff */
[----:B------:R-:W-:Y:S02]  /*b050*/  IMAD.IADD R3, R0, 0x1, -R3 ;  /* 0x0000000100037824 */ /* 0x000fe400078e0a03 */
[----:B------:R-:W-:Y:S02]  /*b060*/  IMAD.IADD R0, R112, 0x1, R5 ;  /* 0x0000000170007824 */ /* 0x000fe400078e0205 */
[----:B------:R-:W-:-:S04]  /*b070*/  IMAD.SHL.U32 R232, R3, 0x2, RZ ;  /* 0x0000000203e87824 */ /* 0x000fc800078e00ff */
[--C-:B------:R-:W-:Y:S02]  /*b080*/  IMAD.IADD R12, R0, 0x1, -R232.reuse ;  /* 0x00000001000c7824 */ /* 0x100fe400078e0ae8 */
[----:B------:R-:W-:Y:S02]  /*b090*/  IMAD.IADD R13, R112, 0x1, -R232 ;  /* 0x00000001700d7824 */ /* 0x000fe400078e0ae8 */
[----:B-----5:R-:W-:-:S05]  /*b0a0*/  IMAD R2, R11, 0x80, R239 ;  /* 0x000000800b027824 */ /* 0x020fca00078e02ef */
[----:B------:R-:W-:Y:S02]  /*b0b0*/  IADD3 R4, R237, R2, R238 ;  /* 0x00000002ed047210 */ /* 0x000fe40007ffe0ee */
[----:B------:R-:W-:-:S03]  /*b0c0*/  IADD3 R2, -R232, 0x1, R0 ;  /* 0x00000001e8027810 */ /* 0x000fc60007ffe100 */
[----:B------:R-:W-:-:S04]  /*b0d0*/  @P0 IMAD.HI.U32 R3, R4, c[0x0][0x2c8], RZ ;  /* 0x0000b20004030a27 */ /* 0x000fc800078e00ff */
[----:B------:R-:W-:Y:S01]  /*b0e0*/  IMAD.IADD R2, R2, 0x1, -R231 ;  /* 0x0000000102027824 */ /* 0x000fe200078e0ae7 */
[----:B------:R-:W-:-:S03]  /*b0f0*/  @P0 SHF.R.U32.HI R4, RZ, c[0x0][0x2cc], R3 ;  /* 0x0000b300ff040a19 */ /* 0x000fc60000011603 */
[C---:B------:R-:W-:Y:S01]  /*b100*/  IMAD.IADD R7, R2.reuse, 0x1, R14 ;  /* 0x0000000102077824 */ /* 0x040fe200078e020e */
[----:B------:R-:W-:Y:S01]  /*b110*/  IADD3 R8, R2, c[0x0][0x328], RZ ;  /* 0x0000ca0002087a10 */ /* 0x000fe20007ffe0ff */
[----:B------:R-:W-:Y:S05]  /*b120*/  BRA.DIV ~URZ, `(.L_x_1207) ;  /* 0x0000fe527f007947 */ /* 0x000fea000b800000 */
[----:B------:R1:W2:Y:S02]  /*b130*/  SHFL.IDX PT, R3, R4, RZ, 0x1c1f ;  /* 0x001c1fff04037589 */ /* 0x0002a400000e0000 */
.L_x_1324:
[----:B------:R-:W-:Y:S01]  /*b140*/  IMAD.MOV.U32 R16, RZ, RZ, 0x1 ;  /* 0x00000001ff107424 */ /* 0x000fe200078e00ff */
[----:B------:R-:W-:Y:S01]  /*b150*/  LOP3.LUT R208, R208, 0xffffefff, RZ, 0xc0, !PT ;  /* 0xffffefffd0d07812 */ /* 0x000fe200078ec0ff */
[--C-:B--2---:R-:W-:Y:S02]  /*b160*/  IMAD.IADD R2, R8, 0x1, R3.reuse ;  /* 0x0000000108027824 */ /* 0x104fe400078e0203 */
[----:B------:R-:W-:Y:S01]  /*b170*/  IMAD.IADD R0, R7, 0x1, R3 ;  /* 0x0000000107007824 */ /* 0x000fe200078e0203 */
[----:B------:R-:W-:Y:S02]  /*b180*/  ISETP.LE.AND P0, PT, R16, c[0x0][0x32c], PT ;  /* 0x0000cb0010007a0c */ /* 0x000fe40003f03270 */
[----:B------:R-:W-:-:S11]  /*b190*/  IMNMX R2, R12, R2, PT ;  /* 0x000000020c027217 */ /* 0x000fd60003800200 */
[----:B------:R-:W-:Y:S01]  /*b1a0*/  @P0 LOP3.LUT R208, R208, 0x1000, RZ, 0xfc, !PT ;  /* 0x00001000d0d00812 */ /* 0x000fe200078efcff */
[----:B------:R-:W-:Y:S05]  /*b1b0*/  @!P0 BRA `(.L_x_1208) ;  /* 0x0000012000008947 */ /* 0x000fea0003800000 */
[----:B------:R-:W-:Y:S01]  /*b1c0*/  IADD3 R3, -R231, R5, R3 ;  /* 0x00000005e7037210 */ /* 0x000fe20007ffe103 */
[----:B------:R-:W-:Y:S03]  /*b1d0*/  BSSY B0, `(.L_x_1209) ;  /* 0x000000c000007945 */ /* 0x000fe60003800000 */
[----:B------:R-:W-:-:S13]  /*b1e0*/  ISETP.GT.AND P0, PT, R3, -0x1, PT ;  /* 0xffffffff0300780c */ /* 0x000fda0003f04270 */
[----:B------:R-:W-:Y:S05]  /*b1f0*/  @P0 BRA `(.L_x_1210) ;  /* 0x0000006000000947 */ /* 0x000fea0003800000 */
[----:B------:R-:W-:Y:S02]  /*b200*/  ISETP.NE.AND P0, PT, R16, c[0x0][0x32c], PT ;  /* 0x0000cb0010007a0c */ /* 0x000fe40003f05270 */
[----:B------:R-:W-:-:S11]  /*b210*/  LOP3.LUT R3, RZ, R3, RZ, 0x33, !PT ;  /* 0x00000003ff037212 */ /* 0x000fd600078e33ff */
[----:B------:R-:W-:-:S05]  /*b220*/  @P0 IMAD.HI.U32 R11, R3, c[0x0][0x330], RZ ;  /* 0x0000cc00030b0a27 */ /* 0x000fca00078e00ff */
[----:B------:R-:W-:-:S04]  /*b230*/  @P0 SHF.R.U32.HI R3, RZ, c[0x0][0x334], R11 ;  /* 0x0000cd00ff030a19 */ /* 0x000fc8000001160b */
[----:B------:R-:W-:Y:S01]  /*b240*/  LOP3.LUT R3, RZ, R3, RZ, 0x33, !PT ;  /* 0x00000003ff037212 */ /* 0x000fe200078e33ff */
[----:B------:R-:W-:Y:S05]  /*b250*/  BRA `(.L_x_1211) ;  /* 0x0000003000007947 */ /* 0x000fea0003800000 */
.L_x_1210:
[----:B------:R-:W-:-:S13]  /*b260*/  ISETP.NE.AND P0, PT, R16, c[0x0][0x32c], PT ;  /* 0x0000cb0010007a0c */ /* 0x000fda0003f05270 */
[----:B------:R-:W-:-:S05]  /*b270*/  @P0 IMAD.HI.U32 R11, R3, c[0x0][0x330], RZ ;  /* 0x0000cc00030b0a27 */ /* 0x000fca00078e00ff */
[----:B------:R-:W-:Y:S02]  /*b280*/  @P0 SHF.R.U32.HI R3, RZ, c[0x0][0x334], R11 ;  /* 0x0000cd00ff030a19 */ /* 0x000fe4000001160b */
.L_x_1211:
[----:B------:R-:W-:Y:S05]  /*b290*/  BSYNC B0 ;  /* 0x0000000000007941 */ /* 0x000fea0003800000 */
.L_x_1209:
[----:B------:R-:W-:-:S05]  /*b2a0*/  IMAD R3, R3, c[0x0][0x32c], R13 ;  /* 0x0000cb0003037a24 */ /* 0x000fca00078e020d */
[----:B------:R-:W-:Y:S02]  /*b2b0*/  IADD3 R11, R3, c[0x0][0x32c], RZ ;  /* 0x0000cb00030b7a10 */ /* 0x000fe40007ffe0ff */
[----:B------:R-:W-:Y:S02]  /*b2c0*/  IMNMX R0, R0, R3, !PT ;  /* 0x0000000300007217 */ /* 0x000fe40007800200 */
[----:B------:R-:W-:Y:S02]  /*b2d0*/  IMNMX R2, R2, R11, PT ;  /* 0x0000000b02027217 */ /* 0x000fe40003800200 */
.L_x_1208:
[----:B------:R-:W-:Y:S02]  /*b2e0*/  ISETP.GE.AND P0, PT, R112, 0x2, PT ;  /* 0x000000027000780c */ /* 0x000fe40003f06270 */
[----:B------:R-:W-:Y:S02]  /*b2f0*/  LOP3.LUT R208, R208, 0xffffffdf, RZ, 0xc0, !PT ;  /* 0xffffffdfd0d07812 */ /* 0x000fe400078ec0ff */
[C---:B------:R-:W-:Y:S02]  /*b300*/  ISETP.GE.AND P1, PT, R112.reuse, 0x9, PT ;  /* 0x000000097000780c */ /* 0x040fe40003f26270 */
[----:B------:R-:W-:-:S02]  /*b310*/  ISETP.GE.AND P6, PT, R112, 0x11, PT ;  /* 0x000000117000780c */ /* 0x000fc40003fc6270 */
[C---:B------:R-:W-:Y:S02]  /*b320*/  ISETP.GE.AND P5, PT, R112.reuse, 0x12, PT ;  /* 0x000000127000780c */ /* 0x040fe40003fa6270 */
[C---:B------:R-:W-:Y:S02]  /*b330*/  ISETP.GE.AND P4, PT, R112.reuse, 0x19, PT ;  /* 0x000000197000780c */ /* 0x040fe40003f86270 */
[----:B------:R-:W-:Y:S02]  /*b340*/  ISETP.GE.AND P3, PT, R112, 0x1a, PT ;  /* 0x0000001a7000780c */ /* 0x000fe40003f66270 */
[----:B------:R-:W-:Y:S02]  /*b350*/  @P0 LOP3.LUT R208, R208, 0x20, RZ, 0xfc, !PT ;  /* 0x00000020d0d00812 */ /* 0x000fe400078efcff */
[----:B------:R-:W-:Y:S02]  /*b360*/  ISETP.GT.AND P0, PT, R0, 0x1, !P0 ;  /* 0x000000010000780c */ /* 0x000fe40004704270 */
[----:B------:R-:W-:-:S02]  /*b370*/  LOP3.LUT R208, R208, 0xfffffffd, RZ, 0xc0, !PT ;  /* 0xfffffffdd0d07812 */ /* 0x000fc400078ec0ff */
[----:B------:R-:W-:Y:S02]  /*b380*/  ISETP.LT.OR P0, PT, R2, 0x2, P0 ;  /* 0x000000020200780c */ /* 0x000fe40000701670 */
[----:B------:R-:W-:Y:S02]  /*b390*/  @P1 LOP3.LUT R208, R208, 0x2, RZ, 0xfc, !PT ;  /* 0x00000002d0d01812 */ /* 0x000fe400078efcff */
[----:B------:R-:W-:Y:S02]  /*b3a0*/  FSEL R15, R41, -INF , !P0 ;  /* 0xff800000290f7808 */ /* 0x000fe40004000000 */
[----:B------:R-:W-:Y:S02]  /*b3b0*/  ISETP.GT.AND P0, PT, R0, 0x8, !P1 ;  /* 0x000000080000780c */ /* 0x000fe40004f04270 */
[----:B------:R-:W-:Y:S02]  /*b3c0*/  ISETP.GE.AND P1, PT, R112, 0xa, PT ;  /* 0x0000000a7000780c */ /* 0x000fe40003f26270 */
[----:B------:R-:W-:-:S02]  /*b3d0*/  ISETP.LT.OR P0, PT, R2, 0x9, P0 ;  /* 0x000000090200780c */ /* 0x000fc40000701670 */
[----:B------:R-:W-:Y:S02]  /*b3e0*/  ISETP.GE.AND P2, PT, R112, 0x21, PT ;  /* 0x000000217000780c */ /* 0x000fe40003f46270 */
[----:B------:R-:W-:Y:S02]  /*b3f0*/  FSEL R20, R52, -INF , !P0 ;  /* 0xff80000034147808 */ /* 0x000fe40004000000 */
[----:B------:R-:W-:Y:S02]  /*b400*/  ISETP.GT.AND P0, PT, R0, 0x9, !P1 ;  /* 0x000000090000780c */ /* 0x000fe40004f04270 */
[----:B------:R-:W-:Y:S02]  /*b410*/  LOP3.LUT R208, R208, 0xfffffffe, RZ, 0xc0, !PT ;  /* 0xfffffffed0d07812 */ /* 0x000fe400078ec0ff */
[----:B------:R-:W-:Y:S02]  /*b420*/  ISETP.LT.OR P0, PT, R2, 0xa, P0 ;  /* 0x0000000a0200780c */ /* 0x000fe40000701670 */
[----:B------:R-:W-:-:S02]  /*b430*/  @P1 LOP3.LUT R208, R208, 0x1, RZ, 0xfc, !PT ;  /* 0x00000001d0d01812 */ /* 0x000fc400078efcff */
[----:B------:R-:W-:Y:S02]  /*b440*/  FSEL R23, R53, -INF , !P0 ;  /* 0xff80000035177808 */ /* 0x000fe40004000000 */
[----:B------:R-:W-:Y:S02]  /*b450*/  ISETP.GT.AND P0, PT, R0, 0x10, !P6 ;  /* 0x000000100000780c */ /* 0x000fe40007704270 */
[----:B------:R-:W-:Y:S02]  /*b460*/  ISETP.GE.AND P1, PT, R112, 0x22, PT ;  /* 0x000000227000780c */ /* 0x000fe40003f26270 */
[----:B------:R-:W-:Y:S02]  /*b470*/  ISETP.LT.OR P0, PT, R2, 0x11, P0 ;  /* 0x000000110200780c */ /* 0x000fe40000701670 */
[----:B------:R-:W-:Y:S02]  /*b480*/  LOP3.LUT R208, R208, 0xfffffff7, RZ, 0xc0, !PT ;  /* 0xfffffff7d0d07812 */ /* 0x000fe400078ec0ff */
[----:B------:R-:W-:-:S02]  /*b490*/  FSEL R25, R36, -INF , !P0 ;  /* 0xff80000024197808 */ /* 0x000fc40004000000 */
[----:B------:R-:W-:-:S04]  /*b4a0*/  ISETP.GT.AND P0, PT, R0, 0x11, !P5 ;  /* 0x000000110000780c */ /* 0x000fc80006f04270 */
[----:B------:R-:W-:-:S04]  /*b4b0*/  ISETP.LT.OR P0, PT, R2, 0x12, P0 ;  /* 0x000000120200780c */ /* 0x000fc80000701670 */
[----:B------:R-:W-:Y:S02]  /*b4c0*/  FSEL R26, R37, -INF , !P0 ;  /* 0xff800000251a7808 */ /* 0x000fe40004000000 */
        /* <DEDUP_REMOVED lines=12> */
[----:B------:R-:W-:-:S13]  /*b590*/  ISETP.GE.AND P0, PT, R112, 0x29, PT ;  /* 0x000000297000780c */ /* 0x000fda0003f06270 */
[----:B------:R-:W-:Y:S02]  /*b5a0*/  @P0 LOP3.LUT R208, R208, 0x8, RZ, 0xfc, !PT ;  /* 0x00000008d0d00812 */ /* 0x000fe400078efcff */
[----:B------:R-:W-:Y:S02]  /*b5b0*/  ISETP.GT.AND P0, PT, R0, 0x28, !P0 ;  /* 0x000000280000780c */ /* 0x000fe40004704270 */
[----:B------:R-:W-:Y:S02]  /*b5c0*/  LOP3.LUT R208, R208, 0xfffffffb, RZ, 0xc0, !PT ;  /* 0xfffffffbd0d07812 */ /* 0x000fe400078ec0ff */
[----:B------:R-:W-:-:S04]  /*b5d0*/  ISETP.LT.OR P0, PT, R2, 0x29, P0 ;  /* 0x000000290200780c */ /* 0x000fc80000701670 */
[----:B------:R-:W-:Y:S02]  /*b5e0*/  FSEL R33, R44, -INF , !P0 ;  /* 0xff8000002c217808 */ /* 0x000fe40004000000 */
[----:B------:R-:W-:-:S13]  /*b5f0*/  ISETP.GE.AND P0, PT, R112, 0x1, PT ;  /* 0x000000017000780c */ /* 0x000fda0003f06270 */
[----:B------:R-:W-:Y:S02]  /*b600*/  @P0 LOP3.LUT R208, R208, 0x4, RZ, 0xfc, !PT ;  /* 0x00000004d0d00812 */ /* 0x000fe400078efcff */
[----:B------:R-:W-:Y:S02]  /*b610*/  ISETP.GT.AND P0, PT, R0, RZ, !P0 ;  /* 0x000000ff0000720c */ /* 0x000fe40004704270 */
[----:B------:R-:W-:Y:S02]  /*b620*/  LOP3.LUT R208, R208, 0xffffffef, RZ, 0xc0, !PT ;  /* 0xffffffefd0d07812 */ /* 0x000fe400078ec0ff */
[----:B------:R-:W-:-:S04]  /*b630*/  ISETP.LT.OR P0, PT, R2, 0x1, P0 ;  /* 0x000000010200780c */ /* 0x000fc80000701670 */
[----:B------:R-:W-:Y:S02]  /*b640*/  FSEL R14, R40, -INF , !P0 ;  /* 0xff800000280e7808 */ /* 0x000fe40004000000 */
[----:B------:R-:W-:-:S13]  /*b650*/  ISETP.GE.AND P0, PT, R112, 0x2a, PT ;  /* 0x0000002a7000780c */ /* 0x000fda0003f06270 */
[----:B------:R-:W-:Y:S02]  /*b660*/  @P0 LOP3.LUT R208, R208, 0x10, RZ, 0xfc, !PT ;  /* 0x00000010d0d00812 */ /* 0x000fe400078efcff */
[----:B------:R-:W-:-:S04]  /*b670*/  ISETP.GT.AND P0, PT, R0, 0x29, !P0 ;  /* 0x000000290000780c */ /* 0x000fc80004704270 */
[----:B------:R-:W-:-:S04]  /*b680*/  ISETP.LT.OR P0, PT, R2, 0x2a, P0 ;  /* 0x0000002a0200780c */ /* 0x000fc80000701670 */
[----:B------:R-:W-:Y:S01]  /*b690*/  FSEL R32, R45, -INF , !P0 ;  /* 0xff8000002d207808 */ /* 0x000fe20004000000 */
[----:B------:R-:W-:Y:S06]  /*b6a0*/  BRA.DIV ~URZ, `(.L_x_1212) ;  /* 0x0000f9527f007947 */ /* 0x000fec000b800000 */
[----:B------:R2:W3:Y:S02]  /*b6b0*/  SHFL.IDX PT, R3, R4, 0x1, 0x1c1f ;  /* 0x003c1f0004037f89 */ /* 0x0004e400000e0000 */
.L_x_1325:
[----:B------:R-:W-:Y:S01]  /*b6c0*/  ISETP.LE.AND P0, PT, R16, c[0x0][0x32c], PT ;  /* 0x0000cb0010007a0c */ /* 0x000fe20003f03270 */
[--C-:B---3--:R-:W-:Y:S02]  /*b6d0*/  IMAD.IADD R2, R8, 0x1, R3.reuse ;  /* 0x0000000108027824 */ /* 0x108fe400078e0203 */
[----:B------:R-:W-:-:S03]  /*b6e0*/  IMAD.IADD R0, R7, 0x1, R3 ;  /* 0x0000000107007824 */ /* 0x000fc600078e0203 */
[----:B------:R-:W-:-:S07]  /*b6f0*/  IMNMX R2, R12, R2, PT ;  /* 0x000000020c027217 */ /* 0x000fce0003800200 */
[----:B------:R-:W-:Y:S05]  /*b700*/  @!P0 BRA `(.L_x_1213) ;  /* 0x0000014000008947 */ /* 0x000fea0003800000 */
[----:B------:R-:W-:Y:S01]  /*b710*/  IADD3 R3, -R231, R5, R3 ;  /* 0x00000005e7037210 */ /* 0x000fe20007ffe103 */
[----:B------:R-:W-:Y:S03]  /*b720*/  BSSY B0, `(.L_x_1214) ;  /* 0x000000e000007945 */ /* 0x000fe60003800000 */
[----:B------:R-:W-:-:S13]  /*b730*/  ISETP.GT.AND P0, PT, R3, -0x1, PT ;  /* 0xffffffff0300780c */ /* 0x000fda0003f04270 */
[----:B------:R-:W-:Y:S05]  /*b740*/  @P0 BRA `(.L_x_1215) ;  /* 0x0000007000000947 */ /* 0x000fea0003800000 */
[----:B-12---:R-:W-:Y:S01]  /*b750*/  IMAD.MOV.U32 R4, RZ, RZ, 0x1 ;  /* 0x00000001ff047424 */ /* 0x006fe200078e00ff */
[----:B------:R-:W-:-:S04]  /*b760*/  LOP3.LUT R3, RZ, R3, RZ, 0x33, !PT ;  /* 0x00000003ff037212 */ /* 0x000fc800078e33ff */
[----:B------:R-:W-:-:S13]  /*b770*/  ISETP.NE.AND P0, PT, R4, c[0x0][0x32c], PT ;  /* 0x0000cb0004007a0c */ /* 0x000fda0003f05270 */
[----:B------:R-:W-:-:S05]  /*b780*/  @P0 IMAD.HI.U32 R4, R3, c[0x0][0x330], RZ ;  /* 0x0000cc0003040a27 */ /* 0x000fca00078e00ff */
[----:B------:R-:W-:-:S04]  /*b790*/  @P0 SHF.R.U32.HI R3, RZ, c[0x0][0x334], R4 ;  /* 0x0000cd00ff030a19 */ /* 0x000fc80000011604 */
[----:B------:R-:W-:Y:S01]  /*b7a0*/  LOP3.LUT R3, RZ, R3, RZ, 0x33, !PT ;  /* 0x00000003ff037212 */ /* 0x000fe200078e33ff */
[----:B------:R-:W-:Y:S05]  /*b7b0*/  BRA `(.L_x_1216) ;  /* 0x0000004000007947 */ /* 0x000fea0003800000 */
.L_x_1215:
[----:B-12---:R-:W-:-:S04]  /*b7c0*/  MOV R4, 0x1 ;  /* 0x0000000100047802 */ /* 0x006fc80000000f00 */
[----:B------:R-:W-:-:S13]  /*b7d0*/  ISETP.NE.AND P0, PT, R4, c[0x0][0x32c], PT ;  /* 0x0000cb0004007a0c */ /* 0x000fda0003f05270 */
[----:B------:R-:W-:-:S05]  /*b7e0*/  @P0 IMAD.HI.U32 R4, R3, c[0x0][0x330], RZ ;  /* 0x0000cc0003040a27 */ /* 0x000fca00078e00ff */
[----:B------:R-:W-:Y:S02]  /*b7f0*/  @P0 SHF.R.U32.HI R3, RZ, c[0x0][0x334], R4 ;  /* 0x0000cd00ff030a19 */ /* 0x000fe40000011604 */
.L_x_1216:
[----:B------:R-:W-:Y:S05]  /*b800*/  BSYNC B0 ;  /* 0x0000000000007941 */ /* 0x000fea0003800000 */
.L_x_1214:
[----:B------:R-:W-:-:S05]  /*b810*/  IMAD R3, R3, c[0x0][0x32c], R13 ;  /* 0x0000cb0003037a24 */ /* 0x000fca00078e020d */
[----:B------:R-:W-:Y:S02]  /*b820*/  IADD3 R4, R3, c[0x0][0x32c], RZ ;  /* 0x0000cb0003047a10 */ /* 0x000fe40007ffe0ff */
[----:B------:R-:W-:Y:S02]  /*b830*/  IMNMX R0, R0, R3, !PT ;  /* 0x0000000300007217 */ /* 0x000fe40007800200 */
[----:B------:R-:W-:Y:S02]  /*b840*/  IMNMX R2, R2, R4, PT ;  /* 0x0000000402027217 */ /* 0x000fe40003800200 */
.L_x_1213:
[----:B------:R-:W-:Y:S02]  /*b850*/  LOP3.LUT P0, RZ, R208, 0x2, RZ, 0xc0, !PT ;  /* 0x00000002d0ff7812 */ /* 0x000fe4000780c0ff */
[----:B------:R-:W-:Y:S02]  /*b860*/  FMNMX.FTZ R152, R14, R15, !PT ;  /* 0x0000000f0e987209 */ /* 0x000fe40007810000 */
[----:B------:R-:W-:Y:S02]  /*b870*/  ISETP.GT.AND P0, PT, R0, 0x8, !P0 ;  /* 0x000000080000780c */ /* 0x000fe40004704270 */
[----:B------:R-:W-:-:S02]  /*b880*/  FMNMX.FTZ R152, R20, R152, !PT ;  /* 0x0000009814987209 */ /* 0x000fc40007810000 */
[----:B------:R-:W-:Y:S02]  /*b890*/  ISETP.LT.OR P0, PT, R2, 0x9, P0 ;  /* 0x000000090200780c */ /* 0x000fe40000701670 */
[----:B------:R-:W-:Y:S02]  /*b8a0*/  FMNMX.FTZ R152, R23, R152, !PT ;  /* 0x0000009817987209 */ /* 0x000fe40007810000 */
[----:B------:R-:W-:Y:S02]  /*b8b0*/  FSEL R12, R54, -INF , !P0 ;  /* 0xff800000360c7808 */ /* 0x000fe40004000000 */
[----:B------:R-:W-:Y:S02]  /*b8c0*/  LOP3.LUT P0, RZ, R208, 0x1, RZ, 0xc0, !PT ;  /* 0x00000001d0ff7812 */ /* 0x000fe4000780c0ff */
[----:B------:R-:W-:Y:S02]  /*b8d0*/  FMNMX.FTZ R152, R25, R152, !PT ;  /* 0x0000009819987209 */ /* 0x000fe40007810000 */
[----:B------:R-:W-:-:S02]  /*b8e0*/  ISETP.GT.AND P0, PT, R0, 0x9, !P0 ;  /* 0x000000090000780c */ /* 0x000fc40004704270 */
[----:B------:R-:W-:Y:S02]  /*b8f0*/  FMNMX.FTZ R152, R26, R152, !PT ;  /* 0x000000981a987209 */ /* 0x000fe40007810000 */
[----:B------:R-:W-:Y:S02]  /*b900*/  ISETP.LT.OR P0, PT, R2, 0xa, P0 ;  /* 0x0000000a0200780c */ /* 0x000fe40000701670 */
[----:B------:R-:W-:Y:S02]  /*b910*/  FMNMX.FTZ R152, R27, R152, !PT ;  /* 0x000000981b987209 */ /* 0x000fe40007810000 */
[----:B------:R-:W-:Y:S02]  /*b920*/  FSEL R13, R55, -INF , !P0 ;  /* 0xff800000370d7808 */ /* 0x000fe40004000000 */
[----:B------:R-:W-:Y:S02]  /*b930*/  ISETP.GT.AND P0, PT, R0, 0x10, !P6 ;  /* 0x000000100000780c */ /* 0x000fe40007704270 */
[----:B------:R-:W-:-:S02]  /*b940*/  LOP3.LUT P6, RZ, R208, 0x10, RZ, 0xc0, !PT ;  /* 0x00000010d0ff7812 */ /* 0x000fc400078cc0ff */
[----:B------:R-:W-:Y:S02]  /*b950*/  ISETP.LT.OR P0, PT, R2, 0x11, P0 ;  /* 0x000000110200780c */ /* 0x000fe40000701670 */
[----:B------:R-:W-:Y:S02]  /*b960*/  FMNMX.FTZ R152, R28, R152, !PT ;  /* 0x000000981c987209 */ /* 0x000fe40007810000 */
[----:B------:R-:W-:Y:S02]  /*b970*/  FSEL R16, R38, -INF , !P0 ;  /* 0xff80000026107808 */ /* 0x000fe40004000000 */
[----:B------:R-:W-:Y:S02]  /*b980*/  ISETP.GT.AND P0, PT, R0, 0x11, !P5 ;  /* 0x000000110000780c */ /* 0x000fe40006f04270 */
[----:B------:R-:W-:Y:S02]  /*b990*/  LOP3.LUT P5, RZ, R208, 0x8, RZ, 0xc0, !PT ;  /* 0x00000008d0ff7812 */ /* 0x000fe400078ac0ff */
[----:B------:R-:W-:-:S02]  /*b9a0*/  ISETP.LT.OR P0, PT, R2, 0x12, P0 ;  /* 0x000000120200780c */ /* 0x000fc40000701670 */
[----:B------:R-:W-:Y:S02]  /*b9b0*/  FMNMX.FTZ R152, R29, R152, !PT ;  /* 0x000000981d987209 */ /* 0x000fe40007810000 */
[----:B------:R-:W-:Y:S02]  /*b9c0*/  FSEL R18, R39, -INF , !P0 ;  /* 0xff80000027127808 */ /* 0x000fe40004000000 */
[----:B------:R-:W-:Y:S02]  /*b9d0*/  ISETP.GT.AND P0, PT, R0, 0x18, !P4 ;  /* 0x000000180000780c */ /* 0x000fe40006704270 */
[----:B------:R-:W-:Y:S02]  /*b9e0*/  LOP3.LUT P4, RZ, R208, 0x4, RZ, 0xc0, !PT ;  /* 0x00000004d0ff7812 */ /* 0x000fe4000788c0ff */
[----:B------:R-:W-:Y:S02]  /*b9f0*/  ISETP.LT.OR P0, PT, R2, 0x19, P0 ;  /* 0x000000190200780c */ /* 0x000fe40000701670 */
[----:B------:R-:W-:-:S02]  /*ba00*/  FMNMX.FTZ R152, R31, R152, !PT ;  /* 0x000000981f987209 */ /* 0x000fc40007810000 */
[----:B------:R-:W-:Y:S02]  /*ba10*/  FSEL R19, R50, -INF , !P0 ;  /* 0xff80000032137808 */ /* 0x000fe40004000000 */
[----:B------:R-:W-:Y:S02]  /*ba20*/  ISETP.GT.AND P0, PT, R0, 0x19, !P3 ;  /* 0x000000190000780c */ /* 0x000fe40005f04270 */
[----:B------:R-:W-:Y:S02]  /*ba30*/  LOP3.LUT P3, RZ, R208, 0x20, RZ, 0xc0, !PT ;  /* 0x00000020d0ff7812 */ /* 0x000fe4000786c0ff */
[----:B------:R-:W-:Y:S02]  /*ba40*/  ISETP.LT.OR P0, PT, R2, 0x1a, P0 ;  /* 0x0000001a0200780c */ /* 0x000fe40000701670 */
[----:B------:R-:W-:Y:S02]  /*ba50*/  FMNMX.FTZ R152, R33, R152, !PT ;  /* 0x0000009821987209 */ /* 0x000fe40007810000 */
[----:B------:R-:W-:-:S02]  /*ba60*/  FSEL R21, R51, -INF , !P0 ;  /* 0xff80000033157808 */ /* 0x000fc40004000000 */
[----:B------:R-:W-:Y:S02]  /*ba70*/  ISETP.GT.AND P0, PT, R0, 0x20, !P2 ;  /* 0x000000200000780c */ /* 0x000fe40005704270 */
[----:B------:R-:W-:Y:S02]  /*ba80*/  FMNMX.FTZ R152, R32, R152, !PT ;  /* 0x0000009820987209 */ /* 0x000fe40007810000 */
        /* <DEDUP_REMOVED lines=8> */
[----:B------:R-:W-:-:S04]  /*bb10*/  ISETP.GT.AND P0, PT, R0, RZ, !P4 ;  /* 0x000000ff0000720c */ /* 0x000fc80006704270 */
[----:B------:R-:W-:-:S04]  /*bb20*/  ISETP.LT.OR P0, PT, R2, 0x1, P0 ;  /* 0x000000010200780c */ /* 0x000fc80000701670 */
[----:B------:R-:W-:Y:S02]  /*bb30*/  FSEL R8, R42, -INF , !P0 ;  /* 0xff8000002a087808 */ /* 0x000fe40004000000 */
[----:B------:R-:W-:Y:S02]  /*bb40*/  ISETP.GT.AND P0, PT, R0, 0x28, !P5 ;  /* 0x000000280000780c */ /* 0x000fe40006f04270 */
[----:B------:R-:W-:Y:S02]  /*bb50*/  FMNMX.FTZ R7, R8, R11, !PT ;  /* 0x0000000b08077209 */ /* 0x000fe40007810000 */
[----:B------:R-:W-:Y:S02]  /*bb60*/  ISETP.LT.OR P0, PT, R2, 0x29, P0 ;  /* 0x000000290200780c */ /* 0x000fe40000701670 */
[----:B------:R-:W-:Y:S02]  /*bb70*/  FMNMX.FTZ R7, R12, R7, !PT ;  /* 0x000000070c077209 */ /* 0x000fe40007810000 */
[----:B------:R-:W-:-:S02]  /*bb80*/  FSEL R30, R46, -INF , !P0 ;  /* 0xff8000002e1e7808 */ /* 0x000fc40004000000 */
[----:B------:R-:W-:Y:S02]  /*bb90*/  FMNMX.FTZ R7, R13, R7, !PT ;  /* 0x000000070d077209 */ /* 0x000fe40007810000 */
[----:B------:R-:W-:Y:S02]  /*bba0*/  ISETP.GT.AND P0, PT, R0, 0x29, !P6 ;  /* 0x000000290000780c */ /* 0x000fe40007704270 */
        /* <DEDUP_REMOVED lines=9> */
[----:B------:R-:W-:Y:S01]  /*bc40*/  FMNMX.FTZ R7, R17, R7, !PT ;  /* 0x0000000711077209 */ /* 0x000fe20007810000 */
[----:B------:R-:W-:Y:S05]  /*bc50*/  BRA.DIV ~URZ, `(.L_x_1217) ;  /* 0x0000f4227f007947 */ /* 0x000fea000b800000 */
[----:B------:R3:W4:Y:S02]  /*bc60*/  SHFL.BFLY PT, R0, R152, 0x2, 0x1f ;  /* 0x0c401f0098007f89 */ /* 0x00072400000e0000 */
.L_x_1326:
[----:B---34-:R-:W-:Y:S01]  /*bc70*/  FMNMX.FTZ R152, R152, R0, !PT ;  /* 0x0000000098987209 */ /* 0x018fe20007810000 */
[----:B------:R-:W-:Y:S05]  /*bc80*/  BRA.DIV ~URZ, `(.L_x_1218) ;  /* 0x0000f4427f007947 */ /* 0x000fea000b800000 */
[----:B------:R-:W3:Y:S04]  /*bc90*/  SHFL.BFLY PT, R0, R7, 0x2, 0x1f ;  /* 0x0c401f0007007f89 */ /* 0x000ee800000e0000 */
[----:B------:R-:W4:Y:S01]  /*bca0*/  SHFL.BFLY PT, R2, R152, 0x1, 0x1f ;  /* 0x0c201f0098027f89 */ /* 0x000f2200000e0000 */
[----:B---3--:R-:W-:Y:S02]  /*bcb0*/  FMNMX.FTZ R7, R7, R0, !PT ;  /* 0x0000000007077209 */ /* 0x008fe40007810000 */
[----:B----4-:R-:W-:-:S03]  /*bcc0*/  FMNMX.FTZ R152, R152, R2, !PT ;  /* 0x0000000298987209 */ /* 0x010fc60007810000 */
[----:B------:R3:W4:Y:S04]  /*bcd0*/  SHFL.BFLY PT, R3, R7, 0x1, 0x1f ;  /* 0x0c201f0007037f89 */ /* 0x00072800000e0000 */
.L_x_1327:
[C---:B------:R-:W-:Y:S01]  /*bce0*/  FMUL.FTZ R0, R152.reuse, c[0x0][0x2d0] ;  /* 0x0000b40098007a20 */ /* 0x040fe20000410000 */
[----:B------:R-:W-:Y:S01]  /*bcf0*/  FSETP.NEU.FTZ.AND P0, PT, R152, -INF , PT ;  /* 0xff8000009800780b */ /* 0x000fe20003f1d000 */
[----:B------:R-:W-:Y:S01]  /*bd00*/  WARPSYNC 0xffffffff ;  /* 0xffffffff00007948 */ /* 0x000fe20003800000 */
[----:B---34-:R-:W-:Y:S02]  /*bd10*/  FMNMX.FTZ R7, R3, R7, !PT ;  /* 0x0000000703077209 */ /* 0x018fe40007810000 */
[----:B------:R-:W-:Y:S02]  /*bd20*/  FSEL R0, R0, RZ, P0 ;  /* 0x000000ff00007208 */ /* 0x000fe40000000000 */
[C---:B------:R-:W-:Y:S01]  /*bd30*/  FSETP.NEU.FTZ.AND P0, PT, R7.reuse, -INF , PT ;  /* 0xff8000000700780b */ /* 0x040fe20003f1d000 */
[----:B------:R-:W-:Y:S01]  /*bd40*/  FMUL.FTZ R3, R7, c[0x0][0x2d0] ;  /* 0x0000b40007037a20 */ /* 0x000fe20000410000 */
[----:B------:R-:W-:Y:S01]  /*bd50*/  SHF.L.U32 R197, R10, 0x1, RZ ;  /* 0x000000010ac57819 */ /* 0x000fe200000006ff */
[----:B------:R-:W-:-:S04]  /*bd60*/  FFMA.FTZ R2, R14, c[0x0][0x2d0], -R0 ;  /* 0x0000b4000e027a23 */ /* 0x000fc80000010800 */
[----:B------:R3:W-:Y:S02]  /*bd70*/  MUFU.EX2 R40, R2 ;  /* 0x0000000200287308 */ /* 0x0007e40000000800 */
[----:B---3--:R-:W-:-:S06]  /*bd80*/  FFMA.FTZ R2, R15, c[0x0][0x2d0], -R0 ;  /* 0x0000b4000f027a23 */ /* 0x008fcc0000010800 */
[----:B------:R3:W4:Y:S02]  /*bd90*/  MUFU.EX2 R38, R2 ;  /* 0x0000000200267308 */ /* 0x0007240000000800 */
[----:B---3--:R-:W-:-:S06]  /*bda0*/  FFMA.FTZ R2, R20, c[0x0][0x2d0], -R0 ;  /* 0x0000b40014027a23 */ /* 0x008fcc0000010800 */
[----:B------:R3:W5:Y:S02]  /*bdb0*/  MUFU.EX2 R39, R2 ;  /* 0x0000000200277308 */ /* 0x0007640000000800 */
[----:B---3--:R-:W-:-:S06]  /*bdc0*/  FFMA.FTZ R2, R23, c[0x0][0x2d0], -R0 ;  /* 0x0000b40017027a23 */ /* 0x008fcc0000010800 */
[----:B------:R3:W1:Y:S02]  /*bdd0*/  MUFU.EX2 R14, R2 ;  /* 0x00000002000e7308 */ /* 0x0006640000000800 */
[----:B---3--:R-:W-:-:S06]  /*bde0*/  FFMA.FTZ R2, R25, c[0x0][0x2d0], -R0 ;  /* 0x0000b40019027a23 */ /* 0x008fcc0000010800 */
[----:B------:R3:W2:Y:S02]  /*bdf0*/  MUFU.EX2 R37, R2 ;  /* 0x0000000200257308 */ /* 0x0006a40000000800 */
[----:B---3--:R-:W-:-:S06]  /*be00*/  FFMA.FTZ R2, R26, c[0x0][0x2d0], -R0 ;  /* 0x0000b4001a027a23 */ /* 0x008fcc0000010800 */
[----:B------:R3:W-:Y:S02]  /*be10*/  MUFU.EX2 R35, R2 ;  /* 0x0000000200237308 */ /* 0x0007e40000000800 */
        /* <DEDUP_REMOVED lines=10> */
[----:B---3--:R-:W-:Y:S01]  /*bec0*/  FFMA.FTZ R2, R32, c[0x0][0x2d0], -R0 ;  /* 0x0000b40020027a23 */ /* 0x008fe20000010800 */
[----:B------:R-:W-:Y:S01]  /*bed0*/  FSEL R0, R3, RZ, P0 ;  /* 0x000000ff03007208 */ /* 0x000fe20000000000 */
[----:B----4-:R-:W-:-:S04]  /*bee0*/  FADD.FTZ R3, R40, R38 ;  /* 0x0000002628037221 */ /* 0x010fc80000010000 */
[----:B------:R3:W-:Y:S01]  /*bef0*/  MUFU.EX2 R134, R2 ;  /* 0x0000000200867308 */ /* 0x0007e20000000800 */
[----:B-----5:R-:W-:-:S04]  /*bf00*/  FADD.FTZ R3, R39, R3 ;  /* 0x0000000327037221 */ /* 0x020fc80000010000 */
[C---:B-1----:R-:W-:Y:S01]  /*bf10*/  FADD.FTZ R3, R14.reuse, R3 ;  /* 0x000000030e037221 */ /* 0x042fe20000010000 */
[----:B------:R-:W-:-:S03]  /*bf20*/  F2FP.PACK_AB R14, R14, R39 ;  /* 0x000000270e0e723e */ /* 0x000fc600000000ff */
[----:B--2---:R-:W-:Y:S02]  /*bf30*/  FADD.FTZ R3, R37, R3 ;  /* 0x0000000325037221 */ /* 0x004fe40000010000 */
[----:B---3--:R-:W-:-:S04]  /*bf40*/  FFMA.FTZ R2, R8, c[0x0][0x2d0], -R0 ;  /* 0x0000b40008027a23 */ /* 0x008fc80000010800 */
[----:B------:R1:W-:Y:S02]  /*bf50*/  MUFU.EX2 R27, R2 ;  /* 0x00000002001b7308 */ /* 0x0003e40000000800 */
[----:B-1----:R-:W-:-:S06]  /*bf60*/  FFMA.FTZ R2, R11, c[0x0][0x2d0], -R0 ;  /* 0x0000b4000b027a23 */ /* 0x002fcc0000010800 */
[----:B------:R1:W2:Y:S02]  /*bf70*/  MUFU.EX2 R26, R2 ;  /* 0x00000002001a7308 */ /* 0x0002a40000000800 */
[----:B-1----:R-:W-:Y:S01]  /*bf80*/  FFMA.FTZ R2, R12, c[0x0][0x2d0], -R0 ;  /* 0x0000b4000c027a23 */ /* 0x002fe20000010800 */
[----:B------:R-:W-:Y:S01]  /*bf90*/  F2FP.PACK_AB R12, R38, R40 ;  /* 0x00000028260c723e */ /* 0x000fe200000000ff */
[----:B--2---:R-:W-:-:S04]  /*bfa0*/  FADD.FTZ R4, R27, R26 ;  /* 0x0000001a1b047221 */ /* 0x004fc80000010000 */
[----:B------:R1:W2:Y:S02]  /*bfb0*/  MUFU.EX2 R25, R2 ;  /* 0x0000000200197308 */ /* 0x0002a40000000800 */
[----:B-1----:R-:W-:Y:S01]  /*bfc0*/  FFMA.FTZ R2, R13, c[0x0][0x2d0], -R0 ;  /* 0x0000b4000d027a23 */ /* 0x002fe20000010800 */
[----:B------:R-:W-:Y:S01]  /*bfd0*/  F2FP.PACK_AB R13, R26, R27 ;  /* 0x0000001b1a0d723e */ /* 0x000fe200000000ff */
[----:B--2---:R-:W-:-:S04]  /*bfe0*/  FADD.FTZ R4, R25, R4 ;  /* 0x0000000419047221 */ /* 0x004fc80000010000 */
[----:B------:R1:W2:Y:S02]  /*bff0*/  MUFU.EX2 R15, R2 ;  /* 0x00000002000f7308 */ /* 0x0002a40000000800 */
[----:B-1----:R-:W-:Y:S01]  /*c000*/  FFMA.FTZ R2, R16, c[0x0][0x2d0], -R0 ;  /* 0x0000b40010027a23 */ /* 0x002fe20000010800 */
[----:B------:R-:W-:Y:S01]  /*c010*/  F2FP.PACK_AB R16, R35, R37 ;  /* 0x000000252310723e */ /* 0x000fe200000000ff */
[C---:B--2---:R-:W-:Y:S01]  /*c020*/  FADD.FTZ R4, R15.reuse, R4 ;  /* 0x000000040f047221 */ /* 0x044fe20000010000 */
[----:B------:R-:W-:-:S03]  /*c030*/  F2FP.PACK_AB R15, R15, R25 ;  /* 0x000000190f0f723e */ /* 0x000fc600000000ff */
[----:B------:R1:W2:Y:S02]  /*c040*/  MUFU.EX2 R23, R2 ;  /* 0x0000000200177308 */ /* 0x0002a40000000800 */
[----:B-1----:R-:W-:Y:S01]  /*c050*/  FFMA.FTZ R2, R18, c[0x0][0x2d0], -R0 ;  /* 0x0000b40012027a23 */ /* 0x002fe20000010800 */
[----:B------:R-:W-:Y:S01]  /*c060*/  F2FP.PACK_AB R18, R34, R36 ;  /* 0x000000242212723e */ /* 0x000fe200000000ff */
[----:B--2---:R-:W-:-:S04]  /*c070*/  FADD.FTZ R4, R23, R4 ;  /* 0x0000000417047221 */ /* 0x004fc80000010000 */
[----:B------:R1:W2:Y:S02]  /*c080*/  MUFU.EX2 R20, R2 ;  /* 0x0000000200147308 */ /* 0x0002a40000000800 */
[----:B-1----:R-:W-:-:S06]  /*c090*/  FFMA.FTZ R2, R19, c[0x0][0x2d0], -R0 ;  /* 0x0000b40013027a23 */ /* 0x002fcc0000010800 */
[----:B------:R1:W3:Y:S02]  /*c0a0*/  MUFU.EX2 R11, R2 ;  /* 0x00000002000b7308 */ /* 0x0002e40000000800 */
[----:B-1----:R-:W-:-:S06]  /*c0b0*/  FFMA.FTZ R2, R21, c[0x0][0x2d0], -R0 ;  /* 0x0000b40015027a23 */ /* 0x002fcc0000010800 */
[----:B------:R1:W4:Y:S02]  /*c0c0*/  MUFU.EX2 R19, R2 ;  /* 0x0000000200137308 */ /* 0x0003240000000800 */
[----:B-1----:R-:W-:-:S06]  /*c0d0*/  FFMA.FTZ R2, R22, c[0x0][0x2d0], -R0 ;  /* 0x0000b40016027a23 */ /* 0x002fcc0000010800 */
[----:B------:R1:W5:Y:S02]  /*c0e0*/  MUFU.EX2 R8, R2 ;  /* 0x0000000200087308 */ /* 0x0003640000000800 */
[----:B-1----:R-:W-:-:S06]  /*c0f0*/  FFMA.FTZ R2, R24, c[0x0][0x2d0], -R0 ;  /* 0x0000b40018027a23 */ /* 0x002fcc0000010800 */
[----:B------:R1:W1:Y:S02]  /*c100*/  MUFU.EX2 R133, R2 ;  /* 0x0000000200857308 */ /* 0x0002640000000800 */
[----:B-1----:R-:W-:Y:S02]  /*c110*/  FADD.FTZ R2, R35, R3 ;  /* 0x0000000323027221 */ /* 0x002fe40000010000 */
[----:B------:R-:W-:Y:S02]  /*c120*/  FFMA.FTZ R3, R30, c[0x0][0x2d0], -R0 ;  /* 0x0000b4001e037a23 */ /* 0x000fe40000010800 */
[----:B------:R-:W-:Y:S02]  /*c130*/  FADD.FTZ R2, R36, R2 ;  /* 0x0000000224027221 */ /* 0x000fe40000010000 */
[----:B------:R2:W1:Y:S02]  /*c140*/  MUFU.EX2 R135, R3 ;  /* 0x0000000300877308 */ /* 0x0004640000000800 */
[----:B------:R-:W-:-:S02]  /*c150*/  FADD.FTZ R2, R34, R2 ;  /* 0x0000000222027221 */ /* 0x000fc40000010000 */
[C---:B--2---:R-:W-:Y:S02]  /*c160*/  FADD.FTZ R3, R20.reuse, R4 ;  /* 0x0000000414037221 */ /* 0x044fe40000010000 */
[----:B------:R-:W-:Y:S01]  /*c170*/  FFMA.FTZ R4, R17, c[0x0][0x2d0], -R0 ;  /* 0x0000b40011047a23 */ /* 0x000fe20000010800 */
[----:B------:R-:W-:Y:S01]  /*c180*/  F2FP.PACK_AB R17, R20, R23 ;  /* 0x000000171411723e */ /* 0x000fe200000000ff */
[----:B---3--:R-:W-:Y:S02]  /*c190*/  FADD.FTZ R3, R11, R3 ;  /* 0x000000030b037221 */ /* 0x008fe40000010000 */
[----:B------:R-:W-:Y:S02]  /*c1a0*/  FADD.FTZ R0, R29, R2 ;  /* 0x000000021d007221 */ /* 0x000fe40000010000 */
[----:B------:R-:W2:Y:S01]  /*c1b0*/  MUFU.EX2 R4, R4 ;  /* 0x0000000400047308 */ /* 0x000ea20000000800 */
[C---:B----4-:R-:W-:Y:S01]  /*c1c0*/  FADD.FTZ R3, R19.reuse, R3 ;  /* 0x0000000313037221 */ /* 0x050fe20000010000 */
[----:B------:R-:W-:Y:S01]  /*c1d0*/  F2FP.PACK_AB R19, R19, R11 ;  /* 0x0000000b1313723e */ /* 0x000fe200000000ff */
[C---:B------:R-:W-:Y:S01]  /*c1e0*/  FADD.FTZ R0, R132.reuse, R0 ;  /* 0x0000000084007221 */ /* 0x040fe20000010000 */
[----:B------:R-:W-:Y:S01]  /*c1f0*/  F2FP.PACK_AB R132, R132, R29 ;  /* 0x0000001d8484723e */ /* 0x000fe200000000ff */
[----:B-----5:R-:W-:-:S02]  /*c200*/  FADD.FTZ R3, R8, R3 ;  /* 0x0000000308037221 */ /* 0x020fc40000010000 */
[----:B------:R-:W-:Y:S02]  /*c210*/  FADD.FTZ R0, R28, R0 ;  /* 0x000000001c007221 */ /* 0x000fe40000010000 */
[C---:B------:R-:W-:Y:S01]  /*c220*/  FADD.FTZ R3, R133.reuse, R3 ;  /* 0x0000000385037221 */ /* 0x040fe20000010000 */
[----:B------:R-:W-:Y:S01]  /*c230*/  F2FP.PACK_AB R133, R133, R8 ;  /* 0x000000088585723e */ /* 0x000fe200000000ff */
[C---:B------:R-:W-:Y:S01]  /*c240*/  FADD.FTZ R230, R134.reuse, R0 ;  /* 0x0000000086e67221 */ /* 0x040fe20000010000 */
[----:B------:R-:W-:Y:S01]  /*c250*/  F2FP.PACK_AB R134, R134, R28 ;  /* 0x0000001c8686723e */ /* 0x000fe200000000ff */
[----:B-1----:R-:W-:Y:S01]  /*c260*/  FADD.FTZ R3, R135, R3 ;  /* 0x0000000387037221 */ /* 0x002fe20000010000 */
[----:B--2---:R-:W-:-:S03]  /*c270*/  F2FP.PACK_AB R135, R4, R135 ;  /* 0x000000870487723e */ /* 0x004fc600000000ff */
[----:B------:R-:W-:Y:S02]  /*c280*/  FADD.FTZ R229, R4, R3 ;  /* 0x0000000304e57221 */ /* 0x000fe40000010000 */
[----:B------:R-:W2:Y:S04]  /*c290*/  LDL R3, [R1+0x4] ;  /* 0x0000040001037983 */ /* 0x000ea80000100800 */
[----:B------:R-:W3:Y:S04]  /*c2a0*/  LDL R153, [R1+0x64] ;  /* 0x0000640001997983 */ /* 0x000ee80000100800 */
[----:B------:R-:W3:Y:S04]  /*c2b0*/  LDL R4, [R1+0x58] ;  /* 0x0000580001047983 */ /* 0x000ee80000100800 */
[----:B------:R-:W1:Y:S04]  /*c2c0*/  LDSM.16.MT88.4 R28, [R197+0x5880] ;  /* 0x00588000c51c783b */ /* 0x000e680000004200 */
[----:B------:R-:W4:Y:S04]  /*c2d0*/  LDSM.16.MT88.4 R24, [R197+0x4080] ;  /* 0x00408000c518783b */ /* 0x000f280000004200 */
[----:B------:R-:W5:Y:S04]  /*c2e0*/  LDSM.16.MT88.4 R60, [R197+0x6080] ;  /* 0x00608000c53c783b */ /* 0x000f680000004200 */
[----:B------:R-:W4:Y:S01]  /*c2f0*/  LDSM.16.MT88.4 R32, [R197+0x4880] ;  /* 0x00488000c520783b */ /* 0x000f220000004200 */
[----:B------:R-:W-:-:S03]  /*c300*/  IMAD R198, R9, 0x2, R197 ;  /* 0x0000000209c67824 */ /* 0x000fc600078e02c5 */
[----:B------:R-:W4:Y:S04]  /*c310*/  LDSM.16.MT88.4 R56, [R197+0x8880] ;  /* 0x00888000c538783b */ /* 0x000f280000004200 */
[----:B------:R-:W-:Y:S01]  /*c320*/  LDSM.16.MT88.4 R40, [R197+0x7080] ;  /* 0x00708000c528783b */ /* 0x000fe20000004200 */
[----:B------:R-:W-:-:S03]  /*c330*/  IMAD R200, R6, 0x2, R197 ;  /* 0x0000000206c87824 */ /* 0x000fc600078e02c5 */
[----:B------:R-:W-:Y:S04]  /*c340*/  LDSM.16.MT88.4 R64, [R198+0x4880] ;  /* 0x00488000c640783b */ /* 0x000fe80000004200 */
[----:B------:R-:W-:Y:S04]  /*c350*/  LDSM.16.MT88.4 R8, [R200+0x5880] ;  /* 0x00588000c808783b */ /* 0x000fe80000004200 */
[----:B------:R-:W-:Y:S04]  /*c360*/  LDSM.16.MT88.4 R92, [R200+0x7080] ;  /* 0x00708000c85c783b */ /* 0x000fe80000004200 */
[----:B------:R-:W-:Y:S01]  /*c370*/  LDSM.16.MT88.4 R96, [R197+0x7880] ;  /* 0x00788000c560783b */ /* 0x000fe20000004200 */
[C---:B-1----:R-:W-:Y:S03]  /*c380*/  HMMA.16816.F32 R52, R12.reuse, R28, RZ ;  /* 0x0000001c0c34723c */ /* 0x042fe600000018ff */
[----:B------:R-:W-:Y:S04]  /*c390*/  LDSM.16.MT88.4 R72, [R198+0x7080] ;  /* 0x00708000c648783b */ /* 0x000fe80000004200 */
[----:B------:R-:W-:Y:S01]  /*c3a0*/  LDSM.16.MT88.4 R108, [R200+0x7880] ;  /* 0x00788000c86c783b */ /* 0x000fe20000004200 */
[C---:B------:R-:W-:Y:S03]  /*c3b0*/  HMMA.16816.F32 R44, R12.reuse, R30, RZ ;  /* 0x0000001e0c2c723c */ /* 0x040fe600000018ff */
[----:B------:R-:W1:Y:S04]  /*c3c0*/  LDSM.16.MT88.4 R28, [R198+0x4080] ;  /* 0x00408000c61c783b */ /* 0x000e680000004200 */
[----:B------:R-:W-:Y:S01]  /*c3d0*/  LDSM.16.MT88.4 R160, [R197+0x5080] ;  /* 0x00508000c5a0783b */ /* 0x000fe20000004200 */
[----:B----4-:R-:W-:Y:S08]  /*c3e0*/  HMMA.16816.F32 R20, R12, R24, RZ ;  /* 0x000000180c14723c */ /* 0x010ff000000018ff */
[C---:B-----5:R-:W-:Y:S01]  /*c3f0*/  HMMA.16816.F32 R120, R16.reuse, R60, R52 ;  /* 0x0000003c1078723c */ /* 0x060fe20000001834 */
[----:B------:R-:W-:Y:S07]  /*c400*/  LDSM.16.MT88.4 R52, [R200+0x4880] ;  /* 0x00488000c834783b */ /* 0x000fee0000004200 */
[----:B------:R-:W-:Y:S01]  /*c410*/  HMMA.16816.F32 R116, R16, R62, R44 ;  /* 0x0000003e1074723c */ /* 0x000fe2000000182c */
[----:B------:R-:W4:Y:S04]  /*c420*/  LDSM.16.MT88.4 R60, [R197+0x9080] ;  /* 0x00908000c53c783b */ /* 0x000f280000004200 */
[----:B------:R-:W-:Y:S03]  /*c430*/  LDSM.16.MT88.4 R44, [R200+0x6080] ;  /* 0x00608000c82c783b */ /* 0x000fe60000004200 */
[----:B------:R-:W-:Y:S01]  /*c440*/  HMMA.16816.F32 R48, R12, R26, RZ ;  /* 0x0000001a0c30723c */ /* 0x000fe200000018ff */
[----:B------:R-:W5:Y:S07]  /*c450*/  LDSM.16.MT88.4 R24, [R200+0x4080] ;  /* 0x00408000c818783b */ /* 0x000f6e0000004200 */
[----:B------:R-:W-:Y:S01]  /*c460*/  HMMA.16816.F32 R156, R16, R32, R20 ;  /* 0x00000020109c723c */ /* 0x000fe20000001814 */
[----:B------:R-:W4:Y:S07]  /*c470*/  LDSM.16.MT88.4 R20, [R198+0x5880] ;  /* 0x00588000c614783b */ /* 0x000f2e0000004200 */
[C---:B------:R-:W-:Y:S08]  /*c480*/  HMMA.16816.F32 R104, R12.reuse, R56, RZ ;  /* 0x000000380c68723c */ /* 0x040ff000000018ff */
[C---:B------:R-:W-:Y:S08]  /*c490*/  HMMA.16816.F32 R88, R12.reuse, R58, RZ ;  /* 0x0000003a0c58723c */ /* 0x040ff000000018ff */
[----:B-1----:R-:W-:Y:S08]  /*c4a0*/  HMMA.16816.F32 R80, R12, R30, RZ ;  /* 0x0000001e0c50723c */ /* 0x002ff000000018ff */
[----:B------:R-:W-:Y:S01]  /*c4b0*/  HMMA.16816.F32 R124, R16, R34, R48 ;  /* 0x00000022107c723c */ /* 0x000fe20000001830 */
[----:B------:R-:W1:Y:S07]  /*c4c0*/  LDSM.16.MT88.4 R48, [R198+0x6080] ;  /* 0x00608000c630783b */ /* 0x000e6e0000004200 */
[C---:B------:R-:W-:Y:S08]  /*c4d0*/  HMMA.16816.F32 R36, R12.reuse, R40, RZ ;  /* 0x000000280c24723c */ /* 0x040ff000000018ff */
[C---:B------:R-:W-:Y:S08]  /*c4e0*/  HMMA.16816.F32 R84, R12.reuse, R28, RZ ;  /* 0x0000001c0c54723c */ /* 0x040ff000000018ff */
[C---:B------:R-:W-:Y:S08]  /*c4f0*/  HMMA.16816.F32 R32, R12.reuse, R8, RZ ;  /* 0x000000080c20723c */ /* 0x040ff000000018ff */
[C---:B------:R-:W-:Y:S08]  /*c500*/  HMMA.16816.F32 R28, R12.reuse, R10, RZ ;  /* 0x0000000a0c1c723c */ /* 0x040ff000000018ff */
[C---:B------:R-:W-:Y:S01]  /*c510*/  HMMA.16816.F32 R100, R12.reuse, R42, RZ ;  /* 0x0000002a0c64723c */ /* 0x040fe200000018ff */
[----:B------:R-:W1:Y:S07]  /*c520*/  LDSM.16.MT88.4 R40, [R198+0x7880] ;  /* 0x00788000c628783b */ /* 0x000e6e0000004200 */
[----:B------:R-:W-:Y:S08]  /*c530*/  HMMA.16816.F32 R8, R12, R92, RZ ;  /* 0x0000005c0c08723c */ /* 0x000ff000000018ff */
[C---:B----4-:R-:W-:Y:S08]  /*c540*/  HMMA.16816.F32 R104, R16.reuse, R60, R104 ;  /* 0x0000003c1068723c */ /* 0x050ff00000001868 */
[C---:B------:R-:W-:Y:S08]  /*c550*/  HMMA.16816.F32 R128, R16.reuse, R62, R88 ;  /* 0x0000003e1080723c */ /* 0x040ff00000001858 */
[----:B------:R-:W-:Y:S08]  /*c560*/  HMMA.16816.F32 R60, R16, R66, R80 ;  /* 0x00000042103c723c */ /* 0x000ff00000001850 */
[C---:B-----5:R-:W-:Y:S08]  /*c570*/  HMMA.16816.F32 R76, R12.reuse, R24, RZ ;  /* 0x000000180c4c723c */ /* 0x060ff000000018ff */
[C---:B------:R-:W-:Y:S08]  /*c580*/  HMMA.16816.F32 R68, R12.reuse, R26, RZ ;  /* 0x0000001a0c44723c */ /* 0x040ff000000018ff */
[----:B------:R-:W-:Y:S08]  /*c590*/  HMMA.16816.F32 R56, R12, R20, RZ ;  /* 0x000000140c38723c */ /* 0x000ff000000018ff */
[----:B------:R-:W-:Y:S08]  /*c5a0*/  HMMA.16816.F32 R112, R16, R96, R36 ;  /* 0x000000601070723c */ /* 0x000ff00000001824 */
[C---:B------:R-:W-:Y:S08]  /*c5b0*/  HMMA.16816.F32 R36, R12.reuse, R22, RZ ;  /* 0x000000160c24723c */ /* 0x040ff000000018ff */
[C---:B------:R-:W-:Y:S08]  /*c5c0*/  HMMA.16816.F32 R24, R12.reuse, R72, RZ ;  /* 0x000000480c18723c */ /* 0x040ff000000018ff */
[----:B------:R-:W-:Y:S01]  /*c5d0*/  HMMA.16816.F32 R20, R12, R74, RZ ;  /* 0x0000004a0c14723c */ /* 0x000fe200000018ff */
[----:B------:R-:W4:Y:S07]  /*c5e0*/  LDSM.16.MT88.4 R72, [R198+0x8880] ;  /* 0x00888000c648783b */ /* 0x000f2e0000004200 */
[C---:B------:R-:W-:Y:S01]  /*c5f0*/  HMMA.16816.F32 R100, R16.reuse, R98, R100 ;  /* 0x000000621064723c */ /* 0x040fe20000001864 */
[----:B------:R-:W5:Y:S07]  /*c600*/  LDSM.16.MT88.4 R96, [R200+0x8880] ;  /* 0x00888000c860783b */ /* 0x000f6e0000004200 */
[C---:B------:R-:W-:Y:S01]  /*c610*/  HMMA.16816.F32 R136, R16.reuse, R64, R84 ;  /* 0x000000401088723c */ /* 0x040fe20000001854 */
[----:B------:R-:W-:Y:S01]  /*c620*/  IMAD R199, R6, 0x2, R198 ;  /* 0x0000000206c77824 */ /* 0x000fe200078e02c6 */
[----:B------:R-:W-:Y:S06]  /*c630*/  LDSM.16.MT88.4 R64, [R197+0x6880] ;  /* 0x00688000c540783b */ /* 0x000fec0000004200 */
[----:B------:R-:W-:Y:S01]  /*c640*/  HMMA.16816.F32 R88, R16, R108, R8 ;  /* 0x0000006c1058723c */ /* 0x000fe20000001808 */
[----:B------:R-:W-:Y:S01]  /*c650*/  IMAD.MOV.U32 R87, RZ, RZ, R60 ;  /* 0x000000ffff577224 */ /* 0x000fe200078e003c */
[----:B------:R-:W-:Y:S01]  /*c660*/  MOV R85, R62 ;  /* 0x0000003e00557202 */ /* 0x000fe20000000f00 */
[----:B------:R-:W-:-:S05]  /*c670*/  IMAD.MOV.U32 R86, RZ, RZ, R61 ;  /* 0x000000ffff567224 */ /* 0x000fca00078e003d */
[C---:B------:R-:W-:Y:S01]  /*c680*/  HMMA.16816.F32 R224, R16.reuse, R44, R32 ;  /* 0x0000002c10e0723c */ /* 0x040fe20000001820 */
[----:B------:R-:W-:Y:S01]  /*c690*/  IMAD.MOV.U32 R84, RZ, RZ, R63 ;  /* 0x000000ffff547224 */ /* 0x000fe200078e003f */
[----:B------:R-:W-:Y:S06]  /*c6a0*/  LDSM.16.MT88.4 R32, [R199+0x4080] ;  /* 0x00408000c720783b */ /* 0x000fec0000004200 */
[----:B------:R-:W-:Y:S01]  /*c6b0*/  HMMA.16816.F32 R212, R16, R46, R28 ;  /* 0x0000002e10d4723c */ /* 0x000fe2000000181c */
[----:B------:R-:W-:Y:S04]  /*c6c0*/  LDSM.16.MT88.4 R44, [R200+0x9080] ;  /* 0x00908000c82c783b */ /* 0x000fe80000004200 */
[----:B------:R-:W-:Y:S03]  /*c6d0*/  LDSM.16.MT88.4 R28, [R199+0x5880] ;  /* 0x00588000c71c783b */ /* 0x000fe60000004200 */
[----:B------:R-:W-:Y:S01]  /*c6e0*/  HMMA.16816.F32 R8, R12, R94, RZ ;  /* 0x0000005e0c08723c */ /* 0x000fe200000018ff */
[----:B------:R-:W-:Y:S01]  /*c6f0*/  MOV R93, R128 ;  /* 0x00000080005d7202 */ /* 0x000fe20000000f00 */
[----:B------:R-:W-:Y:S01]  /*c700*/  IMAD.MOV.U32 R92, RZ, RZ, R129 ;  /* 0x000000ffff5c7224 */ /* 0x000fe200078e0081 */
[----:B------:R-:W-:Y:S01]  /*c710*/  MOV R0, R131 ;  /* 0x0000008300007202 */ /* 0x000fe20000000f00 */
[----:B------:R-:W-:Y:S01]  /*c720*/  IMAD.MOV.U32 R2, RZ, RZ, R130 ;  /* 0x000000ffff027224 */ /* 0x000fe200078e0082 */
[----:B------:R-:W-:Y:S03]  /*c730*/  LDSM.16.MT88.4 R80, [R199+0x9080] ;  /* 0x00908000c750783b */ /* 0x000fe60000004200 */
[C---:B------:R-:W-:Y:S01]  /*c740*/  HMMA.16816.F32 R144, R16.reuse, R52, R76 ;  /* 0x000000341090723c */ /* 0x040fe2000000184c */
[----:B------:R-:W-:Y:S07]  /*c750*/  LDSM.16.MT88.4 R76, [R197+0x8080] ;  /* 0x00808000c54c783b */ /* 0x000fee0000004200 */
[C---:B------:R-:W-:Y:S01]  /*c760*/  HMMA.16816.F32 R60, R16.reuse, R54, R68 ;  /* 0x00000036103c723c */ /* 0x040fe20000001844 */
[----:B------:R-:W-:Y:S07]  /*c770*/  LDSM.16.MT88.4 R68, [R199+0x4880] ;  /* 0x00488000c744783b */ /* 0x000fee0000004200 */
[C---:B-1----:R-:W-:Y:S01]  /*c780*/  HMMA.16816.F32 R52, R16.reuse, R48, R56 ;  /* 0x000000301034723c */ /* 0x042fe20000001838 */
[----:B------:R-:W-:Y:S07]  /*c790*/  LDSM.16.MT88.4 R56, [R199+0x7880] ;  /* 0x00788000c738783b */ /* 0x000fee0000004200 */
[C---:B------:R-:W-:Y:S01]  /*c7a0*/  HMMA.16816.F32 R36, R16.reuse, R50, R36 ;  /* 0x000000321024723c */ /* 0x040fe20000001824 */
[----:B------:R-:W1:Y:S07]  /*c7b0*/  LDSM.16.MT88.4 R48, [R198+0x9080] ;  /* 0x00908000c630783b */ /* 0x000e6e0000004200 */
[C---:B------:R-:W-:Y:S01]  /*c7c0*/  HMMA.16816.F32 R184, R16.reuse, R110, R8 ;  /* 0x0000006e10b8723c */ /* 0x040fe20000001808 */
[----:B------:R-:W1:Y:S07]  /*c7d0*/  LDSM.16.MT88.4 R8, [R199+0x7080] ;  /* 0x00708000c708783b */ /* 0x000e6e0000004200 */
[----:B------:R-:W-:Y:S01]  /*c7e0*/  HMMA.16816.F32 R192, R16, R40, R24 ;  /* 0x0000002810c0723c */ /* 0x000fe20000001818 */
[----:B------:R-:W-:Y:S01]  /*c7f0*/  MOV R143, R52 ;  /* 0x00000034008f7202 */ /* 0x000fe20000000f00 */
[----:B------:R-:W-:Y:S01]  /*c800*/  IMAD.MOV.U32 R142, RZ, RZ, R53 ;  /* 0x000000ffff8e7224 */ /* 0x000fe200078e0035 */
[----:B------:R-:W-:Y:S01]  /*c810*/  MOV R140, R55 ;  /* 0x00000037008c7202 */ /* 0x000fe20000000f00 */
[----:B------:R-:W-:-:S04]  /*c820*/  IMAD.MOV.U32 R141, RZ, RZ, R54 ;  /* 0x000000ffff8d7224 */ /* 0x000fc800078e0036 */
[----:B------:R-:W-:Y:S01]  /*c830*/  HMMA.16816.F32 R188, R16, R42, R20 ;  /* 0x0000002a10bc723c */ /* 0x000fe20000001814 */
[----:B------:R-:W2:Y:S01]  /*c840*/  LDSM.16.MT88.4 R52, [R199+0x8880] ;  /* 0x00888000c734783b */ /* 0x000ea20000004200 */
[----:B------:R-:W-:Y:S01]  /*c850*/  IMAD.MOV.U32 R151, RZ, RZ, R36 ;  /* 0x000000ffff977224 */ /* 0x000fe200078e0024 */
[----:B------:R-:W-:Y:S01]  /*c860*/  MOV R150, R37 ;  /* 0x0000002500967202 */ /* 0x000fe20000000f00 */
[----:B------:R-:W-:Y:S01]  /*c870*/  IMAD.MOV.U32 R149, RZ, RZ, R38 ;  /* 0x000000ffff957224 */ /* 0x000fe200078e0026 */
[----:B------:R-:W-:Y:S01]  /*c880*/  MOV R148, R39 ;  /* 0x0000002700947202 */ /* 0x000fe20000000f00 */
[----:B------:R-:W-:Y:S01]  /*c890*/  IMAD.MOV.U32 R131, RZ, RZ, R60 ;  /* 0x000000ffff837224 */ /* 0x000fe200078e003c */
[----:B------:R-:W-:Y:S01]  /*c8a0*/  MOV R130, R61 ;  /* 0x0000003d00827202 */ /* 0x000fe20000000f00 */
[C---:B----4-:R-:W-:Y:S01]  /*c8b0*/  HMMA.16816.F32 R40, R12.reuse, R72, RZ ;  /* 0x000000480c28723c */ /* 0x050fe200000018ff */
[----:B------:R-:W-:Y:S01]  /*c8c0*/  IMAD.MOV.U32 R129, RZ, RZ, R62 ;  /* 0x000000ffff817224 */ /* 0x000fe200078e003e */
[----:B------:R-:W-:Y:S06]  /*c8d0*/  LDSM.16.MT88.4 R108, [R197+0x9880] ;  /* 0x00988000c56c783b */ /* 0x000fec0000004200 */
[C---:B------:R-:W-:Y:S08]  /*c8e0*/  HMMA.16816.F32 R36, R12.reuse, R74, RZ ;  /* 0x0000004a0c24723c */ /* 0x040ff000000018ff */
[----:B-----5:R-:W-:Y:S01]  /*c8f0*/  HMMA.16816.F32 R24, R12, R96, RZ ;  /* 0x000000600c18723c */ /* 0x020fe200000018ff */
[----:B------:R-:W-:-:S02]  /*c900*/  IMAD.MOV.U32 R128, RZ, RZ, R63 ;  /* 0x000000ffff807224 */ /* 0x000fc400078e003f */
[----:B------:R-:W4:Y:S05]  /*c910*/  LDSM.16.MT88.4 R60, [R199+0x6080] ;  /* 0x00608000c73c783b */ /* 0x000f2a0000004200 */
[----:B------:R-:W-:Y:S08]  /*c920*/  HMMA.16816.F32 R20, R12, R98, RZ ;  /* 0x000000620c14723c */ /* 0x000ff000000018ff */
[C---:B-1----:R-:W-:Y:S08]  /*c930*/  HMMA.16816.F32 R180, R16.reuse, R48, R40 ;  /* 0x0000003010b4723c */ /* 0x042ff00000001828 */
[C---:B------:R-:W-:Y:S08]  /*c940*/  HMMA.16816.F32 R176, R16.reuse, R50, R36 ;  /* 0x0000003210b0723c */ /* 0x040ff00000001824 */
[----:B------:R-:W-:Y:S08]  /*c950*/  HMMA.16816.F32 R172, R16, R44, R24 ;  /* 0x0000002c10ac723c */ /* 0x000ff00000001818 */
[C---:B------:R-:W-:Y:S08]  /*c960*/  HMMA.16816.F32 R48, R12.reuse, R32, RZ ;  /* 0x000000200c30723c */ /* 0x040ff000000018ff */
[----:B------:R-:W-:Y:S08]  /*c970*/  HMMA.16816.F32 R36, R12, R34, RZ ;  /* 0x000000220c24723c */ /* 0x000ff000000018ff */
[----:B------:R-:W-:Y:S08]  /*c980*/  HMMA.16816.F32 R168, R16, R46, R20 ;  /* 0x0000002e10a8723c */ /* 0x000ff00000001814 */
[C---:B------:R-:W-:Y:S08]  /*c990*/  HMMA.16816.F32 R32, R12.reuse, R28, RZ ;  /* 0x0000001c0c20723c */ /* 0x040ff000000018ff */
[C---:B------:R-:W-:Y:S08]  /*c9a0*/  HMMA.16816.F32 R24, R12.reuse, R8, RZ ;  /* 0x000000080c18723c */ /* 0x040ff000000018ff */
[C---:B------:R-:W-:Y:S08]  /*c9b0*/  HMMA.16816.F32 R28, R12.reuse, R30, RZ ;  /* 0x0000001e0c1c723c */ /* 0x040ff000000018ff */
[C---:B------:R-:W-:Y:S08]  /*c9c0*/  HMMA.16816.F32 R20, R12.reuse, R10, RZ ;  /* 0x0000000a0c14723c */ /* 0x040ff000000018ff */
[C---:B--2---:R-:W-:Y:S08]  /*c9d0*/  HMMA.16816.F32 R8, R12.reuse, R52, RZ ;  /* 0x000000340c08723c */ /* 0x044ff000000018ff */
[----:B------:R-:W-:Y:S01]  /*c9e0*/  HMMA.16816.F32 R12, R12, R54, RZ ;  /* 0x000000360c0c723c */ /* 0x000fe200000018ff */
[----:B------:R-:W-:Y:S07]  /*c9f0*/  LDSM.16.MT88.4 R52, [R198+0x6880] ;  /* 0x00688000c634783b */ /* 0x000fee0000004200 */
[C---:B------:R-:W-:Y:S07]  /*ca00*/  HMMA.16816.F32 R40, R132.reuse, R64, R120 ;  /* 0x000000408428723c */ /* 0x040fee0000001878 */
[----:B------:R-:W-:Y:S01]  /*ca10*/  MOV R120, R151 ;  /* 0x0000009700787202 */ /* 0x000fe20000000f00 */
[----:B------:R-:W-:Y:S01]  /*ca20*/  HMMA.16816.F32 R72, R132, R76, R112 ;  /* 0x0000004c8448723c */ /* 0x000fe20000001870 */
[----:B------:R-:W-:Y:S01]  /*ca30*/  IMAD.MOV.U32 R121, RZ, RZ, R150 ;  /* 0x000000ffff797224 */ /* 0x000fe200078e0096 */
[----:B------:R-:W-:Y:S01]  /*ca40*/  MOV R122, R149 ;  /* 0x00000095007a7202 */ /* 0x000fe20000000f00 */
[----:B------:R-:W-:-:S02]  /*ca50*/  IMAD.MOV.U32 R123, RZ, RZ, R148 ;  /* 0x000000ffff7b7224 */ /* 0x000fc400078e0094 */
[----:B------:R-:W-:Y:S02]  /*ca60*/  LDSM.16.MT88.4 R148, [R200+0x5080] ;  /* 0x00508000c894783b */ /* 0x000fe40000004200 */
[----:B------:R-:W-:Y:S01]  /*ca70*/  MOV R112, R143 ;  /* 0x0000008f00707202 */ /* 0x000fe20000000f00 */
[----:B------:R-:W-:Y:S01]  /*ca80*/  IMAD.MOV.U32 R113, RZ, RZ, R142 ;  /* 0x000000ffff717224 */ /* 0x000fe200078e008e */
[----:B------:R-:W-:Y:S01]  /*ca90*/  MOV R114, R141 ;  /* 0x0000008d00727202 */ /* 0x000fe20000000f00 */
[----:B------:R-:W-:Y:S01]  /*caa0*/  IMAD.MOV.U32 R115, RZ, RZ, R140 ;  /* 0x000000ffff737224 */ /* 0x000fe200078e008c */
[----:B------:R-:W-:Y:S01]  /*cab0*/  HMMA.16816.F32 R44, R132, R66, R116 ;  /* 0x00000042842c723c */ /* 0x000fe20000001874 */
[----:B------:R-:W1:Y:S04]  /*cac0*/  LDSM.16.MT88.4 R140, [R198+0x5080] ;  /* 0x00508000c68c783b */ /* 0x000e680000004200 */
[----:B------:R-:W-:Y:S03]  /*cad0*/  LDSM.16.MT88.4 R116, [R198+0x9880] ;  /* 0x00988000c674783b */ /* 0x000fe60000004200 */
[----:B------:R-:W-:Y:S01]  /*cae0*/  HMMA.16816.F32 R96, R16, R70, R36 ;  /* 0x000000461060723c */ /* 0x000fe20000001824 */
[----:B------:R-:W2:Y:S07]  /*caf0*/  LDSM.16.MT88.4 R36, [R199+0x5080] ;  /* 0x00508000c724783b */ /* 0x000eae0000004200 */
[----:B------:R-:W-:Y:S08]  /*cb00*/  HMMA.16816.F32 R156, R132, R160, R156 ;  /* 0x000000a0849c723c */ /* 0x000ff0000000189c */
[C---:B------:R-:W-:Y:S01]  /*cb10*/  HMMA.16816.F32 R164, R16.reuse, R68, R48 ;  /* 0x0000004410a4723c */ /* 0x040fe20000001830 */
[----:B------:R-:W-:Y:S06]  /*cb20*/  LDSM.16.MT88.4 R68, [R199+0x6880] ;  /* 0x00688000c744783b */ /* 0x000fec0000004200 */
[----:B------:R-:W-:Y:S01]  /*cb30*/  MOV R48, R131 ;  /* 0x0000008300307202 */ /* 0x000fe20000000f00 */
[----:B----4-:R-:W-:Y:S01]  /*cb40*/  HMMA.16816.F32 R64, R16, R60, R32 ;  /* 0x0000003c1040723c */ /* 0x010fe20000001820 */
[----:B------:R-:W-:Y:S01]  /*cb50*/  IMAD.MOV.U32 R49, RZ, RZ, R130 ;  /* 0x000000ffff317224 */ /* 0x000fe200078e0082 */
[----:B------:R-:W-:Y:S01]  /*cb60*/  MOV R50, R129 ;  /* 0x0000008100327202 */ /* 0x000fe20000000f00 */
[----:B------:R-:W-:-:S04]  /*cb70*/  IMAD.MOV.U32 R51, RZ, RZ, R128 ;  /* 0x000000ffff337224 */ /* 0x000fc800078e0080 */
[----:B------:R-:W-:Y:S01]  /*cb80*/  MOV R32, R87 ;  /* 0x0000005700207202 */ /* 0x000fe20000000f00 */
[----:B------:R-:W-:Y:S01]  /*cb90*/  HMMA.16816.F32 R24, R16, R56, R24 ;  /* 0x000000381018723c */ /* 0x000fe20000001818 */
[----:B------:R-:W-:Y:S01]  /*cba0*/  IMAD.MOV.U32 R33, RZ, RZ, R86 ;  /* 0x000000ffff217224 */ /* 0x000fe200078e0056 */
[----:B------:R-:W-:Y:S01]  /*cbb0*/  MOV R34, R85 ;  /* 0x0000005500227202 */ /* 0x000fe20000000f00 */
[----:B------:R-:W-:Y:S02]  /*cbc0*/  IMAD.MOV.U32 R35, RZ, RZ, R84 ;  /* 0x000000ffff237224 */ /* 0x000fe400078e0054 */
[----:B------:R-:W-:Y:S02]  /*cbd0*/  LDSM.16.MT88.4 R84, [R198+0x8080] ;  /* 0x00808000c654783b */ /* 0x000fe40000004200 */
[----:B------:R-:W-:Y:S01]  /*cbe0*/  MOV R56, R93 ;  /* 0x0000005d00387202 */ /* 0x000fe20000000f00 */
[C---:B------:R-:W-:Y:S01]  /*cbf0*/  HMMA.16816.F32 R160, R132.reuse, R162, R124 ;  /* 0x000000a284a0723c */ /* 0x040fe2000000187c */
[----:B------:R-:W-:Y:S01]  /*cc00*/  IMAD.MOV.U32 R57, RZ, RZ, R92 ;  /* 0x000000ffff397224 */ /* 0x000fe200078e005c */
[----:B------:R-:W-:Y:S04]  /*cc10*/  LDSM.16.MT88.4 R124, [R200+0x9880] ;  /* 0x00988000c87c783b */ /* 0x000fe80000004200 */
[----:B------:R-:W-:Y:S02]  /*cc20*/  LDSM.16.MT88.4 R92, [R200+0x8080] ;  /* 0x00808000c85c783b */ /* 0x000fe40000004200 */
[----:B------:R-:W-:Y:S02]  /*cc30*/  HMMA.16816.F32 R76, R132, R78, R100 ;  /* 0x0000004e844c723c */ /* 0x000fe40000001864 */
[----:B------:R-:W-:Y:S06]  /*cc40*/  LDSM.16.MT88.4 R100, [R199+0x8080] ;  /* 0x00808000c764783b */ /* 0x000fec0000004200 */
[C---:B------:R-:W-:Y:S01]  /*cc50*/  HMMA.16816.F32 R28, R16.reuse, R62, R28 ;  /* 0x0000003e101c723c */ /* 0x040fe2000000181c */
[----:B------:R-:W4:Y:S07]  /*cc60*/  LDSM.16.MT88.4 R60, [R200+0x6880] ;  /* 0x00688000c83c783b */ /* 0x000f2e0000004200 */
[----:B------:R-:W-:Y:S01]  /*cc70*/  HMMA.16816.F32 R128, R16, R80, R8 ;  /* 0x000000501080723c */ /* 0x000fe20000001808 */
[----:B------:R-:W5:Y:S01]  /*cc80*/  LDSM.16.MT88.4 R8, [R199+0x9880] ;  /* 0x00988000c708783b */ /* 0x000f620000004200 */
[----:B------:R-:W-:-:S04]  /*cc90*/  MOV R6, 0x1 ;  /* 0x0000000100067802 */ /* 0x000fc80000000f00 */
[----:B------:R-:W-:Y:S02]  /*cca0*/  ISETP.NE.AND P0, PT, R6, c[0x0][0x2c4], PT ;  /* 0x0000b10006007a0c */ /* 0x000fe40003f05270 */
[----:B------:R-:W-:Y:S01]  /*ccb0*/  HMMA.16816.F32 R20, R16, R58, R20 ;  /* 0x0000003a1014723c */ /* 0x000fe20000001814 */
[----:B------:R-:W-:-:S07]  /*ccc0*/  IMAD.SHL.U32 R3, R3, 0x80, RZ ;  /* 0x0000008003037824 */ /* 0x000fce00078e00ff */
[----:B------:R-:W-:Y:S01]  /*ccd0*/  HMMA.16816.F32 R12, R16, R82, R12 ;  /* 0x00000052100c723c */ /* 0x000fe2000000180c */
[----:B------:R-:W-:Y:S02]  /*cce0*/  MOV R58, R2 ;  /* 0x00000002003a7202 */ /* 0x000fe40000000f00 */
[----:B------:R-:W-:Y:S01]  /*ccf0*/  @P0 IMAD.HI.U32 R2, R3, c[0x0][0x2c8], RZ ;  /* 0x0000b20003020a27 */ /* 0x000fe200078e00ff */
[----:B------:R-:W-:-:S03]  /*cd00*/  LOP3.LUT R208, R208, 0xffffdfff, RZ, 0xc0, !PT ;  /* 0xffffdfffd0d07812 */ /* 0x000fc600078ec0ff */
[----:B------:R-:W-:Y:S01]  /*cd10*/  IMAD.MOV.U32 R59, RZ, RZ, R0 ;  /* 0x000000ffff3b7224 */ /* 0x000fe200078e0000 */
[----:B------:R-:W-:Y:S02]  /*cd20*/  MOV R0, R3 ;  /* 0x0000000300007202 */ /* 0x000fe40000000f00 */
[----:B------:R-:W-:Y:S02]  /*cd30*/  @P0 LOP3.LUT R208, R208, 0x2000, RZ, 0xfc, !PT ;  /* 0x00002000d0d00812 */ /* 0x000fe400078efcff */
[----:B------:R-:W-:Y:S02]  /*cd40*/  @P0 SHF.R.U32.HI R0, RZ, c[0x0][0x2cc], R2 ;  /* 0x0000b300ff000a19 */ /* 0x000fe40000011602 */
[----:B------:R-:W-:Y:S01]  /*cd50*/  ISETP.LE.AND P0, PT, R6, c[0x0][0x32c], PT ;  /* 0x0000cb0006007a0c */ /* 0x000fe20003f03270 */
[----:B-1----:R-:W-:Y:S01]  /*cd60*/  HMMA.16816.F32 R136, R132, R140, R136 ;  /* 0x0000008c8488723c */ /* 0x002fe20000001888 */
[----:B---3--:R-:W-:Y:S02]  /*cd70*/  IADD3 R0, -R4, R153, R0 ;  /* 0x0000009904007210 */ /* 0x008fe40007ffe100 */
[----:B------:R-:W-:-:S05]  /*cd80*/  LOP3.LUT R208, R208, 0xffffefff, RZ, 0xc0, !PT ;  /* 0xffffefffd0d07812 */ /* 0x000fca00078ec0ff */
[C---:B------:R-:W-:Y:S08]  /*cd90*/  HMMA.16816.F32 R144, R132.reuse, R148, R144 ;  /* 0x000000948490723c */ /* 0x040ff00000001890 */
[C---:B------:R-:W-:Y:S08]  /*cda0*/  HMMA.16816.F32 R140, R132.reuse, R142, R32 ;  /* 0x0000008e848c723c */ /* 0x040ff00000001820 */
[----:B------:R-:W-:Y:S01]  /*cdb0*/  HMMA.16816.F32 R148, R132, R150, R48 ;  /* 0x000000968494723c */ /* 0x000fe20000001830 */
[----:B------:R-:W-:-:S07]  /*cdc0*/  IADD3 R218, R218, -0x2, RZ ;  /* 0xfffffffedada7810 */ /* 0x000fce0007ffe0ff */
[----:B------:R-:W-:Y:S01]  /*cdd0*/  HMMA.16816.F32 R104, R132, R108, R104 ;  /* 0x0000006c8468723c */ /* 0x000fe20000001868 */
[----:B------:R-:W-:-:S07]  /*cde0*/  IADD3 R4, R0, c[0x0][0x328], RZ ;  /* 0x0000ca0000047a10 */ /* 0x000fce0007ffe0ff */
[----:B------:R-:W-:Y:S01]  /*cdf0*/  HMMA.16816.F32 R48, R132, R52, R112 ;  /* 0x000000348430723c */ /* 0x000fe20000001870 */
[----:B------:R-:W-:-:S07]  /*ce00*/  @P0 LOP3.LUT R208, R208, 0x1000, RZ, 0xfc, !PT ;  /* 0x00001000d0d00812 */ /* 0x000fce00078efcff */
[C---:B--2---:R-:W-:Y:S08]  /*ce10*/  HMMA.16816.F32 R32, R132.reuse, R36, R164 ;  /* 0x000000248420723c */ /* 0x044ff000000018a4 */
[C---:B------:R-:W-:Y:S08]  /*ce20*/  HMMA.16816.F32 R108, R132.reuse, R110, R56 ;  /* 0x0000006e846c723c */ /* 0x040ff00000001838 */
[C---:B------:R-:W-:Y:S08]  /*ce30*/  HMMA.16816.F32 R52, R132.reuse, R54, R120 ;  /* 0x000000368434723c */ /* 0x040ff00000001878 */
[C---:B------:R-:W-:Y:S08]  /*ce40*/  HMMA.16816.F32 R36, R132.reuse, R38, R96 ;  /* 0x000000268424723c */ /* 0x040ff00000001860 */
[C---:B----4-:R-:W-:Y:S08]  /*ce50*/  HMMA.16816.F32 R56, R132.reuse, R60, R224 ;  /* 0x0000003c8438723c */ /* 0x050ff000000018e0 */
        /* <DEDUP_REMOVED lines=13> */
[C---:B-----5:R-:W-:Y:S08]  /*cf30*/  HMMA.16816.F32 R128, R132.reuse, R8, R128 ;  /* 0x000000088480723c */ /* 0x060ff00000001880 */
[----:B------:R-:W-:Y:S01]  /*cf40*/  HMMA.16816.F32 R132, R132, R10, R12 ;  /* 0x0000000a8484723c */ /* 0x000fe2000000180c */
[----:B------:R-:W-:Y:S07]  /*cf50*/  @!P0 BRA `(.L_x_1219) ;  /* 0x0000011000008947 */ /* 0x000fee0003800000 */
[C---:B------:R-:W-:Y:S01]  /*cf60*/  ISETP.GT.AND P0, PT, R0.reuse, RZ, PT ;  /* 0x000000ff0000720c */ /* 0x040fe20003f04270 */
[----:B------:R-:W-:Y:S01]  /*cf70*/  BSSY B0, `(.L_x_1220) ;  /* 0x000000c000007945 */ /* 0x000fe20003800000 */
[----:B------:R-:W-:-:S11]  /*cf80*/  IADD3 R2, R0, -0x1, RZ ;  /* 0xffffffff00027810 */ /* 0x000fd60007ffe0ff */
[----:B------:R-:W-:Y:S05]  /*cf90*/  @P0 BRA `(.L_x_1221) ;  /* 0x0000006000000947 */ /* 0x000fea0003800000 */
[----:B------:R-:W-:Y:S01]  /*cfa0*/  ISETP.NE.AND P0, PT, R6, c[0x0][0x32c], PT ;  /* 0x0000cb0006007a0c */ /* 0x000fe20003f05270 */
[----:B------:R-:W-:-:S12]  /*cfb0*/  IMAD.MOV R0, RZ, RZ, -R0 ;  /* 0x000000ffff007224 */ /* 0x000fd800078e0a00 */
[----:B------:R-:W-:-:S05]  /*cfc0*/  @P0 IMAD.HI.U32 R2, R0, c[0x0][0x330], RZ ;  /* 0x0000cc0000020a27 */ /* 0x000fca00078e00ff */
[----:B------:R-:W-:-:S04]  /*cfd0*/  @P0 SHF.R.U32.HI R0, RZ, c[0x0][0x334], R2 ;  /* 0x0000cd00ff000a19 */ /* 0x000fc80000011602 */
[----:B------:R-:W-:Y:S01]  /*cfe0*/  LOP3.LUT R2, RZ, R0, RZ, 0x33, !PT ;  /* 0x00000000ff027212 */ /* 0x000fe200078e33ff */
[----:B------:R-:W-:Y:S05]  /*cff0*/  BRA `(.L_x_1222) ;  /* 0x0000003000007947 */ /* 0x000fea0003800000 */
.L_x_1221:
[----:B------:R-:W-:-:S13]  /*d000*/  ISETP.NE.AND P0, PT, R6, c[0x0][0x32c], PT ;  /* 0x0000cb0006007a0c */ /* 0x000fda0003f05270 */
[----:B------:R-:W-:-:S05]  /*d010*/  @P0 IMAD.HI.U32 R0, R2, c[0x0][0x330], RZ ;  /* 0x0000cc0002000a27 */ /* 0x000fca00078e00ff */
[----:B------:R-:W-:Y:S02]  /*d020*/  @P0 SHF.R.U32.HI R2, RZ, c[0x0][0x334], R0 ;  /* 0x0000cd00ff020a19 */ /* 0x000fe40000011600 */
.L_x_1222:
[----:B------:R-:W-:Y:S05]  /*d030*/  BSYNC B0 ;  /* 0x0000000000007941 */ /* 0x000fea0003800000 */
.L_x_1220:
[----:B------:R-:W-:-:S05]  /*d040*/  MOV R0, c[0x0][0x32c] ;  /* 0x0000cb0000007a02 */ /* 0x000fca0000000f00 */
[----:B------:R-:W-:-:S05]  /*d050*/  IMAD R2, R2, R0, c[0x0][0x32c] ;  /* 0x0000cb0002027624 */ /* 0x000fca00078e0200 */
[----:B------:R-:W-:-:S05]  /*d060*/  IMNMX R4, R4, R2, PT ;  /* 0x0000000204047217 */ /* 0x000fca0003800200 */
.L_x_1219:
[----:B------:R-:W-:-:S05]  /*d070*/  IMAD.HI R4, R4, 0x2aaaaaab, RZ ;  /* 0x2aaaaaab04047827 */ /* 0x000fca00078e02ff */
[----:B------:R-:W-:-:S04]  /*d080*/  SHF.R.U32.HI R0, RZ, 0x1f, R4 ;  /* 0x0000001fff007819 */ /* 0x000fc80000011604 */
[----:B------:R-:W-:-:S04]  /*d090*/  LEA.HI.SX32 R4, R4, R0, 0x1d ;  /* 0x0000000004047211 */ /* 0x000fc800078feaff */
[----:B------:R-:W-:-:S04]  /*d0a0*/  IMNMX R235, R233, R4, !PT ;  /* 0x00000004e9eb7217 */ /* 0x000fc80007800200 */
[----:B------:R-:W-:-:S13]  /*d0b0*/  ISETP.GE.AND P0, PT, R218, R235, PT ;  /* 0x000000ebda00720c */ /* 0x000fda0003f06270 */
[----:B------:R-:W-:Y:S05]  /*d0c0*/  @!P0 BRA `(.L_x_1223) ;  /* 0x00003aa000008947 */ /* 0x000fea0003800000 */
[----:B------:R-:W-:Y:S01]  /*d0d0*/  SHF.R.S32.HI R2, RZ, 0x1f, R219 ;  /* 0x0000001fff027819 */ /* 0x000fe200000114db */
[C---:B------:R-:W-:Y:S01]  /*d0e0*/  IMAD.SHL.U32 R0, R219.reuse, 0x2, RZ ;  /* 0x00000002db007824 */ /* 0x040fe200078e00ff */
[C---:B------:R-:W-:Y:S01]  /*d0f0*/  SHF.L.U64.HI R211, R248.reuse, 0x1, R251 ;  /* 0x00000001f8d37819 */ /* 0x040fe200000102fb */
[----:B------:R-:W-:Y:S01]  /*d100*/  IMAD.SHL.U32 R212, R248, 0x2, RZ ;  /* 0x00000002f8d47824 */ /* 0x000fe200078e00ff */
[----:B------:R-:W-:Y:S01]  /*d110*/  SHF.L.U64.HI R210, R219, 0x1, R2 ;  /* 0x00000001dbd27819 */ /* 0x000fe20000010202 */
[C---:B------:R-:W-:Y:S01]  /*d120*/  IMAD.SHL.U32 R214, R247.reuse, 0x2, RZ ;  /* 0x00000002f7d67824 */ /* 0x040fe200078e00ff */
[----:B------:R-:W-:Y:S01]  /*d130*/  SHF.L.U64.HI R213, R247, 0x1, R250 ;  /* 0x00000001f7d57819 */ /* 0x000fe200000102fa */
[C---:B------:R-:W-:Y:S01]  /*d140*/  IMAD.SHL.U32 R216, R246.reuse, 0x2, RZ ;  /* 0x00000002f6d87824 */ /* 0x040fe200078e00ff */
[----:B------:R-:W-:Y:S02]  /*d150*/  SHF.L.U64.HI R215, R246, 0x1, R249 ;  /* 0x00000001f6d77819 */ /* 0x000fe400000102f9 */
.L_x_1246:
[----:B------:R-:W-:Y:S04]  /*d160*/  DEPBAR.LE SB0, 0x0 ;  /* 0x000080000000791a */ /* 0x000fe80000000000 */
[----:B------:R-:W-:Y:S01]  /*d170*/  WARPSYNC 0xffffffff ;  /* 0xffffffff00007948 */ /* 0x000fe20003800000 */
[----:B------:R-:W-:Y:S01]  /*d180*/  BAR.SYNC.DEFER_BLOCKING 0x0 ;  /* 0x0000000000007b1d */ /* 0x000fe20000010000 */
[----:B------:R-:W-:Y:S05]  /*d190*/  ISETP.GT.AND P0, PT, R233, R218, PT ;  /* 0x000000dae900720c */ /* 0x000fea0003f04270 */
[----:B------:R1:W2:Y:S01]  /*d1a0*/  LDSM.16.M88.4 R28, [R205] ;  /* 0x00000000cd1c783b */ /* 0x0002a20000000200 */
[----:B------:R-:W-:Y:S03]  /*d1b0*/  BSSY B0, `(.L_x_1224) ;  /* 0x000004f000007945 */ /* 0x000fe60003800000 */
[----:B------:R1:W3:Y:S04]  /*d1c0*/  LDSM.16.M88.4 R12, [R196+0xa080] ;  /* 0x00a08000c40c783b */ /* 0x0002e80000000200 */
[----:B------:R1:W4:Y:S04]  /*d1d0*/  LDSM.16.M88.4 R20, [R196+0xa880] ;  /* 0x00a88000c414783b */ /* 0x0003280000000200 */
[----:B------:R1:W1:Y:S04]  /*d1e0*/  LDSM.16.M88.4 R164, [R196+0xb080] ;  /* 0x00b08000c4a4783b */ /* 0x0002680000000200 */
[----:B------:R1:W1:Y:S04]  /*d1f0*/  LDSM.16.M88.4 R168, [R204] ;  /* 0x00000000cca8783b */ /* 0x0002680000000200 */
[----:B------:R1:W1:Y:S04]  /*d200*/  LDSM.16.M88.4 R172, [R203] ;  /* 0x00000000cbac783b */ /* 0x0002680000000200 */
[----:B------:R1:W1:Y:S04]  /*d210*/  LDSM.16.M88.4 R176, [R203+0x800] ;  /* 0x00080000cbb0783b */ /* 0x0002680000000200 */
[----:B------:R1:W1:Y:S01]  /*d220*/  LDSM.16.M88.4 R180, [R203+0x1000] ;  /* 0x00100000cbb4783b */ /* 0x0002620000000200 */
[----:B------:R-:W-:-:S05]  /*d230*/  @P0 BRA `(.L_x_1225) ;  /* 0x0000046000000947 */ /* 0x000fca0003800000 */
[C---:B------:R-:W-:Y:S01]  /*d240*/  IMAD.WIDE.U32 R2, R221.reuse, c[0x0][0x208], RZ ;  /* 0x00008200dd027a25 */ /* 0x040fe200078e00ff */
[----:B------:R-:W5:Y:S01]  /*d250*/  S2R R4, SR_CTAID.Y ;  /* 0x0000000000047919 */ /* 0x000f620000002600 */
[----:B------:R-:W-:Y:S02]  /*d260*/  SHF.R.S32.HI R0, RZ, 0x1f, R221 ;  /* 0x0000001fff007819 */ /* 0x000fe400000114dd */
[----:B------:R-:W-:Y:S03]  /*d270*/  SHF.R.S32.HI R6, RZ, 0x1f, R220 ;  /* 0x0000001fff067819 */ /* 0x000fe600000114dc */
[----:B------:R-:W-:Y:S02]  /*d280*/  IMAD R0, R0, c[0x0][0x208], RZ ;  /* 0x0000820000007a24 */ /* 0x000fe400078e02ff */
[----:B------:R-:W-:Y:S02]  /*d290*/  IMAD R6, R6, c[0x0][0x218], RZ ;  /* 0x0000860006067a24 */ /* 0x000fe400078e02ff */
[----:B------:R-:W-:Y:S02]  /*d2a0*/  IMAD R0, R221, c[0x0][0x20c], R0 ;  /* 0x00008300dd007a24 */ /* 0x000fe400078e0200 */
[C---:B------:R-:W-:Y:S03]  /*d2b0*/  IMAD R6, R220.reuse, c[0x0][0x21c], R6 ;  /* 0x00008700dc067a24 */ /* 0x040fe600078e0206 */
[----:B------:R-:W-:Y:S05]  /*d2c0*/  IADD3 R3, R3, R0, RZ ;  /* 0x0000000003037210 */ /* 0x000fea0007ffe0ff */
[----:B------:R-:W-:Y:S04]  /*d2d0*/  IMAD.WIDE.U32 R2, R220, c[0x0][0x218], R2 ;  /* 0x00008600dc027a25 */ /* 0x000fe800078e0002 */
[----:B-----5:R-:W-:Y:S05]  /*d2e0*/  IMAD.WIDE.U32 R8, R4, c[0x0][0x210], RZ ;  /* 0x0000840004087a25 */ /* 0x020fea00078e00ff */
[----:B------:R-:W-:Y:S04]  /*d2f0*/  IADD3 R0, P0, R8, R2, RZ ;  /* 0x0000000208007210 */ /* 0x000fe80007f1e0ff */
[----:B------:R-:W-:Y:S02]  /*d300*/  IADD3.X R6, R245, R3, R6, P0, !PT ;  /* 0x00000003f5067210 */ /* 0x000fe400007fe406 */
[C---:B------:R-:W-:Y:S04]  /*d310*/  LEA R18, P0, R0.reuse, c[0x0][0x1f8], 0x1 ;  /* 0x00007e0000127a11 */ /* 0x040fe800078008ff */
[----:B------:R-:W-:Y:S01]  /*d320*/  LEA.HI.X R6, R0, c[0x0][0x1fc], R6, 0x1, P0 ;  /* 0x00007f0000067a11 */ /* 0x000fe200000f0c06 */
[----:B------:R-:W-:-:S06]  /*d330*/  BRA.DIV ~URZ, `(.L_x_1226) ;  /* 0x0000de927f007947 */ /* 0x000fcc000b800000 */
[----:B------:R4:W3:Y:S02]  /*d340*/  SHFL.IDX PT, R4, R6, RZ, 0x181f ;  /* 0x00181fff06047589 */ /* 0x0008e400000e0000 */
.L_x_1328:
[----:B------:R-:W-:-:S05]  /*d350*/  BRA.DIV ~URZ, `(.L_x_1227) ;  /* 0x0000def27f007947 */ /* 0x000fca000b800000 */
[----:B------:R4:W3:Y:S02]  /*d360*/  SHFL.IDX PT, R0, R18, RZ, 0x181f ;  /* 0x00181fff12007589 */ /* 0x0008e400000e0000 */
.L_x_1329:
[C---:B------:R-:W-:Y:S01]  /*d370*/  IADD3 R25, R219.reuse, 0x40, RZ ;  /* 0x00000040db197810 */ /* 0x040fe20007ffe0ff */
[C---:B------:R-:W-:Y:S01]  /*d380*/  IMAD.SHL.U32 R2, R219.reuse, 0x2, RZ ;  /* 0x00000002db027824 */ /* 0x040fe200078e00ff */
[C---:B------:R-:W-:Y:S02]  /*d390*/  ISETP.GE.AND P5, PT, R219.reuse, c[0x0][0x1d4], PT ;  /* 0x00007500db007a0c */ /* 0x040fe40003fa6270 */
[----:B------:R-:W-:Y:S02]  /*d3a0*/  IADD3 R24, R219, 0x80, RZ ;  /* 0x00000080db187810 */ /* 0x000fe40007ffe0ff */
[----:B---3--:R-:W-:Y:S02]  /*d3b0*/  IADD3 R16, P0, R0, R2, RZ ;  /* 0x0000000200107210 */ /* 0x008fe40007f1e0ff */
[----:B------:R-:W-:Y:S02]  /*d3c0*/  ISETP.GE.AND P4, PT, R25, c[0x0][0x1d4], PT ;  /* 0x0000750019007a0c */ /* 0x000fe40003f86270 */
[----:B------:R-:W-:Y:S01]  /*d3d0*/  ISETP.GE.AND P3, PT, R24, c[0x0][0x1d4], PT ;  /* 0x0000750018007a0c */ /* 0x000fe20003f66270 */
[----:B------:R-:W-:Y:S01]  /*d3e0*/  IMAD.X R17, R4, 0x1, R210, P0 ;  /* 0x0000000104117824 */ /* 0x000fe200000e06d2 */
[----:B------:R-:W-:Y:S02]  /*d3f0*/  IADD3 R10, P0, R0, R212, RZ ;  /* 0x000000d4000a7210 */ /* 0x000fe40007f1e0ff */
[----:B------:R-:W-:Y:S02]  /*d400*/  IADD3 R19, R219, 0xc0, RZ ;  /* 0x000000c0db137810 */ /* 0x000fe40007ffe0ff */
[----:B------:R-:W-:Y:S01]  /*d410*/  @!PT LDS RZ, [RZ] ;  /* 0x00000000fffff984 */ /* 0x000fe20000000800 */
[----:B------:R-:W-:Y:S01]  /*d420*/  @!PT LDS RZ, [RZ] ;  /* 0x00000000fffff984 */ /* 0x000fe20000000800 */
[----:B------:R-:W-:Y:S01]  /*d430*/  @!PT LDS RZ, [RZ] ;  /* 0x00000000fffff984 */ /* 0x000fe20000000800 */
[----:B------:R3:W-:Y:S01]  /*d440*/  LDGSTS.E.BYPASS.LTC128B.128 [R209+0x4080], [R16.64], !P5 ;  /* 0x0408000010d17fae */ /* 0x0007e2000e901d4e */
[----:B------:R-:W-:Y:S01]  /*d450*/  IMAD.X R11, R4, 0x1, R211, P0 ;  /* 0x00000001040b7824 */ /* 0x000fe200000e06d3 */
[----:B------:R-:W-:Y:S02]  /*d460*/  IADD3 R8, P0, R0, R214, RZ ;  /* 0x000000d600087210 */ /* 0x000fe40007f1e0ff */
[----:B------:R-:W-:Y:S02]  /*d470*/  ISETP.GE.AND P2, PT, R19, c[0x0][0x1d4], PT ;  /* 0x0000750013007a0c */ /* 0x000fe40003f46270 */
[----:B------:R3:W-:Y:S01]  /*d480*/  LDGSTS.E.BYPASS.LTC128B.128 [R209+0x5880], [R10.64], !P4 ;  /* 0x058800000ad17fae */ /* 0x0007e2000e101d4e */
[----:B------:R-:W-:Y:S01]  /*d490*/  IMAD.X R9, R4, 0x1, R213, P0 ;  /* 0x0000000104097824 */ /* 0x000fe200000e06d5 */
[----:B------:R-:W-:Y:S02]  /*d4a0*/  IADD3 R2, P0, R0, R216, RZ ;  /* 0x000000d800027210 */ /* 0x000fe40007f1e0ff */
[----:B------:R-:W-:Y:S02]  /*d4b0*/  LOP3.LUT P1, RZ, R208, 0x800, RZ, 0xc0, !PT ;  /* 0x00000800d0ff7812 */ /* 0x000fe4000782c0ff */
[----:B------:R3:W-:Y:S01]  /*d4c0*/  LDGSTS.E.BYPASS.LTC128B.128 [R209+0x7080], [R8.64], !P3 ;  /* 0x0708000008d17fae */ /* 0x0007e2000d901d4e */
[----:B------:R-:W-:Y:S05]  /*d4d0*/  IMAD.X R3, R4, 0x1, R215, P0 ;  /* 0x0000000104037824 */ /* 0x000fea00000e06d7 */
[----:B------:R3:W-:Y:S05]  /*d4e0*/  LDGSTS.E.BYPASS.LTC128B.128 [R209+0x8880], [R2.64], !P2 ;  /* 0x0888000002d17fae */ /* 0x0007ea000d101d4e */
[----:B------:R-:W-:-:S05]  /*d4f0*/  @P1 BRA `(.L_x_1225) ;  /* 0x000001a000001947 */ /* 0x000fca0003800000 */
[----:B------:R-:W-:-:S05]  /*d500*/  BRA.DIV ~URZ, `(.L_x_1228) ;  /* 0x0000ddc27f007947 */ /* 0x000fca000b800000 */
[----:B------:R3:W4:Y:S04]  /*d510*/  SHFL.IDX PT, R4, R6, 0x1, 0x181f ;  /* 0x00381f0006047f89 */ /* 0x00072800000e0000 */
[----:B------:R3:W2:Y:S02]  /*d520*/  SHFL.IDX PT, R0, R18, 0x1, 0x181f ;  /* 0x00381f0012007f89 */ /* 0x0006a400000e0000 */
.L_x_1330:
[C---:B------:R-:W-:Y:S01]  /*d530*/  IADD3 R19, R219.reuse, 0x40, RZ ;  /* 0x00000040db137810 */ /* 0x040fe20007ffe0ff */
[C---:B---3--:R-:W-:Y:S01]  /*d540*/  IMAD.SHL.U32 R2, R219.reuse, 0x2, RZ ;  /* 0x00000002db027824 */ /* 0x048fe200078e00ff */
[C---:B------:R-:W-:Y:S02]  /*d550*/  ISETP.GE.AND P4, PT, R219.reuse, c[0x0][0x1d4], PT ;  /* 0x00007500db007a0c */ /* 0x040fe40003f86270 */
[----:B----4-:R-:W-:Y:S02]  /*d560*/  IADD3 R18, R219, 0x80, RZ ;  /* 0x00000080db127810 */ /* 0x010fe40007ffe0ff */
[----:B--2---:R-:W-:Y:S02]  /*d570*/  IADD3 R16, P0, R0, R2, RZ ;  /* 0x0000000200107210 */ /* 0x004fe40007f1e0ff */
        /* <DEDUP_REMOVED lines=14> */
[----:B------:R-:W-:Y:S04]  /*d660*/  IADD3 R2, P0, R0, R216, RZ ;  /* 0x000000d800027210 */ /* 0x000fe80007f1e0ff */
[----:B------:R2:W-:Y:S01]  /*d670*/  LDGSTS.E.BYPASS.LTC128B.128 [R209+0x8080], [R8.64], !P2 ;  /* 0x0808000008d17fae */ /* 0x0005e2000d101d4e */
[----:B------:R-:W-:Y:S05]  /*d680*/  IMAD.X R3, R4, 0x1, R215, P0 ;  /* 0x0000000104037824 */ /* 0x000fea00000e06d7 */
[----:B------:R2:W-:Y:S03]  /*d690*/  LDGSTS.E.BYPASS.LTC128B.128 [R209+0x9880], [R2.64], !P1 ;  /* 0x0988000002d17fae */ /* 0x0005e6000c901d4e */
.L_x_1225:
[----:B------:R-:W-:Y:S05]  /*d6a0*/  BSYNC B0 ;  /* 0x0000000000007941 */ /* 0x000fea0003800000 */
.L_x_1224:
[----:B------:R-:W0:Y:S01]  /*d6b0*/  LDGDEPBAR ;  /* 0x00000000000079af */ /* 0x000e220000000000 */
[----:B------:R-:W-:Y:S01]  /*d6c0*/  WARPSYNC 0xffffffff ;  /* 0xffffffff00007948 */ /* 0x000fe20003800000 */
[C---:B--23--:R-:W-:Y:S01]  /*d6d0*/  HMMA.16816.F32 R8, R28.reuse, R12, RZ ;  /* 0x0000000c1c08723c */ /* 0x04cfe200000018ff */
[----:B------:R-:W-:Y:S02]  /*d6e0*/  BSSY B0, `(.L_x_1229) ;  /* 0x00000f4000007945 */ /* 0x000fe40003800000 */
[----:B------:R-:W-:Y:S01]  /*d6f0*/  LDSM.16.M88.4 R184, [R207] ;  /* 0x00000000cfb8783b */ /* 0x000fe20000000200 */
[----:B------:R-:W-:Y:S04]  /*d700*/  ISETP.GT.AND P0, PT, R218, R233, PT ;  /* 0x000000e9da00720c */ /* 0x000fe80003f04270 */
[C---:B------:R-:W-:Y:S01]  /*d710*/  HMMA.16816.F32 R12, R28.reuse, R14, RZ ;  /* 0x0000000e1c0c723c */ /* 0x040fe200000018ff */
[----:B------:R-:W2:Y:S05]  /*d720*/  LDSM.16.M88.4 R188, [R202+0xa080] ;  /* 0x00a08000cabc783b */ /* 0x000eaa0000000200 */
[----:B------:R-:W-:Y:S02]  /*d730*/  LDSM.16.M88.4 R192, [R202+0xb080] ;  /* 0x00b08000cac0783b */ /* 0x000fe40000000200 */
[C---:B----4-:R-:W-:Y:S08]  /*d740*/  HMMA.16816.F32 R16, R28.reuse, R20, RZ ;  /* 0x000000141c10723c */ /* 0x050ff000000018ff */
[C---:B------:R-:W-:Y:S08]  /*d750*/  HMMA.16816.F32 R20, R28.reuse, R22, RZ ;  /* 0x000000161c14723c */ /* 0x040ff000000018ff */
[C---:B-1----:R-:W-:Y:S08]  /*d760*/  HMMA.16816.F32 R24, R28.reuse, R164, RZ ;  /* 0x000000a41c18723c */ /* 0x042ff000000018ff */
[----:B------:R-:W-:Y:S01]  /*d770*/  HMMA.16816.F32 R28, R28, R166, RZ ;  /* 0x000000a61c1c723c */ /* 0x000fe200000018ff */
[----:B------:R-:W1:Y:S07]  /*d780*/  LDSM.16.M88.4 R164, [R202+0xa880] ;  /* 0x00a88000caa4783b */ /* 0x000e6e0000000200 */
[C---:B------:R-:W-:Y:S08]  /*d790*/  HMMA.16816.F32 R8, R168.reuse, R172, R8 ;  /* 0x000000aca808723c */ /* 0x040ff00000001808 */
[C---:B------:R-:W-:Y:S01]  /*d7a0*/  HMMA.16816.F32 R12, R168.reuse, R174, R12 ;  /* 0x000000aea80c723c */ /* 0x040fe2000000180c */
[----:B------:R-:W-:Y:S07]  /*d7b0*/  LDSM.16.M88.4 R172, [R206] ;  /* 0x00000000ceac783b */ /* 0x000fee0000000200 */
[C---:B------:R-:W-:Y:S08]  /*d7c0*/  HMMA.16816.F32 R16, R168.reuse, R176, R16 ;  /* 0x000000b0a810723c */ /* 0x040ff00000001810 */
[C---:B------:R-:W-:Y:S01]  /*d7d0*/  HMMA.16816.F32 R20, R168.reuse, R178, R20 ;  /* 0x000000b2a814723c */ /* 0x040fe20000001814 */
[----:B------:R-:W3:Y:S07]  /*d7e0*/  LDSM.16.M88.4 R176, [R201] ;  /* 0x00000000c9b0783b */ /* 0x000eee0000000200 */
[C---:B------:R-:W-:Y:S08]  /*d7f0*/  HMMA.16816.F32 R24, R168.reuse, R180, R24 ;  /* 0x000000b4a818723c */ /* 0x040ff00000001818 */
[----:B------:R-:W-:Y:S01]  /*d800*/  HMMA.16816.F32 R28, R168, R182, R28 ;  /* 0x000000b6a81c723c */ /* 0x000fe2000000181c */
[----:B------:R-:W4:Y:S05]  /*d810*/  LDSM.16.M88.4 R168, [R201+0x800] ;  /* 0x00080000c9a8783b */ /* 0x000f2a0000000200 */
[----:B------:R-:W5:Y:S02]  /*d820*/  LDSM.16.M88.4 R180, [R201+0x1000] ;  /* 0x00100000c9b4783b */ /* 0x000f640000000200 */
        /* <DEDUP_REMOVED lines=8> */
[----:B------:R-:W2:Y:S05]  /*d8b0*/  LDSM.16.M88.4 R184, [R196+0xc080] ;  /* 0x00c08000c4b8783b */ /* 0x000eaa0000000200 */
[----:B------:R-:W1:Y:S02]  /*d8c0*/  LDSM.16.M88.4 R192, [R196+0xc880] ;  /* 0x00c88000c4c0783b */ /* 0x000e640000000200 */
[C---:B---3--:R-:W-:Y:S08]  /*d8d0*/  HMMA.16816.F32 R8, R172.reuse, R176, R8 ;  /* 0x000000b0ac08723c */ /* 0x048ff00000001808 */
[C---:B------:R-:W-:Y:S01]  /*d8e0*/  HMMA.16816.F32 R12, R172.reuse, R178, R12 ;  /* 0x000000b2ac0c723c */ /* 0x040fe2000000180c */
[----:B------:R-:W-:Y:S07]  /*d8f0*/  LDSM.16.M88.4 R176, [R203+0x1800] ;  /* 0x00180000cbb0783b */ /* 0x000fee0000000200 */
[C---:B----4-:R-:W-:Y:S08]  /*d900*/  HMMA.16816.F32 R16, R172.reuse, R168, R16 ;  /* 0x000000a8ac10723c */ /* 0x050ff00000001810 */
[C---:B------:R-:W-:Y:S01]  /*d910*/  HMMA.16816.F32 R20, R172.reuse, R170, R20 ;  /* 0x000000aaac14723c */ /* 0x040fe20000001814 */
[----:B------:R-:W3:Y:S07]  /*d920*/  LDSM.16.M88.4 R168, [R204+0x4000] ;  /* 0x00400000cca8783b */ /* 0x000eee0000000200 */
[C---:B-----5:R-:W-:Y:S08]  /*d930*/  HMMA.16816.F32 R24, R172.reuse, R180, R24 ;  /* 0x000000b4ac18723c */ /* 0x060ff00000001818 */
[----:B------:R-:W-:Y:S01]  /*d940*/  HMMA.16816.F32 R28, R172, R182, R28 ;  /* 0x000000b6ac1c723c */ /* 0x000fe2000000181c */
[----:B------:R-:W4:Y:S05]  /*d950*/  LDSM.16.M88.4 R172, [R203+0x2000] ;  /* 0x00200000cbac783b */ /* 0x000f2a0000000200 */
[----:B------:R-:W5:Y:S02]  /*d960*/  LDSM.16.M88.4 R180, [R203+0x2800] ;  /* 0x00280000cbb4783b */ /* 0x000f640000000200 */
[C---:B-1----:R-:W-:Y:S08]  /*d970*/  HMMA.16816.F32 R8, R164.reuse, R188, R8 ;  /* 0x000000bca408723c */ /* 0x042ff00000001808 */
[C---:B------:R-:W-:Y:S01]  /*d980*/  HMMA.16816.F32 R12, R164.reuse, R190, R12 ;  /* 0x000000bea40c723c */ /* 0x040fe2000000180c */
[----:B------:R-:W-:Y:S07]  /*d990*/  LDSM.16.M88.4 R188, [R202+0xb880] ;  /* 0x00b88000cabc783b */ /* 0x000fee0000000200 */
[C---:B--2---:R-:W-:Y:S08]  /*d9a0*/  HMMA.16816.F32 R16, R164.reuse, R184, R16 ;  /* 0x000000b8a410723c */ /* 0x044ff00000001810 */
        /* <DEDUP_REMOVED lines=96> */
[C---:B-1----:R-:W-:Y:S01]  /*dfb0*/  HMMA.16816.F32 R8, R184.reuse, R188, R8 ;  /* 0x000000bcb808723c */ /* 0x042fe20000001808 */
[----:B------:R-:W-:Y:S04]  /*dfc0*/  DEPBAR.LE SB0, 0x0 ;  /* 0x000080000000791a */ /* 0x000fe80000000000 */
[----:B------:R-:W-:Y:S03]  /*dfd0*/  BAR.SYNC.DEFER_BLOCKING 0x0 ;  /* 0x0000000000007b1d */ /* 0x000fe60000010000 */
[C---:B------:R-:W-:Y:S08]  /*dfe0*/  HMMA.16816.F32 R12, R184.reuse, R190, R12 ;  /* 0x000000beb80c723c */ /* 0x040ff0000000180c */
[C---:B--2---:R-:W-:Y:S08]  /*dff0*/  HMMA.16816.F32 R16, R184.reuse, R164, R16 ;  /* 0x000000a4b810723c */ /* 0x044ff00000001810 */
[C---:B------:R-:W-:Y:S08]  /*e000*/  HMMA.16816.F32 R20, R184.reuse, R166, R20 ;  /* 0x000000a6b814723c */ /* 0x040ff00000001814 */
[C---:B------:R-:W-:Y:S08]  /*e010*/  HMMA.16816.F32 R24, R184.reuse, R192, R24 ;  /* 0x000000c0b818723c */ /* 0x040ff00000001818 */
[----:B------:R-:W-:Y:S08]  /*e020*/  HMMA.16816.F32 R28, R184, R194, R28 ;  /* 0x000000c2b81c723c */ /* 0x000ff0000000181c */
[C---:B---3--:R-:W-:Y:S08]  /*e030*/  HMMA.16816.F32 R8, R172.reuse, R176, R8 ;  /* 0x000000b0ac08723c */ /* 0x048ff00000001808 */
[C---:B------:R-:W-:Y:S08]  /*e040*/  HMMA.16816.F32 R12, R172.reuse, R178, R12 ;  /* 0x000000b2ac0c723c */ /* 0x040ff0000000180c */
[C---:B----4-:R-:W-:Y:S08]  /*e050*/  HMMA.16816.F32 R16, R172.reuse, R168, R16 ;  /* 0x000000a8ac10723c */ /* 0x050ff00000001810 */
[C---:B------:R-:W-:Y:S08]  /*e060*/  HMMA.16816.F32 R20, R172.reuse, R170, R20 ;  /* 0x000000aaac14723c */ /* 0x040ff00000001814 */
[C---:B-----5:R-:W-:Y:S08]  /*e070*/  HMMA.16816.F32 R24, R172.reuse, R180, R24 ;  /* 0x000000b4ac18723c */ /* 0x060ff00000001818 */
[----:B------:R-:W-:Y:S01]  /*e080*/  HMMA.16816.F32 R28, R172, R182, R28 ;  /* 0x000000b6ac1c723c */ /* 0x000fe2000000181c */
[----:B------:R-:W-:Y:S07]  /*e090*/  @!UPT UIADD3 URZ, URZ, URZ, URZ ;  /* 0x0000003f3f3ff290 */ /* 0x000fee000fffe03f */
[----:B------:R-:W-:-:S11]  /*e0a0*/  @!P0 BRA `(.L_x_1230) ;  /* 0x0000057000008947 */ /* 0x000fd60003800000 */
[----:B------:R-:W-:Y:S01]  /*e0b0*/  IMAD.MOV.U32 R0, RZ, RZ, 0x1 ;  /* 0x00000001ff007424 */ /* 0x000fe200078e00ff */
[----:B------:R-:W-:Y:S01]  /*e0c0*/  ISETP.GT.AND P1, PT, R234, 0x2f, PT ;  /* 0x0000002fea00780c */ /* 0x000fe20003f24270 */
[----:B------:R-:W-:Y:S01]  /*e0d0*/  IMAD R2, R218, 0x30, R242 ;  /* 0x00000030da027824 */ /* 0x000fe200078e02f2 */
[----:B------:R-:W1:Y:S01]  /*e0e0*/  S2R R6, SR_CTAID.Y ;  /* 0x0000000000067919 */ /* 0x000e620000002600 */
[----:B------:R-:W-:Y:S01]  /*e0f0*/  IMAD.MOV.U32 R220, RZ, RZ, RZ ;  /* 0x000000ffffdc7224 */ /* 0x000fe200078e00ff */
[----:B------:R-:W-:Y:S02]  /*e100*/  ISETP.NE.AND P0, PT, R0, c[0x0][0x2b8], PT ;  /* 0x0000ae0000007a0c */ /* 0x000fe40003f05270 */
[----:B------:R-:W-:Y:S05]  /*e110*/  IADD3 R2, R2, -0x30, R234 ;  /* 0xffffffd002027810 */ /* 0x000fea0007ffe0ea */
[----:B------:R-:W-:Y:S06]  /*e120*/  IMAD.MOV.U32 R0, RZ, RZ, R2 ;  /* 0x000000ffff007224 */ /* 0x000fec00078e0002 */
[----:B------:R-:W-:Y:S05]  /*e130*/  @P0 IMAD.HI.U32 R3, R2, c[0x0][0x2bc], RZ ;  /* 0x0000af0002030a27 */ /* 0x000fea00078e00ff */
[----:B------:R-:W-:Y:S01]  /*e140*/  @P0 SHF.R.U32.HI R0, RZ, c[0x0][0x2c0], R3 ;  /* 0x0000b000ff000a19 */ /* 0x000fe20000011603 */
[----:B-1----:R-:W-:Y:S03]  /*e150*/  IMAD.WIDE.U32 R222, R6, c[0x0][0x1e8], RZ ;  /* 0x00007a0006de7a25 */ /* 0x002fe600078e00ff */
[----:B------:R-:W-:Y:S02]  /*e160*/  @!P1 IADD3 R3, P0, R0, R240, RZ ;  /* 0x000000f000039210 */ /* 0x000fe40007f1e0ff */
[----:B------:R-:W-:Y:S02]  /*e170*/  IADD3 R6, -R236, 0x30, RZ ;  /* 0x00000030ec067810 */ /* 0x000fe40007ffe1ff */
        /* <DEDUP_REMOVED lines=8> */
[----:B------:R-:W-:Y:S04]  /*e200*/  IMAD R0, R0, c[0x0][0x1e0], RZ ;  /* 0x0000780000007a24 */ /* 0x000fe800078e02ff */
[----:B------:R-:W-:Y:S04]  /*e210*/  IMAD R0, R221, c[0x0][0x1e4], R0 ;  /* 0x00007900dd007a24 */ /* 0x000fe800078e0200 */
[----:B------:R-:W-:Y:S01]  /*e220*/  IMAD.IADD R3, R3, 0x1, R0 ;  /* 0x0000000103037824 */ /* 0x000fe200078e0200 */
[----:B--2---:R-:W-:Y:S03]  /*e230*/  SHF.R.S32.HI R153, RZ, 0x1f, R220 ;  /* 0x0000001fff997819 */ /* 0x004fe600000114dc */
[----:B------:R-:W-:Y:S04]  /*e240*/  IMAD.WIDE.U32 R2, R220, c[0x0][0x1f0], R2 ;  /* 0x00007c00dc027a25 */ /* 0x000fe800078e0002 */
[----:B------:R-:W-:Y:S01]  /*e250*/  IMAD R153, R153, c[0x0][0x1f0], RZ ;  /* 0x00007c0099997a24 */ /* 0x000fe200078e02ff */
[----:B------:R-:W-:Y:S03]  /*e260*/  IADD3 R0, P0, R222, R2, RZ ;  /* 0x00000002de007210 */ /* 0x000fe60007f1e0ff */
[----:B------:R-:W-:Y:S05]  /*e270*/  IMAD R153, R220, c[0x0][0x1f4], R153 ;  /* 0x00007d00dc997a24 */ /* 0x000fea00078e0299 */
[----:B------:R-:W-:Y:S02]  /*e280*/  IADD3.X R153, R244, R3, R153, P0, !PT ;  /* 0x00000003f4997210 */ /* 0x000fe400007fe499 */
[C---:B------:R-:W-:Y:S04]  /*e290*/  LEA R168, P0, R0.reuse, c[0x0][0x1c8], 0x1 ;  /* 0x0000720000a87a11 */ /* 0x040fe800078008ff */
[----:B------:R-:W-:Y:S02]  /*e2a0*/  LEA.HI.X R153, R0, c[0x0][0x1cc], R153, 0x1, P0 ;  /* 0x0000730000997a11 */ /* 0x000fe400000f0c99 */
[----:B------:R-:W-:Y:S01]  /*e2b0*/  ISETP.GE.AND P0, PT, R6, 0x1, PT ;  /* 0x000000010600780c */ /* 0x000fe20003f06270 */
[----:B------:R-:W-:-:S10]  /*e2c0*/  BRA.DIV ~URZ, `(.L_x_1231) ;  /* 0x0000d0f27f007947 */ /* 0x000fd4000b800000 */
[----:B------:R1:W2:Y:S02]  /*e2d0*/  SHFL.IDX PT, R4, R153, RZ, 0x181f ;  /* 0x00181fff99047589 */ /* 0x0002a400000e0000 */
.L_x_1331:
[----:B------:R-:W-:-:S05]  /*e2e0*/  BRA.DIV ~URZ, `(.L_x_1232) ;  /* 0x0000d1527f007947 */ /* 0x000fca000b800000 */
[----:B------:R3:W4:Y:S02]  /*e2f0*/  SHFL.IDX PT, R0, R168, RZ, 0x181f ;  /* 0x00181fffa8007589 */ /* 0x00072400000e0000 */
.L_x_1332:
[C---:B------:R-:W-:Y:S01]  /*e300*/  IADD3 R171, R219.reuse, 0x40, RZ ;  /* 0x00000040dbab7810 */ /* 0x040fe20007ffe0ff */
[C---:B------:R-:W-:Y:S01]  /*e310*/  IMAD.SHL.U32 R2, R219.reuse, 0x2, RZ ;  /* 0x00000002db027824 */ /* 0x040fe200078e00ff */
[C---:B------:R-:W-:Y:S02]  /*e320*/  ISETP.GE.AND P5, PT, R219.reuse, c[0x0][0x1d4], PT ;  /* 0x00007500db007a0c */ /* 0x040fe40003fa6270 */
[----:B------:R-:W-:Y:S02]  /*e330*/  IADD3 R170, R219, 0x80, RZ ;  /* 0x00000080dbaa7810 */ /* 0x000fe40007ffe0ff */
[----:B----4-:R-:W-:Y:S02]  /*e340*/  @P0 IADD3 R166, P1, R0, R2, RZ ;  /* 0x0000000200a60210 */ /* 0x010fe40007f3e0ff */
[----:B------:R-:W-:Y:S02]  /*e350*/  ISETP.GE.AND P4, PT, R171, c[0x0][0x1d4], PT ;  /* 0x00007500ab007a0c */ /* 0x000fe40003f86270 */
[----:B------:R-:W-:Y:S01]  /*e360*/  ISETP.GE.AND P3, PT, R170, c[0x0][0x1d4], PT ;  /* 0x00007500aa007a0c */ /* 0x000fe20003f66270 */
[----:B--2---:R-:W-:Y:S01]  /*e370*/  @P0 IMAD.X R167, R4, 0x1, R210, P1 ;  /* 0x0000000104a70824 */ /* 0x004fe200008e06d2 */
[----:B------:R-:W-:Y:S02]  /*e380*/  @P0 IADD3 R164, P1, R0, R212, RZ ;  /* 0x000000d400a40210 */ /* 0x000fe40007f3e0ff */
[----:B------:R-:W-:Y:S02]  /*e390*/  IADD3 R169, R219, 0xc0, RZ ;  /* 0x000000c0dba97810 */ /* 0x000fe40007ffe0ff */
[----:B------:R-:W-:Y:S01]  /*e3a0*/  @!PT LDS RZ, [RZ] ;  /* 0x00000000fffff984 */ /* 0x000fe20000000800 */
[----:B------:R-:W-:Y:S01]  /*e3b0*/  @!PT LDS RZ, [RZ] ;  /* 0x00000000fffff984 */ /* 0x000fe20000000800 */
[----:B------:R-:W-:Y:S01]  /*e3c0*/  @!PT LDS RZ, [RZ] ;  /* 0x00000000fffff984 */ /* 0x000fe20000000800 */
[----:B------:R2:W-:Y:S01]  /*e3d0*/  @P0 LDGSTS.E.BYPASS.LTC128B.128 [R209+0xa080], [R166.64], !P5 ;  /* 0x0a080000a6d10fae */ /* 0x0005e2000e901d4e */
[----:B------:R-:W-:Y:S01]  /*e3e0*/  @P0 IMAD.X R165, R4, 0x1, R211, P1 ;  /* 0x0000000104a50824 */ /* 0x000fe200008e06d3 */
[----:B------:R-:W-:Y:S02]  /*e3f0*/  @P0 IADD3 R154, P1, R0, R214, RZ ;  /* 0x000000d6009a0210 */ /* 0x000fe40007f3e0ff */
[----:B------:R-:W-:Y:S02]  /*e400*/  ISETP.GE.AND P2, PT, R169, c[0x0][0x1d4], PT ;  /* 0x00007500a9007a0c */ /* 0x000fe40003f46270 */
[----:B------:R2:W-:Y:S01]  /*e410*/  @P0 LDGSTS.E.BYPASS.LTC128B.128 [R209+0xb880], [R164.64], !P4 ;  /* 0x0b880000a4d10fae */ /* 0x0005e2000e101d4e */
[----:B------:R-:W-:Y:S01]  /*e420*/  @P0 IMAD.X R155, R4, 0x1, R213, P1 ;  /* 0x00000001049b0824 */ /* 0x000fe200008e06d5 */
[----:B------:R-:W-:Y:S04]  /*e430*/  @P0 IADD3 R2, P1, R0, R216, RZ ;  /* 0x000000d800020210 */ /* 0x000fe80007f3e0ff */
[----:B------:R2:W-:Y:S01]  /*e440*/  @P0 LDGSTS.E.BYPASS.LTC128B.128 [R209+0xd080], [R154.64], !P3 ;  /* 0x0d0800009ad10fae */ /* 0x0005e2000d901d4e */
[----:B------:R-:W-:Y:S05]  /*e450*/  @P0 IMAD.X R3, R4, 0x1, R215, P1 ;  /* 0x0000000104030824 */ /* 0x000fea00008e06d7 */
[----:B------:R2:W-:Y:S01]  /*e460*/  @P0 LDGSTS.E.BYPASS.LTC128B.128 [R209+0xe880], [R2.64], !P2 ;  /* 0x0e88000002d10fae */ /* 0x0005e2000d101d4e */
[----:B------:R-:W-:Y:S01]  /*e470*/  ISETP.GE.AND P0, PT, R6, 0x21, PT ;  /* 0x000000210600780c */ /* 0x000fe20003f06270 */
[----:B------:R-:W-:-:S06]  /*e480*/  BRA.DIV ~URZ, `(.L_x_1233) ;  /* 0x0000d0327f007947 */ /* 0x000fcc000b800000 */
[----:B------:R4:W1:Y:S04]  /*e490*/  SHFL.IDX PT, R4, R153, 0x1, 0x181f ;  /* 0x00381f0099047f89 */ /* 0x00086800000e0000 */
[----:B------:R4:W2:Y:S02]  /*e4a0*/  SHFL.IDX PT, R0, R168, 0x1, 0x181f ;  /* 0x00381f00a8007f89 */ /* 0x0008a400000e0000 */
.L_x_1333:
[C---:B---34-:R-:W-:Y:S01]  /*e4b0*/  IADD3 R168, R219.reuse, 0x40, RZ ;  /* 0x00000040dba87810 */ /* 0x058fe20007ffe0ff */
[C---:B--2---:R-:W-:Y:S01]  /*e4c0*/  IMAD.SHL.U32 R2, R219.reuse, 0x2, RZ ;  /* 0x00000002db027824 */ /* 0x044fe200078e00ff */
[C---:B------:R-:W-:Y:S02]  /*e4d0*/  ISETP.GE.AND P5, PT, R219.reuse, c[0x0][0x1d4], PT ;  /* 0x00007500db007a0c */ /* 0x040fe40003fa6270 */
[----:B-1----:R-:W-:Y:S02]  /*e4e0*/  IADD3 R153, R219, 0x80, RZ ;  /* 0x00000080db997810 */ /* 0x002fe40007ffe0ff */
[----:B------:R-:W-:Y:S02]  /*e4f0*/  @P0 IADD3 R166, P1, R0, R2, RZ ;  /* 0x0000000200a60210 */ /* 0x000fe40007f3e0ff */
[----:B------:R-:W-:Y:S02]  /*e500*/  ISETP.GE.AND P4, PT, R168, c[0x0][0x1d4], PT ;  /* 0x00007500a8007a0c */ /* 0x000fe40003f86270 */
[----:B------:R-:W-:Y:S01]  /*e510*/  ISETP.GE.AND P3, PT, R153, c[0x0][0x1d4], PT ;  /* 0x0000750099007a0c */ /* 0x000fe20003f66270 */
[----:B------:R-:W-:Y:S01]  /*e520*/  @P0 IMAD.X R167, R4, 0x1, R210, P1 ;  /* 0x0000000104a70824 */ /* 0x000fe200008e06d2 */
        /* <DEDUP_REMOVED lines=14> */
[----:B------:R1:W-:Y:S03]  /*e610*/  @P0 LDGSTS.E.BYPASS.LTC128B.128 [R209+0xf880], [R2.64], !P2 ;  /* 0x0f88000002d10fae */ /* 0x0003e6000d101d4e */
.L_x_1230:
[----:B------:R-:W-:Y:S05]  /*e620*/  BSYNC B0 ;  /* 0x0000000000007941 */ /* 0x000fea0003800000 */
.L_x_1229:
[----:B-1----:R-:W-:Y:S01]  /*e630*/  LOP3.LUT R3, RZ, c[0x0][0x324], RZ, 0x33, !PT ;  /* 0x0000c900ff037a12 */ /* 0x002fe200078e33ff */
[----:B------:R-:W-:Y:S01]  /*e640*/  IMAD.MOV.U32 R2, RZ, RZ, 0x1 ;  /* 0x00000001ff027424 */ /* 0x000fe200078e00ff */
[----:B------:R-:W2:Y:S01]  /*e650*/  LDL R0, [R1+0x4] ;  /* 0x0000040001007983 */ /* 0x000ea20000100800 */
[----:B------:R-:W-:Y:S03]  /*e660*/  IMAD R4, R218, -0x30, RZ ;  /* 0xffffffd0da047824 */ /* 0x000fe600078e02ff */
[----:B------:R-:W-:Y:S01]  /*e670*/  ISETP.NE.AND P0, PT, R2, c[0x0][0x2c4], PT ;  /* 0x0000b10002007a0c */ /* 0x000fe20003f05270 */
[----:B------:R-:W0:Y:S01]  /*e680*/  LDGDEPBAR ;  /* 0x00000000000079af */ /* 0x000e220000000000 */
[----:B------:R-:W-:Y:S02]  /*e690*/  IMAD.IADD R155, R4, 0x1, -R232 ;  /* 0x00000001049b7824 */ /* 0x000fe400078e0ae8 */
[----:B--2---:R-:W-:Y:S05]  /*e6a0*/  IMAD R0, R0, 0x80, R239 ;  /* 0x0000008000007824 */ /* 0x004fea00078e02ef */
[----:B------:R-:W-:Y:S02]  /*e6b0*/  IADD3 R6, R237, R0, R238 ;  /* 0x00000000ed067210 */ /* 0x000fe40007ffe0ee */
[----:B------:R-:W-:Y:S03]  /*e6c0*/  IADD3 R0, -R232, 0x1, R4 ;  /* 0x00000001e8007810 */ /* 0x000fe60007ffe104 */
[----:B------:R-:W-:Y:S01]  /*e6d0*/  @P0 IMAD.HI.U32 R2, R6, c[0x0][0x2c8], RZ ;  /* 0x0000b20006020a27 */ /* 0x000fe200078e00ff */
[----:B------:R-:W-:Y:S04]  /*e6e0*/  IADD3 R0, -R231, R0, R5 ;  /* 0x00000000e7007210 */ /* 0x000fe80007ffe105 */
[----:B------:R-:W-:Y:S01]  /*e6f0*/  @P0 SHF.R.U32.HI R6, RZ, c[0x0][0x2cc], R2 ;  /* 0x0000b300ff060a19 */ /* 0x000fe20000011602 */
[----:B------:R-:W-:Y:S01]  /*e700*/  IMAD.IADD R153, R3, 0x1, R0 ;  /* 0x0000000103997824 */ /* 0x000fe200078e0200 */
[----:B------:R-:W-:Y:S01]  /*e710*/  IADD3 R154, R0, c[0x0][0x328], RZ ;  /* 0x0000ca00009a7a10 */ /* 0x000fe20007ffe0ff */
[----:B------:R-:W-:-:S05]  /*e720*/  BRA.DIV ~URZ, `(.L_x_1234) ;  /* 0x0000ce827f007947 */ /* 0x000fca000b800000 */
[----:B------:R1:W2:Y:S02]  /*e730*/  SHFL.IDX PT, R3, R6, RZ, 0x1c1f ;  /* 0x001c1fff06037589 */ /* 0x0002a400000e0000 */
.L_x_1334:
[----:B--2---:R-:W-:Y:S01]  /*e740*/  IADD3 R2, R154, R3, RZ ;  /* 0x000000039a027210 */ /* 0x004fe20007ffe0ff */
[----:B------:R-:W-:Y:S05]  /*e750*/  IMAD.MOV.U32 R0, RZ, RZ, 0x1 ;  /* 0x00000001ff007424 */ /* 0x000fea00078e00ff */
[----:B------:R-:W-:Y:S01]  /*e760*/  ISETP.LE.AND P0, PT, R0, c[0x0][0x32c], PT ;  /* 0x0000cb0000007a0c */ /* 0x000fe20003f03270 */
[----:B------:R-:W-:Y:S11]  /*e770*/  IMAD.IADD R0, R153, 0x1, R3 ;  /* 0x0000000199007824 */ /* 0x000ff600078e0203 */
[----:B------:R-:W-:Y:S01]  /*e780*/  @!UPT UIADD3 URZ, URZ, URZ, URZ ;  /* 0x0000003f3f3ff290 */ /* 0x000fe2000fffe03f */
[----:B------:R-:W-:-:S05]  /*e790*/  @!P0 BRA `(.L_x_1235) ;  /* 0x0000017000008947 */ /* 0x000fca0003800000 */
[----:B------:R-:W-:Y:S01]  /*e7a0*/  IADD3 R3, -R231, R5, R3 ;  /* 0x00000005e7037210 */ /* 0x000fe20007ffe103 */
[----:B------:R-:W-:Y:S03]  /*e7b0*/  BSSY B0, `(.L_x_1236) ;  /* 0x0000011000007945 */ /* 0x000fe60003800000 */
        /* <DEDUP_REMOVED lines=11> */
.L_x_1237:
[----:B------:R-:W-:Y:S04]  /*e870*/  MOV R164, 0x1 ;  /* 0x0000000100a47802 */ /* 0x000fe80000000f00 */
[----:B------:R-:W-:Y:S11]  /*e880*/  ISETP.NE.AND P0, PT, R164, c[0x0][0x32c], PT ;  /* 0x0000cb00a4007a0c */ /* 0x000ff60003f05270 */
[----:B------:R-:W-:Y:S02]  /*e890*/  @!UPT UIADD3 URZ, URZ, URZ, URZ ;  /* 0x0000003f3f3ff290 */ /* 0x000fe4000fffe03f */
[----:B------:R-:W-:Y:S05]  /*e8a0*/  @P0 IMAD.HI.U32 R164, R3, c[0x0][0x330], RZ ;  /* 0x0000cc0003a40a27 */ /* 0x000fea00078e00ff */
[----:B------:R-:W-:Y:S02]  /*e8b0*/  @P0 SHF.R.U32.HI R3, RZ, c[0x0][0x334], R164 ;  /* 0x0000cd00ff030a19 */ /* 0x000fe400000116a4 */
.L_x_1238:
[----:B------:R-:W-:Y:S05]  /*e8c0*/  BSYNC B0 ;  /* 0x0000000000007941 */ /* 0x000fea0003800000 */
.L_x_1236:
[----:B------:R-:W-:Y:S05]  /*e8d0*/  IMAD R3, R3, c[0x0][0x32c], R155 ;  /* 0x0000cb0003037a24 */ /* 0x000fea00078e029b */
[----:B------:R-:W-:Y:S02]  /*e8e0*/  IADD3 R164, R3, c[0x0][0x32c], RZ ;  /* 0x0000cb0003a47a10 */ /* 0x000fe40007ffe0ff */
[----:B------:R-:W-:Y:S02]  /*e8f0*/  IMNMX R0, R0, R3, !PT ;  /* 0x0000000300007217 */ /* 0x000fe40007800200 */
[----:B------:R-:W-:Y:S02]  /*e900*/  IMNMX R2, R2, R164, PT ;  /* 0x000000a402027217 */ /* 0x000fe40003800200 */
.L_x_1235:
[C---:B------:R-:W-:Y:S02]  /*e910*/  ISETP.GE.AND P0, PT, R4.reuse, 0x2, PT ;  /* 0x000000020400780c */ /* 0x040fe40003f06270 */
[----:B------:R-:W-:Y:S02]  /*e920*/  ISETP.GE.AND P1, PT, R4, 0x9, PT ;  /* 0x000000090400780c */ /* 0x000fe40003f26270 */
[----:B------:R-:W-:Y:S02]  /*e930*/  LOP3.LUT R208, R208, 0xffffffef, RZ, 0xc0, !PT ;  /* 0xffffffefd0d07812 */ /* 0x000fe400078ec0ff */
[C---:B------:R-:W-:Y:S02]  /*e940*/  ISETP.GE.AND P6, PT, R4.reuse, 0x19, PT ;  /* 0x000000190400780c */ /* 0x040fe40003fc6270 */
[C---:B------:R-:W-:Y:S02]  /*e950*/  ISETP.GE.AND P5, PT, R4.reuse, 0x1a, PT ;  /* 0x0000001a0400780c */ /* 0x040fe40003fa6270 */
[C---:B------:R-:W-:Y:S02]  /*e960*/  ISETP.GE.AND P4, PT, R4.reuse, 0x21, PT ;  /* 0x000000210400780c */ /* 0x040fe40003f86270 */
[----:B------:R-:W-:Y:S02]  /*e970*/  ISETP.GE.AND P3, PT, R4, 0x22, PT ;  /* 0x000000220400780c */ /* 0x000fe40003f66270 */
[----:B------:R-:W-:Y:S02]  /*e980*/  @P0 LOP3.LUT R208, R208, 0x10, RZ, 0xfc, !PT ;  /* 0x00000010d0d00812 */ /* 0x000fe400078efcff */
[----:B------:R-:W-:Y:S02]  /*e990*/  ISETP.GT.AND P0, PT, R0, 0x1, !P0 ;  /* 0x000000010000780c */ /* 0x000fe40004704270 */
[----:B------:R-:W-:Y:S02]  /*e9a0*/  LOP3.LUT R208, R208, 0xfffffff7, RZ, 0xc0, !PT ;  /* 0xfffffff7d0d07812 */ /* 0x000fe400078ec0ff */
[----:B------:R-:W-:Y:S02]  /*e9b0*/  ISETP.LT.OR P0, PT, R2, 0x2, P0 ;  /* 0x000000020200780c */ /* 0x000fe40000701670 */
[----:B------:R-:W-:Y:S02]  /*e9c0*/  @P1 LOP3.LUT R208, R208, 0x8, RZ, 0xfc, !PT ;  /* 0x00000008d0d01812 */ /* 0x000fe400078efcff */
[----:B------:R-:W-:Y:S02]  /*e9d0*/  FSEL R164, R9, -INF , !P0 ;  /* 0xff80000009a47808 */ /* 0x000fe40004000000 */
[----:B------:R-:W-:Y:S02]  /*e9e0*/  ISETP.GT.AND P0, PT, R0, 0x8, !P1 ;  /* 0x000000080000780c */ /* 0x000fe40004f04270 */
[----:B------:R-:W-:Y:S02]  /*e9f0*/  ISETP.GE.AND P1, PT, R4, 0xa, PT ;  /* 0x0000000a0400780c */ /* 0x000fe40003f26270 */
[----:B------:R-:W-:Y:S02]  /*ea00*/  ISETP.LT.OR P0, PT, R2, 0x9, P0 ;  /* 0x000000090200780c */ /* 0x000fe40000701670 */
[----:B------:R-:W-:Y:S02]  /*ea10*/  LOP3.LUT R208, R208, 0xfffffffb, RZ, 0xc0, !PT ;  /* 0xfffffffbd0d07812 */ /* 0x000fe400078ec0ff */
[----:B------:R-:W-:Y:S02]  /*ea20*/  FSEL R12, R12, -INF , !P0 ;  /* 0xff8000000c0c7808 */ /* 0x000fe40004000000 */
[----:B------:R-:W-:Y:S02]  /*ea30*/  ISETP.GT.AND P0, PT, R0, 0x9, !P1 ;  /* 0x000000090000780c */ /* 0x000fe40004f04270 */
[----:B------:R-:W-:Y:S02]  /*ea40*/  ISETP.GE.AND P2, PT, R4, 0x29, PT ;  /* 0x000000290400780c */ /* 0x000fe40003f46270 */
[----:B------:R-:W-:Y:S02]  /*ea50*/  ISETP.LT.OR P0, PT, R2, 0xa, P0 ;  /* 0x0000000a0200780c */ /* 0x000fe40000701670 */
[----:B------:R-:W-:Y:S02]  /*ea60*/  @P1 LOP3.LUT R208, R208, 0x4, RZ, 0xfc, !PT ;  /* 0x00000004d0d01812 */ /* 0x000fe400078efcff */
[----:B------:R-:W-:Y:S02]  /*ea70*/  ISETP.GE.AND P1, PT, R4, 0x11, PT ;  /* 0x000000110400780c */ /* 0x000fe40003f26270 */
[----:B------:R-:W-:Y:S02]  /*ea80*/  FSEL R13, R13, -INF , !P0 ;  /* 0xff8000000d0d7808 */ /* 0x000fe40004000000 */
[----:B------:R-:W-:Y:S02]  /*ea90*/  LOP3.LUT R208, R208, 0xfffffffd, RZ, 0xc0, !PT ;  /* 0xfffffffdd0d07812 */ /* 0x000fe400078ec0ff */
[----:B------:R-:W-:Y:S04]  /*eaa0*/  ISETP.GT.AND P0, PT, R0, 0x10, !P1 ;  /* 0x000000100000780c */ /* 0x000fe80004f04270 */
[----:B------:R-:W-:Y:S03]  /*eab0*/  ISETP.LT.OR P0, PT, R2, 0x11, P0 ;  /* 0x000000110200780c */ /* 0x000fe60000701670 */
[----:B------:R-:W-:Y:S02]  /*eac0*/  @P1 LOP3.LUT R208, R208, 0x2, RZ, 0xfc, !PT ;  /* 0x00000002d0d01812 */ /* 0x000fe400078efcff */
[----:B------:R-:W-:Y:S02]  /*ead0*/  ISETP.GE.AND P1, PT, R4, 0x12, PT ;  /* 0x000000120400780c */ /* 0x000fe40003f26270 */
[----:B------:R-:W-:Y:S02]  /*eae0*/  FSEL R165, R16, -INF , !P0 ;  /* 0xff80000010a57808 */ /* 0x000fe40004000000 */
[----:B------:R-:W-:Y:S02]  /*eaf0*/  ISETP.GT.AND P0, PT, R0, 0x11, !P1 ;  /* 0x000000110000780c */ /* 0x000fe40004f04270 */
[----:B------:R-:W-:Y:S02]  /*eb00*/  LOP3.LUT R208, R208, 0xfffffffe, RZ, 0xc0, !PT ;  /* 0xfffffffed0d07812 */ /* 0x000fe400078ec0ff */
[----:B------:R-:W-:Y:S04]  /*eb10*/  ISETP.LT.OR P0, PT, R2, 0x12, P0 ;  /* 0x000000120200780c */ /* 0x000fe80000701670 */
[----:B------:R-:W-:Y:S02]  /*eb20*/  FSEL R166, R17, -INF , !P0 ;  /* 0xff80000011a67808 */ /* 0x000fe40004000000 */
[----:B------:R-:W-:Y:S02]  /*eb30*/  ISETP.GT.AND P0, PT, R0, 0x18, !P6 ;  /* 0x000000180000780c */ /* 0x000fe40007704270 */
[----:B------:R-:W-:Y:S02]  /*eb40*/  @P1 LOP3.LUT R208, R208, 0x1, RZ, 0xfc, !PT ;  /* 0x00000001d0d01812 */ /* 0x000fe400078efcff */
[----:B------:R-:W-:Y:S02]  /*eb50*/  ISETP.LT.OR P0, PT, R2, 0x19, P0 ;  /* 0x000000190200780c */ /* 0x000fe40000701670 */
[----:B------:R-:W-:Y:S02]  /*eb60*/  ISETP.GE.AND P1, PT, R4, 0x1, PT ;  /* 0x000000010400780c */ /* 0x000fe40003f26270 */
[----:B------:R-:W-:Y:S02]  /*eb70*/  FSEL R170, R20, -INF , !P0 ;  /* 0xff80000014aa7808 */ /* 0x000fe40004000000 */
[----:B------:R-:W-:Y:S02]  /*eb80*/  ISETP.GT.AND P0, PT, R0, 0x19, !P5 ;  /* 0x000000190000780c */ /* 0x000fe40006f04270 */
[----:B------:R-:W-:Y:S02]  /*eb90*/  LOP3.LUT R208, R208, 0xffffffdf, RZ, 0xc0, !PT ;  /* 0xffffffdfd0d07812 */ /* 0x000fe400078ec0ff */
[----:B------:R-:W-:Y:S04]  /*eba0*/  ISETP.LT.OR P0, PT, R2, 0x1a, P0 ;  /* 0x0000001a0200780c */ /* 0x000fe80000701670 */
[----:B------:R-:W-:Y:S02]  /*ebb0*/  FSEL R172, R21, -INF , !P0 ;  /* 0xff80000015ac7808 */ /* 0x000fe40004000000 */
[----:B------:R-:W-:Y:S04]  /*ebc0*/  ISETP.GT.AND P0, PT, R0, 0x20, !P4 ;  /* 0x000000200000780c */ /* 0x000fe80006704270 */
        /* <DEDUP_REMOVED lines=8> */
[----:B------:R-:W-:Y:S04]  /*ec50*/  ISETP.GT.AND P0, PT, R0, RZ, !P1 ;  /* 0x000000ff0000720c */ /* 0x000fe80004f04270 */
[----:B------:R-:W-:Y:S04]  /*ec60*/  ISETP.LT.OR P0, PT, R2, 0x1, P0 ;  /* 0x000000010200780c */ /* 0x000fe80000701670 */
[----:B------:R-:W-:Y:S02]  /*ec70*/  FSEL R9, R8, -INF , !P0 ;  /* 0xff80000008097808 */ /* 0x000fe40004000000 */
[----:B------:R-:W-:Y:S11]  /*ec80*/  ISETP.GE.AND P0, PT, R4, 0x2a, PT ;  /* 0x0000002a0400780c */ /* 0x000ff60003f06270 */
[----:B------:R-:W-:Y:S02]  /*ec90*/  @!UPT UIADD3 URZ, URZ, URZ, URZ ;  /* 0x0000003f3f3ff290 */ /* 0x000fe4000fffe03f */
[----:B------:R-:W-:Y:S02]  /*eca0*/  @P0 LOP3.LUT R208, R208, 0x20, RZ, 0xfc, !PT ;  /* 0x00000020d0d00812 */ /* 0x000fe400078efcff */
[----:B------:R-:W-:Y:S04]  /*ecb0*/  ISETP.GT.AND P0, PT, R0, 0x29, !P0 ;  /* 0x000000290000780c */ /* 0x000fe80004704270 */
[----:B------:R-:W-:Y:S04]  /*ecc0*/  ISETP.LT.OR P0, PT, R2, 0x2a, P0 ;  /* 0x0000002a0200780c */ /* 0x000fe80000701670 */
[----:B------:R-:W-:Y:S01]  /*ecd0*/  FSEL R182, R29, -INF , !P0 ;  /* 0xff8000001db67808 */ /* 0x000fe20004000000 */
[----:B------:R-:W-:-:S06]  /*ece0*/  BRA.DIV ~URZ, `(.L_x_1239) ;  /* 0x0000c9427f007947 */ /* 0x000fcc000b800000 */
[----:B------:R2:W3:Y:S02]  /*ecf0*/  SHFL.IDX PT, R3, R6, 0x1, 0x1c1f ;  /* 0x003c1f0006037f89 */ /* 0x0004e400000e0000 */
.L_x_1335:
[----:B---3--:R-:W-:Y:S01]  /*ed00*/  IADD3 R2, R154, R3, RZ ;  /* 0x000000039a027210 */ /* 0x008fe20007ffe0ff */
        /* <DEDUP_REMOVED lines=18> */
.L_x_1242:
[----:B------:R-:W-:Y:S04]  /*ee30*/  MOV R4, 0x1 ;  /* 0x0000000100047802 */ /* 0x000fe80000000f00 */
[----:B------:R-:W-:Y:S11]  /*ee40*/  ISETP.NE.AND P0, PT, R4, c[0x0][0x32c], PT ;  /* 0x0000cb0004007a0c */ /* 0x000ff60003f05270 */
[----:B------:R-:W-:Y:S02]  /*ee50*/  @!UPT UIADD3 URZ, URZ, URZ, URZ ;  /* 0x0000003f3f3ff290 */ /* 0x000fe4000fffe03f */
[----:B------:R-:W-:Y:S05]  /*ee60*/  @P0 IMAD.HI.U32 R4, R3, c[0x0][0x330], RZ ;  /* 0x0000cc0003040a27 */ /* 0x000fea00078e00ff */
[----:B------:R-:W-:Y:S02]  /*ee70*/  @P0 SHF.R.U32.HI R3, RZ, c[0x0][0x334], R4 ;  /* 0x0000cd00ff030a19 */ /* 0x000fe40000011604 */
.L_x_1243:
[----:B------:R-:W-:Y:S05]  /*ee80*/  BSYNC B0 ;  /* 0x0000000000007941 */ /* 0x000fea0003800000 */
.L_x_1241:
[----:B------:R-:W-:Y:S05]  /*ee90*/  IMAD R3, R3, c[0x0][0x32c], R155 ;  /* 0x0000cb0003037a24 */ /* 0x000fea00078e029b */
[----:B------:R-:W-:Y:S02]  /*eea0*/  IADD3 R4, R3, c[0x0][0x32c], RZ ;  /* 0x0000cb0003047a10 */ /* 0x000fe40007ffe0ff */
[----:B------:R-:W-:Y:S02]  /*eeb0*/  IMNMX R0, R0, R3, !PT ;  /* 0x0000000300007217 */ /* 0x000fe40007800200 */
[----:B------:R-:W-:Y:S02]  /*eec0*/  IMNMX R2, R2, R4, PT ;  /* 0x0000000402027217 */ /* 0x000fe40003800200 */
.L_x_1240:
[----:B------:R-:W-:Y:S02]  /*eed0*/  ISETP.GT.AND P0, PT, R0, RZ, !P1 ;  /* 0x000000ff0000720c */ /* 0x000fe40004f04270 */
[----:B------:R-:W-:Y:S02]  /*eee0*/  LOP3.LUT P1, RZ, R208, 0x1, RZ, 0xc0, !PT ;  /* 0x00000001d0ff7812 */ /* 0x000fe4000782c0ff */
[----:B------:R-:W-:Y:S02]  /*eef0*/  ISETP.LT.OR P0, PT, R2, 0x1, P0 ;  /* 0x000000010200780c */ /* 0x000fe40000701670 */
[----:B------:R-:W-:Y:S02]  /*ef00*/  FMNMX.FTZ R4, R9, R152, !PT ;  /* 0x0000009809047209 */ /* 0x000fe40007810000 */
[----:B------:R-:W-:Y:S02]  /*ef10*/  FSEL R10, R10, -INF , !P0 ;  /* 0xff8000000a0a7808 */ /* 0x000fe40004000000 */
[----:B------:R-:W-:Y:S02]  /*ef20*/  LOP3.LUT P0, RZ, R208, 0x10, RZ, 0xc0, !PT ;  /* 0x00000010d0ff7812 */ /* 0x000fe4000780c0ff */
[----:B------:R-:W-:Y:S02]  /*ef30*/  FMNMX.FTZ R8, R10, R7, !PT ;  /* 0x000000070a087209 */ /* 0x000fe40007810000 */
[----:B------:R-:W-:Y:S02]  /*ef40*/  ISETP.GT.AND P0, PT, R0, 0x1, !P0 ;  /* 0x000000010000780c */ /* 0x000fe40004704270 */
[----:B------:R-:W-:Y:S02]  /*ef50*/  FMNMX.FTZ R4, R164, R4, !PT ;  /* 0x00000004a4047209 */ /* 0x000fe40007810000 */
        /* <DEDUP_REMOVED lines=24> */
[----:B------:R-:W-:Y:S02]  /*f0e0*/  ISETP.GT.AND P0, PT, R0, 0x11, !P1 ;  /* 0x000000110000780c */ /* 0x000fe40004f04270 */
[----:B------:R-:W-:Y:S02]  /*f0f0*/  FMNMX.FTZ R8, R167, R8, !PT ;  /* 0x00000008a7087209 */ /* 0x000fe40007810000 */
[----:B------:R-:W-:Y:S02]  /*f100*/  ISETP.LT.OR P0, PT, R2, 0x12, P0 ;  /* 0x000000120200780c */ /* 0x000fe40000701670 */
[----:B------:R-:W-:Y:S02]  /*f110*/  LOP3.LUT P1, RZ, R208, 0x20, RZ, 0xc0, !PT ;  /* 0x00000020d0ff7812 */ /* 0x000fe4000782c0ff */
[----:B------:R-:W-:Y:S02]  /*f120*/  FSEL R171, R19, -INF , !P0 ;  /* 0xff80000013ab7808 */ /* 0x000fe40004000000 */
        /* <DEDUP_REMOVED lines=17> */
[----:B------:R-:W-:Y:S04]  /*f240*/  ISETP.LT.OR P0, PT, R2, 0x22, P0 ;  /* 0x000000220200780c */ /* 0x000fe80000701670 */
        /* <DEDUP_REMOVED lines=8> */
[----:B------:R-:W-:Y:S04]  /*f2d0*/  FSEL R181, R31, -INF , !P0 ;  /* 0xff8000001fb57808 */ /* 0x000fe80004000000 */
[----:B------:R-:W-:Y:S01]  /*f2e0*/  FMNMX.FTZ R8, R181, R8, !PT ;  /* 0x00000008b5087209 */ /* 0x000fe20007810000 */
[----:B------:R-:W-:-:S05]  /*f2f0*/  BRA.DIV ~URZ, `(.L_x_1244) ;  /* 0x0000c3b27f007947 */ /* 0x000fca000b800000 */
[----:B------:R3:W4:Y:S02]  /*f300*/  SHFL.BFLY PT, R0, R4, 0x2, 0x1f ;  /* 0x0c401f0004007f89 */ /* 0x00072400000e0000 */
.L_x_1336:
[----:B-12-4-:R-:W-:Y:S01]  /*f310*/  FMNMX.FTZ R6, R4, R0, !PT ;  /* 0x0000000004067209 */ /* 0x016fe20007810000 */
[----:B------:R-:W-:-:S05]  /*f320*/  BRA.DIV ~URZ, `(.L_x_1245) ;  /* 0x0000c3c27f007947 */ /* 0x000fca000b800000 */
[----:B---3--:R-:W-:Y:S04]  /*f330*/  SHFL.BFLY PT, R4, R8, 0x2, 0x1f ;  /* 0x0c401f0008047f89 */ /* 0x008fe800000e0000 */
[----:B------:R-:W1:Y:S02]  /*f340*/  SHFL.BFLY PT, R2, R6, 0x1, 0x1f ;  /* 0x0c201f0006027f89 */ /* 0x000e6400000e0000 */
[----:B-1----:R-:W-:Y:S02]  /*f350*/  FMNMX.FTZ R6, R6, R2, !PT ;  /* 0x0000000206067209 */ /* 0x002fe40007810000 */
[----:B------:R-:W-:Y:S05]  /*f360*/  FMNMX.FTZ R4, R8, R4, !PT ;  /* 0x0000000408047209 */ /* 0x000fea0007810000 */
[----:B------:R1:W2:Y:S02]  /*f370*/  SHFL.BFLY PT, R0, R4, 0x1, 0x1f ;  /* 0x0c201f0004007f89 */ /* 0x0002a400000e0000 */
.L_x_1337:
[C---:B------:R-:W-:Y:S01]  /*f380*/  FSETP.NEU.FTZ.AND P0, PT, R6.reuse, -INF , PT ;  /* 0xff8000000600780b */ /* 0x040fe20003f1d000 */
[----:B------:R-:W-:Y:S01]  /*f390*/  FMUL.FTZ R168, R6, c[0x0][0x2d0] ;  /* 0x0000b40006a87a20 */ /* 0x000fe20000410000 */
[----:B-12---:R-:W-:Y:S01]  /*f3a0*/  FMNMX.FTZ R4, R0, R4, !PT ;  /* 0x0000000400047209 */ /* 0x006fe20007810000 */
[----:B------:R-:W-:Y:S01]  /*f3b0*/  WARPSYNC 0xffffffff ;  /* 0xffffffff00007948 */ /* 0x000fe20003800000 */
[----:B------:R-:W-:Y:S01]  /*f3c0*/  FSEL R2, R6, RZ, P0 ;  /* 0x000000ff06027208 */ /* 0x000fe20000000000 */
[----:B------:R-:W1:Y:S01]  /*f3d0*/  LDSM.16.MT88.4 R16, [R197+0x4080] ;  /* 0x00408000c510783b */ /* 0x000e620000004200 */
[----:B------:R-:W-:Y:S01]  /*f3e0*/  FSEL R168, R168, RZ, P0 ;  /* 0x000000ffa8a87208 */ /* 0x000fe20000000000 */
[C---:B------:R-:W-:Y:S01]  /*f3f0*/  FMUL.FTZ R169, R4.reuse, c[0x0][0x2d0] ;  /* 0x0000b40004a97a20 */ /* 0x040fe20000410000 */
[----:B------:R-:W-:Y:S01]  /*f400*/  FSETP.NEU.FTZ.AND P0, PT, R4, -INF , PT ;  /* 0xff8000000400780b */ /* 0x000fe20003f1d000 */
[----:B------:R-:W-:Y:S02]  /*f410*/  FADD.FTZ R0, -R2, R152 ;  /* 0x0000009802007221 */ /* 0x000fe40000010100 */
[--C-:B------:R-:W-:Y:S01]  /*f420*/  FFMA.FTZ R164, R164, c[0x0][0x2d0], -R168.reuse ;  /* 0x0000b400a4a47a23 */ /* 0x100fe200000108a8 */
[----:B------:R-:W-:Y:S01]  /*f430*/  FSEL R3, R4, RZ, P0 ;  /* 0x000000ff04037208 */ /* 0x000fe20000000000 */
[----:B------:R-:W-:Y:S01]  /*f440*/  FMUL.FTZ R0, R0, c[0x0][0x2d0] ;  /* 0x0000b40000007a20 */ /* 0x000fe20000410000 */
[----:B------:R-:W-:Y:S01]  /*f450*/  FSEL R169, R169, RZ, P0 ;  /* 0x000000ffa9a97208 */ /* 0x000fe20000000000 */
[--C-:B------:R-:W-:Y:S01]  /*f460*/  FFMA.FTZ R9, R9, c[0x0][0x2d0], -R168.reuse ;  /* 0x0000b40009097a23 */ /* 0x100fe200000108a8 */
[----:B------:R-:W-:Y:S01]  /*f470*/  MUFU.EX2 R227, R164 ;  /* 0x000000a400e37308 */ /* 0x000fe20000000800 */
[--C-:B------:R-:W-:Y:S01]  /*f480*/  FFMA.FTZ R12, R12, c[0x0][0x2d0], -R168.reuse ;  /* 0x0000b4000c0c7a23 */ /* 0x100fe200000108a8 */
[----:B------:R-:W2:Y:S01]  /*f490*/  LDSM.16.MT88.4 R24, [R198+0x4080] ;  /* 0x00408000c618783b */ /* 0x000ea20000004200 */
[--C-:B------:R-:W-:Y:S01]  /*f4a0*/  FFMA.FTZ R10, R10, c[0x0][0x2d0], -R169.reuse ;  /* 0x0000b4000a0a7a23 */ /* 0x100fe200000108a9 */
[----:B------:R-:W-:Y:S01]  /*f4b0*/  ISETP.GT.AND P0, PT, R218, R235, PT ;  /* 0x000000ebda00720c */ /* 0x000fe20003f04270 */
[--C-:B------:R-:W-:Y:S02]  /*f4c0*/  FFMA.FTZ R11, R11, c[0x0][0x2d0], -R169.reuse ;  /* 0x0000b4000b0b7a23 */ /* 0x100fe400000108a9 */
[--C-:B------:R-:W-:Y:S02]  /*f4d0*/  FFMA.FTZ R14, R14, c[0x0][0x2d0], -R169.reuse ;  /* 0x0000b4000e0e7a23 */ /* 0x100fe400000108a9 */
[----:B------:R-:W-:Y:S01]  /*f4e0*/  FFMA.FTZ R15, R15, c[0x0][0x2d0], -R169 ;  /* 0x0000b4000f0f7a23 */ /* 0x000fe200000108a9 */
[----:B------:R3:W-:Y:S01]  /*f4f0*/  MUFU.EX2 R2, R0 ;  /* 0x0000000000027308 */ /* 0x0007e20000000800 */
[--C-:B------:R-:W-:Y:S09]  /*f500*/  FFMA.FTZ R13, R13, c[0x0][0x2d0], -R168.reuse ;  /* 0x0000b4000d0d7a23 */ /* 0x100ff200000108a8 */
[----:B------:R-:W4:Y:S10]  /*f510*/  MUFU.EX2 R228, R9 ;  /* 0x0000000900e47308 */ /* 0x000f340000000800 */
[----:B------:R-:W-:Y:S01]  /*f520*/  MUFU.EX2 R226, R12 ;  /* 0x0000000c00e27308 */ /* 0x000fe20000000800 */
[----:B---3--:R-:W-:Y:S02]  /*f530*/  FADD.FTZ R0, -R3, R7 ;  /* 0x0000000703007221 */ /* 0x008fe40000010100 */
[--C-:B------:R-:W-:Y:S02]  /*f540*/  FFMA.FTZ R3, R165, c[0x0][0x2d0], -R168.reuse ;  /* 0x0000b400a5037a23 */ /* 0x100fe400000108a8 */
[----:B------:R-:W-:Y:S05]  /*f550*/  FMUL.FTZ R0, R0, c[0x0][0x2d0] ;  /* 0x0000b40000007a20 */ /* 0x000fea0000410000 */
[----:B------:R-:W3:Y:S10]  /*f560*/  MUFU.EX2 R225, R13 ;  /* 0x0000000d00e17308 */ /* 0x000ef40000000800 */
[----:B------:R-:W-:Y:S10]  /*f570*/  MUFU.EX2 R224, R10 ;  /* 0x0000000a00e07308 */ /* 0x000ff40000000800 */
[----:B------:R-:W5:Y:S10]  /*f580*/  MUFU.EX2 R223, R11 ;  /* 0x0000000b00df7308 */ /* 0x000f740000000800 */
[----:B------:R-:W-:Y:S10]  /*f590*/  MUFU.EX2 R222, R14 ;  /* 0x0000000e00de7308 */ /* 0x000ff40000000800 */
[----:B------:R-:W-:Y:S10]  /*f5a0*/  MUFU.EX2 R217, R15 ;  /* 0x0000000f00d97308 */ /* 0x000ff40000000800 */
[----:B------:R-:W1:Y:S10]  /*f5b0*/  MUFU.EX2 R0, R0 ;  /* 0x0000000000007308 */ /* 0x000e740000000800 */
[----:B------:R1:W-:Y:S02]  /*f5c0*/  MUFU.EX2 R195, R3 ;  /* 0x0000000300c37308 */ /* 0x0003e40000000800 */
[--C-:B-1----:R-:W-:Y:S01]  /*f5d0*/  FFMA.FTZ R3, R166, c[0x0][0x2d0], -R168.reuse ;  /* 0x0000b400a6037a23 */ /* 0x102fe200000108a8 */
[----:B----4-:R-:W-:Y:S01]  /*f5e0*/  F2FP.PACK_AB R152, R227, R228 ;  /* 0x000000e4e398723e */ /* 0x010fe200000000ff */
[C---:B------:R-:W-:Y:S01]  /*f5f0*/  FMUL.FTZ R8, R2.reuse, R156 ;  /* 0x0000009c02087220 */ /* 0x040fe20000410000 */
[----:B---3--:R-:W-:Y:S01]  /*f600*/  F2FP.PACK_AB R154, R225, R226 ;  /* 0x000000e2e19a723e */ /* 0x008fe200000000ff */
[----:B------:R-:W-:Y:S01]  /*f610*/  FMUL.FTZ R9, R2, R157 ;  /* 0x0000009d02097220 */ /* 0x000fe20000410000 */
[----:B-----5:R-:W-:Y:S01]  /*f620*/  F2FP.PACK_AB R153, R223, R224 ;  /* 0x000000e0df99723e */ /* 0x020fe200000000ff */
[C---:B------:R-:W-:Y:S01]  /*f630*/  FMUL.FTZ R10, R0.reuse, R158 ;  /* 0x0000009e000a7220 */ /* 0x040fe20000410000 */
[----:B------:R-:W-:Y:S01]  /*f640*/  F2FP.PACK_AB R155, R217, R222 ;  /* 0x000000ded99b723e */ /* 0x000fe200000000ff */
[----:B------:R-:W-:Y:S01]  /*f650*/  FMUL.FTZ R11, R0, R159 ;  /* 0x0000009f000b7220 */ /* 0x000fe20000410000 */
[----:B------:R1:W3:Y:S01]  /*f660*/  MUFU.EX2 R194, R3 ;  /* 0x0000000300c27308 */ /* 0x0002e20000000800 */
[----:B------:R-:W4:Y:S01]  /*f670*/  LDSM.16.MT88.4 R156, [R200+0x4080] ;  /* 0x00408000c89c783b */ /* 0x000f220000004200 */
[C---:B------:R-:W-:Y:S02]  /*f680*/  FMUL.FTZ R12, R2.reuse, R160 ;  /* 0x000000a0020c7220 */ /* 0x040fe40000410000 */
[----:B------:R-:W-:Y:S02]  /*f690*/  FMUL.FTZ R13, R2, R161 ;  /* 0x000000a1020d7220 */ /* 0x000fe40000410000 */
[C---:B------:R-:W-:Y:S05]  /*f6a0*/  HMMA.16816.F32 R8, R152.reuse, R16, R8 ;  /* 0x000000109808723c */ /* 0x040fea0000001808 */
[C---:B------:R-:W-:Y:S02]  /*f6b0*/  FMUL.FTZ R14, R0.reuse, R162 ;  /* 0x000000a2000e7220 */ /* 0x040fe40000410000 */
[----:B------:R-:W-:Y:S02]  /*f6c0*/  FMUL.FTZ R15, R0, R163 ;  /* 0x000000a3000f7220 */ /* 0x000fe40000410000 */
[----:B------:R-:W-:Y:S03]  /*f6d0*/  LDSM.16.MT88.4 R160, [R197+0x7880] ;  /* 0x00788000c5a0783b */ /* 0x000fe60000004200 */
[C---:B------:R-:W-:Y:S02]  /*f6e0*/  FMUL.FTZ R16, R2.reuse, R136 ;  /* 0x0000008802107220 */ /* 0x040fe40000410000 */
[C---:B------:R-:W-:Y:S03]  /*f6f0*/  HMMA.16816.F32 R12, R152.reuse, R18, R12 ;  /* 0x00000012980c723c */ /* 0x040fe6000000180c */
[C---:B------:R-:W-:Y:S02]  /*f700*/  FMUL.FTZ R17, R2.reuse, R137 ;  /* 0x0000008902117220 */ /* 0x040fe40000410000 */
[----:B------:R-:W-:Y:S02]  /*f710*/  FMUL.FTZ R20, R2, R140 ;  /* 0x0000008c02147220 */ /* 0x000fe40000410000 */
[C---:B------:R-:W-:Y:S02]  /*f720*/  FMUL.FTZ R18, R0.reuse, R138 ;  /* 0x0000008a00127220 */ /* 0x040fe40000410000 */
[----:B------:R-:W-:Y:S02]  /*f730*/  FMUL.FTZ R19, R0, R139 ;  /* 0x0000008b00137220 */ /* 0x000fe40000410000 */
[----:B------:R-:W5:Y:S01]  /*f740*/  LDSM.16.MT88.4 R136, [R199+0x4080] ;  /* 0x00408000c788783b */ /* 0x000f620000004200 */
[----:B------:R-:W-:Y:S02]  /*f750*/  FMUL.FTZ R21, R2, R141 ;  /* 0x0000008d02157220 */ /* 0x000fe40000410000 */
[C---:B------:R-:W-:Y:S02]  /*f760*/  FMUL.FTZ R22, R0.reuse, R142 ;  /* 0x0000008e00167220 */ /* 0x040fe40000410000 */
[C---:B--2---:R-:W-:Y:S03]  /*f770*/  HMMA.16816.F32 R16, R152.reuse, R24, R16 ;  /* 0x000000189810723c */ /* 0x044fe60000001810 */
[----:B------:R-:W-:Y:S02]  /*f780*/  FMUL.FTZ R23, R0, R143 ;  /* 0x0000008f00177220 */ /* 0x000fe40000410000 */
[----:B------:R-:W2:Y:S01]  /*f790*/  LDSM.16.MT88.4 R140, [R197+0x5880] ;  /* 0x00588000c58c783b */ /* 0x000ea20000004200 */
[C---:B------:R-:W-:Y:S02]  /*f7a0*/  FMUL.FTZ R28, R2.reuse, R148 ;  /* 0x00000094021c7220 */ /* 0x040fe40000410000 */
[C---:B------:R-:W-:Y:S02]  /*f7b0*/  FMUL.FTZ R24, R2.reuse, R144 ;  /* 0x0000009002187220 */ /* 0x040fe40000410000 */
[C---:B------:R-:W-:Y:S03]  /*f7c0*/  HMMA.16816.F32 R20, R152.reuse, R26, R20 ;  /* 0x0000001a9814723c */ /* 0x040fe60000001814 */
[C---:B------:R-:W-:Y:S02]  /*f7d0*/  FMUL.FTZ R25, R2.reuse, R145 ;  /* 0x0000009102197220 */ /* 0x040fe40000410000 */
[----:B------:R-:W-:Y:S02]  /*f7e0*/  FMUL.FTZ R29, R2, R149 ;  /* 0x00000095021d7220 */ /* 0x000fe40000410000 */
[C---:B------:R-:W-:Y:S02]  /*f7f0*/  FMUL.FTZ R26, R0.reuse, R146 ;  /* 0x00000092001a7220 */ /* 0x040fe40000410000 */
[C---:B------:R-:W-:Y:S02]  /*f800*/  FMUL.FTZ R27, R0.reuse, R147 ;  /* 0x00000093001b7220 */ /* 0x040fe40000410000 */
[----:B------:R-:W2:Y:S01]  /*f810*/  LDSM.16.MT88.4 R144, [R198+0x5880] ;  /* 0x00588000c690783b */ /* 0x000ea20000004200 */
[C---:B------:R-:W-:Y:S02]  /*f820*/  FMUL.FTZ R30, R0.reuse, R150 ;  /* 0x00000096001e7220 */ /* 0x040fe40000410000 */
[----:B------:R-:W-:Y:S02]  /*f830*/  FMUL.FTZ R31, R0, R151 ;  /* 0x00000097001f7220 */ /* 0x000fe40000410000 */
[C---:B----4-:R-:W-:Y:S03]  /*f840*/  HMMA.16816.F32 R24, R152.reuse, R156, R24 ;  /* 0x0000009c9818723c */ /* 0x050fe60000001818 */
[----:B------:R-:W-:Y:S01]  /*f850*/  LDSM.16.MT88.4 R148, [R198+0x4880] ;  /* 0x00488000c694783b */ /* 0x000fe20000004200 */
[--C-:B-1----:R-:W-:Y:S02]  /*f860*/  FFMA.FTZ R3, R170, c[0x0][0x2d0], -R168.reuse ;  /* 0x0000b400aa037a23 */ /* 0x102fe400000108a8 */
[C---:B------:R-:W-:Y:S02]  /*f870*/  FMUL.FTZ R32, R2.reuse, R32 ;  /* 0x0000002002207220 */ /* 0x040fe40000410000 */
[C---:B------:R-:W-:Y:S01]  /*f880*/  HMMA.16816.F32 R28, R152.reuse, R158, R28 ;  /* 0x0000009e981c723c */ /* 0x040fe2000000181c */
[----:B------:R1:W-:Y:S02]  /*f890*/  MUFU.EX2 R193, R3 ;  /* 0x0000000300c17308 */ /* 0x0003e40000000800 */
[----:B------:R-:W-:Y:S01]  /*f8a0*/  LDSM.16.MT88.4 R156, [R199+0x4880] ;  /* 0x00488000c79c783b */ /* 0x000fe20000004200 */
[----:B------:R-:W-:Y:S02]  /*f8b0*/  FMUL.FTZ R33, R2, R33 ;  /* 0x0000002102217220 */ /* 0x000fe40000410000 */
[C---:B------:R-:W-:Y:S02]  /*f8c0*/  FMUL.FTZ R34, R0.reuse, R34 ;  /* 0x0000002200227220 */ /* 0x040fe40000410000 */
[----:B------:R-:W-:Y:S04]  /*f8d0*/  FMUL.FTZ R35, R0, R35 ;  /* 0x0000002300237220 */ /* 0x000fe80000410000 */
[C---:B------:R-:W-:Y:S02]  /*f8e0*/  FMUL.FTZ R36, R2.reuse, R36 ;  /* 0x0000002402247220 */ /* 0x040fe40000410000 */
[----:B------:R-:W-:Y:S01]  /*f8f0*/  FMUL.FTZ R37, R2, R37 ;  /* 0x0000002502257220 */ /* 0x000fe20000410000 */
[C---:B-----5:R-:W-:Y:S03]  /*f900*/  HMMA.16816.F32 R32, R152.reuse, R136, R32 ;  /* 0x000000889820723c */ /* 0x060fe60000001820 */
        /* <DEDUP_REMOVED lines=8> */
[--C-:B-1----:R-:W-:Y:S02]  /*f990*/  FFMA.FTZ R3, R172, c[0x0][0x2d0], -R168.reuse ;  /* 0x0000b400ac037a23 */ /* 0x102fe400000108a8 */
[C---:B------:R-:W-:Y:S02]  /*f9a0*/  FMUL.FTZ R44, R2.reuse, R44 ;  /* 0x0000002c022c7220 */ /* 0x040fe40000410000 */
[----:B------:R1:W-:Y:S01]  /*f9b0*/  MUFU.EX2 R192, R3 ;  /* 0x0000000300c07308 */ /* 0x0003e20000000800 */
[C---:B--2---:R-:W-:Y:S03]  /*f9c0*/  HMMA.16816.F32 R40, R152.reuse, R140, R40 ;  /* 0x0000008c9828723c */ /* 0x044fe60000001828 */
[----:B------:R-:W-:Y:S02]  /*f9d0*/  FMUL.FTZ R45, R2, R45 ;  /* 0x0000002d022d7220 */ /* 0x000fe40000410000 */
[C---:B------:R-:W-:Y:S02]  /*f9e0*/  FMUL.FTZ R46, R0.reuse, R46 ;  /* 0x0000002e002e7220 */ /* 0x040fe40000410000 */
[----:B------:R-:W-:Y:S02]  /*f9f0*/  FMUL.FTZ R47, R0, R47 ;  /* 0x0000002f002f7220 */ /* 0x000fe40000410000 */
[C---:B------:R-:W-:Y:S03]  /*fa00*/  FMUL.FTZ R48, R2.reuse, R48 ;  /* 0x0000003002307220 */ /* 0x040fe60000410000 */
[----:B------:R-:W-:Y:S02]  /*fa10*/  FMUL.FTZ R49, R2, R49 ;  /* 0x0000003102317220 */ /* 0x000fe40000410000 */
[C---:B------:R-:W-:Y:S01]  /*fa20*/  HMMA.16816.F32 R44, R152.reuse, R142, R44 ;  /* 0x0000008e982c723c */ /* 0x040fe2000000182c */
[----:B------:R-:W2:Y:S02]  /*fa30*/  LDSM.16.MT88.4 R140, [R199+0x5880] ;  /* 0x00588000c78c783b */ /* 0x000ea40000004200 */
[C---:B------:R-:W-:Y:S02]  /*fa40*/  FMUL.FTZ R50, R0.reuse, R50 ;  /* 0x0000003200327220 */ /* 0x040fe40000410000 */
[----:B------:R-:W-:Y:S02]  /*fa50*/  FMUL.FTZ R51, R0, R51 ;  /* 0x0000003300337220 */ /* 0x000fe40000410000 */
[C---:B------:R-:W-:Y:S02]  /*fa60*/  FMUL.FTZ R52, R2.reuse, R52 ;  /* 0x0000003402347220 */ /* 0x040fe40000410000 */
[--C-:B-1----:R-:W-:Y:S02]  /*fa70*/  FFMA.FTZ R3, R167, c[0x0][0x2d0], -R169.reuse ;  /* 0x0000b400a7037a23 */ /* 0x102fe400000108a9 */
[----:B------:R-:W-:Y:S01]  /*fa80*/  LDSM.16.MT88.4 R164, [R198+0x7880] ;  /* 0x00788000c6a4783b */ /* 0x000fe20000004200 */
[C---:B------:R-:W-:Y:S01]  /*fa90*/  HMMA.16816.F32 R48, R152.reuse, R144, R48 ;  /* 0x000000909830723c */ /* 0x040fe20000001830 */
[----:B------:R1:W-:Y:S02]  /*faa0*/  MUFU.EX2 R191, R3 ;  /* 0x0000000300bf7308 */ /* 0x0003e40000000800 */
        /* <DEDUP_REMOVED lines=9> */
[C---:B------:R-:W-:Y:S02]  /*fb40*/  FMUL.FTZ R60, R2.reuse, R60 ;  /* 0x0000003c023c7220 */ /* 0x040fe40000410000 */
[----:B------:R-:W-:Y:S03]  /*fb50*/  FMUL.FTZ R61, R2, R61 ;  /* 0x0000003d023d7220 */ /* 0x000fe60000410000 */
[C---:B----4-:R-:W-:Y:S03]  /*fb60*/  HMMA.16816.F32 R56, R152.reuse, R136, R56 ;  /* 0x000000889838723c */ /* 0x050fe60000001838 */
[C---:B------:R-:W-:Y:S02]  /*fb70*/  FMUL.FTZ R62, R0.reuse, R62 ;  /* 0x0000003e003e7220 */ /* 0x040fe40000410000 */
[----:B------:R-:W-:Y:S02]  /*fb80*/  FMUL.FTZ R63, R0, R63 ;  /* 0x0000003f003f7220 */ /* 0x000fe40000410000 */
[--C-:B-1----:R-:W-:Y:S02]  /*fb90*/  FFMA.FTZ R3, R171, c[0x0][0x2d0], -R169.reuse ;  /* 0x0000b400ab037a23 */ /* 0x102fe400000108a9 */
[C---:B------:R-:W-:Y:S02]  /*fba0*/  FMUL.FTZ R64, R2.reuse, R64 ;  /* 0x0000004002407220 */ /* 0x040fe40000410000 */
[----:B------:R1:W4:Y:S01]  /*fbb0*/  MUFU.EX2 R190, R3 ;  /* 0x0000000300be7308 */ /* 0x0003220000000800 */
[C---:B------:R-:W-:Y:S01]  /*fbc0*/  HMMA.16816.F32 R60, R152.reuse, R138, R60 ;  /* 0x0000008a983c723c */ /* 0x040fe2000000183c */
[----:B------:R-:W3:Y:S02]  /*fbd0*/  LDSM.16.MT88.4 R136, [R198+0x7080] ;  /* 0x00708000c688783b */ /* 0x000ee40000004200 */
[----:B------:R-:W-:Y:S02]  /*fbe0*/  FMUL.FTZ R65, R2, R65 ;  /* 0x0000004102417220 */ /* 0x000fe40000410000 */
[C---:B------:R-:W-:Y:S02]  /*fbf0*/  FMUL.FTZ R66, R0.reuse, R66 ;  /* 0x0000004200427220 */ /* 0x040fe40000410000 */
[----:B------:R-:W-:Y:S02]  /*fc00*/  FMUL.FTZ R67, R0, R67 ;  /* 0x0000004300437220 */ /* 0x000fe40000410000 */
[C---:B------:R-:W-:Y:S03]  /*fc10*/  FMUL.FTZ R68, R2.reuse, R68 ;  /* 0x0000004402447220 */ /* 0x040fe60000410000 */
[----:B------:R-:W-:Y:S02]  /*fc20*/  FMUL.FTZ R69, R2, R69 ;  /* 0x0000004502457220 */ /* 0x000fe40000410000 */
[C---:B--2---:R-:W-:Y:S03]  /*fc30*/  HMMA.16816.F32 R64, R152.reuse, R140, R64 ;  /* 0x0000008c9840723c */ /* 0x044fe60000001840 */
[C---:B------:R-:W-:Y:S02]  /*fc40*/  FMUL.FTZ R70, R0.reuse, R70 ;  /* 0x0000004600467220 */ /* 0x040fe40000410000 */
[----:B------:R-:W-:Y:S02]  /*fc50*/  FMUL.FTZ R71, R0, R71 ;  /* 0x0000004700477220 */ /* 0x000fe40000410000 */
[C---:B------:R-:W-:Y:S02]  /*fc60*/  FMUL.FTZ R72, R2.reuse, R72 ;  /* 0x0000004802487220 */ /* 0x040fe40000410000 */
[--C-:B-1----:R-:W-:Y:S03]  /*fc70*/  FFMA.FTZ R3, R173, c[0x0][0x2d0], -R169.reuse ;  /* 0x0000b400ad037a23 */ /* 0x102fe600000108a9 */
[C---:B------:R-:W-:Y:S01]  /*fc80*/  HMMA.16816.F32 R68, R152.reuse, R142, R68 ;  /* 0x0000008e9844723c */ /* 0x040fe20000001844 */
[----:B------:R-:W1:Y:S01]  /*fc90*/  LDSM.16.MT88.4 R140, [R200+0x7080] ;  /* 0x00708000c88c783b */ /* 0x000e620000004200 */
[----:B------:R2:W-:Y:S01]  /*fca0*/  MUFU.EX2 R189, R3 ;  /* 0x0000000300bd7308 */ /* 0x0005e20000000800 */
[----:B------:R-:W-:Y:S02]  /*fcb0*/  FMUL.FTZ R73, R2, R73 ;  /* 0x0000004902497220 */ /* 0x000fe40000410000 */
[C---:B------:R-:W-:Y:S02]  /*fcc0*/  FMUL.FTZ R74, R0.reuse, R74 ;  /* 0x0000004a004a7220 */ /* 0x040fe40000410000 */
[----:B------:R-:W-:Y:S02]  /*fcd0*/  FMUL.FTZ R75, R0, R75 ;  /* 0x0000004b004b7220 */ /* 0x000fe40000410000 */
[C---:B------:R-:W-:Y:S03]  /*fce0*/  FMUL.FTZ R76, R2.reuse, R76 ;  /* 0x0000004c024c7220 */ /* 0x040fe60000410000 */
[----:B------:R-:W-:Y:S02]  /*fcf0*/  FMUL.FTZ R77, R2, R77 ;  /* 0x0000004d024d7220 */ /* 0x000fe40000410000 */
        /* <DEDUP_REMOVED lines=9> */
[--C-:B--2---:R-:W-:Y:S02]  /*fd90*/  FFMA.FTZ R3, R174, c[0x0][0x2d0], -R169.reuse ;  /* 0x0000b400ae037a23 */ /* 0x104fe400000108a9 */
[C---:B------:R-:W-:Y:S02]  /*fda0*/  FMUL.FTZ R84, R2.reuse, R84 ;  /* 0x0000005402547220 */ /* 0x040fe40000410000 */
[----:B------:R2:W1:Y:S01]  /*fdb0*/  MUFU.EX2 R188, R3 ;  /* 0x0000000300bc7308 */ /* 0x0004620000000800 */
[C---:B---3--:R-:W-:Y:S03]  /*fdc0*/  HMMA.16816.F32 R80, R152.reuse, R136, R80 ;  /* 0x000000889850723c */ /* 0x048fe60000001850 */
[----:B------:R-:W-:Y:S02]  /*fdd0*/  FMUL.FTZ R85, R2, R85 ;  /* 0x0000005502557220 */ /* 0x000fe40000410000 */
[C---:B------:R-:W-:Y:S02]  /*fde0*/  FMUL.FTZ R86, R0.reuse, R86 ;  /* 0x0000005600567220 */ /* 0x040fe40000410000 */
[----:B------:R-:W-:Y:S02]  /*fdf0*/  FMUL.FTZ R87, R0, R87 ;  /* 0x0000005700577220 */ /* 0x000fe40000410000 */
[C---:B------:R-:W-:Y:S03]  /*fe00*/  FMUL.FTZ R88, R2.reuse, R88 ;  /* 0x0000005802587220 */ /* 0x040fe60000410000 */
[----:B------:R-:W-:Y:S02]  /*fe10*/  FMUL.FTZ R89, R2, R89 ;  /* 0x0000005902597220 */ /* 0x000fe40000410000 */
[C---:B------:R-:W-:Y:S01]  /*fe20*/  HMMA.16816.F32 R84, R152.reuse, R138, R84 ;  /* 0x0000008a9854723c */ /* 0x040fe20000001854 */
[----:B------:R-:W3:Y:S02]  /*fe30*/  LDSM.16.MT88.4 R136, [R197+0x8880] ;  /* 0x00888000c588783b */ /* 0x000ee40000004200 */
[C---:B------:R-:W-:Y:S02]  /*fe40*/  FMUL.FTZ R90, R0.reuse, R90 ;  /* 0x0000005a005a7220 */ /* 0x040fe40000410000 */
[----:B------:R-:W-:Y:S02]  /*fe50*/  FMUL.FTZ R91, R0, R91 ;  /* 0x0000005b005b7220 */ /* 0x000fe40000410000 */
[C---:B------:R-:W-:Y:S02]  /*fe60*/  FMUL.FTZ R92, R2.reuse, R92 ;  /* 0x0000005c025c7220 */ /* 0x040fe40000410000 */
[--C-:B--2---:R-:W-:Y:S02]  /*fe70*/  FFMA.FTZ R3, R175, c[0x0][0x2d0], -R168.reuse ;  /* 0x0000b400af037a23 */ /* 0x104fe400000108a8 */
[----:B------:R-:W-:Y:S01]  /*fe80*/  LDSM.16.MT88.4 R172, [R197+0x6880] ;  /* 0x00688000c5ac783b */ /* 0x000fe20000004200 */
[C---:B-1----:R-:W-:Y:S01]  /*fe90*/  HMMA.16816.F32 R88, R152.reuse, R140, R88 ;  /* 0x0000008c9858723c */ /* 0x042fe20000001858 */
[----:B------:R1:W2:Y:S02]  /*fea0*/  MUFU.EX2 R187, R3 ;  /* 0x0000000300bb7308 */ /* 0x0002a40000000800 */
        /* <DEDUP_REMOVED lines=10> */
[----:B------:R-:W-:Y:S03]  /*ff50*/  FMUL.FTZ R101, R2, R101 ;  /* 0x0000006502657220 */ /* 0x000fe60000410000 */
[C---:B-----5:R-:W-:Y:S03]  /*ff60*/  HMMA.16816.F32 R96, R152.reuse, R144, R96 ;  /* 0x000000909860723c */ /* 0x060fe60000001860 */
[C---:B------:R-:W-:Y:S02]  /*ff70*/  FMUL.FTZ R102, R0.reuse, R102 ;  /* 0x0000006600667220 */ /* 0x040fe40000410000 */
[----:B------:R-:W-:Y:S02]  /*ff80*/  FMUL.FTZ R103, R0, R103 ;  /* 0x0000006700677220 */ /* 0x000fe40000410000 */
[--C-:B-1----:R-:W-:Y:S02]  /*ff90*/  FFMA.FTZ R3, R178, c[0x0][0x2d0], -R168.reuse ;  /* 0x0000b400b2037a23 */ /* 0x102fe400000108a8 */
[C---:B------:R-:W-:Y:S02]  /*ffa0*/  FMUL.FTZ R104, R2.reuse, R104 ;  /* 0x0000006802687220 */ /* 0x040fe40000410000 */
[----:B------:R1:W-:Y:S01]  /*ffb0*/  MUFU.EX2 R186, R3 ;  /* 0x0000000300ba7308 */ /* 0x0003e20000000800 */
[C---:B------:R-:W-:Y:S01]  /*ffc0*/  HMMA.16816.F32 R100, R152.reuse, R146, R100 ;  /* 0x000000929864723c */ /* 0x040fe20000001864 */
[----:B------:R-:W5:Y:S02]  /*ffd0*/  LDSM.16.MT88.4 R144, [R200+0x8880] ;  /* 0x00888000c890783b */ /* 0x000f640000004200 */
[----:B------:R-:W-:Y:S02]  /*ffe0*/  FMUL.FTZ R105, R2, R105 ;  /* 0x0000006902697220 */ /* 0x000fe40000410000 */
[C---:B------:R-:W-:Y:S02]  /*fff0*/  FMUL.FTZ R106, R0.reuse, R106 ;  /* 0x0000006a006a7220 */ /* 0x040fe40000410000 */
[----:B------:R-:W-:Y:S02]  /*10000*/  FMUL.FTZ R107, R0, R107 ;  /* 0x0000006b006b7220 */ /* 0x000fe40000410000 */
[C---:B------:R-:W-:Y:S03]  /*10010*/  FMUL.FTZ R108, R2.reuse, R108 ;  /* 0x0000006c026c7220 */ /* 0x040fe60000410000 */
[----:B------:R-:W-:Y:S02]  /*10020*/  FMUL.FTZ R109, R2, R109 ;  /* 0x0000006d026d7220 */ /* 0x000fe40000410000 */
        /* <DEDUP_REMOVED lines=11> */
[C---:B--2---:R-:W-:Y:S03]  /*100e0*/  HMMA.16816.F32 R112, R152.reuse, R140, R112 ;  /* 0x0000008c9870723c */ /* 0x044fe60000001870 */
[C---:B------:R-:W-:Y:S02]  /*100f0*/  FMUL.FTZ R118, R0.reuse, R118 ;  /* 0x0000007600767220 */ /* 0x040fe40000410000 */
[----:B------:R-:W-:Y:S02]  /*10100*/  FMUL.FTZ R119, R0, R119 ;  /* 0x0000007700777220 */ /* 0x000fe40000410000 */
[C---:B------:R-:W-:Y:S02]  /*10110*/  FMUL.FTZ R120, R2.reuse, R120 ;  /* 0x0000007802787220 */ /* 0x040fe40000410000 */
[----:B------:R-:W-:Y:S03]  /*10120*/  FMUL.FTZ R121, R2, R121 ;  /* 0x0000007902797220 */ /* 0x000fe60000410000 */
        /* <DEDUP_REMOVED lines=17> */
[C---:B---3--:R-:W-:Y:S03]  /*10240*/  HMMA.16816.F32 R128, R152.reuse, R136, R128 ;  /* 0x000000889880723c */ /* 0x048fe60000001880 */
[C---:B------:R-:W-:Y:S02]  /*10250*/  FMUL.FTZ R134, R0.reuse, R134 ;  /* 0x0000008600867220 */ /* 0x040fe40000410000 */
[----:B------:R-:W-:Y:S02]  /*10260*/  FMUL.FTZ R135, R0, R135 ;  /* 0x0000008700877220 */ /* 0x000fe40000410000 */
[----:B------:R-:W-:Y:S01]  /*10270*/  F2FP.PACK_AB R136, R194, R195 ;  /* 0x000000c3c288723e */ /* 0x000fe200000000ff */
[--C-:B-1----:R-:W-:Y:S01]  /*10280*/  FFMA.FTZ R3, R180, c[0x0][0x2d0], -R168.reuse ;  /* 0x0000b400b4037a23 */ /* 0x102fe200000108a8 */
[----:B----4-:R-:W-:Y:S03]  /*10290*/  F2FP.PACK_AB R137, R190, R191 ;  /* 0x000000bfbe89723e */ /* 0x010fe600000000ff */
[----:B------:R-:W-:Y:S01]  /*102a0*/  HMMA.16816.F32 R132, R152, R138, R132 ;  /* 0x0000008a9884723c */ /* 0x000fe20000001884 */
[----:B------:R-:W1:Y:S01]  /*102b0*/  LDSM.16.MT88.4 R152, [R197+0x6080] ;  /* 0x00608000c598783b */ /* 0x000e620000004200 */
[----:B------:R3:W-:Y:S01]  /*102c0*/  MUFU.EX2 R185, R3 ;  /* 0x0000000300b97308 */ /* 0x0007e20000000800 */
[----:B------:R-:W-:Y:S02]  /*102d0*/  FFMA.FTZ R168, R182, c[0x0][0x2d0], -R168 ;  /* 0x0000b400b6a87a23 */ /* 0x000fe400000108a8 */
[----:B------:R-:W-:Y:S02]  /*102e0*/  FFMA.FTZ R2, R2, R230, R228 ;  /* 0x000000e602027223 */ /* 0x000fe400000100e4 */
[----:B------:R-:W-:Y:S02]  /*102f0*/  F2FP.PACK_AB R138, R192, R193 ;  /* 0x000000c1c08a723e */ /* 0x000fe400000000ff */
[----:B------:R-:W-:Y:S03]  /*10300*/  F2FP.PACK_AB R139, R188, R189 ;  /* 0x000000bdbc8b723e */ /* 0x000fe600000000ff */
[----:B------:R-:W-:Y:S04]  /*10310*/  MUFU.EX2 R184, R168 ;  /* 0x000000a800b87308 */ /* 0x000fe80000000800 */
[C---:B--2---:R-:W-:Y:S08]  /*10320*/  HMMA.16816.F32 R8, R136.reuse, R140, R8 ;  /* 0x0000008c8808723c */ /* 0x044ff00000001808 */
[C---:B------:R-:W-:Y:S01]  /*10330*/  HMMA.16816.F32 R12, R136.reuse, R142, R12 ;  /* 0x0000008e880c723c */ /* 0x040fe2000000180c */
[----:B------:R-:W2:Y:S03]  /*10340*/  LDSM.16.MT88.4 R140, [R198+0x6080] ;  /* 0x00608000c68c783b */ /* 0x000ea60000004200 */
[--C-:B---3--:R-:W-:Y:S04]  /*10350*/  FFMA.FTZ R3, R176, c[0x0][0x2d0], -R169.reuse ;  /* 0x0000b400b0037a23 */ /* 0x108fe800000108a9 */
[C---:B------:R-:W-:Y:S01]  /*10360*/  HMMA.16816.F32 R16, R136.reuse, R148, R16 ;  /* 0x000000948810723c */ /* 0x040fe20000001810 */
[----:B------:R3:W4:Y:S07]  /*10370*/  MUFU.EX2 R183, R3 ;  /* 0x0000000300b77308 */ /* 0x00072e0000000800 */
[C---:B------:R-:W-:Y:S01]  /*10380*/  HMMA.16816.F32 R20, R136.reuse, R150, R20 ;  /* 0x000000968814723c */ /* 0x040fe20000001814 */
[----:B------:R-:W-:Y:S07]  /*10390*/  LDSM.16.MT88.4 R148, [R199+0x6080] ;  /* 0x00608000c794783b */ /* 0x000fee0000004200 */
[C---:B-----5:R-:W-:Y:S08]  /*103a0*/  HMMA.16816.F32 R24, R136.reuse, R144, R24 ;  /* 0x000000908818723c */ /* 0x060ff00000001818 */
[C---:B------:R-:W-:Y:S01]  /*103b0*/  HMMA.16816.F32 R28, R136.reuse, R146, R28 ;  /* 0x00000092881c723c */ /* 0x040fe2000000181c */
[----:B------:R-:W5:Y:S03]  /*103c0*/  LDSM.16.MT88.4 R144, [R200+0x6080] ;  /* 0x00608000c890783b */ /* 0x000f660000004200 */
[--C-:B---3--:R-:W-:Y:S04]  /*103d0*/  FFMA.FTZ R3, R177, c[0x0][0x2d0], -R169.reuse ;  /* 0x0000b400b1037a23 */ /* 0x108fe800000108a9 */
[C---:B------:R-:W-:Y:S01]  /*103e0*/  HMMA.16816.F32 R32, R136.reuse, R156, R32 ;  /* 0x0000009c8820723c */ /* 0x040fe20000001820 */
[----:B------:R3:W2:Y:S07]  /*103f0*/  MUFU.EX2 R182, R3 ;  /* 0x0000000300b67308 */ /* 0x0006ae0000000800 */
[C---:B------:R-:W-:Y:S01]  /*10400*/  HMMA.16816.F32 R36, R136.reuse, R158, R36 ;  /* 0x0000009e8824723c */ /* 0x040fe20000001824 */
[----:B------:R-:W4:Y:S07]  /*10410*/  LDSM.16.MT88.4 R156, [R200+0x7880] ;  /* 0x00788000c89c783b */ /* 0x000f2e0000004200 */
[C---:B-1----:R-:W-:Y:S08]  /*10420*/  HMMA.16816.F32 R40, R136.reuse, R152, R40 ;  /* 0x000000988828723c */ /* 0x042ff00000001828 */
[C---:B------:R-:W-:Y:S01]  /*10430*/  HMMA.16816.F32 R44, R136.reuse, R154, R44 ;  /* 0x0000009a882c723c */ /* 0x040fe2000000182c */
[----:B------:R-:W1:Y:S03]  /*10440*/  LDSM.16.MT88.4 R152, [R199+0x7880] ;  /* 0x00788000c798783b */ /* 0x000e660000004200 */
[--C-:B---3--:R-:W-:Y:S04]  /*10450*/  FFMA.FTZ R3, R179, c[0x0][0x2d0], -R169.reuse ;  /* 0x0000b400b3037a23 */ /* 0x108fe800000108a9 */
[C---:B--2---:R-:W-:Y:S01]  /*10460*/  HMMA.16816.F32 R48, R136.reuse, R140, R48 ;  /* 0x0000008c8830723c */ /* 0x044fe20000001830 */
[----:B------:R-:W-:Y:S01]  /*10470*/  LDSM.16.MT88.4 R176, [R198+0x6880] ;  /* 0x00688000c6b0783b */ /* 0x000fe20000004200 */
[----:B------:R2:W3:Y:S06]  /*10480*/  MUFU.EX2 R180, R3 ;  /* 0x0000000300b47308 */ /* 0x0004ec0000000800 */
[C---:B------:R-:W-:Y:S01]  /*10490*/  HMMA.16816.F32 R52, R136.reuse, R142, R52 ;  /* 0x0000008e8834723c */ /* 0x040fe20000001834 */
[----:B------:R-:W1:Y:S07]  /*104a0*/  LDSM.16.MT88.4 R140, [R197+0x9080] ;  /* 0x00908000c58c783b */ /* 0x000e6e0000004200 */
[C---:B-----5:R-:W-:Y:S08]  /*104b0*/  HMMA.16816.F32 R56, R136.reuse, R144, R56 ;  /* 0x000000908838723c */ /* 0x060ff00000001838 */
[C---:B------:R-:W-:Y:S01]  /*104c0*/  HMMA.16816.F32 R60, R136.reuse, R146, R60 ;  /* 0x00000092883c723c */ /* 0x040fe2000000183c */
[----:B------:R-:W5:Y:S03]  /*104d0*/  LDSM.16.MT88.4 R144, [R198+0x9080] ;  /* 0x00908000c690783b */ /* 0x000f660000004200 */
[----:B--2---:R-:W-:Y:S04]  /*104e0*/  FFMA.FTZ R3, R181, c[0x0][0x2d0], -R169 ;  /* 0x0000b400b5037a23 */ /* 0x004fe800000108a9 */
[C---:B------:R-:W-:Y:S01]  /*104f0*/  HMMA.16816.F32 R64, R136.reuse, R148, R64 ;  /* 0x000000948840723c */ /* 0x040fe20000001840 */
[----:B------:R-:W-:Y:S01]  /*10500*/  LDSM.16.MT88.4 R168, [R199+0x5080] ;  /* 0x00508000c7a8783b */ /* 0x000fe20000004200 */
[----:B------:R2:W1:Y:S06]  /*10510*/  MUFU.EX2 R7, R3 ;  /* 0x0000000300077308 */ /* 0x00046c0000000800 */
[C---:B------:R-:W-:Y:S01]  /*10520*/  HMMA.16816.F32 R68, R136.reuse, R150, R68 ;  /* 0x000000968844723c */ /* 0x040fe20000001844 */
[----:B------:R-:W1:Y:S07]  /*10530*/  LDSM.16.MT88.4 R148, [R200+0x9080] ;  /* 0x00908000c894783b */ /* 0x000e6e0000004200 */
[C---:B------:R-:W-:Y:S08]  /*10540*/  HMMA.16816.F32 R72, R136.reuse, R160, R72 ;  /* 0x000000a08848723c */ /* 0x040ff00000001848 */
[C---:B------:R-:W-:Y:S01]  /*10550*/  HMMA.16816.F32 R76, R136.reuse, R162, R76 ;  /* 0x000000a2884c723c */ /* 0x040fe2000000184c */
[----:B------:R-:W-:Y:S03]  /*10560*/  LDSM.16.MT88.4 R160, [R197+0x5080] ;  /* 0x00508000c5a0783b */ /* 0x000fe60000004200 */
[----:B--2---:R-:W-:Y:S02]  /*10570*/  FFMA.FTZ R3, R0, R229, R224 ;  /* 0x000000e500037223 */ /* 0x004fe400000100e0 */
[----:B------:R-:W-:Y:S02]  /*10580*/  FADD.FTZ R0, R227, R2 ;  /* 0x00000002e3007221 */ /* 0x000fe40000010000 */
        /* <DEDUP_REMOVED lines=10> */
[C---:B------:R-:W-:Y:S04]  /*10630*/  HMMA.16816.F32 R92, R136.reuse, R158, R92 ;  /* 0x0000009e885c723c */ /* 0x040fe8000000185c */
[----:B------:R-:W-:Y:S02]  /*10640*/  FADD.FTZ R2, R191, R2 ;  /* 0x00000002bf027221 */ /* 0x000fe40000010000 */
[----:B------:R-:W-:Y:S02]  /*10650*/  FADD.FTZ R0, R194, R0 ;  /* 0x00000000c2007221 */ /* 0x000fe40000010000 */
[C---:B-1----:R-:W-:Y:S04]  /*10660*/  HMMA.16816.F32 R96, R136.reuse, R152, R96 ;  /* 0x000000988860723c */ /* 0x042fe80000001860 */
[----:B------:R-:W-:Y:S02]  /*10670*/  FADD.FTZ R2, R190, R2 ;  /* 0x00000002be027221 */ /* 0x000fe40000010000 */
[----:B------:R-:W-:Y:S02]  /*10680*/  FADD.FTZ R0, R193, R0 ;  /* 0x00000000c1007221 */ /* 0x000fe40000010000 */
[C---:B------:R-:W-:Y:S01]  /*10690*/  HMMA.16816.F32 R100, R136.reuse, R154, R100 ;  /* 0x0000009a8864723c */ /* 0x040fe20000001864 */
[----:B------:R-:W1:Y:S03]  /*106a0*/  LDSM.16.MT88.4 R152, [R199+0x9080] ;  /* 0x00908000c798783b */ /* 0x000e660000004200 */
[----:B------:R-:W-:Y:S02]  /*106b0*/  FADD.FTZ R2, R189, R2 ;  /* 0x00000002bd027221 */ /* 0x000fe40000010000 */
[----:B------:R-:W-:Y:S02]  /*106c0*/  FADD.FTZ R0, R192, R0 ;  /* 0x00000000c0007221 */ /* 0x000fe40000010000 */
[C---:B------:R-:W-:Y:S04]  /*106d0*/  HMMA.16816.F32 R104, R136.reuse, R140, R104 ;  /* 0x0000008c8868723c */ /* 0x040fe80000001868 */
[----:B------:R-:W-:Y:S02]  /*106e0*/  FADD.FTZ R2, R188, R2 ;  /* 0x00000002bc027221 */ /* 0x000fe40000010000 */
[----:B------:R-:W-:Y:S02]  /*106f0*/  FADD.FTZ R0, R187, R0 ;  /* 0x00000000bb007221 */ /* 0x000fe40000010000 */
[C---:B------:R-:W-:Y:S01]  /*10700*/  HMMA.16816.F32 R108, R136.reuse, R142, R108 ;  /* 0x0000008e886c723c */ /* 0x040fe2000000186c */
[----:B------:R-:W2:Y:S03]  /*10710*/  LDSM.16.MT88.4 R140, [R198+0x5080] ;  /* 0x00508000c68c783b */ /* 0x000ea60000004200 */
[----:B------:R-:W-:Y:S02]  /*10720*/  FADD.FTZ R3, R183, R2 ;  /* 0x00000002b7037221 */ /* 0x000fe40000010000 */
[----:B------:R-:W-:Y:S02]  /*10730*/  FADD.FTZ R2, R186, R0 ;  /* 0x00000000ba027221 */ /* 0x000fe40000010000 */
[C---:B-----5:R-:W-:Y:S04]  /*10740*/  HMMA.16816.F32 R112, R136.reuse, R144, R112 ;  /* 0x000000908870723c */ /* 0x060fe80000001870 */
[----:B------:R-:W-:Y:S02]  /*10750*/  FADD.FTZ R0, R182, R3 ;  /* 0x00000003b6007221 */ /* 0x000fe40000010000 */
[----:B------:R-:W-:Y:S02]  /*10760*/  FADD.FTZ R2, R185, R2 ;  /* 0x00000002b9027221 */ /* 0x000fe40000010000 */
[C---:B------:R-:W-:Y:S04]  /*10770*/  HMMA.16816.F32 R116, R136.reuse, R146, R116 ;  /* 0x000000928874723c */ /* 0x040fe80000001874 */
[----:B---3--:R-:W-:Y:S02]  /*10780*/  FADD.FTZ R0, R180, R0 ;  /* 0x00000000b4007221 */ /* 0x008fe40000010000 */
[----:B------:R-:W-:Y:S02]  /*10790*/  FADD.FTZ R230, R184, R2 ;  /* 0x00000002b8e67221 */ /* 0x000fe40000010000 */
[C---:B------:R-:W-:Y:S04]  /*107a0*/  HMMA.16816.F32 R120, R136.reuse, R148, R120 ;  /* 0x000000948878723c */ /* 0x040fe80000001878 */
[C---:B------:R-:W-:Y:S01]  /*107b0*/  FADD.FTZ R229, R7.reuse, R0 ;  /* 0x0000000007e57221 */ /* 0x040fe20000010000 */
[----:B------:R-:W-:Y:S03]  /*107c0*/  IADD3 R0, R218, -0x1, RZ ;  /* 0xffffffffda007810 */ /* 0x000fe60007ffe0ff */
[C---:B------:R-:W-:Y:S04]  /*107d0*/  HMMA.16816.F32 R124, R136.reuse, R150, R124 ;  /* 0x00000096887c723c */ /* 0x040fe8000000187c */
[----:B------:R-:W-:Y:S04]  /*107e0*/  MOV R218, R0 ;  /* 0x0000000000da7202 */ /* 0x000fe80000000f00 */
[C---:B-1----:R-:W-:Y:S07]  /*107f0*/  HMMA.16816.F32 R128, R136.reuse, R152, R128 ;  /* 0x000000988880723c */ /* 0x042fee0000001880 */
[----:B------:R-:W-:Y:S01]  /*10800*/  F2FP.PACK_AB R152, R186, R187 ;  /* 0x000000bbba98723e */ /* 0x000fe200000000ff */
[----:B------:R-:W-:Y:S04]  /*10810*/  HMMA.16816.F32 R132, R136, R154, R132 ;  /* 0x0000009a8884723c */ /* 0x000fe80000001884 */
[----:B------:R-:W-:Y:S03]  /*10820*/  F2FP.PACK_AB R153, R182, R183 ;  /* 0x000000b7b699723e */ /* 0x000fe600000000ff */
[----:B------:R-:W-:Y:S02]  /*10830*/  F2FP.PACK_AB R154, R184, R185 ;  /* 0x000000b9b89a723e */ /* 0x000fe400000000ff */
[----:B------:R-:W-:Y:S03]  /*10840*/  F2FP.PACK_AB R155, R7, R180 ;  /* 0x000000b4079b723e */ /* 0x000fe600000000ff */
[----:B------:R-:W-:Y:S04]  /*10850*/  MOV R7, R4 ;  /* 0x0000000400077202 */ /* 0x000fe80000000f00 */
[C---:B------:R-:W-:Y:S01]  /*10860*/  HMMA.16816.F32 R156, R152.reuse, R160, R8 ;  /* 0x000000a0989c723c */ /* 0x040fe20000001808 */
[----:B------:R-:W1:Y:S07]  /*10870*/  LDSM.16.MT88.4 R8, [R200+0x6880] ;  /* 0x00688000c808783b */ /* 0x000e6e0000004200 */
[C---:B------:R-:W-:Y:S01]  /*10880*/  HMMA.16816.F32 R160, R152.reuse, R162, R12 ;  /* 0x000000a298a0723c */ /* 0x040fe2000000180c */
[----:B------:R-:W3:Y:S07]  /*10890*/  LDSM.16.MT88.4 R12, [R199+0x6880] ;  /* 0x00688000c70c783b */ /* 0x000eee0000004200 */
[C---:B--2---:R-:W-:Y:S01]  /*108a0*/  HMMA.16816.F32 R136, R152.reuse, R140, R16 ;  /* 0x0000008c9888723c */ /* 0x044fe20000001810 */
[----:B------:R-:W2:Y:S07]  /*108b0*/  LDSM.16.MT88.4 R16, [R197+0x8080] ;  /* 0x00808000c510783b */ /* 0x000eae0000004200 */
[C---:B------:R-:W-:Y:S01]  /*108c0*/  HMMA.16816.F32 R140, R152.reuse, R142, R20 ;  /* 0x0000008e988c723c */ /* 0x040fe20000001814 */
[----:B------:R-:W4:Y:S07]  /*108d0*/  LDSM.16.MT88.4 R20, [R198+0x8080] ;  /* 0x00808000c614783b */ /* 0x000f2e0000004200 */
[C---:B------:R-:W-:Y:S01]  /*108e0*/  HMMA.16816.F32 R144, R152.reuse, R164, R24 ;  /* 0x000000a49890723c */ /* 0x040fe20000001818 */
[----:B------:R-:W5:Y:S07]  /*108f0*/  LDSM.16.MT88.4 R24, [R200+0x8080] ;  /* 0x00808000c818783b */ /* 0x000f6e0000004200 */
[C---:B------:R-:W-:Y:S01]  /*10900*/  HMMA.16816.F32 R148, R152.reuse, R166, R28 ;  /* 0x000000a69894723c */ /* 0x040fe2000000181c */
[----:B------:R-:W1:Y:S07]  /*10910*/  LDSM.16.MT88.4 R28, [R199+0x8080] ;  /* 0x00808000c71c783b */ /* 0x000e6e0000004200 */
[C---:B------:R-:W-:Y:S01]  /*10920*/  HMMA.16816.F32 R32, R152.reuse, R168, R32 ;  /* 0x000000a89820723c */ /* 0x040fe20000001820 */
[----:B------:R-:W1:Y:S07]  /*10930*/  LDSM.16.MT88.4 R164, [R197+0x9880] ;  /* 0x00988000c5a4783b */ /* 0x000e6e0000004200 */
        /* <DEDUP_REMOVED lines=14> */
[C---:B----4-:R-:W-:Y:S08]  /*10a20*/  HMMA.16816.F32 R80, R152.reuse, R20, R80 ;  /* 0x000000149850723c */ /* 0x050ff00000001850 */
[C---:B------:R-:W-:Y:S08]  /*10a30*/  HMMA.16816.F32 R84, R152.reuse, R22, R84 ;  /* 0x000000169854723c */ /* 0x040ff00000001854 */
[C---:B-----5:R-:W-:Y:S08]  /*10a40*/  HMMA.16816.F32 R88, R152.reuse, R24, R88 ;  /* 0x000000189858723c */ /* 0x060ff00000001858 */
[C---:B------:R-:W-:Y:S08]  /*10a50*/  HMMA.16816.F32 R92, R152.reuse, R26, R92 ;  /* 0x0000001a985c723c */ /* 0x040ff0000000185c */
[C---:B------:R-:W-:Y:S08]  /*10a60*/  HMMA.16816.F32 R96, R152.reuse, R28, R96 ;  /* 0x0000001c9860723c */ /* 0x040ff00000001860 */
[C---:B------:R-:W-:Y:S08]  /*10a70*/  HMMA.16816.F32 R100, R152.reuse, R30, R100 ;  /* 0x0000001e9864723c */ /* 0x040ff00000001864 */
[C---:B------:R-:W-:Y:S08]  /*10a80*/  HMMA.16816.F32 R104, R152.reuse, R164, R104 ;  /* 0x000000a49868723c */ /* 0x040ff00000001868 */
[C---:B------:R-:W-:Y:S08]  /*10a90*/  HMMA.16816.F32 R108, R152.reuse, R166, R108 ;  /* 0x000000a6986c723c */ /* 0x040ff0000000186c */
[C---:B-1----:R-:W-:Y:S08]  /*10aa0*/  HMMA.16816.F32 R112, R152.reuse, R8, R112 ;  /* 0x000000089870723c */ /* 0x042ff00000001870 */
[C---:B------:R-:W-:Y:S08]  /*10ab0*/  HMMA.16816.F32 R116, R152.reuse, R10, R116 ;  /* 0x0000000a9874723c */ /* 0x040ff00000001874 */
[C---:B---3--:R-:W-:Y:S08]  /*10ac0*/  HMMA.16816.F32 R120, R152.reuse, R12, R120 ;  /* 0x0000000c9878723c */ /* 0x048ff00000001878 */
[C---:B------:R-:W-:Y:S08]  /*10ad0*/  HMMA.16816.F32 R124, R152.reuse, R14, R124 ;  /* 0x0000000e987c723c */ /* 0x040ff0000000187c */
[C---:B--2---:R-:W-:Y:S08]  /*10ae0*/  HMMA.16816.F32 R128, R152.reuse, R16, R128 ;  /* 0x000000109880723c */ /* 0x044ff00000001880 */
[----:B------:R-:W-:Y:S07]  /*10af0*/  HMMA.16816.F32 R132, R152, R18, R132 ;  /* 0x000000129884723c */ /* 0x000fee0000001884 */
[----:B------:R-:W-:Y:S01]  /*10b00*/  MOV R152, R6 ;  /* 0x0000000600987202 */ /* 0x000fe20000000f00 */
[----:B------:R-:W-:-:S05]  /*10b10*/  @P0 BRA `(.L_x_1246) ;  /* 0xffffc64000000947 */ /* 0x000fca000383ffff */
[----:B------:R-:W2:Y:S01]  /*10b20*/  LDL R3, [R1+0x4] ;  /* 0x0000040001037983 */ /* 0x000ea20000100800 */
[----:B------:R-:W-:Y:S01]  /*10b30*/  IMAD.MOV.U32 R7, RZ, RZ, R4 ;  /* 0x000000ffff077224 */ /* 0x000fe200078e0004 */
[----:B------:R-:W-:Y:S01]  /*10b40*/  MOV R218, R0 ;  /* 0x0000000000da7202 */ /* 0x000fe20000000f00 */
[----:B------:R-:W-:Y:S01]  /*10b50*/  IMAD.MOV.U32 R152, RZ, RZ, R6 ;  /* 0x000000ffff987224 */ /* 0x000fe200078e0006 */
[----:B--2---:R-:W-:-:S07]  /*10b60*/  SHF.L.U32 R3, R3, 0x7, RZ ;  /* 0x0000000703037819 */ /* 0x004fce00000006ff */
.L_x_1223:
[----:B------:R-:W2:Y:S04]  /*10b70*/  LDL R2, [R1+0x64] ;  /* 0x0000640001027983 */ /* 0x000ea80000100800 */
[----:B------:R-:W3:Y:S01]  /*10b80*/  LDL R4, [R1+0x58] ;  /* 0x0000580001047983 */ /* 0x000ee20000100800 */
[----:B------:R-:W-:Y:S01]  /*10b90*/  IMAD.MOV.U32 R227, RZ, RZ, 0x1 ;  /* 0x00000001ffe37424 */ /* 0x000fe200078e00ff */
[----:B------:R-:W-:-:S02]  /*10ba0*/  IADD3 R3, R3, 0x7f, RZ ;  /* 0x0000007f03037810 */ /* 0x000fc40007ffe0ff */
[----:B------:R-:W-:Y:S02]  /*10bb0*/  LOP3.LUT R208, R208, 0xffffdfff, RZ, 0xc0, !PT ;  /* 0xffffdfffd0d07812 */ /* 0x000fe400078ec0ff */
[----:B------:R-:W-:-:S13]  /*10bc0*/  ISETP.NE.AND P0, PT, R227, c[0x0][0x2c4], PT ;  /* 0x0000b100e3007a0c */ /* 0x000fda0003f05270 */
[----:B------:R-:W-:Y:S01]  /*10bd0*/  @P0 IMAD.HI.U32 R0, R3, c[0x0][0x2c8], RZ ;  /* 0x0000b20003000a27 */ /* 0x000fe200078e00ff */
[----:B------:R-:W-:-:S04]  /*10be0*/  @P0 LOP3.LUT R208, R208, 0x2000, RZ, 0xfc, !PT ;  /* 0x00002000d0d00812 */ /* 0x000fc800078efcff */
[----:B------:R-:W-:Y:S02]  /*10bf0*/  @P0 SHF.R.U32.HI R3, RZ, c[0x0][0x2cc], R0 ;  /* 0x0000b300ff030a19 */ /* 0x000fe40000011600 */
[----:B------:R-:W-:Y:S02]  /*10c00*/  ISETP.LE.AND P0, PT, R227, c[0x0][0x32c], PT ;  /* 0x0000cb00e3007a0c */ /* 0x000fe40003f03270 */
[----:B------:R-:W-:-:S11]  /*10c10*/  LOP3.LUT R208, R208, 0xffffefff, RZ, 0xc0, !PT ;  /* 0xffffefffd0d07812 */ /* 0x000fd600078ec0ff */
[----:B------:R-:W-:Y:S02]  /*10c20*/  @P0 LOP3.LUT R208, R208, 0x1000, RZ, 0xfc, !PT ;  /* 0x00001000d0d00812 */ /* 0x000fe400078efcff */
[----:B--2---:R-:W-:-:S05]  /*10c30*/  IADD3 R3, R3, 0x1, R2 ;  /* 0x0000000103037810 */ /* 0x004fca0007ffe002 */
[----:B---3--:R-:W-:-:S05]  /*10c40*/  IMAD.IADD R3, R3, 0x1, -R4 ;  /* 0x0000000103037824 */ /* 0x008fca00078e0a04 */
[----:B------:R-:W-:Y:S01]  /*10c50*/  IADD3 R2, R3, -c[0x0][0x324], RZ ;  /* 0x8000c90003027a10 */ /* 0x000fe20007ffe0ff */
[----:B------:R-:W-:Y:S05]  /*10c60*/  @!P0 BRA `(.L_x_1247) ;  /* 0x0000010000008947 */ /* 0x000fea0003800000 */
[----:B------:R-:W-:Y:S01]  /*10c70*/  MOV R0, R3 ;  /* 0x0000000300007202 */ /* 0x000fe20000000f00 */
        /* <DEDUP_REMOVED lines=9> */
.L_x_1249:
[----:B------:R-:W-:-:S13]  /*10d10*/  ISETP.NE.AND P0, PT, R227, c[0x0][0x32c], PT ;  /* 0x0000cb00e3007a0c */ /* 0x000fda0003f05270 */
[----:B------:R-:W-:-:S05]  /*10d20*/  @P0 IMAD.HI.U32 R3, R0, c[0x0][0x330], RZ ;  /* 0x0000cc0000030a27 */ /* 0x000fca00078e00ff */
[----:B------:R-:W-:Y:S02]  /*10d30*/  @P0 SHF.R.U32.HI R0, RZ, c[0x0][0x334], R3 ;  /* 0x0000cd00ff000a19 */ /* 0x000fe40000011603 */
.L_x_1250:
[----:B------:R-:W-:Y:S05]  /*10d40*/  BSYNC B0 ;  /* 0x0000000000007941 */ /* 0x000fea0003800000 */
.L_x_1248:
[----:B------:R-:W-:-:S05]  /*10d50*/  IMAD R0, R0, c[0x0][0x32c], RZ ;  /* 0x0000cb0000007a24 */ /* 0x000fca00078e02ff */
[----:B------:R-:W-:-:S04]  /*10d60*/  IMNMX R2, R2, R0, !PT ;  /* 0x0000000002027217 */ /* 0x000fc80007800200 */
.L_x_1247:
[----:B------:R-:W-:-:S05]  /*10d70*/  IADD3 R2, R2, 0x2f, RZ ;  /* 0x0000002f02027810 */ /* 0x000fca0007ffe0ff */
        /* <DEDUP_REMOVED lines=8> */
[C---:B------:R-:W-:Y:S01]  /*10e00*/  IADD3 R2, R219.reuse, 0x80, RZ ;  /* 0x00000080db027810 */ /* 0x040fe20007ffe0ff */
[----:B------:R-:W-:Y:S01]  /*10e10*/  IMAD.SHL.U32 R214, R248, 0x2, RZ ;  /* 0x00000002f8d67824 */ /* 0x000fe200078e00ff */
[----:B------:R-:W-:Y:S01]  /*10e20*/  IADD3 R0, R219, 0x40, RZ ;  /* 0x00000040db007810 */ /* 0x000fe20007ffe0ff */
[----:B------:R-:W-:Y:S01]  /*10e30*/  IMAD.SHL.U32 R212, R247, 0x2, RZ ;  /* 0x00000002f7d47824 */ /* 0x000fe200078e00ff */
[----:B------:R-:W-:Y:S01]  /*10e40*/  SHF.L.U64.HI R216, R219, 0x1, R3 ;  /* 0x00000001dbd87819 */ /* 0x000fe20000010203 */
[----:B------:R-:W-:Y:S01]  /*10e50*/  IMAD.SHL.U32 R210, R246, 0x2, RZ ;  /* 0x00000002f6d27824 */ /* 0x000fe200078e00ff */
[----:B------:R-:W-:Y:S02]  /*10e60*/  ISETP.GE.AND P4, PT, R2, c[0x0][0x1d4], PT ;  /* 0x0000750002007a0c */ /* 0x000fe40003f86270 */
[----:B------:R-:W-:-:S02]  /*10e70*/  ISETP.GE.AND P3, PT, R0, c[0x0][0x1d4], PT ;  /* 0x0000750000007a0c */ /* 0x000fc40003f66270 */
[----:B------:R-:W-:Y:S02]  /*10e80*/  SHF.L.U64.HI R215, R248, 0x1, R251 ;  /* 0x00000001f8d77819 */ /* 0x000fe400000102fb */
[----:B------:R-:W-:Y:S02]  /*10e90*/  SHF.L.U64.HI R213, R247, 0x1, R250 ;  /* 0x00000001f7d57819 */ /* 0x000fe400000102fa */
[----:B------:R-:W-:Y:S02]  /*10ea0*/  SHF.L.U64.HI R211, R246, 0x1, R249 ;  /* 0x00000001f6d37819 */ /* 0x000fe400000102f9 */
[----:B------:R-:W-:Y:S02]  /*10eb0*/  ISETP.GE.AND P2, PT, R219, c[0x0][0x1d4], PT ;  /* 0x00007500db007a0c */ /* 0x000fe40003f46270 */
.L_x_1264:
[----:B------:R-:W-:Y:S04]  /*10ec0*/  DEPBAR.LE SB0, 0x0 ;  /* 0x000080000000791a */ /* 0x000fe80000000000 */
[----:B------:R-:W-:Y:S01]  /*10ed0*/  WARPSYNC 0xffffffff ;  /* 0xffffffff00007948 */ /* 0x000fe20003800000 */
[----:B------:R-:W-:Y:S01]  /*10ee0*/  BAR.SYNC.DEFER_BLOCKING 0x0 ;  /* 0x0000000000007b1d */ /* 0x000fe20000010000 */
[----:B------:R-:W-:Y:S02]  /*10ef0*/  ISETP.GT.AND P0, PT, R233, R218, PT ;  /* 0x000000dae900720c */ /* 0x000fe40003f04270 */
[----:B------:R-:W-:Y:S03]  /*10f00*/  MOV R6, R152 ;  /* 0x0000009800067202 */ /* 0x000fe60000000f00 */
        /* <DEDUP_REMOVED lines=27> */
.L_x_1338:
[----:B------:R-:W-:-:S05]  /*110c0*/  BRA.DIV ~URZ, `(.L_x_1255) ;  /* 0x0000a7827f007947 */ /* 0x000fca000b800000 */
[----:B------:R4:W3:Y:S02]  /*110d0*/  SHFL.IDX PT, R0, R19, RZ, 0x181f ;  /* 0x00181fff13007589 */ /* 0x0008e400000e0000 */
.L_x_1339:
[----:B---3--:R-:W-:Y:S02]  /*110e0*/  IADD3 R16, P0, R0, R222, RZ ;  /* 0x000000de00107210 */ /* 0x008fe40007f1e0ff */
[----:B------:R-:W-:Y:S02]  /*110f0*/  IADD3 R24, R219, 0xc0, RZ ;  /* 0x000000c0db187810 */ /* 0x000fe40007ffe0ff */
[----:B------:R-:W-:Y:S01]  /*11100*/  LOP3.LUT P1, RZ, R208, 0x800, RZ, 0xc0, !PT ;  /* 0x00000800d0ff7812 */ /* 0x000fe2000782c0ff */
[----:B------:R-:W-:Y:S01]  /*11110*/  IMAD.X R17, R4, 0x1, R216, P0 ;  /* 0x0000000104117824 */ /* 0x000fe200000e06d8 */
[----:B------:R-:W-:Y:S02]  /*11120*/  IADD3 R10, P0, R0, R214, RZ ;  /* 0x000000d6000a7210 */ /* 0x000fe40007f1e0ff */
[----:B------:R-:W-:Y:S02]  /*11130*/  ISETP.GE.AND P5, PT, R24, c[0x0][0x1d4], PT ;  /* 0x0000750018007a0c */ /* 0x000fe40003fa6270 */
        /* <DEDUP_REMOVED lines=11> */
[----:B------:R3:W-:Y:S01]  /*111f0*/  LDGSTS.E.BYPASS.LTC128B.128 [R209+0x8880], [R2.64], !P5 ;  /* 0x0888000002d17fae */ /* 0x0007e2000e901d4e */
[----:B------:R-:W-:-:S05]  /*11200*/  @P1 BRA `(.L_x_1253) ;  /* 0x0000014000001947 */ /* 0x000fca0003800000 */
[----:B------:R-:W-:-:S05]  /*11210*/  BRA.DIV ~URZ, `(.L_x_1256) ;  /* 0x0000a6b27f007947 */ /* 0x000fca000b800000 */
[----:B------:R3:W4:Y:S04]  /*11220*/  SHFL.IDX PT, R4, R18, 0x1, 0x181f ;  /* 0x00381f0012047f89 */ /* 0x00072800000e0000 */
[----:B------:R3:W2:Y:S02]  /*11230*/  SHFL.IDX PT, R0, R19, 0x1, 0x181f ;  /* 0x00381f0013007f89 */ /* 0x0006a400000e0000 */
.L_x_1340:
[----:B--23--:R-:W-:Y:S02]  /*11240*/  IADD3 R16, P0, R0, R222, RZ ;  /* 0x000000de00107210 */ /* 0x00cfe40007f1e0ff */
[----:B----4-:R-:W-:Y:S03]  /*11250*/  IADD3 R18, R219, 0xc0, RZ ;  /* 0x000000c0db127810 */ /* 0x010fe60007ffe0ff */
        /* <DEDUP_REMOVED lines=15> */
.L_x_1253:
[----:B------:R-:W-:Y:S05]  /*11350*/  BSYNC B0 ;  /* 0x0000000000007941 */ /* 0x000fea0003800000 */
.L_x_1252:
        /* <DEDUP_REMOVED lines=195> */
.L_x_1341:
[----:B------:R-:W-:-:S05]  /*11f90*/  BRA.DIV ~URZ, `(.L_x_1260) ;  /* 0x00009aa27f007947 */ /* 0x000fca000b800000 */
[----:B------:R3:W4:Y:S02]  /*11fa0*/  SHFL.IDX PT, R0, R169, RZ, 0x181f ;  /* 0x00181fffa9007589 */ /* 0x00072400000e0000 */
.L_x_1342:
[----:B----4-:R-:W-:Y:S02]  /*11fb0*/  @P0 IADD3 R166, P1, R0, R222, RZ ;  /* 0x000000de00a60210 */ /* 0x010fe40007f3e0ff */
[----:B------:R-:W-:Y:S03]  /*11fc0*/  IADD3 R170, R219, 0xc0, RZ ;  /* 0x000000c0dbaa7810 */ /* 0x000fe60007ffe0ff */
[----:B--2---:R-:W-:Y:S01]  /*11fd0*/  @P0 IMAD.X R167, R4, 0x1, R216, P1 ;  /* 0x0000000104a70824 */ /* 0x004fe200008e06d8 */
[----:B------:R-:W-:Y:S02]  /*11fe0*/  @P0 IADD3 R164, P1, R0, R214, RZ ;  /* 0x000000d600a40210 */ /* 0x000fe40007f3e0ff */
[----:B------:R-:W-:Y:S02]  /*11ff0*/  ISETP.GE.AND P5, PT, R170, c[0x0][0x1d4], PT ;  /* 0x00007500aa007a0c */ /* 0x000fe40003fa6270 */
[----:B------:R-:W-:Y:S01]  /*12000*/  @!PT LDS RZ, [RZ] ;  /* 0x00000000fffff984 */ /* 0x000fe20000000800 */
[----:B------:R-:W-:Y:S01]  /*12010*/  @!PT LDS RZ, [RZ] ;  /* 0x00000000fffff984 */ /* 0x000fe20000000800 */
[----:B------:R-:W-:Y:S01]  /*12020*/  @!PT LDS RZ, [RZ] ;  /* 0x00000000fffff984 */ /* 0x000fe20000000800 */
[----:B------:R2:W-:Y:S01]  /*12030*/  @P0 LDGSTS.E.BYPASS.LTC128B.128 [R209+0xa080], [R166.64], !P2 ;  /* 0x0a080000a6d10fae */ /* 0x0005e2000d101d4e */
[----:B------:R-:W-:Y:S01]  /*12040*/  @P0 IMAD.X R165, R4, 0x1, R215, P1 ;  /* 0x0000000104a50824 */ /* 0x000fe200008e06d7 */
[----:B------:R-:W-:Y:S04]  /*12050*/  @P0 IADD3 R154, P1, R0, R212, RZ ;  /* 0x000000d4009a0210 */ /* 0x000fe80007f3e0ff */
        /* <DEDUP_REMOVED lines=10> */
.L_x_1343:
[----:B--2---:R-:W-:Y:S02]  /*12100*/  @P0 IADD3 R166, P1, R0, R222, RZ ;  /* 0x000000de00a60210 */ /* 0x004fe40007f3e0ff */
[----:B------:R-:W-:Y:S03]  /*12110*/  IADD3 R153, R219, 0xc0, RZ ;  /* 0x000000c0db997810 */ /* 0x000fe60007ffe0ff */
[----:B-1----:R-:W-:Y:S01]  /*12120*/  @P0 IMAD.X R167, R4, 0x1, R216, P1 ;  /* 0x0000000104a70824 */ /* 0x002fe200008e06d8 */
        /* <DEDUP_REMOVED lines=13> */
[----:B------:R1:W-:Y:S03]  /*12200*/  @P0 LDGSTS.E.BYPASS.LTC128B.128 [R209+0xf880], [R2.64], !P5 ;  /* 0x0f88000002d10fae */ /* 0x0003e6000e901d4e */
.L_x_1258:
[----:B------:R-:W-:Y:S05]  /*12210*/  BSYNC B0 ;  /* 0x0000000000007941 */ /* 0x000fea0003800000 */
.L_x_1257:
[----:B-1----:R-:W-:Y:S01]  /*12220*/  FMNMX.FTZ R2, R8, R152, !PT ;  /* 0x0000009808027209 */ /* 0x002fe20007810000 */
        /* <DEDUP_REMOVED lines=25> */
[----:B------:R1:W2:Y:S02]  /*123c0*/  SHFL.BFLY PT, R0, R4, 0x2, 0x1f ;  /* 0x0c401f0004007f89 */ /* 0x0002a400000e0000 */
.L_x_1344:
[----:B--2---:R-:W-:Y:S01]  /*123d0*/  FMNMX.FTZ R152, R4, R0, !PT ;  /* 0x0000000004987209 */ /* 0x004fe20007810000 */
[----:B------:R-:W-:-:S05]  /*123e0*/  BRA.DIV ~URZ, `(.L_x_1263) ;  /* 0x000098027f007947 */ /* 0x000fca000b800000 */
[----:B-1----:R-:W-:Y:S04]  /*123f0*/  SHFL.BFLY PT, R4, R153, 0x2, 0x1f ;  /* 0x0c401f0099047f89 */ /* 0x002fe800000e0000 */
[----:B------:R-:W1:Y:S02]  /*12400*/  SHFL.BFLY PT, R2, R152, 0x1, 0x1f ;  /* 0x0c201f0098027f89 */ /* 0x000e6400000e0000 */
[----:B-1----:R-:W-:Y:S02]  /*12410*/  FMNMX.FTZ R152, R152, R2, !PT ;  /* 0x0000000298987209 */ /* 0x002fe40007810000 */
[----:B------:R-:W-:Y:S05]  /*12420*/  FMNMX.FTZ R4, R153, R4, !PT ;  /* 0x0000000499047209 */ /* 0x000fea0007810000 */
[----:B------:R1:W2:Y:S02]  /*12430*/  SHFL.BFLY PT, R0, R4, 0x1, 0x1f ;  /* 0x0c201f0004007f89 */ /* 0x0002a400000e0000 */
.L_x_1345:
[----:B--2---:R-:W-:Y:S01]  /*12440*/  FMNMX.FTZ R3, R0, R4, !PT ;  /* 0x0000000400037209 */ /* 0x004fe20007810000 */
[C---:B------:R-:W-:Y:S01]  /*12450*/  FADD.FTZ R2, -R152.reuse, R6 ;  /* 0x0000000698027221 */ /* 0x040fe20000010100 */
[----:B------:R-:W-:Y:S01]  /*12460*/  WARPSYNC 0xffffffff ;  /* 0xffffffff00007948 */ /* 0x000fe20003800000 */
[----:B------:R-:W-:Y:S01]  /*12470*/  FMUL.FTZ R6, R152, c[0x0][0x2d0] ;  /* 0x0000b40098067a20 */ /* 0x000fe20000410000 */
[----:B---34-:R-:W2:Y:S01]  /*12480*/  LDSM.16.MT88.4 R168, [R197+0x4080] ;  /* 0x00408000c5a8783b */ /* 0x018ea20000004200 */
[C---:B------:R-:W-:Y:S01]  /*12490*/  FADD.FTZ R0, -R3.reuse, R7 ;  /* 0x0000000703007221 */ /* 0x040fe20000010100 */
[----:B------:R-:W-:Y:S01]  /*124a0*/  ISETP.GT.AND P0, PT, R218, R217, PT ;  /* 0x000000d9da00720c */ /* 0x000fe20003f04270 */
[----:B-1----:R-:W-:Y:S02]  /*124b0*/  FMUL.FTZ R4, R3, c[0x0][0x2d0] ;  /* 0x0000b40003047a20 */ /* 0x002fe40000410000 */
[----:B------:R-:W-:Y:S02]  /*124c0*/  FMUL.FTZ R2, R2, c[0x0][0x2d0] ;  /* 0x0000b40002027a20 */ /* 0x000fe40000410000 */
[----:B------:R-:W-:Y:S01]  /*124d0*/  FMUL.FTZ R0, R0, c[0x0][0x2d0] ;  /* 0x0000b40000007a20 */ /* 0x000fe20000410000 */
[----:B------:R-:W1:Y:S01]  /*124e0*/  LDSM.16.MT88.4 R172, [R198+0x4080] ;  /* 0x00408000c6ac783b */ /* 0x000e620000004200 */
[--C-:B------:R-:W-:Y:S02]  /*124f0*/  FFMA.FTZ R8, R8, c[0x0][0x2d0], -R6.reuse ;  /* 0x0000b40008087a23 */ /* 0x100fe40000010806 */
[----:B------:R-:W-:Y:S01]  /*12500*/  FFMA.FTZ R9, R9, c[0x0][0x2d0], -R6 ;  /* 0x0000b40009097a23 */ /* 0x000fe20000010806 */
[----:B------:R-:W-:Y:S01]  /*12510*/  MUFU.EX2 R2, R2 ;  /* 0x0000000200027308 */ /* 0x000fe20000000800 */
[--C-:B------:R-:W-:Y:S02]  /*12520*/  FFMA.FTZ R10, R10, c[0x0][0x2d0], -R4.reuse ;  /* 0x0000b4000a0a7a23 */ /* 0x100fe40000010804 */
[----:B------:R-:W-:Y:S01]  /*12530*/  FFMA.FTZ R11, R11, c[0x0][0x2d0], -R4 ;  /* 0x0000b4000b0b7a23 */ /* 0x000fe20000010804 */
[----:B------:R-:W-:Y:S01]  /*12540*/  LDSM.16.MT88.4 R176, [R198+0x7880] ;  /* 0x00788000c6b0783b */ /* 0x000fe20000004200 */
[--C-:B------:R-:W-:Y:S02]  /*12550*/  FFMA.FTZ R12, R12, c[0x0][0x2d0], -R6.reuse ;  /* 0x0000b4000c0c7a23 */ /* 0x100fe40000010806 */
[----:B------:R-:W-:Y:S02]  /*12560*/  FFMA.FTZ R13, R13, c[0x0][0x2d0], -R6 ;  /* 0x0000b4000d0d7a23 */ /* 0x000fe40000010806 */
[--C-:B------:R-:W-:Y:S01]  /*12570*/  FFMA.FTZ R14, R14, c[0x0][0x2d0], -R4.reuse ;  /* 0x0000b4000e0e7a23 */ /* 0x100fe20000010804 */
[----:B------:R-:W-:Y:S01]  /*12580*/  MUFU.EX2 R195, R8 ;  /* 0x0000000800c37308 */ /* 0x000fe20000000800 */
[----:B------:R-:W-:Y:S02]  /*12590*/  FFMA.FTZ R15, R15, c[0x0][0x2d0], -R4 ;  /* 0x0000b4000f0f7a23 */ /* 0x000fe40000010804 */
[--C-:B------:R-:W-:Y:S02]  /*125a0*/  FFMA.FTZ R20, R20, c[0x0][0x2d0], -R6.reuse ;  /* 0x0000b40014147a23 */ /* 0x100fe40000010806 */
[----:B------:R-:W-:Y:S02]  /*125b0*/  FFMA.FTZ R21, R21, c[0x0][0x2d0], -R6 ;  /* 0x0000b40015157a23 */ /* 0x000fe40000010806 */
[--C-:B------:R-:W-:Y:S02]  /*125c0*/  FFMA.FTZ R22, R22, c[0x0][0x2d0], -R4.reuse ;  /* 0x0000b40016167a23 */ /* 0x100fe40000010804 */
[----:B------:R-:W-:Y:S01]  /*125d0*/  FFMA.FTZ R23, R23, c[0x0][0x2d0], -R4 ;  /* 0x0000b40017177a23 */ /* 0x000fe20000010804 */
[----:B------:R-:W-:Y:S01]  /*125e0*/  MUFU.EX2 R194, R9 ;  /* 0x0000000900c27308 */ /* 0x000fe20000000800 */
[--C-:B------:R-:W-:Y:S02]  /*125f0*/  FFMA.FTZ R24, R24, c[0x0][0x2d0], -R6.reuse ;  /* 0x0000b40018187a23 */ /* 0x100fe40000010806 */
[----:B------:R-:W-:Y:S02]  /*12600*/  FFMA.FTZ R25, R25, c[0x0][0x2d0], -R6 ;  /* 0x0000b40019197a23 */ /* 0x000fe40000010806 */
        /* <DEDUP_REMOVED lines=11> */
[----:B------:R-:W-:Y:S07]  /*126c0*/  FFMA.FTZ R19, R19, c[0x0][0x2d0], -R4 ;  /* 0x0000b40013137a23 */ /* 0x000fee0000010804 */
[----:B------:R-:W-:Y:S10]  /*126d0*/  MUFU.EX2 R190, R11 ;  /* 0x0000000b00be7308 */ /* 0x000ff40000000800 */
[----:B------:R-:W-:Y:S10]  /*126e0*/  MUFU.EX2 R193, R12 ;  /* 0x0000000c00c17308 */ /* 0x000ff40000000800 */
[----:B------:R-:W-:Y:S10]  /*126f0*/  MUFU.EX2 R192, R13 ;  /* 0x0000000d00c07308 */ /* 0x000ff40000000800 */
[----:B------:R-:W-:Y:S10]  /*12700*/  MUFU.EX2 R189, R14 ;  /* 0x0000000e00bd7308 */ /* 0x000ff40000000800 */
[----:B------:R-:W-:Y:S10]  /*12710*/  MUFU.EX2 R188, R15 ;  /* 0x0000000f00bc7308 */ /* 0x000ff40000000800 */
[----:B------:R-:W-:Y:S10]  /*12720*/  MUFU.EX2 R185, R20 ;  /* 0x0000001400b97308 */ /* 0x000ff40000000800 */
[----:B------:R-:W-:Y:S10]  /*12730*/  MUFU.EX2 R184, R21 ;  /* 0x0000001500b87308 */ /* 0x000ff40000000800 */
[----:B------:R-:W-:Y:S10]  /*12740*/  MUFU.EX2 R181, R22 ;  /* 0x0000001600b57308 */ /* 0x000ff40000000800 */
[----:B------:R3:W-:Y:S10]  /*12750*/  MUFU.EX2 R180, R23 ;  /* 0x0000001700b47308 */ /* 0x0007f40000000800 */
[----:B------:R-:W-:Y:S10]  /*12760*/  MUFU.EX2 R154, R26 ;  /* 0x0000001a009a7308 */ /* 0x000ff40000000800 */
[----:B------:R-:W-:Y:S01]  /*12770*/  MUFU.EX2 R153, R27 ;  /* 0x0000001b00997308 */ /* 0x000fe20000000800 */
[----:B---3--:R-:W-:Y:S09]  /*12780*/  LDSM.16.MT88.4 R20, [R200+0x4880] ;  /* 0x00488000c814783b */ /* 0x008ff20000004200 */
[----:B------:R-:W-:Y:S10]  /*12790*/  MUFU.EX2 R155, R29 ;  /* 0x0000001d009b7308 */ /* 0x000ff40000000800 */
[----:B------:R-:W-:Y:S10]  /*127a0*/  MUFU.EX2 R7, R30 ;  /* 0x0000001e00077308 */ /* 0x000ff40000000800 */
[----:B------:R-:W-:Y:S10]  /*127b0*/  MUFU.EX2 R6, R31 ;  /* 0x0000001f00067308 */ /* 0x000ff40000000800 */
[----:B------:R-:W-:Y:S10]  /*127c0*/  MUFU.EX2 R187, R16 ;  /* 0x0000001000bb7308 */ /* 0x000ff40000000800 */
[----:B------:R-:W-:Y:S10]  /*127d0*/  MUFU.EX2 R186, R17 ;  /* 0x0000001100ba7308 */ /* 0x000ff40000000800 */
[----:B------:R-:W-:Y:S10]  /*127e0*/  MUFU.EX2 R183, R18 ;  /* 0x0000001200b77308 */ /* 0x000ff40000000800 */
[----:B------:R-:W3:Y:S02]  /*127f0*/  MUFU.EX2 R182, R19 ;  /* 0x0000001300b67308 */ /* 0x000ee40000000800 */
[----:B---3--:R-:W-:Y:S01]  /*12800*/  F2FP.PACK_AB R17, R182, R183 ;  /* 0x000000b7b611723e */ /* 0x008fe200000000ff */
[----:B------:R-:W-:Y:S01]  /*12810*/  FMUL.FTZ R8, R2, R156 ;  /* 0x0000009c02087220 */ /* 0x000fe20000410000 */
[----:B------:R-:W-:Y:S01]  /*12820*/  F2FP.PACK_AB R164, R194, R195 ;  /* 0x000000c3c2a4723e */ /* 0x000fe200000000ff */
[----:B------:R-:W-:Y:S01]  /*12830*/  FMUL.FTZ R9, R2, R157 ;  /* 0x0000009d02097220 */ /* 0x000fe20000410000 */
[----:B------:R-:W-:Y:S01]  /*12840*/  F2FP.PACK_AB R166, R192, R193 ;  /* 0x000000c1c0a6723e */ /* 0x000fe200000000ff */
[----:B------:R-:W-:Y:S01]  /*12850*/  FMUL.FTZ R10, R0, R158 ;  /* 0x0000009e000a7220 */ /* 0x000fe20000410000 */
[----:B------:R-:W-:Y:S01]  /*12860*/  F2FP.PACK_AB R165, R190, R191 ;  /* 0x000000bfbea5723e */ /* 0x000fe200000000ff */
[----:B------:R-:W-:Y:S01]  /*12870*/  FMUL.FTZ R11, R0, R159 ;  /* 0x0000009f000b7220 */ /* 0x000fe20000410000 */
[----:B------:R-:W-:Y:S01]  /*12880*/  F2FP.PACK_AB R167, R188, R189 ;  /* 0x000000bdbca7723e */ /* 0x000fe200000000ff */
[----:B------:R-:W3:Y:S01]  /*12890*/  LDSM.16.MT88.4 R156, [R200+0x4080] ;  /* 0x00408000c89c783b */ /* 0x000ee20000004200 */
[----:B------:R-:W-:Y:S01]  /*128a0*/  FMUL.FTZ R12, R2, R160 ;  /* 0x000000a0020c7220 */ /* 0x000fe20000410000 */
[----:B------:R-:W-:Y:S01]  /*128b0*/  F2FP.PACK_AB R16, R186, R187 ;  /* 0x000000bbba10723e */ /* 0x000fe200000000ff */
[----:B------:R-:W-:Y:S01]  /*128c0*/  FMUL.FTZ R13, R2, R161 ;  /* 0x000000a1020d7220 */ /* 0x000fe20000410000 */
[----:B------:R-:W-:Y:S01]  /*128d0*/  F2FP.PACK_AB R18, R184, R185 ;  /* 0x000000b9b812723e */ /* 0x000fe200000000ff */
[C---:B------:R-:W-:Y:S01]  /*128e0*/  FMUL.FTZ R14, R0.reuse, R162 ;  /* 0x000000a2000e7220 */ /* 0x040fe20000410000 */
[C---:B--2---:R-:W-:Y:S05]  /*128f0*/  HMMA.16816.F32 R8, R164.reuse, R168, R8 ;  /* 0x000000a8a408723c */ /* 0x044fea0000001808 */
[----:B------:R-:W-:Y:S01]  /*12900*/  FMUL.FTZ R15, R0, R163 ;  /* 0x000000a3000f7220 */ /* 0x000fe20000410000 */
[----:B------:R-:W-:Y:S01]  /*12910*/  F2FP.PACK_AB R19, R180, R181 ;  /* 0x000000b5b413723e */ /* 0x000fe200000000ff */
[----:B------:R-:W2:Y:S01]  /*12920*/  LDSM.16.MT88.4 R160, [R199+0x4080] ;  /* 0x00408000c7a0783b */ /* 0x000ea20000004200 */
[C---:B------:R-:W-:Y:S04]  /*12930*/  FMUL.FTZ R136, R2.reuse, R136 ;  /* 0x0000008802887220 */ /* 0x040fe80000410000 */
[C---:B------:R-:W-:Y:S03]  /*12940*/  HMMA.16816.F32 R12, R164.reuse, R170, R12 ;  /* 0x000000aaa40c723c */ /* 0x040fe6000000180c */
[----:B------:R-:W-:Y:S01]  /*12950*/  FMUL.FTZ R137, R2, R137 ;  /* 0x0000008902897220 */ /* 0x000fe20000410000 */
[----:B------:R-:W4:Y:S01]  /*12960*/  LDSM.16.MT88.4 R168, [R197+0x5880] ;  /* 0x00588000c5a8783b */ /* 0x000f220000004200 */
[C---:B------:R-:W-:Y:S02]  /*12970*/  FMUL.FTZ R138, R0.reuse, R138 ;  /* 0x0000008a008a7220 */ /* 0x040fe40000410000 */
[----:B------:R-:W-:Y:S02]  /*12980*/  FMUL.FTZ R139, R0, R139 ;  /* 0x0000008b008b7220 */ /* 0x000fe40000410000 */
[C---:B------:R-:W-:Y:S03]  /*12990*/  FMUL.FTZ R140, R2.reuse, R140 ;  /* 0x0000008c028c7220 */ /* 0x040fe60000410000 */
[----:B------:R-:W-:Y:S02]  /*129a0*/  FMUL.FTZ R141, R2, R141 ;  /* 0x0000008d028d7220 */ /* 0x000fe40000410000 */
[C---:B-1----:R-:W-:Y:S03]  /*129b0*/  HMMA.16816.F32 R136, R164.reuse, R172, R136 ;  /* 0x000000aca488723c */ /* 0x042fe60000001888 */
[C---:B------:R-:W-:Y:S02]  /*129c0*/  FMUL.FTZ R142, R0.reuse, R142 ;  /* 0x0000008e008e7220 */ /* 0x040fe40000410000 */
[----:B------:R-:W-:Y:S02]  /*129d0*/  FMUL.FTZ R143, R0, R143 ;  /* 0x0000008f008f7220 */ /* 0x000fe40000410000 */
[C---:B------:R-:W-:Y:S02]  /*129e0*/  FMUL.FTZ R144, R2.reuse, R144 ;  /* 0x0000009002907220 */ /* 0x040fe40000410000 */
[----:B------:R-:W-:Y:S03]  /*129f0*/  FMUL.FTZ R145, R2, R145 ;  /* 0x0000009102917220 */ /* 0x000fe60000410000 */
[C---:B------:R-:W-:Y:S01]  /*12a00*/  HMMA.16816.F32 R140, R164.reuse, R174, R140 ;  /* 0x000000aea48c723c */ /* 0x040fe2000000188c */
[----:B------:R-:W-:Y:S02]  /*12a10*/  LDSM.16.MT88.4 R172, [R198+0x4880] ;  /* 0x00488000c6ac783b */ /* 0x000fe40000004200 */
        /* <DEDUP_REMOVED lines=150> */
[----:B------:R-:W-:Y:S02]  /*13380*/  FFMA.FTZ R2, R2, R230, R195 ;  /* 0x000000e602027223 */ /* 0x000fe400000100c3 */
[----:B------:R-:W-:Y:S03]  /*13390*/  FFMA.FTZ R0, R0, R229, R191 ;  /* 0x000000e500007223 */ /* 0x000fe600000100bf */
[----:B------:R-:W-:Y:S01]  /*133a0*/  HMMA.16816.F32 R132, R164, R162, R132 ;  /* 0x000000a2a484723c */ /* 0x000fe20000001884 */
[----:B------:R-:W2:Y:S02]  /*133b0*/  LDSM.16.MT88.4 R160, [R197+0x6080] ;  /* 0x00608000c5a0783b */ /* 0x000ea40000004200 */
[----:B------:R-:W-:Y:S02]  /*133c0*/  FADD.FTZ R4, R194, R2 ;  /* 0x00000002c2047221 */ /* 0x000fe40000010000 */
[----:B------:R-:W-:Y:S02]  /*133d0*/  FADD.FTZ R2, R190, R0 ;  /* 0x00000000be027221 */ /* 0x000fe40000010000 */
[----:B------:R-:W-:Y:S01]  /*133e0*/  FADD.FTZ R0, R193, R4 ;  /* 0x00000004c1007221 */ /* 0x000fe20000010000 */
[C---:B---3--:R-:W-:Y:S01]  /*133f0*/  HMMA.16816.F32 R8, R16.reuse, R168, R8 ;  /* 0x000000a81008723c */ /* 0x048fe20000001808 */
[----:B------:R-:W3:Y:S04]  /*13400*/  LDSM.16.MT88.4 R164, [R198+0x6080] ;  /* 0x00608000c6a4783b */ /* 0x000ee80000004200 */
[----:B------:R-:W-:Y:S02]  /*13410*/  FADD.FTZ R2, R189, R2 ;  /* 0x00000002bd027221 */ /* 0x000fe40000010000 */
[----:B------:R-:W-:Y:S01]  /*13420*/  FADD.FTZ R0, R192, R0 ;  /* 0x00000000c0007221 */ /* 0x000fe20000010000 */
[C---:B------:R-:W-:Y:S01]  /*13430*/  HMMA.16816.F32 R12, R16.reuse, R170, R12 ;  /* 0x000000aa100c723c */ /* 0x040fe2000000180c */
[----:B------:R-:W-:Y:S03]  /*13440*/  LDSM.16.MT88.4 R168, [R199+0x6080] ;  /* 0x00608000c7a8783b */ /* 0x000fe60000004200 */
[----:B------:R-:W-:Y:S02]  /*13450*/  FADD.FTZ R2, R188, R2 ;  /* 0x00000002bc027221 */ /* 0x000fe40000010000 */
        /* <DEDUP_REMOVED lines=12> */
[----:B------:R-:W4:Y:S03]  /*13520*/  LDSM.16.MT88.4 R20, [R200+0x6080] ;  /* 0x00608000c814783b */ /* 0x000f260000004200 */
        /* <DEDUP_REMOVED lines=14> */
[C---:B------:R-:W-:Y:S08]  /*13610*/  HMMA.16816.F32 R64, R16.reuse, R168, R64 ;  /* 0x000000a81040723c */ /* 0x040ff00000001840 */
[C---:B------:R-:W-:Y:S01]  /*13620*/  HMMA.16816.F32 R68, R16.reuse, R170, R68 ;  /* 0x000000aa1044723c */ /* 0x040fe20000001844 */
[----:B------:R-:W-:Y:S07]  /*13630*/  LDSM.16.MT88.4 R168, [R197+0x6880] ;  /* 0x00688000c5a8783b */ /* 0x000fee0000004200 */
[C---:B------:R-:W-:Y:S08]  /*13640*/  HMMA.16816.F32 R72, R16.reuse, R172, R72 ;  /* 0x000000ac1048723c */ /* 0x040ff00000001848 */
[C---:B------:R-:W-:Y:S01]  /*13650*/  HMMA.16816.F32 R76, R16.reuse, R174, R76 ;  /* 0x000000ae104c723c */ /* 0x040fe2000000184c */
[----:B------:R-:W-:Y:S07]  /*13660*/  LDSM.16.MT88.4 R172, [R198+0x6880] ;  /* 0x00688000c6ac783b */ /* 0x000fee0000004200 */
[C---:B------:R-:W-:Y:S01]  /*13670*/  HMMA.16816.F32 R80, R16.reuse, R176, R80 ;  /* 0x000000b01050723c */ /* 0x040fe20000001850 */
[----:B------:R-:W-:Y:S07]  /*13680*/  MUFU.EX2 R177, R25 ;  /* 0x0000001900b17308 */ /* 0x000fee0000000800 */
[C---:B------:R-:W-:Y:S03]  /*13690*/  HMMA.16816.F32 R84, R16.reuse, R178, R84 ;  /* 0x000000b21054723c */ /* 0x040fe60000001854 */
[----:B------:R4:W5:Y:S05]  /*136a0*/  MUFU.EX2 R178, R24 ;  /* 0x0000001800b27308 */ /* 0x00096a0000000800 */
[C---:B-1----:R-:W-:Y:S05]  /*136b0*/  HMMA.16816.F32 R88, R16.reuse, R156, R88 ;  /* 0x0000009c1058723c */ /* 0x042fea0000001858 */
[----:B------:R1:W1:Y:S03]  /*136c0*/  MUFU.EX2 R176, R28 ;  /* 0x0000001c00b07308 */ /* 0x0002660000000800 */
[C---:B------:R-:W-:Y:S01]  /*136d0*/  HMMA.16816.F32 R92, R16.reuse, R158, R92 ;  /* 0x0000009e105c723c */ /* 0x040fe2000000185c */
[----:B------:R-:W1:Y:S07]  /*136e0*/  LDSM.16.MT88.4 R156, [R200+0x9080] ;  /* 0x00908000c89c783b */ /* 0x000e6e0000004200 */
[C---:B--2---:R-:W-:Y:S01]  /*136f0*/  HMMA.16816.F32 R96, R16.reuse, R160, R96 ;  /* 0x000000a01060723c */ /* 0x044fe20000001860 */
[----:B----4-:R-:W-:Y:S03]  /*13700*/  LDSM.16.MT88.4 R24, [R198+0x5080] ;  /* 0x00508000c618783b */ /* 0x010fe60000004200 */
[----:B-----5:R-:W-:Y:S04]  /*13710*/  FADD.FTZ R0, R178, R0 ;  /* 0x00000000b2007221 */ /* 0x020fe80000010000 */
[C---:B------:R-:W-:Y:S01]  /*13720*/  HMMA.16816.F32 R100, R16.reuse, R162, R100 ;  /* 0x000000a21064723c */ /* 0x040fe20000001864 */
[----:B------:R-:W2:Y:S03]  /*13730*/  LDSM.16.MT88.4 R160, [R199+0x9080] ;  /* 0x00908000c7a0783b */ /* 0x000ea60000004200 */
[----:B------:R-:W-:Y:S02]  /*13740*/  FADD.FTZ R2, R177, R0 ;  /* 0x00000000b1027221 */ /* 0x000fe40000010000 */
[----:B------:R-:W-:Y:S02]  /*13750*/  FADD.FTZ R0, R153, R4 ;  /* 0x0000000499007221 */ /* 0x000fe40000010000 */
[C---:B---3--:R-:W-:Y:S01]  /*13760*/  HMMA.16816.F32 R104, R16.reuse, R20, R104 ;  /* 0x000000141068723c */ /* 0x048fe20000001868 */
[----:B-1----:R-:W-:Y:S03]  /*13770*/  LDSM.16.MT88.4 R28, [R200+0x5080] ;  /* 0x00508000c81c783b */ /* 0x002fe60000004200 */
[----:B------:R-:W-:Y:S02]  /*13780*/  FADD.FTZ R0, R7, R0 ;  /* 0x0000000007007221 */ /* 0x000fe40000010000 */
[----:B------:R-:W-:Y:S02]  /*13790*/  FADD.FTZ R2, R176, R2 ;  /* 0x00000002b0027221 */ /* 0x000fe40000010000 */
[C---:B------:R-:W-:Y:S01]  /*137a0*/  HMMA.16816.F32 R108, R16.reuse, R22, R108 ;  /* 0x00000016106c723c */ /* 0x040fe2000000186c */
[----:B------:R-:W1:Y:S03]  /*137b0*/  LDSM.16.MT88.4 R20, [R197+0x5080] ;  /* 0x00508000c514783b */ /* 0x000e660000004200 */
[----:B------:R-:W-:Y:S01]  /*137c0*/  FADD.FTZ R229, R6, R0 ;  /* 0x0000000006e57221 */ /* 0x000fe20000010000 */
[----:B------:R-:W-:Y:S01]  /*137d0*/  IADD3 R0, R218, -0x1, RZ ;  /* 0xffffffffda007810 */ /* 0x000fe20007ffe0ff */
[----:B------:R-:W-:Y:S02]  /*137e0*/  FADD.FTZ R230, R155, R2 ;  /* 0x000000029be67221 */ /* 0x000fe40000010000 */
[C---:B------:R-:W-:Y:S04]  /*137f0*/  HMMA.16816.F32 R112, R16.reuse, R164, R112 ;  /* 0x000000a41070723c */ /* 0x040fe80000001870 */
[----:B------:R-:W-:Y:S04]  /*13800*/  MOV R218, R0 ;  /* 0x0000000000da7202 */ /* 0x000fe80000000f00 */
[C---:B------:R-:W-:Y:S01]  /*13810*/  HMMA.16816.F32 R116, R16.reuse, R166, R116 ;  /* 0x000000a61074723c */ /* 0x040fe20000001874 */
[----:B------:R-:W3:Y:S07]  /*13820*/  LDSM.16.MT88.4 R164, [R199+0x5080] ;  /* 0x00508000c7a4783b */ /* 0x000eee0000004200 */
[C---:B------:R-:W-:Y:S08]  /*13830*/  HMMA.16816.F32 R120, R16.reuse, R156, R120 ;  /* 0x0000009c1078723c */ /* 0x040ff00000001878 */
[C---:B------:R-:W-:Y:S08]  /*13840*/  HMMA.16816.F32 R124, R16.reuse, R158, R124 ;  /* 0x0000009e107c723c */ /* 0x040ff0000000187c */
[C---:B--2---:R-:W-:Y:S08]  /*13850*/  HMMA.16816.F32 R128, R16.reuse, R160, R128 ;  /* 0x000000a01080723c */ /* 0x044ff00000001880 */
[----:B------:R-:W-:Y:S07]  /*13860*/  HMMA.16816.F32 R132, R16, R162, R132 ;  /* 0x000000a21084723c */ /* 0x000fee0000001884 */
[----:B------:R-:W-:Y:S02]  /*13870*/  F2FP.PACK_AB R16, R177, R178 ;  /* 0x000000b2b110723e */ /* 0x000fe400000000ff */
[----:B------:R-:W-:Y:S03]  /*13880*/  F2FP.PACK_AB R18, R155, R176 ;  /* 0x000000b09b12723e */ /* 0x000fe600000000ff */
[----:B------:R-:W-:Y:S02]  /*13890*/  F2FP.PACK_AB R17, R153, R154 ;  /* 0x0000009a9911723e */ /* 0x000fe400000000ff */
[----:B------:R-:W-:Y:S02]  /*138a0*/  F2FP.PACK_AB R19, R6, R7 ;  /* 0x000000070613723e */ /* 0x000fe400000000ff */
[----:B------:R-:W-:Y:S05]  /*138b0*/  MOV R7, R3 ;  /* 0x0000000300077202 */ /* 0x000fea0000000f00 */
[C---:B-1----:R-:W-:Y:S01]  /*138c0*/  HMMA.16816.F32 R156, R16.reuse, R20, R8 ;  /* 0x00000014109c723c */ /* 0x042fe20000001808 */
[----:B------:R-:W1:Y:S07]  /*138d0*/  LDSM.16.MT88.4 R8, [R200+0x6880] ;  /* 0x00688000c808783b */ /* 0x000e6e0000004200 */
[C---:B------:R-:W-:Y:S01]  /*138e0*/  HMMA.16816.F32 R160, R16.reuse, R22, R12 ;  /* 0x0000001610a0723c */ /* 0x040fe2000000180c */
[----:B------:R-:W2:Y:S07]  /*138f0*/  LDSM.16.MT88.4 R12, [R199+0x6880] ;  /* 0x00688000c70c783b */ /* 0x000eae0000004200 */
[C---:B------:R-:W-:Y:S01]  /*13900*/  HMMA.16816.F32 R136, R16.reuse, R24, R136 ;  /* 0x000000181088723c */ /* 0x040fe20000001888 */
[----:B------:R-:W4:Y:S07]  /*13910*/  LDSM.16.MT88.4 R20, [R197+0x8080] ;  /* 0x00808000c514783b */ /* 0x000f2e0000004200 */
        /* <DEDUP_REMOVED lines=24> */
[C---:B------:R-:W-:Y:S08]  /*13aa0*/  HMMA.16816.F32 R88, R16.reuse, R28, R88 ;  /* 0x0000001c1058723c */ /* 0x040ff00000001858 */
[C---:B------:R-:W-:Y:S08]  /*13ab0*/  HMMA.16816.F32 R92, R16.reuse, R30, R92 ;  /* 0x0000001e105c723c */ /* 0x040ff0000000185c */
[C---:B---3--:R-:W-:Y:S08]  /*13ac0*/  HMMA.16816.F32 R96, R16.reuse, R164, R96 ;  /* 0x000000a41060723c */ /* 0x048ff00000001860 */
[C---:B------:R-:W-:Y:S08]  /*13ad0*/  HMMA.16816.F32 R100, R16.reuse, R166, R100 ;  /* 0x000000a61064723c */ /* 0x040ff00000001864 */
[C---:B------:R-:W-:Y:S08]  /*13ae0*/  HMMA.16816.F32 R104, R16.reuse, R168, R104 ;  /* 0x000000a81068723c */ /* 0x040ff00000001868 */
[C---:B------:R-:W-:Y:S08]  /*13af0*/  HMMA.16816.F32 R108, R16.reuse, R170, R108 ;  /* 0x000000aa106c723c */ /* 0x040ff0000000186c */
[C---:B-1----:R-:W-:Y:S08]  /*13b00*/  HMMA.16816.F32 R112, R16.reuse, R8, R112 ;  /* 0x000000081070723c */ /* 0x042ff00000001870 */
[C---:B------:R-:W-:Y:S08]  /*13b10*/  HMMA.16816.F32 R116, R16.reuse, R10, R116 ;  /* 0x0000000a1074723c */ /* 0x040ff00000001874 */
[C---:B--2---:R-:W-:Y:S08]  /*13b20*/  HMMA.16816.F32 R120, R16.reuse, R12, R120 ;  /* 0x0000000c1078723c */ /* 0x044ff00000001878 */
[C---:B------:R-:W-:Y:S08]  /*13b30*/  HMMA.16816.F32 R124, R16.reuse, R14, R124 ;  /* 0x0000000e107c723c */ /* 0x040ff0000000187c */
[C---:B----4-:R-:W-:Y:S08]  /*13b40*/  HMMA.16816.F32 R128, R16.reuse, R20, R128 ;  /* 0x000000141080723c */ /* 0x050ff00000001880 */
[----:B------:R-:W-:Y:S01]  /*13b50*/  HMMA.16816.F32 R132, R16, R22, R132 ;  /* 0x000000161084723c */ /* 0x000fe20000001884 */
[----:B------:R-:W-:-:S07]  /*13b60*/  @P0 BRA `(.L_x_1264) ;  /* 0xffffd35000000947 */ /* 0x000fce000383ffff */
.L_x_1251:
[----:B------:R-:W-:-:S13]  /*13b70*/  ISETP.GE.AND P0, PT, R218, R233, PT ;  /* 0x000000e9da00720c */ /* 0x000fda0003f06270 */
[----:B------:R-:W-:Y:S05]  /*13b80*/  @!P0 BRA `(.L_x_1265) ;  /* 0x000039f000008947 */ /* 0x000fea0003800000 */
[C---:B------:R-:W-:Y:S01]  /*13b90*/  IADD3 R226, R219.reuse, 0x80, RZ ;  /* 0x00000080dbe27810 */ /* 0x040fe20007ffe0ff */
[----:B------:R-:W-:Y:S01]  /*13ba0*/  IMAD.MOV.U32 R153, RZ, RZ, R7 ;  /* 0x000000ffff997224 */ /* 0x000fe200078e0007 */
[----:B------:R-:W-:Y:S01]  /*13bb0*/  IADD3 R225, R219, 0x40, RZ ;  /* 0x00000040dbe17810 */ /* 0x000fe20007ffe0ff */
[----:B------:R-:W-:Y:S01]  /*13bc0*/  IMAD.MOV.U32 R6, RZ, RZ, R152 ;  /* 0x000000ffff067224 */ /* 0x000fe200078e0098 */
[----:B------:R-:W-:Y:S02]  /*13bd0*/  ISETP.GE.AND P1, PT, R226, c[0x0][0x1d4], PT ;  /* 0x00007500e2007a0c */ /* 0x000fe40003f26270 */
[----:B------:R-:W-:Y:S02]  /*13be0*/  ISETP.GE.AND P0, PT, R225, c[0x0][0x1d4], PT ;  /* 0x00007500e1007a0c */ /* 0x000fe40003f06270 */
[----:B------:R-:W-:Y:S02]  /*13bf0*/  LOP3.LUT R208, R208, 0xfffffeff, RZ, 0xc0, !PT ;  /* 0xfffffeffd0d07812 */ /* 0x000fe400078ec0ff */
[----:B------:R-:W-:-:S07]  /*13c00*/  IADD3 R217, -R236, 0x30, RZ ;  /* 0x00000030ecd97810 */ /* 0x000fce0007ffe1ff */
[----:B------:R-:W-:-:S04]  /*13c10*/  @P1 LOP3.LUT R208, R208, 0x100, RZ, 0xfc, !PT ;  /* 0x00000100d0d01812 */ /* 0x000fc800078efcff */
[----:B------:R-:W-:-:S04]  /*13c20*/  LOP3.LUT R208, R208, 0xffffff7f, RZ, 0xc0, !PT ;  /* 0xffffff7fd0d07812 */ /* 0x000fc800078ec0ff */
[----:B------:R-:W-:Y:S02]  /*13c30*/  @P0 LOP3.LUT R208, R208, 0x80, RZ, 0xfc, !PT ;  /* 0x00000080d0d00812 */ /* 0x000fe400078efcff */
[----:B------:R-:W-:Y:S02]  /*13c40*/  ISETP.GE.AND P0, PT, R219, c[0x0][0x1d4], PT ;  /* 0x00007500db007a0c */ /* 0x000fe40003f06270 */
[----:B------:R-:W-:-:S11]  /*13c50*/  LOP3.LUT R208, R208, 0xffffffbf, RZ, 0xc0, !PT ;  /* 0xffffffbfd0d07812 */ /* 0x000fd600078ec0ff */
[----:B------:R-:W-:Y:S02]  /*13c60*/  @P0 LOP3.LUT R208, R208, 0x40, RZ, 0xfc, !PT ;  /* 0x00000040d0d00812 */ /* 0x000fe400078efcff */
.L_x_1287:
[----:B------:R-:W1:Y:S01]  /*13c70*/  S2R R7, SR_CTAID.Y ;  /* 0x0000000000077919 */ /* 0x000e620000002600 */
[----:B------:R-:W-:Y:S04]  /*13c80*/  DEPBAR.LE SB0, 0x0 ;  /* 0x000080000000791a */ /* 0x000fe80000000000 */
[----:B------:R-:W-:Y:S01]  /*13c90*/  WARPSYNC 0xffffffff ;  /* 0xffffffff00007948 */ /* 0x000fe20003800000 */
[----:B------:R-:W-:Y:S01]  /*13ca0*/  BAR.SYNC.DEFER_BLOCKING 0x0 ;  /* 0x0000000000007b1d */ /* 0x000fe20000010000 */
[----:B------:R-:W-:Y:S01]  /*13cb0*/  SHF.R.S32.HI R0, RZ, 0x1f, R221 ;  /* 0x0000001fff007819 */ /* 0x000fe200000114dd */
[C---:B------:R-:W-:Y:S01]  /*13cc0*/  IMAD.WIDE.U32 R2, R221.reuse, c[0x0][0x208], RZ ;  /* 0x00008200dd027a25 */ /* 0x040fe200078e00ff */
[----:B------:R-:W-:Y:S03]  /*13cd0*/  SHF.R.S32.HI R4, RZ, 0x1f, R220 ;  /* 0x0000001fff047819 */ /* 0x000fe600000114dc */
[----:B------:R-:W-:Y:S02]  /*13ce0*/  IMAD R0, R0, c[0x0][0x208], RZ ;  /* 0x0000820000007a24 */ /* 0x000fe400078e02ff */
[----:B------:R-:W-:Y:S02]  /*13cf0*/  IMAD R4, R4, c[0x0][0x218], RZ ;  /* 0x0000860004047a24 */ /* 0x000fe400078e02ff */
[----:B------:R-:W-:Y:S02]  /*13d00*/  IMAD R0, R221, c[0x0][0x20c], R0 ;  /* 0x00008300dd007a24 */ /* 0x000fe400078e0200 */
[C---:B------:R-:W-:Y:S03]  /*13d10*/  IMAD R4, R220.reuse, c[0x0][0x21c], R4 ;  /* 0x00008700dc047a24 */ /* 0x040fe600078e0204 */
[----:B------:R-:W-:Y:S01]  /*13d20*/  IADD3 R3, R3, R0, RZ ;  /* 0x0000000003037210 */ /* 0x000fe20007ffe0ff */
[----:B-1----:R-:W-:Y:S04]  /*13d30*/  IMAD.WIDE.U32 R8, R7, c[0x0][0x210], RZ ;  /* 0x0000840007087a25 */ /* 0x002fe800078e00ff */
[----:B------:R-:W-:Y:S01]  /*13d40*/  IMAD.WIDE.U32 R2, R220, c[0x0][0x218], R2 ;  /* 0x00008600dc027a25 */ /* 0x000fe200078e0002 */
[----:B------:R1:W2:Y:S04]  /*13d50*/  LDSM.16.M88.4 R28, [R205] ;  /* 0x00000000cd1c783b */ /* 0x0002a80000000200 */
[----:B------:R-:W-:Y:S01]  /*13d60*/  IADD3 R0, P0, R8, R2, RZ ;  /* 0x0000000208007210 */ /* 0x000fe20007f1e0ff */
[----:B------:R1:W3:Y:S03]  /*13d70*/  LDSM.16.M88.4 R12, [R196+0xa080] ;  /* 0x00a08000c40c783b */ /* 0x0002e60000000200 */
[----:B------:R-:W-:Y:S01]  /*13d80*/  IADD3.X R4, R245, R3, R4, P0, !PT ;  /* 0x00000003f5047210 */ /* 0x000fe200007fe404 */
[----:B------:R1:W4:Y:S01]  /*13d90*/  LDSM.16.M88.4 R20, [R196+0xa880] ;  /* 0x00a88000c414783b */ /* 0x0003220000000200 */
[C---:B------:R-:W-:Y:S03]  /*13da0*/  LEA R7, P0, R0.reuse, c[0x0][0x1f8], 0x1 ;  /* 0x00007e0000077a11 */ /* 0x040fe600078008ff */
[----:B------:R1:W1:Y:S01]  /*13db0*/  LDSM.16.M88.4 R164, [R196+0xb080] ;  /* 0x00b08000c4a4783b */ /* 0x0002620000000200 */
[----:B------:R-:W-:Y:S03]  /*13dc0*/  LEA.HI.X R4, R0, c[0x0][0x1fc], R4, 0x1, P0 ;  /* 0x00007f0000047a11 */ /* 0x000fe600000f0c04 */
[----:B------:R1:W1:Y:S04]  /*13dd0*/  LDSM.16.M88.4 R168, [R204] ;  /* 0x00000000cca8783b */ /* 0x0002680000000200 */
[----:B------:R1:W1:Y:S04]  /*13de0*/  LDSM.16.M88.4 R172, [R203] ;  /* 0x00000000cbac783b */ /* 0x0002680000000200 */
[----:B------:R1:W1:Y:S04]  /*13df0*/  LDSM.16.M88.4 R176, [R203+0x800] ;  /* 0x00080000cbb0783b */ /* 0x0002680000000200 */
[----:B------:R1:W1:Y:S01]  /*13e00*/  LDSM.16.M88.4 R180, [R203+0x1000] ;  /* 0x00100000cbb4783b */ /* 0x0002620000000200 */
[----:B------:R-:W-:-:S05]  /*13e10*/  BRA.DIV ~URZ, `(.L_x_1266) ;  /* 0x00007eb27f007947 */ /* 0x000fca000b800000 */
[----:B------:R4:W3:Y:S02]  /*13e20*/  SHFL.IDX PT, R0, R4, RZ, 0x181f ;  /* 0x00181fff04007589 */ /* 0x0008e400000e0000 */
.L_x_1346:
[----:B------:R-:W-:Y:S01]  /*13e30*/  SHF.R.S32.HI R3, RZ, 0x1f, R219 ;  /* 0x0000001fff037819 */ /* 0x000fe200000114db */
[----:B------:R-:W5:Y:S01]  /*13e40*/  SHFL.IDX PT, R2, R7, RZ, 0x181f ;  /* 0x00181fff07027589 */ /* 0x000f6200000e0000 */
[C---:B------:R-:W-:Y:S01]  /*13e50*/  ISETP.GE.AND P5, PT, R219.reuse, c[0x0][0x1d4], PT ;  /* 0x00007500db007a0c */ /* 0x040fe20003fa6270 */
[C---:B------:R-:W-:Y:S01]  /*13e60*/  IMAD.SHL.U32 R222, R219.reuse, 0x2, RZ ;  /* 0x00000002dbde7824 */ /* 0x040fe200078e00ff */
[----:B------:R-:W-:Y:S01]  /*13e70*/  SHF.L.U64.HI R211, R219, 0x1, R3 ;  /* 0x00000001dbd37819 */ /* 0x000fe20000010203 */
[C---:B------:R-:W-:Y:S01]  /*13e80*/  IMAD.SHL.U32 R210, R248.reuse, 0x2, RZ ;  /* 0x00000002f8d27824 */ /* 0x040fe200078e00ff */
[----:B------:R-:W-:Y:S01]  /*13e90*/  ISETP.GE.AND P4, PT, R225, c[0x0][0x1d4], PT ;  /* 0x00007500e1007a0c */ /* 0x000fe20003f86270 */
[----:B------:R-:W-:Y:S01]  /*13ea0*/  IMAD.SHL.U32 R212, R247, 0x2, RZ ;  /* 0x00000002f7d47824 */ /* 0x000fe200078e00ff */
[----:B------:R-:W-:Y:S01]  /*13eb0*/  SHF.L.U64.HI R213, R248, 0x1, R251 ;  /* 0x00000001f8d57819 */ /* 0x000fe200000102fb */
[----:B------:R-:W-:Y:S01]  /*13ec0*/  IMAD.SHL.U32 R214, R246, 0x2, RZ ;  /* 0x00000002f6d67824 */ /* 0x000fe200078e00ff */
[----:B------:R-:W-:Y:S01]  /*13ed0*/  IADD3 R18, R219, 0xc0, RZ ;  /* 0x000000c0db127810 */ /* 0x000fe20007ffe0ff */
[----:B------:R-:W-:Y:S01]  /*13ee0*/  BSSY B0, `(.L_x_1267) ;  /* 0x000002c000007945 */ /* 0x000fe20003800000 */
[----:B------:R-:W-:Y:S02]  /*13ef0*/  ISETP.GE.AND P3, PT, R226, c[0x0][0x1d4], PT ;  /* 0x00007500e2007a0c */ /* 0x000fe40003f66270 */
[----:B------:R-:W-:Y:S02]  /*13f00*/  SHF.L.U64.HI R215, R247, 0x1, R250 ;  /* 0x00000001f7d77819 */ /* 0x000fe400000102fa */
[----:B------:R-:W-:Y:S02]  /*13f10*/  ISETP.GE.AND P2, PT, R18, c[0x0][0x1d4], PT ;  /* 0x0000750012007a0c */ /* 0x000fe40003f46270 */
[----:B------:R-:W-:Y:S02]  /*13f20*/  SHF.L.U64.HI R216, R246, 0x1, R249 ;  /* 0x00000001f6d87819 */ /* 0x000fe400000102f9 */
[----:B------:R-:W-:Y:S02]  /*13f30*/  LOP3.LUT P1, RZ, R208, 0x800, RZ, 0xc0, !PT ;  /* 0x00000800d0ff7812 */ /* 0x000fe4000782c0ff */
[----:B-----5:R-:W-:Y:S05]  /*13f40*/  IADD3 R16, P0, R2, R222, RZ ;  /* 0x000000de02107210 */ /* 0x020fea0007f1e0ff */
[----:B---3--:R-:W-:Y:S01]  /*13f50*/  IMAD.X R17, R0, 0x1, R211, P0 ;  /* 0x0000000100117824 */ /* 0x008fe200000e06d3 */
[----:B------:R-:W-:Y:S04]  /*13f60*/  IADD3 R10, P0, R2, R210, RZ ;  /* 0x000000d2020a7210 */ /* 0x000fe80007f1e0ff */
        /* <DEDUP_REMOVED lines=13> */
[----:B----4-:R-:W4:Y:S04]  /*14040*/  SHFL.IDX PT, R4, R4, 0x1, 0x181f ;  /* 0x00381f0004047f89 */ /* 0x010f2800000e0000 */
[----:B------:R3:W2:Y:S02]  /*14050*/  SHFL.IDX PT, R0, R7, 0x1, 0x181f ;  /* 0x00381f0007007f89 */ /* 0x0006a400000e0000 */
.L_x_1347:
[----:B--23--:R-:W-:Y:S02]  /*14060*/  IADD3 R16, P0, R0, R222, RZ ;  /* 0x000000de00107210 */ /* 0x00cfe40007f1e0ff */
[----:B------:R-:W-:Y:S02]  /*14070*/  ISETP.GE.AND P4, PT, R219, c[0x0][0x1d4], PT ;  /* 0x00007500db007a0c */ /* 0x000fe40003f86270 */
[----:B------:R-:W-:Y:S01]  /*14080*/  ISETP.GE.AND P3, PT, R225, c[0x0][0x1d4], PT ;  /* 0x00007500e1007a0c */ /* 0x000fe20003f66270 */
[----:B----4-:R-:W-:Y:S01]  /*14090*/  IMAD.X R17, R4, 0x1, R211, P0 ;  /* 0x0000000104117824 */ /* 0x010fe200000e06d3 */
[----:B------:R-:W-:Y:S02]  /*140a0*/  IADD3 R10, P0, R0, R210, RZ ;  /* 0x000000d2000a7210 */ /* 0x000fe40007f1e0ff */
[----:B------:R-:W-:Y:S02]  /*140b0*/  ISETP.GE.AND P2, PT, R226, c[0x0][0x1d4], PT ;  /* 0x00007500e2007a0c */ /* 0x000fe40003f46270 */
[----:B------:R-:W-:Y:S01]  /*140c0*/  IADD3 R7, R219, 0xc0, RZ ;  /* 0x000000c0db077810 */ /* 0x000fe20007ffe0ff */
[----:B------:R-:W-:Y:S01]  /*140d0*/  IMAD.X R11, R4, 0x1, R213, P0 ;  /* 0x00000001040b7824 */ /* 0x000fe200000e06d5 */
[----:B------:R-:W-:Y:S02]  /*140e0*/  IADD3 R8, P0, R0, R212, RZ ;  /* 0x000000d400087210 */ /* 0x000fe40007f1e0ff */
[----:B------:R-:W-:Y:S01]  /*140f0*/  ISETP.GE.AND P1, PT, R7, c[0x0][0x1d4], PT ;  /* 0x0000750007007a0c */ /* 0x000fe20003f26270 */
[----:B------:R-:W-:Y:S01]  /*14100*/  @!PT LDS RZ, [RZ] ;  /* 0x00000000fffff984 */ /* 0x000fe20000000800 */
[----:B------:R-:W-:Y:S01]  /*14110*/  @!PT LDS RZ, [RZ] ;  /* 0x00000000fffff984 */ /* 0x000fe20000000800 */
[----:B------:R-:W-:Y:S01]  /*14120*/  @!PT LDS RZ, [RZ] ;  /* 0x00000000fffff984 */ /* 0x000fe20000000800 */
[----:B------:R2:W-:Y:S02]  /*14130*/  LDGSTS.E.BYPASS.LTC128B.128 [R209+0x5080], [R16.64], !P4 ;  /* 0x0508000010d17fae */ /* 0x0005e4000e101d4e */
[----:B------:R-:W-:Y:S01]  /*14140*/  IMAD.X R9, R4, 0x1, R215, P0 ;  /* 0x0000000104097824 */ /* 0x000fe200000e06d7 */
[----:B------:R-:W-:Y:S01]  /*14150*/  IADD3 R2, P0, R0, R214, RZ ;  /* 0x000000d600027210 */ /* 0x000fe20007f1e0ff */
[----:B------:R2:W-:Y:S04]  /*14160*/  LDGSTS.E.BYPASS.LTC128B.128 [R209+0x6880], [R10.64], !P3 ;  /* 0x068800000ad17fae */ /* 0x0005e8000d901d4e */
[----:B------:R2:W-:Y:S01]  /*14170*/  LDGSTS.E.BYPASS.LTC128B.128 [R209+0x8080], [R8.64], !P2 ;  /* 0x0808000008d17fae */ /* 0x0005e2000d101d4e */
[----:B------:R-:W-:Y:S05]  /*14180*/  IMAD.X R3, R4, 0x1, R216, P0 ;  /* 0x0000000104037824 */ /* 0x000fea00000e06d8 */
[----:B------:R2:W-:Y:S02]  /*14190*/  LDGSTS.E.BYPASS.LTC128B.128 [R209+0x9880], [R2.64], !P1 ;  /* 0x0988000002d17fae */ /* 0x0005e4000c901d4e */
.L_x_1268:
[----:B------:R-:W-:Y:S05]  /*141a0*/  BSYNC B0 ;  /* 0x0000000000007941 */ /* 0x000fea0003800000 */
.L_x_1267:
        /* <DEDUP_REMOVED lines=163> */
[----:B------:R-:W-:Y:S01]  /*14be0*/  MOV R220, RZ ;  /* 0x000000ff00dc7202 */ /* 0x000fe20000000f00 */
[----:B------:R-:W1:Y:S01]  /*14bf0*/  S2R R152, SR_CTAID.Y ;  /* 0x0000000000987919 */ /* 0x000e620000002600 */
[----:B------:R-:W-:Y:S02]  /*14c00*/  ISETP.NE.AND P0, PT, R0, c[0x0][0x2b8], PT ;  /* 0x0000ae0000007a0c */ /* 0x000fe40003f05270 */
[----:B------:R-:W-:Y:S05]  /*14c10*/  IADD3 R2, R2, -0x30, R234 ;  /* 0xffffffd002027810 */ /* 0x000fea0007ffe0ea */
[----:B------:R-:W-:Y:S06]  /*14c20*/  IMAD.MOV.U32 R0, RZ, RZ, R2 ;  /* 0x000000ffff007224 */ /* 0x000fec00078e0002 */
[----:B------:R-:W-:Y:S05]  /*14c30*/  @P0 IMAD.HI.U32 R3, R2, c[0x0][0x2bc], RZ ;  /* 0x0000af0002030a27 */ /* 0x000fea00078e00ff */
[----:B------:R-:W-:Y:S04]  /*14c40*/  @P0 SHF.R.U32.HI R0, RZ, c[0x0][0x2c0], R3 ;  /* 0x0000b000ff000a19 */ /* 0x000fe80000011603 */
[----:B------:R-:W-:Y:S01]  /*14c50*/  @!P1 IADD3 R3, P0, R0, R240, RZ ;  /* 0x000000f000039210 */ /* 0x000fe20007f1e0ff */
[----:B-1----:R-:W-:Y:S03]  /*14c60*/  IMAD.WIDE.U32 R190, R152, c[0x0][0x1e8], RZ ;  /* 0x00007a0098be7a25 */ /* 0x002fe600078e00ff */
        /* <DEDUP_REMOVED lines=9> */
[----:B------:R-:W-:Y:S05]  /*14d00*/  IMAD R0, R221, c[0x0][0x1e4], R0 ;  /* 0x00007900dd007a24 */ /* 0x000fea00078e0200 */
[----:B------:R-:W-:Y:S02]  /*14d10*/  IADD3 R3, R3, R0, RZ ;  /* 0x0000000003037210 */ /* 0x000fe40007ffe0ff */
        /* <DEDUP_REMOVED lines=8> */
[----:B------:R-:W-:-:S06]  /*14da0*/  BRA.DIV ~URZ, `(.L_x_1272) ;  /* 0x000070927f007947 */ /* 0x000fcc000b800000 */
[----:B------:R1:W2:Y:S02]  /*14db0*/  SHFL.IDX PT, R4, R7, RZ, 0x181f ;  /* 0x00181fff07047589 */ /* 0x0002a400000e0000 */
.L_x_1348:
[----:B------:R-:W-:-:S05]  /*14dc0*/  BRA.DIV ~URZ, `(.L_x_1273) ;  /* 0x000070f27f007947 */ /* 0x000fca000b800000 */
[----:B------:R3:W4:Y:S02]  /*14dd0*/  SHFL.IDX PT, R0, R152, RZ, 0x181f ;  /* 0x00181fff98007589 */ /* 0x00072400000e0000 */
.L_x_1349:
[----:B------:R-:W-:Y:S02]  /*14de0*/  ISETP.GE.AND P0, PT, R217, 0x1, PT ;  /* 0x00000001d900780c */ /* 0x000fe40003f06270 */
[----:B------:R-:W-:Y:S02]  /*14df0*/  ISETP.GE.AND P5, PT, R219, c[0x0][0x1d4], PT ;  /* 0x00007500db007a0c */ /* 0x000fe40003fa6270 */
[----:B------:R-:W-:Y:S02]  /*14e00*/  ISETP.GE.AND P4, PT, R225, c[0x0][0x1d4], PT ;  /* 0x00007500e1007a0c */ /* 0x000fe40003f86270 */
[----:B------:R-:W-:Y:S02]  /*14e10*/  ISETP.GE.AND P3, PT, R226, c[0x0][0x1d4], PT ;  /* 0x00007500e2007a0c */ /* 0x000fe40003f66270 */
[----:B------:R-:W-:Y:S04]  /*14e20*/  IADD3 R168, R219, 0xc0, RZ ;  /* 0x000000c0dba87810 */ /* 0x000fe80007ffe0ff */
[----:B------:R-:W-:Y:S02]  /*14e30*/  ISETP.GE.AND P2, PT, R168, c[0x0][0x1d4], PT ;  /* 0x00007500a8007a0c */ /* 0x000fe40003f46270 */
[----:B----4-:R-:W-:Y:S05]  /*14e40*/  @P0 IADD3 R166, P1, R0, R222, RZ ;  /* 0x000000de00a60210 */ /* 0x010fea0007f3e0ff */
[----:B--2---:R-:W-:Y:S01]  /*14e50*/  @P0 IMAD.X R167, R4, 0x1, R211, P1 ;  /* 0x0000000104a70824 */ /* 0x004fe200008e06d3 */
[----:B------:R-:W-:Y:S04]  /*14e60*/  @P0 IADD3 R164, P1, R0, R210, RZ ;  /* 0x000000d200a40210 */ /* 0x000fe80007f3e0ff */
        /* <DEDUP_REMOVED lines=12> */
[----:B------:R-:W-:-:S05]  /*14f30*/  BRA.DIV ~URZ, `(.L_x_1274) ;  /* 0x000070027f007947 */ /* 0x000fca000b800000 */
[----:B------:R4:W1:Y:S04]  /*14f40*/  SHFL.IDX PT, R4, R7, 0x1, 0x181f ;  /* 0x00381f0007047f89 */ /* 0x00086800000e0000 */
[----:B------:R4:W2:Y:S02]  /*14f50*/  SHFL.IDX PT, R0, R152, 0x1, 0x181f ;  /* 0x00381f0098007f89 */ /* 0x0008a400000e0000 */
.L_x_1350:
[----:B------:R-:W-:Y:S02]  /*14f60*/  ISETP.GE.AND P0, PT, R217, 0x21, PT ;  /* 0x00000021d900780c */ /* 0x000fe40003f06270 */
[----:B------:R-:W-:Y:S02]  /*14f70*/  ISETP.GE.AND P5, PT, R219, c[0x0][0x1d4], PT ;  /* 0x00007500db007a0c */ /* 0x000fe40003fa6270 */
[----:B------:R-:W-:Y:S02]  /*14f80*/  ISETP.GE.AND P4, PT, R225, c[0x0][0x1d4], PT ;  /* 0x00007500e1007a0c */ /* 0x000fe40003f86270 */
[----:B------:R-:W-:Y:S02]  /*14f90*/  ISETP.GE.AND P3, PT, R226, c[0x0][0x1d4], PT ;  /* 0x00007500e2007a0c */ /* 0x000fe40003f66270 */
[----:B-1--4-:R-:W-:Y:S04]  /*14fa0*/  IADD3 R7, R219, 0xc0, RZ ;  /* 0x000000c0db077810 */ /* 0x012fe80007ffe0ff */
[----:B------:R-:W-:Y:S02]  /*14fb0*/  ISETP.GE.AND P2, PT, R7, c[0x0][0x1d4], PT ;  /* 0x0000750007007a0c */ /* 0x000fe40003f46270 */
[----:B--2---:R-:W-:Y:S05]  /*14fc0*/  @P0 IADD3 R166, P1, R0, R222, RZ ;  /* 0x000000de00a60210 */ /* 0x004fea0007f3e0ff */
[----:B------:R-:W-:Y:S01]  /*14fd0*/  @P0 IMAD.X R167, R4, 0x1, R211, P1 ;  /* 0x0000000104a70824 */ /* 0x000fe200008e06d3 */
        /* <DEDUP_REMOVED lines=13> */
.L_x_1271:
[----:B------:R-:W-:Y:S05]  /*150b0*/  BSYNC B0 ;  /* 0x0000000000007941 */ /* 0x000fea0003800000 */
.L_x_1270:
[----:B------:R-:W-:Y:S01]  /*150c0*/  ISETP.NE.AND P0, PT, R227, c[0x0][0x2c4], PT ;  /* 0x0000b100e3007a0c */ /* 0x000fe20003f05270 */
[----:B------:R-:W2:Y:S01]  /*150d0*/  LDL R0, [R1+0x4] ;  /* 0x0000040001007983 */ /* 0x000ea20000100800 */
[----:B-1----:R-:W-:Y:S01]  /*150e0*/  LOP3.LUT R3, RZ, c[0x0][0x324], RZ, 0x33, !PT ;  /* 0x0000c900ff037a12 */ /* 0x002fe200078e33ff */
[----:B------:R-:W-:Y:S02]  /*150f0*/  IMAD R4, R218, -0x30, RZ ;  /* 0xffffffd0da047824 */ /* 0x000fe400078e02ff */
[----:B------:R-:W0:Y:S02]  /*15100*/  LDGDEPBAR ;  /* 0x00000000000079af */ /* 0x000e240000000000 */
[----:B------:R-:W-:Y:S02]  /*15110*/  IMAD.IADD R155, R4, 0x1, -R232 ;  /* 0x00000001049b7824 */ /* 0x000fe400078e0ae8 */
[----:B--2---:R-:W-:Y:S05]  /*15120*/  IMAD R0, R0, 0x80, R239 ;  /* 0x0000008000007824 */ /* 0x004fea00078e02ef */
[----:B------:R-:W-:Y:S02]  /*15130*/  IADD3 R7, R237, R0, R238 ;  /* 0x00000000ed077210 */ /* 0x000fe40007ffe0ee */
[----:B------:R-:W-:Y:S03]  /*15140*/  IADD3 R0, -R232, 0x1, R4 ;  /* 0x00000001e8007810 */ /* 0x000fe60007ffe104 */
[----:B------:R-:W-:Y:S01]  /*15150*/  @P0 IMAD.HI.U32 R2, R7, c[0x0][0x2c8], RZ ;  /* 0x0000b20007020a27 */ /* 0x000fe200078e00ff */
[----:B------:R-:W-:Y:S04]  /*15160*/  IADD3 R0, -R231, R0, R5 ;  /* 0x00000000e7007210 */ /* 0x000fe80007ffe105 */
[----:B------:R-:W-:Y:S01]  /*15170*/  @P0 SHF.R.U32.HI R7, RZ, c[0x0][0x2cc], R2 ;  /* 0x0000b300ff070a19 */ /* 0x000fe20000011602 */
[----:B---3--:R-:W-:Y:S01]  /*15180*/  IMAD.IADD R152, R3, 0x1, R0 ;  /* 0x0000000103987824 */ /* 0x008fe200078e0200 */
[----:B------:R-:W-:Y:S01]  /*15190*/  IADD3 R154, R0, c[0x0][0x328], RZ ;  /* 0x0000ca00009a7a10 */ /* 0x000fe20007ffe0ff */
[----:B------:R-:W-:-:S05]  /*151a0*/  BRA.DIV ~URZ, `(.L_x_1275) ;  /* 0x00006e827f007947 */ /* 0x000fca000b800000 */
[----:B------:R1:W2:Y:S02]  /*151b0*/  SHFL.IDX PT, R3, R7, RZ, 0x1c1f ;  /* 0x001c1fff07037589 */ /* 0x0002a400000e0000 */
.L_x_1351:
[----:B------:R-:W-:Y:S01]  /*151c0*/  ISETP.LE.AND P0, PT, R227, c[0x0][0x32c], PT ;  /* 0x0000cb00e3007a0c */ /* 0x000fe20003f03270 */
[----:B--2---:R-:W-:Y:S01]  /*151d0*/  IMAD.IADD R2, R154, 0x1, R3 ;  /* 0x000000019a027824 */ /* 0x004fe200078e0203 */
[----:B------:R-:W-:Y:S11]  /*151e0*/  IADD3 R0, R152, R3, RZ ;  /* 0x0000000398007210 */ /* 0x000ff60007ffe0ff */
        /* <DEDUP_REMOVED lines=14> */
.L_x_1278:
[----:B------:R-:W-:Y:S04]  /*152d0*/  MOV R164, 0x1 ;  /* 0x0000000100a47802 */ /* 0x000fe80000000f00 */
[----:B------:R-:W-:Y:S11]  /*152e0*/  ISETP.NE.AND P0, PT, R164, c[0x0][0x32c], PT ;  /* 0x0000cb00a4007a0c */ /* 0x000ff60003f05270 */
[----:B------:R-:W-:Y:S02]  /*152f0*/  @!UPT UIADD3 URZ, URZ, URZ, URZ ;  /* 0x0000003f3f3ff290 */ /* 0x000fe4000fffe03f */
[----:B------:R-:W-:Y:S05]  /*15300*/  @P0 IMAD.HI.U32 R164, R3, c[0x0][0x330], RZ ;  /* 0x0000cc0003a40a27 */ /* 0x000fea00078e00ff */
[----:B------:R-:W-:Y:S02]  /*15310*/  @P0 SHF.R.U32.HI R3, RZ, c[0x0][0x334], R164 ;  /* 0x0000cd00ff030a19 */ /* 0x000fe400000116a4 */
.L_x_1279:
[----:B------:R-:W-:Y:S05]  /*15320*/  BSYNC B0 ;  /* 0x0000000000007941 */ /* 0x000fea0003800000 */
.L_x_1277:
[----:B------:R-:W-:Y:S05]  /*15330*/  IMAD R3, R3, c[0x0][0x32c], R155 ;  /* 0x0000cb0003037a24 */ /* 0x000fea00078e029b */
[----:B------:R-:W-:Y:S02]  /*15340*/  IADD3 R164, R3, c[0x0][0x32c], RZ ;  /* 0x0000cb0003a47a10 */ /* 0x000fe40007ffe0ff */
[----:B------:R-:W-:Y:S02]  /*15350*/  IMNMX R0, R0, R3, !PT ;  /* 0x0000000300007217 */ /* 0x000fe40007800200 */
[----:B------:R-:W-:Y:S02]  /*15360*/  IMNMX R2, R2, R164, PT ;  /* 0x000000a402027217 */ /* 0x000fe40003800200 */
.L_x_1276:
        /* <DEDUP_REMOVED lines=63> */
.L_x_1352:
[----:B------:R-:W-:Y:S01]  /*15760*/  ISETP.LE.AND P0, PT, R227, c[0x0][0x32c], PT ;  /* 0x0000cb00e3007a0c */ /* 0x000fe20003f03270 */
[----:B---3--:R-:W-:Y:S01]  /*15770*/  IMAD.IADD R2, R154, 0x1, R3 ;  /* 0x000000019a027824 */ /* 0x008fe200078e0203 */
        /* <DEDUP_REMOVED lines=15> */
.L_x_1283:
[----:B------:R-:W-:Y:S04]  /*15870*/  MOV R4, 0x1 ;  /* 0x0000000100047802 */ /* 0x000fe80000000f00 */
[----:B------:R-:W-:Y:S11]  /*15880*/  ISETP.NE.AND P0, PT, R4, c[0x0][0x32c], PT ;  /* 0x0000cb0004007a0c */ /* 0x000ff60003f05270 */
[----:B------:R-:W-:Y:S02]  /*15890*/  @!UPT UIADD3 URZ, URZ, URZ, URZ ;  /* 0x0000003f3f3ff290 */ /* 0x000fe4000fffe03f */
[----:B------:R-:W-:Y:S05]  /*158a0*/  @P0 IMAD.HI.U32 R4, R3, c[0x0][0x330], RZ ;  /* 0x0000cc0003040a27 */ /* 0x000fea00078e00ff */
[----:B------:R-:W-:Y:S02]  /*158b0*/  @P0 SHF.R.U32.HI R3, RZ, c[0x0][0x334], R4 ;  /* 0x0000cd00ff030a19 */ /* 0x000fe40000011604 */
.L_x_1284:
[----:B------:R-:W-:Y:S05]  /*158c0*/  BSYNC B0 ;  /* 0x0000000000007941 */ /* 0x000fea0003800000 */
.L_x_1282:
[----:B------:R-:W-:Y:S05]  /*158d0*/  IMAD R3, R3, c[0x0][0x32c], R155 ;  /* 0x0000cb0003037a24 */ /* 0x000fea00078e029b */
[----:B------:R-:W-:Y:S02]  /*158e0*/  IADD3 R4, R3, c[0x0][0x32c], RZ ;  /* 0x0000cb0003047a10 */ /* 0x000fe40007ffe0ff */
[----:B------:R-:W-:Y:S02]  /*158f0*/  IMNMX R0, R0, R3, !PT ;  /* 0x0000000300007217 */ /* 0x000fe40007800200 */
[----:B------:R-:W-:Y:S02]  /*15900*/  IMNMX R2, R2, R4, PT ;  /* 0x0000000402027217 */ /* 0x000fe40003800200 */
.L_x_1281:
[----:B------:R-:W-:Y:S02]  /*15910*/  ISETP.GT.AND P0, PT, R0, RZ, !P1 ;  /* 0x000000ff0000720c */ /* 0x000fe40004f04270 */
[----:B------:R-:W-:Y:S02]  /*15920*/  LOP3.LUT P1, RZ, R208, 0x1, RZ, 0xc0, !PT ;  /* 0x00000001d0ff7812 */ /* 0x000fe4000782c0ff */
[----:B------:R-:W-:Y:S02]  /*15930*/  ISETP.LT.OR P0, PT, R2, 0x1, P0 ;  /* 0x000000010200780c */ /* 0x000fe40000701670 */
[----:B------:R-:W-:Y:S02]  /*15940*/  FMNMX.FTZ R4, R8, R6, !PT ;  /* 0x0000000608047209 */ /* 0x000fe40007810000 */
[----:B------:R-:W-:Y:S02]  /*15950*/  FSEL R10, R10, -INF , !P0 ;  /* 0xff8000000a0a7808 */ /* 0x000fe40004000000 */
[----:B------:R-:W-:Y:S02]  /*15960*/  LOP3.LUT P0, RZ, R208, 0x10, RZ, 0xc0, !PT ;  /* 0x00000010d0ff7812 */ /* 0x000fe4000780c0ff */
[----:B-12---:R-:W-:Y:S02]  /*15970*/  FMNMX.FTZ R7, R10, R153, !PT ;  /* 0x000000990a077209 */ /* 0x006fe40007810000 */
        /* <DEDUP_REMOVED lines=60> */
[----:B------:R1:W2:Y:S02]  /*15d40*/  SHFL.BFLY PT, R0, R4, 0x2, 0x1f ;  /* 0x0c401f0004007f89 */ /* 0x0002a400000e0000 */
.L_x_1353:
[----:B--2---:R-:W-:Y:S01]  /*15d50*/  FMNMX.FTZ R152, R4, R0, !PT ;  /* 0x0000000004987209 */ /* 0x004fe20007810000 */
[----:B------:R-:W-:-:S05]  /*15d60*/  BRA.DIV ~URZ, `(.L_x_1286) ;  /* 0x000064027f007947 */ /* 0x000fca000b800000 */
[----:B-1----:R-:W-:Y:S04]  /*15d70*/  SHFL.BFLY PT, R4, R7, 0x2, 0x1f ;  /* 0x0c401f0007047f89 */ /* 0x002fe800000e0000 */
[----:B------:R-:W1:Y:S02]  /*15d80*/  SHFL.BFLY PT, R2, R152, 0x1, 0x1f ;  /* 0x0c201f0098027f89 */ /* 0x000e6400000e0000 */
[----:B-1----:R-:W-:Y:S02]  /*15d90*/  FMNMX.FTZ R152, R152, R2, !PT ;  /* 0x0000000298987209 */ /* 0x002fe40007810000 */
[----:B------:R-:W-:Y:S05]  /*15da0*/  FMNMX.FTZ R4, R7, R4, !PT ;  /* 0x0000000407047209 */ /* 0x000fea0007810000 */
[----:B------:R1:W2:Y:S02]  /*15db0*/  SHFL.BFLY PT, R0, R4, 0x1, 0x1f ;  /* 0x0c201f0004007f89 */ /* 0x0002a400000e0000 */
.L_x_1354:
[----:B-12---:R-:W-:Y:S01]  /*15dc0*/  FMNMX.FTZ R4, R0, R4, !PT ;  /* 0x0000000400047209 */ /* 0x006fe20007810000 */
[C---:B------:R-:W-:Y:S01]  /*15dd0*/  FMUL.FTZ R7, R152.reuse, c[0x0][0x2d0] ;  /* 0x0000b40098077a20 */ /* 0x040fe20000410000 */
[----:B------:R-:W-:Y:S01]  /*15de0*/  FSETP.NEU.FTZ.AND P0, PT, R152, -INF , PT ;  /* 0xff8000009800780b */ /* 0x000fe20003f1d000 */
[----:B------:R-:W-:Y:S01]  /*15df0*/  WARPSYNC 0xffffffff ;  /* 0xffffffff00007948 */ /* 0x000fe20003800000 */
[----:B------:R-:W1:Y:S01]  /*15e00*/  LDSM.16.MT88.4 R20, [R197+0x4080] ;  /* 0x00408000c514783b */ /* 0x000e620000004200 */
[----:B------:R-:W-:Y:S01]  /*15e10*/  FMUL.FTZ R0, R4, c[0x0][0x2d0] ;  /* 0x0000b40004007a20 */ /* 0x000fe20000410000 */
[----:B------:R-:W-:Y:S02]  /*15e20*/  FSEL R2, R152, RZ, P0 ;  /* 0x000000ff98027208 */ /* 0x000fe40000000000 */
[----:B------:R-:W-:Y:S02]  /*15e30*/  FSEL R7, R7, RZ, P0 ;  /* 0x000000ff07077208 */ /* 0x000fe40000000000 */
[----:B------:R-:W-:Y:S02]  /*15e40*/  FSETP.NEU.FTZ.AND P0, PT, R4, -INF , PT ;  /* 0xff8000000400780b */ /* 0x000fe40003f1d000 */
[----:B------:R-:W2:Y:S01]  /*15e50*/  LDSM.16.MT88.4 R24, [R198+0x4080] ;  /* 0x00408000c618783b */ /* 0x000ea20000004200 */
[--C-:B------:R-:W-:Y:S01]  /*15e60*/  FFMA.FTZ R8, R8, c[0x0][0x2d0], -R7.reuse ;  /* 0x0000b40008087a23 */ /* 0x100fe20000010807 */
[----:B------:R-:W-:Y:S01]  /*15e70*/  FSEL R154, R0, RZ, P0 ;  /* 0x000000ff009a7208 */ /* 0x000fe20000000000 */
[----:B------:R-:W-:Y:S01]  /*15e80*/  FADD.FTZ R0, -R2, R6 ;  /* 0x0000000602007221 */ /* 0x000fe20000010100 */
[----:B------:R-:W-:Y:S01]  /*15e90*/  FSEL R3, R4, RZ, P0 ;  /* 0x000000ff04037208 */ /* 0x000fe20000000000 */
[--C-:B------:R-:W-:Y:S01]  /*15ea0*/  FFMA.FTZ R9, R9, c[0x0][0x2d0], -R7.reuse ;  /* 0x0000b40009097a23 */ /* 0x100fe20000010807 */
[----:B------:R-:W-:Y:S01]  /*15eb0*/  MUFU.EX2 R224, R8 ;  /* 0x0000000800e07308 */ /* 0x000fe20000000800 */
[----:B------:R-:W-:Y:S01]  /*15ec0*/  FMUL.FTZ R0, R0, c[0x0][0x2d0] ;  /* 0x0000b40000007a20 */ /* 0x000fe20000410000 */
[----:B------:R-:W3:Y:S01]  /*15ed0*/  LDSM.16.MT88.4 R28, [R200+0x4080] ;  /* 0x00408000c81c783b */ /* 0x000ee20000004200 */
[--C-:B------:R-:W-:Y:S01]  /*15ee0*/  FFMA.FTZ R12, R12, c[0x0][0x2d0], -R7.reuse ;  /* 0x0000b4000c0c7a23 */ /* 0x100fe20000010807 */
[----:B------:R-:W-:Y:S01]  /*15ef0*/  ISETP.GT.AND P0, PT, R218, R233, PT ;  /* 0x000000e9da00720c */ /* 0x000fe20003f04270 */
[----:B------:R-:W-:Y:S02]  /*15f00*/  FFMA.FTZ R13, R13, c[0x0][0x2d0], -R7 ;  /* 0x0000b4000d0d7a23 */ /* 0x000fe40000010807 */
[--C-:B------:R-:W-:Y:S02]  /*15f10*/  FFMA.FTZ R10, R10, c[0x0][0x2d0], -R154.reuse ;  /* 0x0000b4000a0a7a23 */ /* 0x100fe4000001089a */
[--C-:B------:R-:W-:Y:S01]  /*15f20*/  FFMA.FTZ R11, R11, c[0x0][0x2d0], -R154.reuse ;  /* 0x0000b4000b0b7a23 */ /* 0x100fe2000001089a */
[----:B------:R4:W-:Y:S01]  /*15f30*/  MUFU.EX2 R2, R0 ;  /* 0x0000000000027308 */ /* 0x0009e20000000800 */
[--C-:B------:R-:W-:Y:S01]  /*15f40*/  FFMA.FTZ R14, R14, c[0x0][0x2d0], -R154.reuse ;  /* 0x0000b4000e0e7a23 */ /* 0x100fe2000001089a */
[----:B------:R-:W-:Y:S01]  /*15f50*/  LDSM.16.MT88.4 R172, [R199+0x6080] ;  /* 0x00608000c7ac783b */ /* 0x000fe20000004200 */
[--C-:B------:R-:W-:Y:S07]  /*15f60*/  FFMA.FTZ R15, R15, c[0x0][0x2d0], -R154.reuse ;  /* 0x0000b4000f0f7a23 */ /* 0x100fee000001089a */
[----:B------:R-:W5:Y:S01]  /*15f70*/  MUFU.EX2 R223, R9 ;  /* 0x0000000900df7308 */ /* 0x000f620000000800 */
[----:B------:R-:W-:Y:S09]  /*15f80*/  LDSM.16.MT88.4 R176, [R198+0x7880] ;  /* 0x00788000c6b0783b */ /* 0x000ff20000004200 */
[----:B------:R-:W-:Y:S01]  /*15f90*/  MUFU.EX2 R222, R12 ;  /* 0x0000000c00de7308 */ /* 0x000fe20000000800 */
[----:B----4-:R-:W-:Y:S02]  /*15fa0*/  FADD.FTZ R0, -R3, R153 ;  /* 0x0000009903007221 */ /* 0x010fe40000010100 */
[--C-:B------:R-:W-:Y:S02]  /*15fb0*/  FFMA.FTZ R3, R164, c[0x0][0x2d0], -R7.reuse ;  /* 0x0000b400a4037a23 */ /* 0x100fe40000010807 */
[----:B------:R-:W-:Y:S05]  /*15fc0*/  FMUL.FTZ R0, R0, c[0x0][0x2d0] ;  /* 0x0000b40000007a20 */ /* 0x000fea0000410000 */
[----:B------:R-:W4:Y:S10]  /*15fd0*/  MUFU.EX2 R216, R13 ;  /* 0x0000000d00d87308 */ /* 0x000f340000000800 */
[----:B------:R-:W-:Y:S10]  /*15fe0*/  MUFU.EX2 R215, R10 ;  /* 0x0000000a00d77308 */ /* 0x000ff40000000800 */
[----:B------:R-:W1:Y:S10]  /*15ff0*/  MUFU.EX2 R214, R11 ;  /* 0x0000000b00d67308 */ /* 0x000e740000000800 */
[----:B------:R-:W-:Y:S10]  /*16000*/  MUFU.EX2 R213, R14 ;  /* 0x0000000e00d57308 */ /* 0x000ff40000000800 */
[----:B------:R-:W-:Y:S10]  /*16010*/  MUFU.EX2 R212, R15 ;  /* 0x0000000f00d47308 */ /* 0x000ff40000000800 */
[----:B------:R-:W1:Y:S10]  /*16020*/  MUFU.EX2 R0, R0 ;  /* 0x0000000000007308 */ /* 0x000e740000000800 */
[----:B------:R1:W-:Y:S02]  /*16030*/  MUFU.EX2 R211, R3 ;  /* 0x0000000300d37308 */ /* 0x0003e40000000800 */
[--C-:B-1----:R-:W-:Y:S01]  /*16040*/  FFMA.FTZ R3, R165, c[0x0][0x2d0], -R7.reuse ;  /* 0x0000b400a5037a23 */ /* 0x102fe20000010807 */
[----:B-----5:R-:W-:Y:S01]  /*16050*/  F2FP.PACK_AB R16, R223, R224 ;  /* 0x000000e0df10723e */ /* 0x020fe200000000ff */
[----:B------:R-:W-:Y:S01]  /*16060*/  FMUL.FTZ R8, R2, R156 ;  /* 0x0000009c02087220 */ /* 0x000fe20000410000 */
[----:B----4-:R-:W-:Y:S01]  /*16070*/  F2FP.PACK_AB R18, R216, R222 ;  /* 0x000000ded812723e */ /* 0x010fe200000000ff */
[----:B------:R-:W-:Y:S01]  /*16080*/  FMUL.FTZ R9, R2, R157 ;  /* 0x0000009d02097220 */ /* 0x000fe20000410000 */
[----:B------:R-:W-:Y:S01]  /*16090*/  F2FP.PACK_AB R17, R214, R215 ;  /* 0x000000d7d611723e */ /* 0x000fe200000000ff */
[----:B------:R-:W-:Y:S01]  /*160a0*/  FMUL.FTZ R10, R0, R158 ;  /* 0x0000009e000a7220 */ /* 0x000fe20000410000 */
[----:B------:R-:W-:Y:S01]  /*160b0*/  F2FP.PACK_AB R19, R212, R213 ;  /* 0x000000d5d413723e */ /* 0x000fe200000000ff */
[----:B------:R-:W-:Y:S01]  /*160c0*/  FMUL.FTZ R11, R0, R159 ;  /* 0x0000009f000b7220 */ /* 0x000fe20000410000 */
[----:B------:R1:W4:Y:S01]  /*160d0*/  MUFU.EX2 R210, R3 ;  /* 0x0000000300d27308 */ /* 0x0003220000000800 */
[----:B------:R-:W-:Y:S01]  /*160e0*/  LDSM.16.MT88.4 R156, [R200+0x4880] ;  /* 0x00488000c89c783b */ /* 0x000fe20000004200 */
        /* <DEDUP_REMOVED lines=8> */
[----:B------:R-:W5:Y:S01]  /*16170*/  LDSM.16.MT88.4 R20, [R199+0x4080] ;  /* 0x00408000c714783b */ /* 0x000f620000004200 */
[----:B------:R-:W-:Y:S02]  /*16180*/  FMUL.FTZ R137, R2, R137 ;  /* 0x0000008902897220 */ /* 0x000fe40000410000 */
[C---:B------:R-:W-:Y:S02]  /*16190*/  FMUL.FTZ R138, R0.reuse, R138 ;  /* 0x0000008a008a7220 */ /* 0x040fe40000410000 */
[----:B------:R-:W-:Y:S04]  /*161a0*/  FMUL.FTZ R139, R0, R139 ;  /* 0x0000008b008b7220 */ /* 0x000fe80000410000 */
[--C-:B-1----:R-:W-:Y:S02]  /*161b0*/  FFMA.FTZ R3, R166, c[0x0][0x2d0], -R7.reuse ;  /* 0x0000b400a6037a23 */ /* 0x102fe40000010807 */
[C---:B------:R-:W-:Y:S01]  /*161c0*/  FMUL.FTZ R140, R2.reuse, R140 ;  /* 0x0000008c028c7220 */ /* 0x040fe20000410000 */
[C---:B--2---:R-:W-:Y:S01]  /*161d0*/  HMMA.16816.F32 R136, R16.reuse, R24, R136 ;  /* 0x000000181088723c */ /* 0x044fe20000001888 */
[----:B------:R1:W-:Y:S02]  /*161e0*/  MUFU.EX2 R195, R3 ;  /* 0x0000000300c37308 */ /* 0x0003e40000000800 */
        /* <DEDUP_REMOVED lines=14> */
[--C-:B-1----:R-:W-:Y:S02]  /*162d0*/  FFMA.FTZ R3, R168, c[0x0][0x2d0], -R7.reuse ;  /* 0x0000b400a8037a23 */ /* 0x102fe40000010807 */
[C---:B------:R-:W-:Y:S02]  /*162e0*/  FMUL.FTZ R32, R2.reuse, R32 ;  /* 0x0000002002207220 */ /* 0x040fe40000410000 */
[----:B------:R1:W3:Y:S01]  /*162f0*/  MUFU.EX2 R194, R3 ;  /* 0x0000000300c27308 */ /* 0x0002e20000000800 */
[C---:B------:R-:W-:Y:S01]  /*16300*/  HMMA.16816.F32 R148, R16.reuse, R30, R148 ;  /* 0x0000001e1094723c */ /* 0x040fe20000001894 */
[----:B------:R-:W1:Y:S02]  /*16310*/  LDSM.16.MT88.4 R28, [R198+0x5880] ;  /* 0x00588000c61c783b */ /* 0x000e640000004200 */
        /* <DEDUP_REMOVED lines=69> */
[--C-:B------:R-:W-:Y:S02]  /*16770*/  FFMA.FTZ R3, R155, c[0x0][0x2d0], -R154.reuse ;  /* 0x0000b4009b037a23 */ /* 0x100fe4000001089a */
[C---:B------:R-:W-:Y:S02]  /*16780*/  FMUL.FTZ R84, R2.reuse, R84 ;  /* 0x0000005402547220 */ /* 0x040fe40000410000 */
[----:B------:R2:W-:Y:S01]  /*16790*/  MUFU.EX2 R193, R3 ;  /* 0x0000000300c17308 */ /* 0x0005e20000000800 */
[C---:B-----5:R-:W-:Y:S03]  /*167a0*/  HMMA.16816.F32 R80, R16.reuse, R20, R80 ;  /* 0x000000141050723c */ /* 0x060fe60000001850 */
        /* <DEDUP_REMOVED lines=10> */
[--C-:B--2---:R-:W-:Y:S02]  /*16850*/  FFMA.FTZ R3, R167, c[0x0][0x2d0], -R154.reuse ;  /* 0x0000b400a7037a23 */ /* 0x104fe4000001089a */
[----:B------:R-:W-:Y:S01]  /*16860*/  LDSM.16.MT88.4 R164, [R197+0x6080] ;  /* 0x00608000c5a4783b */ /* 0x000fe20000004200 */
[C---:B------:R-:W-:Y:S01]  /*16870*/  HMMA.16816.F32 R88, R16.reuse, R24, R88 ;  /* 0x000000181058723c */ /* 0x040fe20000001858 */
[----:B------:R2:W1:Y:S02]  /*16880*/  MUFU.EX2 R192, R3 ;  /* 0x0000000300c07308 */ /* 0x0004640000000800 */
        /* <DEDUP_REMOVED lines=14> */
[--C-:B--2---:R-:W-:Y:S02]  /*16970*/  FFMA.FTZ R3, R169, c[0x0][0x2d0], -R154.reuse ;  /* 0x0000b400a9037a23 */ /* 0x104fe4000001089a */
[C---:B------:R-:W-:Y:S02]  /*16980*/  FMUL.FTZ R104, R2.reuse, R104 ;  /* 0x0000006802687220 */ /* 0x040fe40000410000 */
[----:B------:R1:W-:Y:S01]  /*16990*/  MUFU.EX2 R191, R3 ;  /* 0x0000000300bf7308 */ /* 0x0003e20000000800 */
[C---:B------:R-:W-:Y:S01]  /*169a0*/  HMMA.16816.F32 R100, R16.reuse, R30, R100 ;  /* 0x0000001e1064723c */ /* 0x040fe20000001864 */
[----:B------:R-:W2:Y:S02]  /*169b0*/  LDSM.16.MT88.4 R28, [R200+0x8880] ;  /* 0x00888000c81c783b */ /* 0x000ea40000004200 */
        /* <DEDUP_REMOVED lines=8> */
[----:B------:R-:W-:Y:S02]  /*16a40*/  FMUL.FTZ R112, R2, R112 ;  /* 0x0000007002707220 */ /* 0x000fe40000410000 */
[----:B-1----:R-:W-:Y:S02]  /*16a50*/  FFMA.FTZ R3, R170, c[0x0][0x2d0], -R154 ;  /* 0x0000b400aa037a23 */ /* 0x002fe4000001089a */
[----:B------:R-:W-:Y:S01]  /*16a60*/  LDSM.16.MT88.4 R168, [R200+0x6080] ;  /* 0x00608000c8a8783b */ /* 0x000fe20000004200 */
[C---:B------:R-:W-:Y:S01]  /*16a70*/  HMMA.16816.F32 R108, R16.reuse, R22, R108 ;  /* 0x00000016106c723c */ /* 0x040fe2000000186c */
[----:B------:R1:W5:Y:S02]  /*16a80*/  MUFU.EX2 R190, R3 ;  /* 0x0000000300be7308 */ /* 0x0003640000000800 */
[----:B------:R-:W-:Y:S02]  /*16a90*/  FMUL.FTZ R113, R2, R113 ;  /* 0x0000007102717220 */ /* 0x000fe40000410000 */
[C---:B------:R-:W-:Y:S02]  /*16aa0*/  FMUL.FTZ R114, R0.reuse, R114 ;  /* 0x0000007200727220 */ /* 0x040fe40000410000 */
[----:B------:R-:W1:Y:S01]  /*16ab0*/  LDSM.16.MT88.4 R20, [R199+0x8880] ;  /* 0x00888000c714783b */ /* 0x000e620000004200 */
[----:B------:R-:W-:Y:S04]  /*16ac0*/  FMUL.FTZ R115, R0, R115 ;  /* 0x0000007300737220 */ /* 0x000fe80000410000 */
[C---:B------:R-:W-:Y:S02]  /*16ad0*/  FMUL.FTZ R116, R2.reuse, R116 ;  /* 0x0000007402747220 */ /* 0x040fe40000410000 */
[----:B------:R-:W-:Y:S01]  /*16ae0*/  FMUL.FTZ R117, R2, R117 ;  /* 0x0000007502757220 */ /* 0x000fe20000410000 */
        /* <DEDUP_REMOVED lines=26> */
[----:B------:R-:W-:Y:S02]  /*16c90*/  FFMA.FTZ R2, R2, R230, R224 ;  /* 0x000000e602027223 */ /* 0x000fe400000100e0 */
[----:B------:R1:W1:Y:S01]  /*16ca0*/  MUFU.EX2 R189, R3 ;  /* 0x0000000300bd7308 */ /* 0x0002620000000800 */
[----:B------:R-:W-:Y:S01]  /*16cb0*/  HMMA.16816.F32 R132, R16, R22, R132 ;  /* 0x000000161084723c */ /* 0x000fe20000001884 */
[----:B------:R-:W2:Y:S06]  /*16cc0*/  LDSM.16.MT88.4 R20, [R198+0x6080] ;  /* 0x00608000c614783b */ /* 0x000eac0000004200 */
[----:B----4-:R-:W-:Y:S02]  /*16cd0*/  F2FP.PACK_AB R16, R210, R211 ;  /* 0x000000d3d210723e */ /* 0x010fe400000000ff */
[----:B------:R-:W-:Y:S03]  /*16ce0*/  F2FP.PACK_AB R18, R194, R195 ;  /* 0x000000c3c212723e */ /* 0x000fe600000000ff */
[----:B------:R-:W-:Y:S02]  /*16cf0*/  F2FP.PACK_AB R17, R192, R193 ;  /* 0x000000c1c011723e */ /* 0x000fe400000000ff */
[----:B-----5:R-:W-:Y:S07]  /*16d00*/  F2FP.PACK_AB R19, R190, R191 ;  /* 0x000000bfbe13723e */ /* 0x020fee00000000ff */
[C---:B---3--:R-:W-:Y:S03]  /*16d10*/  HMMA.16816.F32 R8, R16.reuse, R24, R8 ;  /* 0x000000181008723c */ /* 0x048fe60000001808 */
[--C-:B-1----:R-:W-:Y:S04]  /*16d20*/  FFMA.FTZ R3, R183, c[0x0][0x2d0], -R7.reuse ;  /* 0x0000b400b7037a23 */ /* 0x102fe80000010807 */
[----:B------:R1:W-:Y:S01]  /*16d30*/  MUFU.EX2 R188, R3 ;  /* 0x0000000300bc7308 */ /* 0x0003e20000000800 */
[C---:B------:R-:W-:Y:S01]  /*16d40*/  HMMA.16816.F32 R12, R16.reuse, R26, R12 ;  /* 0x0000001a100c723c */ /* 0x040fe2000000180c */
[----:B------:R-:W3:Y:S07]  /*16d50*/  LDSM.16.MT88.4 R24, [R197+0x7880] ;  /* 0x00788000c518783b */ /* 0x000eee0000004200 */
[C---:B--2---:R-:W-:Y:S08]  /*16d60*/  HMMA.16816.F32 R136, R16.reuse, R28, R136 ;  /* 0x0000001c1088723c */ /* 0x044ff00000001888 */
[C---:B------:R-:W-:Y:S01]  /*16d70*/  HMMA.16816.F32 R140, R16.reuse, R30, R140 ;  /* 0x0000001e108c723c */ /* 0x040fe2000000188c */
[----:B------:R-:W2:Y:S03]  /*16d80*/  LDSM.16.MT88.4 R28, [R200+0x7880] ;  /* 0x00788000c81c783b */ /* 0x000ea60000004200 */
[--C-:B-1----:R-:W-:Y:S04]  /*16d90*/  FFMA.FTZ R3, R186, c[0x0][0x2d0], -R7.reuse ;  /* 0x0000b400ba037a23 */ /* 0x102fe80000010807 */
[C---:B------:R-:W-:Y:S01]  /*16da0*/  HMMA.16816.F32 R144, R16.reuse, R156, R144 ;  /* 0x0000009c1090723c */ /* 0x040fe20000001890 */
[----:B------:R1:W-:Y:S03]  /*16db0*/  MUFU.EX2 R183, R3 ;  /* 0x0000000300b77308 */ /* 0x0003e60000000800 */
[----:B------:R-:W-:Y:S04]  /*16dc0*/  FFMA.FTZ R7, R185, c[0x0][0x2d0], -R7 ;  /* 0x0000b400b9077a23 */ /* 0x000fe80000010807 */
[C---:B------:R-:W-:Y:S01]  /*16dd0*/  HMMA.16816.F32 R148, R16.reuse, R158, R148 ;  /* 0x0000009e1094723c */ /* 0x040fe20000001894 */
[----:B------:R-:W4:Y:S02]  /*16de0*/  LDSM.16.MT88.4 R156, [R199+0x7880] ;  /* 0x00788000c79c783b */ /* 0x000f240000004200 */
[----:B------:R-:W-:Y:S05]  /*16df0*/  MUFU.EX2 R181, R7 ;  /* 0x0000000700b57308 */ /* 0x000fea0000000800 */
[C---:B------:R-:W-:Y:S08]  /*16e00*/  HMMA.16816.F32 R32, R16.reuse, R160, R32 ;  /* 0x000000a01020723c */ /* 0x040ff00000001820 */
[C---:B------:R-:W-:Y:S01]  /*16e10*/  HMMA.16816.F32 R36, R16.reuse, R162, R36 ;  /* 0x000000a21024723c */ /* 0x040fe20000001824 */
[----:B------:R-:W-:Y:S03]  /*16e20*/  LDSM.16.MT88.4 R160, [R197+0x5080] ;  /* 0x00508000c5a0783b */ /* 0x000fe60000004200 */
[--C-:B-1----:R-:W-:Y:S04]  /*16e30*/  FFMA.FTZ R3, R180, c[0x0][0x2d0], -R154.reuse ;  /* 0x0000b400b4037a23 */ /* 0x102fe8000001089a */
[C---:B------:R-:W-:Y:S01]  /*16e40*/  HMMA.16816.F32 R40, R16.reuse, R164, R40 ;  /* 0x000000a41028723c */ /* 0x040fe20000001828 */
[----:B------:R1:W5:Y:S07]  /*16e50*/  MUFU.EX2 R155, R3 ;  /* 0x00000003009b7308 */ /* 0x00036e0000000800 */
[C---:B------:R-:W-:Y:S01]  /*16e60*/  HMMA.16816.F32 R44, R16.reuse, R166, R44 ;  /* 0x000000a6102c723c */ /* 0x040fe2000000182c */
[----:B------:R-:W-:Y:S07]  /*16e70*/  LDSM.16.MT88.4 R164, [R197+0x6880] ;  /* 0x00688000c5a4783b */ /* 0x000fee0000004200 */
[C---:B------:R-:W-:Y:S08]  /*16e80*/  HMMA.16816.F32 R48, R16.reuse, R20, R48 ;  /* 0x000000141030723c */ /* 0x040ff00000001830 */
[C---:B------:R-:W-:Y:S01]  /*16e90*/  HMMA.16816.F32 R52, R16.reuse, R22, R52 ;  /* 0x000000161034723c */ /* 0x040fe20000001834 */
[----:B------:R-:W2:Y:S03]  /*16ea0*/  LDSM.16.MT88.4 R20, [R197+0x9080] ;  /* 0x00908000c514783b */ /* 0x000ea60000004200 */
[--C-:B-1----:R-:W-:Y:S04]  /*16eb0*/  FFMA.FTZ R3, R182, c[0x0][0x2d0], -R154.reuse ;  /* 0x0000b400b6037a23 */ /* 0x102fe8000001089a */
[C---:B------:R-:W-:Y:S01]  /*16ec0*/  HMMA.16816.F32 R56, R16.reuse, R168, R56 ;  /* 0x000000a81038723c */ /* 0x040fe20000001838 */
[----:B------:R1:W1:Y:S07]  /*16ed0*/  MUFU.EX2 R153, R3 ;  /* 0x0000000300997308 */ /* 0x00026e0000000800 */
[C---:B------:R-:W-:Y:S01]  /*16ee0*/  HMMA.16816.F32 R60, R16.reuse, R170, R60 ;  /* 0x000000aa103c723c */ /* 0x040fe2000000183c */
[----:B------:R-:W-:Y:S07]  /*16ef0*/  LDSM.16.MT88.4 R168, [R198+0x8080] ;  /* 0x00808000c6a8783b */ /* 0x000fee0000004200 */
[C---:B------:R-:W-:Y:S08]  /*16f00*/  HMMA.16816.F32 R64, R16.reuse, R172, R64 ;  /* 0x000000ac1040723c */ /* 0x040ff00000001840 */
[C---:B------:R-:W-:Y:S01]  /*16f10*/  HMMA.16816.F32 R68, R16.reuse, R174, R68 ;  /* 0x000000ae1044723c */ /* 0x040fe20000001844 */
[----:B------:R-:W-:Y:S03]  /*16f20*/  LDSM.16.MT88.4 R172, [R200+0x8080] ;  /* 0x00808000c8ac783b */ /* 0x000fe60000004200 */
[--C-:B-1----:R-:W-:Y:S04]  /*16f30*/  FFMA.FTZ R3, R184, c[0x0][0x2d0], -R154.reuse ;  /* 0x0000b400b8037a23 */ /* 0x102fe8000001089a */
[C---:B---3--:R-:W-:Y:S01]  /*16f40*/  HMMA.16816.F32 R72, R16.reuse, R24, R72 ;  /* 0x000000181048723c */ /* 0x048fe20000001848 */
[----:B------:R1:W3:Y:S07]  /*16f50*/  MUFU.EX2 R7, R3 ;  /* 0x0000000300077308 */ /* 0x0002ee0000000800 */
[C---:B------:R-:W-:Y:S01]  /*16f60*/  HMMA.16816.F32 R76, R16.reuse, R26, R76 ;  /* 0x0000001a104c723c */ /* 0x040fe2000000184c */
[----:B------:R-:W3:Y:S07]  /*16f70*/  LDSM.16.MT88.4 R24, [R198+0x9080] ;  /* 0x00908000c618783b */ /* 0x000eee0000004200 */
[C---:B------:R-:W-:Y:S08]  /*16f80*/  HMMA.16816.F32 R80, R16.reuse, R176, R80 ;  /* 0x000000b01050723c */ /* 0x040ff00000001850 */
[C---:B------:R-:W-:Y:S01]  /*16f90*/  HMMA.16816.F32 R84, R16.reuse, R178, R84 ;  /* 0x000000b21054723c */ /* 0x040fe20000001854 */
[----:B------:R-:W-:Y:S03]  /*16fa0*/  LDSM.16.MT88.4 R176, [R199+0x8080] ;  /* 0x00808000c7b0783b */ /* 0x000fe60000004200 */
[----:B-1----:R-:W-:Y:S04]  /*16fb0*/  FFMA.FTZ R3, R187, c[0x0][0x2d0], -R154 ;  /* 0x0000b400bb037a23 */ /* 0x002fe8000001089a */
[C---:B--2---:R-:W-:Y:S01]  /*16fc0*/  HMMA.16816.F32 R88, R16.reuse, R28, R88 ;  /* 0x0000001c1058723c */ /* 0x044fe20000001858 */
[----:B------:R1:W2:Y:S07]  /*16fd0*/  MUFU.EX2 R6, R3 ;  /* 0x0000000300067308 */ /* 0x0002ae0000000800 */
[C---:B------:R-:W-:Y:S01]  /*16fe0*/  HMMA.16816.F32 R92, R16.reuse, R30, R92 ;  /* 0x0000001e105c723c */ /* 0x040fe2000000185c */
[----:B------:R-:W2:Y:S07]  /*16ff0*/  LDSM.16.MT88.4 R28, [R200+0x9080] ;  /* 0x00908000c81c783b */ /* 0x000eae0000004200 */
[C---:B----4-:R-:W-:Y:S08]  /*17000*/  HMMA.16816.F32 R96, R16.reuse, R156, R96 ;  /* 0x0000009c1060723c */ /* 0x050ff00000001860 */
[C---:B------:R-:W-:Y:S01]  /*17010*/  HMMA.16816.F32 R100, R16.reuse, R158, R100 ;  /* 0x0000009e1064723c */ /* 0x040fe20000001864 */
[----:B------:R-:W4:Y:S03]  /*17020*/  LDSM.16.MT88.4 R156, [R199+0x9080] ;  /* 0x00908000c79c783b */ /* 0x000f260000004200 */
[----:B-1----:R-:W-:Y:S02]  /*17030*/  FFMA.FTZ R3, R0, R229, R215 ;  /* 0x000000e500037223 */ /* 0x002fe400000100d7 */
[----:B------:R-:W-:Y:S02]  /*17040*/  FADD.FTZ R0, R223, R2 ;  /* 0x00000002df007221 */ /* 0x000fe40000010000 */
[C---:B------:R-:W-:Y:S04]  /*17050*/  HMMA.16816.F32 R104, R16.reuse, R20, R104 ;  /* 0x000000141068723c */ /* 0x040fe80000001868 */
[----:B------:R-:W-:Y:S02]  /*17060*/  FADD.FTZ R2, R214, R3 ;  /* 0x00000003d6027221 */ /* 0x000fe40000010000 */
[----:B------:R-:W-:Y:S02]  /*17070*/  FADD.FTZ R0, R222, R0 ;  /* 0x00000000de007221 */ /* 0x000fe40000010000 */
[C---:B------:R-:W-:Y:S01]  /*17080*/  HMMA.16816.F32 R108, R16.reuse, R22, R108 ;  /* 0x00000016106c723c */ /* 0x040fe2000000186c */
[----:B------:R-:W1:Y:S03]  /*17090*/  LDSM.16.MT88.4 R20, [R198+0x5080] ;  /* 0x00508000c614783b */ /* 0x000e660000004200 */
[----:B------:R-:W-:Y:S02]  /*170a0*/  FADD.FTZ R2, R213, R2 ;  /* 0x00000002d5027221 */ /* 0x000fe40000010000 */
[----:B------:R-:W-:Y:S02]  /*170b0*/  FADD.FTZ R0, R216, R0 ;  /* 0x00000000d8007221 */ /* 0x000fe40000010000 */
[C---:B---3--:R-:W-:Y:S04]  /*170c0*/  HMMA.16816.F32 R112, R16.reuse, R24, R112 ;  /* 0x000000181070723c */ /* 0x048fe80000001870 */
        /* <DEDUP_REMOVED lines=13> */
[C---:B----4-:R-:W-:Y:S04]  /*171a0*/  HMMA.16816.F32 R128, R16.reuse, R156, R128 ;  /* 0x0000009c1080723c */ /* 0x050fe80000001880 */
[----:B------:R-:W-:Y:S02]  /*171b0*/  FADD.FTZ R2, R190, R2 ;  /* 0x00000002be027221 */ /* 0x000fe40000010000 */
[----:B------:R-:W-:Y:S02]  /*171c0*/  FADD.FTZ R0, R189, R0 ;  /* 0x00000000bd007221 */ /* 0x000fe40000010000 */
[----:B------:R-:W-:Y:S04]  /*171d0*/  HMMA.16816.F32 R132, R16, R158, R132 ;  /* 0x0000009e1084723c */ /* 0x000fe80000001884 */
[----:B-----5:R-:W-:Y:S02]  /*171e0*/  FADD.FTZ R3, R155, R2 ;  /* 0x000000029b037221 */ /* 0x020fe40000010000 */
[C---:B------:R-:W-:Y:S01]  /*171f0*/  FADD.FTZ R2, R188.reuse, R0 ;  /* 0x00000000bc027221 */ /* 0x040fe20000010000 */
[----:B------:R-:W-:Y:S01]  /*17200*/  F2FP.PACK_AB R16, R188, R189 ;  /* 0x000000bdbc10723e */ /* 0x000fe200000000ff */
[----:B------:R-:W-:Y:S01]  /*17210*/  FADD.FTZ R0, R153, R3 ;  /* 0x0000000399007221 */ /* 0x000fe20000010000 */
[----:B------:R-:W-:Y:S03]  /*17220*/  F2FP.PACK_AB R18, R181, R183 ;  /* 0x000000b7b512723e */ /* 0x000fe600000000ff */
[----:B------:R-:W-:Y:S01]  /*17230*/  F2FP.PACK_AB R17, R153, R155 ;  /* 0x0000009b9911723e */ /* 0x000fe200000000ff */
[----:B------:R-:W-:Y:S01]  /*17240*/  FADD.FTZ R0, R7, R0 ;  /* 0x0000000007007221 */ /* 0x000fe20000010000 */
[C---:B------:R-:W-:Y:S01]  /*17250*/  F2FP.PACK_AB R19, R6.reuse, R7 ;  /* 0x000000070613723e */ /* 0x040fe200000000ff */
[----:B------:R-:W-:Y:S01]  /*17260*/  FADD.FTZ R2, R183, R2 ;  /* 0x00000002b7027221 */ /* 0x000fe20000010000 */
[----:B------:R-:W-:Y:S01]  /*17270*/  MOV R7, R4 ;  /* 0x0000000400077202 */ /* 0x000fe20000000f00 */
[----:B------:R-:W-:Y:S01]  /*17280*/  FADD.FTZ R229, R6, R0 ;  /* 0x0000000006e57221 */ /* 0x000fe20000010000 */
[----:B------:R-:W-:Y:S01]  /*17290*/  IADD3 R0, R218, -0x1, RZ ;  /* 0xffffffffda007810 */ /* 0x000fe20007ffe0ff */
[----:B------:R-:W-:Y:S01]  /*172a0*/  FADD.FTZ R230, R181, R2 ;  /* 0x00000002b5e67221 */ /* 0x000fe20000010000 */
[----:B------:R-:W-:Y:S01]  /*172b0*/  MOV R6, R152 ;  /* 0x0000009800067202 */ /* 0x000fe20000000f00 */
[C---:B------:R-:W-:Y:S01]  /*172c0*/  HMMA.16816.F32 R156, R16.reuse, R160, R8 ;  /* 0x000000a0109c723c */ /* 0x040fe20000001808 */
[----:B------:R-:W4:Y:S02]  /*172d0*/  LDSM.16.MT88.4 R8, [R198+0x6880] ;  /* 0x00688000c608783b */ /* 0x000f240000004200 */
[----:B------:R-:W-:Y:S02]  /*172e0*/  MOV R218, R0 ;  /* 0x0000000000da7202 */ /* 0x000fe40000000f00 */
[----:B------:R-:W-:Y:S03]  /*172f0*/  MOV R153, R4 ;  /* 0x0000000400997202 */ /* 0x000fe60000000f00 */
        /* <DEDUP_REMOVED lines=13> */
[----:B------:R-:W2:Y:S07]  /*173d0*/  LDSM.16.MT88.4 R164, [R198+0x9880] ;  /* 0x00988000c6a4783b */ /* 0x000eae0000004200 */
[C---:B----4-:R-:W-:Y:S08]  /*173e0*/  HMMA.16816.F32 R48, R16.reuse, R8, R48 ;  /* 0x000000081030723c */ /* 0x050ff00000001830 */
[C---:B------:R-:W-:Y:S01]  /*173f0*/  HMMA.16816.F32 R52, R16.reuse, R10, R52 ;  /* 0x0000000a1034723c */ /* 0x040fe20000001834 */
[----:B------:R-:W4:Y:S07]  /*17400*/  LDSM.16.MT88.4 R8, [R200+0x9880] ;  /* 0x00988000c808783b */ /* 0x000f2e0000004200 */
[C---:B-----5:R-:W-:Y:S08]  /*17410*/  HMMA.16816.F32 R56, R16.reuse, R12, R56 ;  /* 0x0000000c1038723c */ /* 0x060ff00000001838 */
[C---:B------:R-:W-:Y:S01]  /*17420*/  HMMA.16816.F32 R60, R16.reuse, R14, R60 ;  /* 0x0000000e103c723c */ /* 0x040fe2000000183c */
[----:B------:R-:W5:Y:S07]  /*17430*/  LDSM.16.MT88.4 R12, [R199+0x9880] ;  /* 0x00988000c70c783b */ /* 0x000f6e0000004200 */
[C---:B-1----:R-:W-:Y:S08]  /*17440*/  HMMA.16816.F32 R64, R16.reuse, R20, R64 ;  /* 0x000000141040723c */ /* 0x042ff00000001840 */
        /* <DEDUP_REMOVED lines=13> */
[C---:B----4-:R-:W-:Y:S08]  /*17520*/  HMMA.16816.F32 R120, R16.reuse, R8, R120 ;  /* 0x000000081078723c */ /* 0x050ff00000001878 */
[C---:B------:R-:W-:Y:S08]  /*17530*/  HMMA.16816.F32 R124, R16.reuse, R10, R124 ;  /* 0x0000000a107c723c */ /* 0x040ff0000000187c */
[C---:B-----5:R-:W-:Y:S08]  /*17540*/  HMMA.16816.F32 R128, R16.reuse, R12, R128 ;  /* 0x0000000c1080723c */ /* 0x060ff00000001880 */
[----:B------:R-:W-:Y:S01]  /*17550*/  HMMA.16816.F32 R132, R16, R14, R132 ;  /* 0x0000000e1084723c */ /* 0x000fe20000001884 */
[----:B------:R-:W-:Y:S07]  /*17560*/  @!UPT UIADD3 URZ, URZ, URZ, URZ ;  /* 0x0000003f3f3ff290 */ /* 0x000fee000fffe03f */
[----:B------:R-:W-:-:S11]  /*17570*/  @P0 BRA `(.L_x_1287) ;  /* 0xffffc6f000000947 */ /* 0x000fd6000383ffff */
.L_x_1265:
[----:B------:R-:W-:Y:S05]  /*17580*/  BRA.DIV ~URZ, `(.L_x_1288) ;  /* 0x00004cc27f007947 */ /* 0x000fea000b800000 */
[----:B------:R1:W2:Y:S02]  /*17590*/  SHFL.BFLY PT, R5, R230, 0x2, 0x1f ;  /* 0x0c401f00e6057f89 */ /* 0x0002a400000e0000 */
.L_x_1355:
[----:B--2---:R-:W-:Y:S01]  /*175a0*/  FADD.FTZ R5, R5, R230 ;  /* 0x000000e605057221 */ /* 0x004fe20000010000 */
[----:B------:R-:W-:Y:S05]  /*175b0*/  BRA.DIV ~URZ, `(.L_x_1289) ;  /* 0x00004cf27f007947 */ /* 0x000fea000b800000 */
[----:B------:R-:W2:Y:S04]  /*175c0*/  SHFL.BFLY PT, R4, R229, 0x2, 0x1f ;  /* 0x0c401f00e5047f89 */ /* 0x000ea800000e0000 */
[----:B------:R-:W3:Y:S01]  /*175d0*/  SHFL.BFLY PT, R2, R5, 0x1, 0x1f ;  /* 0x0c201f0005027f89 */ /* 0x000ee200000e0000 */
[----:B--2---:R-:W-:-:S02]  /*175e0*/  FADD.FTZ R4, R4, R229 ;  /* 0x000000e504047221 */ /* 0x004fc40000010000 */
[----:B---3--:R-:W-:-:S03]  /*175f0*/  FADD.FTZ R5, R5, R2 ;  /* 0x0000000205057221 */ /* 0x008fc60000010000 */
[----:B------:R2:W3:Y:S04]  /*17600*/  SHFL.BFLY PT, R0, R4, 0x1, 0x1f ;  /* 0x0c201f0004007f89 */ /* 0x0004e800000e0000 */
.L_x_1356:
[----:B------:R-:W-:Y:S01]  /*17610*/  FSETP.NE.FTZ.AND P1, PT, R5, RZ, PT ;  /* 0x000000ff0500720b */ /* 0x000fe20003f35000 */
[----:B--23--:R-:W-:Y:S01]  /*17620*/  FADD.FTZ R4, R0, R4 ;  /* 0x0000000400047221 */ /* 0x00cfe20000010000 */
[----:B------:R-:W-:Y:S02]  /*17630*/  MOV R2, RZ ;  /* 0x000000ff00027202 */ /* 0x000fe40000000f00 */
[----:B------:R-:W-:Y:S02]  /*17640*/  MOV R0, RZ ;  /* 0x000000ff00007202 */ /* 0x000fe40000000f00 */
[----:B------:R-:W-:Y:S02]  /*17650*/  FSETP.NE.FTZ.AND P0, PT, R4, RZ, PT ;  /* 0x000000ff0400720b */ /* 0x000fe40003f15000 */
[----:B------:R-:W-:-:S05]  /*17660*/  MOV R153, 0xff800000 ;  /* 0xff80000000997802 */ /* 0x000fca0000000f00 */
[----:B------:R-:W2:Y:S01]  /*17670*/  @P1 MUFU.RCP R2, R5 ;  /* 0x0000000500021308 */ /* 0x000ea20000001000 */
[----:B------:R-:W-:-:S05]  /*17680*/  @P1 MOV R3, 0x3f317218 ;  /* 0x3f31721800031802 */ /* 0x000fca0000000f00 */
[----:B------:R-:W-:Y:S02]  /*17690*/  @P1 FMUL.FTZ R3, R3, c[0x0][0x2d0] ;  /* 0x0000b40003031a20 */ /* 0x000fe40000410000 */
        /* <DEDUP_REMOVED lines=67> */
[----:B------:R-:W4:Y:S01]  /*17ad0*/  @P0 MUFU.LG2 R2, R4 ;  /* 0x0000000400020308 */ /* 0x000f220000000c00 */
[----:B---3--:R-:W-:Y:S02]  /*17ae0*/  @P1 FMUL.FTZ R5, R5, 0.69314718246459960938 ;  /* 0x3f31721805051820 */ /* 0x008fe40000410000 */
[C---:B--2---:R-:W-:Y:S02]  /*17af0*/  FMUL.FTZ R158, R0.reuse, R158 ;  /* 0x0000009e009e7220 */ /* 0x044fe40000410000 */
[----:B------:R-:W-:Y:S01]  /*17b00*/  @P1 FFMA.FTZ R153, R3, R152, R5 ;  /* 0x0000009803991223 */ /* 0x000fe20000010005 */
[----:B------:R-:W-:Y:S01]  /*17b10*/  @P0 MOV R3, 0x3f317218 ;  /* 0x3f31721800030802 */ /* 0x000fe20000000f00 */
[C---:B------:R-:W-:Y:S01]  /*17b20*/  FMUL.FTZ R159, R0.reuse, R159 ;  /* 0x0000009f009f7220 */ /* 0x040fe20000410000 */
[----:B------:R-:W-:Y:S01]  /*17b30*/  PLOP3.LUT P1, PT, PT, PT, PT, 0x8, 0x0 ;  /* 0x000000000000781c */ /* 0x000fe20003f2e170 */
[----:B------:R-:W-:-:S02]  /*17b40*/  FMUL.FTZ R162, R0, R162 ;  /* 0x000000a200a27220 */ /* 0x000fc40000410000 */
[----:B------:R-:W-:Y:S02]  /*17b50*/  @P0 FMUL.FTZ R3, R3, c[0x0][0x2d0] ;  /* 0x0000b40003030a20 */ /* 0x000fe40000410000 */
[C---:B------:R-:W-:Y:S02]  /*17b60*/  FMUL.FTZ R163, R0.reuse, R163 ;  /* 0x000000a300a37220 */ /* 0x040fe40000410000 */
[----:B------:R-:W-:Y:S02]  /*17b70*/  FMUL.FTZ R138, R0, R138 ;  /* 0x0000008a008a7220 */ /* 0x000fe40000410000 */
[----:B----4-:R-:W-:Y:S02]  /*17b80*/  @P0 FMUL.FTZ R2, R2, 0.69314718246459960938 ;  /* 0x3f31721802020820 */ /* 0x010fe40000410000 */
        /* <DEDUP_REMOVED lines=60> */
.L_x_1182:
[----:B------:R-:W-:Y:S05]  /*17f50*/  @P1 BRA `(.L_x_1290) ;  /* 0x00001aa000001947 */ /* 0x000fea0003800000 */
[----:B------:R-:W2:Y:S01]  /*17f60*/  S2R R65, SR_TID.X ;  /* 0x0000000000417919 */ /* 0x000ea20000002100 */
[----:B------:R-:W-:Y:S01]  /*17f70*/  F2FP.PACK_AB R50, R51, R50 ;  /* 0x000000323332723e */ /* 0x000fe200000000ff */
[----:B------:R-:W-:Y:S01]  /*17f80*/  WARPSYNC 0xffffffff ;  /* 0xffffffff00007948 */ /* 0x000fe20003800000 */
[----:B------:R-:W-:Y:S01]  /*17f90*/  F2FP.PACK_AB R46, R47, R46 ;  /* 0x0000002e2f2e723e */ /* 0x000fe200000000ff */
[----:B------:R-:W-:Y:S01]  /*17fa0*/  BAR.SYNC.DEFER_BLOCKING 0x1, 0x100 ;  /* 0x0044000000007b1d */ /* 0x000fe20000010000 */
        /* <DEDUP_REMOVED lines=10> */
[----:B--2---:R-:W-:Y:S02]  /*18050*/  SHF.R.S32.HI R51, RZ, 0x1f, R65 ;  /* 0x0000001fff337819 */ /* 0x004fe40000011441 */
[----:B------:R-:W-:Y:S02]  /*18060*/  F2FP.PACK_AB R5, R145, R144 ;  /* 0x000000909105723e */ /* 0x000fe400000000ff */
[----:B------:R-:W-:-:S02]  /*18070*/  LEA.HI R2, R51, R65, RZ, 0x2 ;  /* 0x0000004133027211 */ /* 0x000fc400078f10ff */
[----:B------:R-:W-:Y:S02]  /*18080*/  LEA.HI R47, R51, R65, RZ, 0x5 ;  /* 0x00000041332f7211 */ /* 0x000fe400078f28ff */
[--C-:B------:R-:W-:Y:S02]  /*18090*/  SHF.R.S32.HI R4, RZ, 0x2, R2.reuse ;  /* 0x00000002ff047819 */ /* 0x100fe40000011402 */
[----:B------:R-:W-:Y:S02]  /*180a0*/  SHF.R.S32.HI R0, RZ, 0x1f, R2 ;  /* 0x0000001fff007819 */ /* 0x000fe40000011402 */
[----:B------:R-:W-:Y:S02]  /*180b0*/  SHF.R.S32.HI R43, RZ, 0x5, R47 ;  /* 0x00000005ff2b7819 */ /* 0x000fe4000001142f */
[----:B------:R-:W-:Y:S02]  /*180c0*/  LEA.HI R0, R0, R4, RZ, 0x3 ;  /* 0x0000000400007211 */ /* 0x000fe400078f18ff */
[----:B------:R-:W-:-:S02]  /*180d0*/  F2FP.PACK_AB R146, R147, R146 ;  /* 0x000000929392723e */ /* 0x000fc400000000ff */
        /* <DEDUP_REMOVED lines=21> */
[----:B------:R-:W-:Y:S02]  /*18230*/  F2FP.PACK_AB R38, R9, R18 ;  /* 0x000000120926723e */ /* 0x000fe400000000ff */
[----:B------:R-:W-:Y:S02]  /*18240*/  F2FP.PACK_AB R37, R11, R20 ;  /* 0x000000140b25723e */ /* 0x000fe400000000ff */
[C---:B------:R-:W-:Y:S01]  /*18250*/  IADD3 R3, R0.reuse, 0x80, RZ ;  /* 0x0000008000037810 */ /* 0x040fe20007ffe0ff */
[----:B------:R2:W-:Y:S01]  /*18260*/  STS [R0+0x80], R48 ;  /* 0x0000803000007388 */ /* 0x0005e20000000800 */
[C---:B------:R-:W-:Y:S02]  /*18270*/  IADD3 R2, R0.reuse, 0x70, RZ ;  /* 0x0000007000027810 */ /* 0x040fe40007ffe0ff */
[----:B------:R-:W-:Y:S01]  /*18280*/  @P0 IADD3 R2, R3, 0x10, RZ ;  /* 0x0000001003020810 */ /* 0x000fe20007ffe0ff */
[----:B------:R-:W-:Y:S01]  /*18290*/  STS [R0+0x480], R158 ;  /* 0x0004809e00007388 */ /* 0x000fe20000000800 */
[----:B------:R-:W-:Y:S01]  /*182a0*/  IMAD.IADD R3, R0, 0x1, R4 ;  /* 0x0000000100037824 */ /* 0x000fe200078e0204 */
[----:B------:R-:W-:-:S02]  /*182b0*/  F2FP.PACK_AB R35, R53, R52 ;  /* 0x000000343523723e */ /* 0x000fc400000000ff */
[----:B------:R3:W-:Y:S01]  /*182c0*/  STS [R2], R7 ;  /* 0x0000000702007388 */ /* 0x0007e20000000800 */
[----:B------:R-:W-:Y:S01]  /*182d0*/  IMAD.IADD R4, R4, 0x1, R2 ;  /* 0x0000000104047824 */ /* 0x000fe200078e0202 */
[----:B------:R-:W-:Y:S02]  /*182e0*/  F2FP.PACK_AB R54, R55, R54 ;  /* 0x000000363736723e */ /* 0x000fe400000000ff */
[----:B------:R-:W-:Y:S01]  /*182f0*/  STS [R2+0x400], R162 ;  /* 0x000400a202007388 */ /* 0x000fe20000000800 */
[----:B------:R-:W-:Y:S02]  /*18300*/  F2FP.PACK_AB R34, R57, R56 ;  /* 0x000000383922723e */ /* 0x000fe400000000ff */
[----:B------:R-:W-:Y:S01]  /*18310*/  F2FP.PACK_AB R58, R59, R58 ;  /* 0x0000003a3b3a723e */ /* 0x000fe200000000ff */
[----:B------:R4:W-:Y:S01]  /*18320*/  STS [R3+0x80], R6 ;  /* 0x0000800603007388 */ /* 0x0009e20000000800 */
[----:B------:R-:W-:Y:S02]  /*18330*/  F2FP.PACK_AB R33, R61, R60 ;  /* 0x0000003c3d21723e */ /* 0x000fe400000000ff */
[----:B------:R-:W-:Y:S01]  /*18340*/  F2FP.PACK_AB R62, R63, R62 ;  /* 0x0000003e3f3e723e */ /* 0x000fe200000000ff */
[----:B------:R-:W-:Y:S01]  /*18350*/  STS [R3+0x480], R138 ;  /* 0x0004808a03007388 */ /* 0x000fe20000000800 */
[----:B------:R-:W-:-:S02]  /*18360*/  F2FP.PACK_AB R32, R32, R64 ;  /* 0x000000402020723e */ /* 0x000fc400000000ff */
[----:B------:R-:W-:Y:S01]  /*18370*/  F2FP.PACK_AB R66, R67, R66 ;  /* 0x000000424342723e */ /* 0x000fe200000000ff */
[----:B------:R1:W-:Y:S01]  /*18380*/  STS [R4], R8 ;  /* 0x0000000804007388 */ /* 0x0003e20000000800 */
[----:B--2---:R-:W-:Y:S01]  /*18390*/  IMAD.MOV.U32 R48, RZ, RZ, 0x40 ;  /* 0x00000040ff307424 */ /* 0x004fe200078e00ff */
[----:B------:R-:W-:Y:S02]  /*183a0*/  F2FP.PACK_AB R31, R31, R68 ;  /* 0x000000441f1f723e */ /* 0x000fe400000000ff */
[----:B------:R-:W-:Y:S01]  /*183b0*/  STS [R4+0x400], R142 ;  /* 0x0004008e04007388 */ /* 0x000fe20000000800 */
[----:B------:R-:W-:Y:S02]  /*183c0*/  F2FP.PACK_AB R70, R71, R70 ;  /* 0x000000464746723e */ /* 0x000fe400000000ff */
[----:B------:R-:W-:Y:S02]  /*183d0*/  F2FP.PACK_AB R30, R30, R72 ;  /* 0x000000481e1e723e */ /* 0x000fe400000000ff */
[----:B---3--:R-:W-:-:S02]  /*183e0*/  SEL R7, R48, 0xffffffc0, !P2 ;  /* 0xffffffc030077807 */ /* 0x008fc40005000000 */
[----:B------:R-:W-:Y:S02]  /*183f0*/  F2FP.PACK_AB R74, R75, R74 ;  /* 0x0000004a4b4a723e */ /* 0x000fe400000000ff */
[----:B------:R-:W-:Y:S02]  /*18400*/  F2FP.PACK_AB R29, R29, R76 ;  /* 0x0000004c1d1d723e */ /* 0x000fe400000000ff */
[----:B------:R-:W-:Y:S01]  /*18410*/  F2FP.PACK_AB R78, R79, R78 ;  /* 0x0000004e4f4e723e */ /* 0x000fe200000000ff */
[----:B----4-:R-:W-:Y:S01]  /*18420*/  IMAD.IADD R6, R0, 0x1, R7 ;  /* 0x0000000100067824 */ /* 0x010fe200078e0207 */
[----:B------:R-:W-:Y:S02]  /*18430*/  F2FP.PACK_AB R28, R28, R80 ;  /* 0x000000501c1c723e */ /* 0x000fe400000000ff */
[----:B------:R-:W-:Y:S02]  /*18440*/  F2FP.PACK_AB R82, R83, R82 ;  /* 0x000000525352723e */ /* 0x000fe400000000ff */
[----:B------:R2:W-:Y:S01]  /*18450*/  STS [R6+0x80], R5 ;  /* 0x0000800506007388 */ /* 0x0005e20000000800 */
[----:B------:R-:W-:Y:S01]  /*18460*/  F2FP.PACK_AB R27, R27, R84 ;  /* 0x000000541b1b723e */ /* 0x000fe200000000ff */
[----:B-1----:R-:W-:-:S02]  /*18470*/  IMAD.IADD R8, R7, 0x1, R2 ;  /* 0x0000000107087824 */ /* 0x002fc400078e0202 */
        /* <DEDUP_REMOVED lines=13> */
[----:B--2---:R-:W-:Y:S01]  /*18550*/  IMAD.IADD R5, R7, 0x1, R3 ;  /* 0x0000000107057824 */ /* 0x004fe200078e0203 */
[----:B------:R-:W-:Y:S01]  /*18560*/  F2FP.PACK_AB R106, R107, R106 ;  /* 0x0000006a6b6a723e */ /* 0x000fe200000000ff */
        /* <DEDUP_REMOVED lines=22> */
[----:B------:R-:W-:Y:S01]  /*186d0*/  ISETP.NE.U32.AND P0, PT, RZ, c[0x0][0x500], PT ;  /* 0x00014000ff007a0c */ /* 0x000fe20003f05070 */
[----:B------:R-:W-:Y:S01]  /*186e0*/  STS [R2+0x4400], R46 ;  /* 0x0044002e02007388 */ /* 0x000fe20000000800 */
[----:B------:R-:W-:Y:S02]  /*186f0*/  ISETP.NE.U32.AND P1, PT, RZ, c[0x0][0x508], PT ;  /* 0x00014200ff007a0c */ /* 0x000fe40003f25070 */
[----:B------:R-:W-:Y:S01]  /*18700*/  ISETP.NE.AND.EX P0, PT, RZ, c[0x0][0x504], PT, P0 ;  /* 0x00014100ff007a0c */ /* 0x000fe20003f05300 */
[----:B------:R-:W-:Y:S01]  /*18710*/  STS [R3+0x4080], R36 ;  /* 0x0040802403007388 */ /* 0x000fe20000000800 */
[----:B------:R-:W-:-:S03]  /*18720*/  ISETP.NE.AND.EX P1, PT, RZ, c[0x0][0x50c], PT, P1 ;  /* 0x00014300ff007a0c */ /* 0x000fc60003f25310 */
        /* <DEDUP_REMOVED lines=40> */
[----:B------:R1:W-:Y:S04]  /*189b0*/  STS [R5+0xc080], R9 ;  /* 0x00c0800905007388 */ /* 0x0003e80000000800 */
[----:B------:R2:W-:Y:S04]  /*189c0*/  STS [R5+0xc480], R15 ;  /* 0x00c4800f05007388 */ /* 0x0005e80000000800 */
[----:B------:R2:W-:Y:S04]  /*189d0*/  STS [R7+0xc000], R14 ;  /* 0x00c0000e07007388 */ /* 0x0005e80000000800 */
[----:B------:R2:W-:Y:S01]  /*189e0*/  STS [R7+0xc400], R13 ;  /* 0x00c4000d07007388 */ /* 0x0005e20000000800 */
[----:B-1----:R-:W-:-:S03]  /*189f0*/  IMAD.WIDE R8, R252, R2, c[0x0][0x500] ;  /* 0x00014000fc087625 */ /* 0x002fc600078e0202 */
[----:B------:R-:W-:Y:S06]  /*18a00*/  BAR.SYNC.DEFER_BLOCKING 0x1, 0x100 ;  /* 0x0044000000007b1d */ /* 0x000fec0000010000 */
[----:B------:R-:W3:Y:S01]  /*18a10*/  @P0 LDG.E R0, [R8.64] ;  /* 0x0000000e08000981 */ /* 0x000ee2000c1e1900 */
[----:B------:R-:W-:Y:S02]  /*18a20*/  IMAD.MOV.U32 R29, RZ, RZ, c[0x0][0x388] ;  /* 0x0000e200ff1d7624 */ /* 0x000fe400078e00ff */
[----:B------:R-:W-:-:S05]  /*18a30*/  @P1 IMAD.WIDE R2, R252, R2, c[0x0][0x508] ;  /* 0x00014200fc021625 */ /* 0x000fca00078e0202 */
[----:B------:R1:W5:Y:S02]  /*18a40*/  @P1 LDG.E R29, [R2.64] ;  /* 0x0000000e021d1981 */ /* 0x000364000c1e1900 */
[----:B-1----:R-:W-:Y:S02]  /*18a50*/  CS2R R2, SRZ ;  /* 0x0000000000027805 */ /* 0x002fe4000001ff00 */
[--C-:B---3--:R-:W-:Y:S01]  /*18a60*/  @P0 SHF.R.S32.HI R3, RZ, 0x1f, R0.reuse ;  /* 0x0000001fff030819 */ /* 0x108fe20000011400 */
[----:B------:R-:W-:Y:S01]  /*18a70*/  @P0 IMAD.MOV.U32 R2, RZ, RZ, R0 ;  /* 0x000000ffff020224 */ /* 0x000fe200078e0000 */
[----:B------:R-:W-:Y:S05]  /*18a80*/  @P1 BRA `(.L_x_1291) ;  /* 0x0000004000001947 */ /* 0x000fea0003800000 */
[----:B--2---:R-:W-:Y:S05]  /*18a90*/  @!P0 BRA `(.L_x_1291) ;  /* 0x0000003000008947 */ /* 0x004fea0003800000 */
[----:B------:R-:W2:Y:S04]  /*18aa0*/  LDG.E R4, [R8.64] ;  /* 0x0000000e08047981 */ /* 0x000ea8000c1e1900 */
[----:B------:R-:W2:Y:S02]  /*18ab0*/  LDG.E R0, [R8.64+0x4] ;  /* 0x0000040e08007981 */ /* 0x000ea4000c1e1900 */
[----:B--2--5:R-:W-:-:S02]  /*18ac0*/  IADD3 R29, -R4, R0, RZ ;  /* 0x00000000041d7210 */ /* 0x024fc40007ffe1ff */
.L_x_1291:
[----:B--2---:R-:W1:Y:S01]  /*18ad0*/  S2R R9, SR_CTAID.Y ;  /* 0x0000000000097919 */ /* 0x004e620000002600 */
[----:B------:R-:W-:Y:S01]  /*18ae0*/  LOP3.LUT R0, R47, 0xffffffe0, RZ, 0xc0, !PT ;  /* 0xffffffe02f007812 */ /* 0x000fe200078ec0ff */
[----:B------:R-:W-:Y:S01]  /*18af0*/  IMAD.MOV.U32 R8, RZ, RZ, c[0x0][0x4e8] ;  /* 0x00013a00ff087624 */ /* 0x000fe200078e00ff */
[----:B------:R-:W-:Y:S01]  /*18b00*/  SHF.R.S32.HI R4, RZ, 0x1f, R43 ;  /* 0x0000001fff047819 */ /* 0x000fe2000001142b */
[----:B------:R-:W2:Y:S01]  /*18b10*/  S2R R28, SR_CTAID.X ;  /* 0x00000000001c7919 */ /* 0x000ea20000002500 */
[----:B------:R-:W-:Y:S01]  /*18b20*/  LEA.HI R16, R51, R65, RZ, 0x3 ;  /* 0x0000004133107211 */ /* 0x000fe200078f18ff */
[----:B------:R-:W-:Y:S01]  /*18b30*/  IMAD.IADD R0, R65, 0x1, -R0 ;  /* 0x0000000141007824 */ /* 0x000fe200078e0a00 */
[----:B------:R-:W-:Y:S01]  /*18b40*/  LEA.HI R4, R4, R43, RZ, 0x3 ;  /* 0x0000002b04047211 */ /* 0x000fe200078f18ff */
[----:B------:R-:W3:Y:S01]  /*18b50*/  S2R R10, SR_CTAID.Y ;  /* 0x00000000000a7919 */ /* 0x000ee20000002600 */
[----:B------:R-:W-:Y:S01]  /*18b60*/  ISETP.NE.AND P1, PT, R8, 0x1, PT ;  /* 0x000000010800780c */ /* 0x000fe20003f25270 */
[----:B-----5:R-:W-:Y:S01]  /*18b70*/  IMAD R29, R29, c[0x0][0x4e8], RZ ;  /* 0x00013a001d1d7a24 */ /* 0x020fe200078e02ff */
[----:B------:R-:W-:Y:S01]  /*18b80*/  SHF.R.S32.HI R7, RZ, 0x1f, R0 ;  /* 0x0000001fff077819 */ /* 0x000fe20000011400 */
[----:B------:R-:W-:Y:S01]  /*18b90*/  BSSY B0, `(.L_x_1292) ;  /* 0x0000089000007945 */ /* 0x000fe20003800000 */
[----:B------:R-:W-:-:S02]  /*18ba0*/  LOP3.LUT R5, R4, 0xffffff8, RZ, 0xc0, !PT ;  /* 0x0ffffff804057812 */ /* 0x000fc400078ec0ff */
[----:B------:R-:W-:Y:S02]  /*18bb0*/  LEA.HI R4, R21, R21, RZ, 0x1 ;  /* 0x0000001515047211 */ /* 0x000fe400078f08ff */
[----:B------:R-:W-:Y:S01]  /*18bc0*/  LEA.HI R7, R7, R0, RZ, 0x2 ;  /* 0x0000000007077211 */ /* 0x000fe200078f10ff */
[----:B------:R-:W-:Y:S01]  /*18bd0*/  IMAD.IADD R6, R43, 0x1, -R5 ;  /* 0x000000012b067824 */ /* 0x000fe200078e0a05 */
[----:B------:R-:W-:Y:S02]  /*18be0*/  LOP3.LUT R4, R4, 0x1ffffffe, RZ, 0xc0, !PT ;  /* 0x1ffffffe04047812 */ /* 0x000fe400078ec0ff */
[----:B------:R-:W-:Y:S02]  /*18bf0*/  SHF.R.S32.HI R5, RZ, 0x2, R7 ;  /* 0x00000002ff057819 */ /* 0x000fe40000011407 */
[----:B------:R-:W-:Y:S02]  /*18c00*/  IADD3 R7, R21, -R4, RZ ;  /* 0x8000000415077210 */ /* 0x000fe40007ffe0ff */
[----:B-1----:R-:W-:Y:S01]  /*18c10*/  SHF.R.S32.HI R9, RZ, 0x1f, R9 ;  /* 0x0000001fff097819 */ /* 0x002fe20000011409 */
[----:B------:R-:W-:Y:S01]  /*18c20*/  IMAD R17, R6, 0x10, R5 ;  /* 0x0000001006117824 */ /* 0x000fe200078e0205 */
[----:B------:R-:W-:Y:S01]  /*18c30*/  LOP3.LUT P2, RZ, R0, 0x3, RZ, 0xc0, !PT ;  /* 0x0000000300ff7812 */ /* 0x000fe2000784c0ff */
[----:B------:R-:W-:Y:S01]  /*18c40*/  IMAD R0, R3, c[0x0][0x3a0], RZ ;  /* 0x0000e80003007a24 */ /* 0x000fe200078e02ff */
[----:B------:R-:W-:Y:S01]  /*18c50*/  LOP3.LUT R12, R16, 0xfffffff8, RZ, 0xc0, !PT ;  /* 0xfffffff8100c7812 */ /* 0x000fe200078ec0ff */
[----:B------:R-:W-:Y:S01]  /*18c60*/  IMAD R6, R7, 0x8, R17 ;  /* 0x0000000807067824 */ /* 0x000fe200078e0211 */
[----:B------:R-:W-:Y:S01]  /*18c70*/  SEL R15, R252, RZ, !P0 ;  /* 0x000000fffc0f7207 */ /* 0x000fe20004000000 */
[----:B------:R-:W-:Y:S01]  /*18c80*/  IMAD R8, R9, c[0x0][0x490], RZ ;  /* 0x0001240009087a24 */ /* 0x000fe200078e02ff */
[----:B------:R-:W-:Y:S01]  /*18c90*/  SHF.R.S32.HI R16, RZ, 0x3, R16 ;  /* 0x00000003ff107819 */ /* 0x000fe20000011410 */
[----:B------:R-:W-:Y:S01]  /*18ca0*/  IMAD R7, R2, c[0x0][0x3a4], R0 ;  /* 0x0000e90002077a24 */ /* 0x000fe200078e0200 */
[----:B--2---:R-:W-:Y:S01]  /*18cb0*/  LEA R0, R28, R6, 0x7 ;  /* 0x000000061c007211 */ /* 0x004fe200078e38ff */
[----:B---3--:R-:W-:Y:S01]  /*18cc0*/  IMAD.WIDE.U32 R4, R10, c[0x0][0x490], R2 ;  /* 0x000124000a047a25 */ /* 0x008fe200078e0002 */
[----:B------:R-:W-:-:S03]  /*18cd0*/  LEA.HI R19, R51, R65, RZ, 0x6 ;  /* 0x0000004133137211 */ /* 0x000fc600078f30ff */
[----:B------:R-:W-:Y:S02]  /*18ce0*/  IMAD R8, R10, c[0x0][0x494], R8 ;  /* 0x000125000a087a24 */ /* 0x000fe400078e0208 */
[----:B------:R-:W-:-:S04]  /*18cf0*/  IMAD.WIDE.U32 R2, R2, c[0x0][0x3a0], RZ ;  /* 0x0000e80002027a25 */ /* 0x000fc800078e00ff */
[----:B------:R-:W-:Y:S01]  /*18d00*/  IMAD.IADD R5, R5, 0x1, R8 ;  /* 0x0000000105057824 */ /* 0x000fe200078e0208 */
[----:B------:R-:W-:Y:S01]  /*18d10*/  IADD3 R3, R3, R7, RZ ;  /* 0x0000000703037210 */ /* 0x000fe20007ffe0ff */
[----:B------:R-:W-:Y:S01]  /*18d20*/  @P1 IMAD.HI.U32 R8, R0, c[0x0][0x4ec], RZ ;  /* 0x00013b0000081a27 */ /* 0x000fe200078e00ff */
[----:B------:R-:W-:-:S03]  /*18d30*/  SHF.R.S32.HI R7, RZ, 0x1f, R252 ;  /* 0x0000001fff077819 */ /* 0x000fc600000114fc */
[----:B------:R-:W-:Y:S01]  /*18d40*/  IMAD.MOV.U32 R6, RZ, RZ, R0 ;  /* 0x000000ffff067224 */ /* 0x000fe200078e0000 */
[----:B------:R-:W-:Y:S01]  /*18d50*/  @P1 SHF.R.U32.HI R6, RZ, c[0x0][0x4f0], R8 ;  /* 0x00013c00ff061a19 */ /* 0x000fe20000011608 */
[----:B------:R-:W-:Y:S01]  /*18d60*/  IMAD R9, R9, c[0x0][0x3e8], RZ ;  /* 0x0000fa0009097a24 */ /* 0x000fe200078e02ff */
[----:B------:R-:W-:Y:S01]  /*18d70*/  SEL R13, R7, RZ, !P0 ;  /* 0x000000ff070d7207 */ /* 0x000fe20004000000 */
[----:B------:R-:W-:Y:S02]  /*18d80*/  IMAD.IADD R12, R65, 0x1, -R12 ;  /* 0x00000001410c7824 */ /* 0x000fe400078e0a0c */
[----:B------:R-:W-:Y:S02]  /*18d90*/  IMAD.MOV R7, RZ, RZ, -R6 ;  /* 0x000000ffff077224 */ /* 0x000fe400078e0a06 */
[----:B------:R-:W-:Y:S01]  /*18da0*/  IMAD R9, R10, c[0x0][0x3ec], R9 ;  /* 0x0000fb000a097a24 */ /* 0x000fe200078e0209 */
[----:B------:R-:W-:Y:S01]  /*18db0*/  LEA R14, R12, R16, 0x5 ;  /* 0x000000100c0e7211 */ /* 0x000fe200078e28ff */
[----:B------:R-:W-:-:S04]  /*18dc0*/  IMAD.WIDE.U32 R2, R10, c[0x0][0x3e8], R2 ;  /* 0x0000fa000a027a25 */ /* 0x000fc800078e0002 */
[----:B------:R-:W-:Y:S01]  /*18dd0*/  IMAD R8, R7, c[0x0][0x4e8], R0 ;  /* 0x00013a0007087a24 */ /* 0x000fe200078e0200 */
[----:B------:R-:W-:Y:S01]  /*18de0*/  IADD3 R3, R3, R9, RZ ;  /* 0x0000000903037210 */ /* 0x000fe20007ffe0ff */
[----:B------:R-:W-:Y:S02]  /*18df0*/  IMAD R0, R13, c[0x0][0x498], RZ ;  /* 0x000126000d007a24 */ /* 0x000fe400078e02ff */
[----:B------:R-:W-:Y:S01]  /*18e00*/  IMAD.WIDE.U32 R4, R15, c[0x0][0x498], R4 ;  /* 0x000126000f047a25 */ /* 0x000fe200078e0004 */
[----:B------:R-:W-:-:S03]  /*18e10*/  SHF.R.S32.HI R9, RZ, 0x1f, R8 ;  /* 0x0000001fff097819 */ /* 0x000fc60000011408 */
[----:B------:R-:W-:Y:S01]  /*18e20*/  IMAD R11, R15, c[0x0][0x49c], R0 ;  /* 0x000127000f0b7a24 */ /* 0x000fe200078e0200 */
[----:B------:R-:W-:Y:S01]  /*18e30*/  SHF.R.S32.HI R0, RZ, 0x1f, R6 ;  /* 0x0000001fff007819 */ /* 0x000fe20000011406 */
[----:B------:R-:W-:Y:S01]  /*18e40*/  IMAD R14, R28, 0x80, R14 ;  /* 0x000000801c0e7824 */ /* 0x000fe200078e020e */
[----:B------:R-:W-:Y:S01]  /*18e50*/  IADD3 R4, P0, R6, R4, RZ ;  /* 0x0000000406047210 */ /* 0x000fe20007f1e0ff */
[----:B------:R-:W-:Y:S02]  /*18e60*/  IMAD.SHL.U32 R18, R16, 0x40, RZ ;  /* 0x0000004010127824 */ /* 0x000fe400078e00ff */
[----:B------:R-:W-:Y:S01]  /*18e70*/  IMAD R9, R9, c[0x0][0x488], RZ ;  /* 0x0001220009097a24 */ /* 0x000fe200078e02ff */
[----:B------:R-:W-:Y:S01]  /*18e80*/  IADD3.X R5, R0, R5, R11, P0, !PT ;  /* 0x0000000500057210 */ /* 0x000fe200007fe40b */
[----:B------:R-:W-:Y:S01]  /*18e90*/  @P1 IMAD.HI.U32 R10, R14, c[0x0][0x4ec], RZ ;  /* 0x00013b000e0a1a27 */ /* 0x000fe200078e00ff */
[----:B------:R-:W-:-:S03]  /*18ea0*/  LOP3.LUT R6, R18, 0x1c0, RZ, 0xc0, !PT ;  /* 0x000001c012067812 */ /* 0x000fc600078ec0ff */
[----:B------:R-:W-:Y:S01]  /*18eb0*/  IMAD.SHL.U32 R0, R12, 0x8, RZ ;  /* 0x000000080c007824 */ /* 0x000fe200078e00ff */
[----:B------:R-:W-:Y:S01]  /*18ec0*/  SHF.R.U32.HI R11, RZ, 0x3, R6 ;  /* 0x00000003ff0b7819 */ /* 0x000fe20000011606 */
[----:B------:R-:W-:-:S04]  /*18ed0*/  IMAD.WIDE.U32 R4, R8, c[0x0][0x488], R4 ;  /* 0x0001220008047a25 */ /* 0x000fc800078e0004 */
[----:B------:R-:W-:Y:S02]  /*18ee0*/  IMAD R9, R8, c[0x0][0x48c], R9 ;  /* 0x0001230008097a24 */ /* 0x000fe400078e0209 */
[----:B------:R-:W-:Y:S01]  /*18ef0*/  IMAD.MOV.U32 R7, RZ, RZ, R14 ;  /* 0x000000ffff077224 */ /* 0x000fe200078e000e */
[----:B------:R-:W-:Y:S01]  /*18f00*/  @P1 SHF.R.U32.HI R7, RZ, c[0x0][0x4f0], R10 ;  /* 0x00013c00ff071a19 */ /* 0x000fe2000001160a */
[----:B------:R-:W-:Y:S01]  /*18f10*/  IMAD R8, R13, c[0x0][0x3f0], RZ ;  /* 0x0000fc000d087a24 */ /* 0x000fe200078e02ff */
[----:B------:R-:W-:Y:S01]  /*18f20*/  LOP3.LUT R10, R6, 0x38, R0, 0xf8, !PT ;  /* 0x00000038060a7812 */ /* 0x000fe200078ef800 */
[----:B------:R-:W-:Y:S01]  /*18f30*/  IMAD.WIDE.U32 R2, R15, c[0x0][0x3f0], R2 ;  /* 0x0000fc000f027a25 */ /* 0x000fe200078e0002 */
[----:B------:R-:W-:Y:S02]  /*18f40*/  LEA R6, P0, R4, c[0x0][0x450], 0x2 ;  /* 0x0001140004067a11 */ /* 0x000fe400078010ff */
[----:B------:R-:W-:Y:S01]  /*18f50*/  IADD3 R9, R5, R9, RZ ;  /* 0x0000000905097210 */ /* 0x000fe20007ffe0ff */
[----:B------:R-:W-:Y:S01]  /*18f60*/  IMAD R8, R15, c[0x0][0x3f4], R8 ;  /* 0x0000fd000f087a24 */ /* 0x000fe200078e0208 */
[----:B------:R-:W-:Y:S01]  /*18f70*/  LOP3.LUT R15, R10, R11, RZ, 0x3c, !PT ;  /* 0x0000000b0a0f7212 */ /* 0x000fe200078e3cff */
[----:B------:R-:W-:Y:S01]  /*18f80*/  IMAD.MOV R5, RZ, RZ, -R7 ;  /* 0x000000ffff057224 */ /* 0x000fe200078e0a07 */
[----:B------:R-:W-:Y:S01]  /*18f90*/  LEA.HI.X R4, R4, c[0x0][0x454], R9, 0x2, P0 ;  /* 0x0001150004047a11 */ /* 0x000fe200000f1409 */
[----:B------:R-:W-:Y:S01]  /*18fa0*/  IMAD.IADD R3, R3, 0x1, R8 ;  /* 0x0000000103037824 */ /* 0x000fe200078e0208 */
[----:B------:R-:W-:Y:S01]  /*18fb0*/  SHFL.IDX PT, R10, R6, RZ, 0x1c1f ;  /* 0x001c1fff060a7589 */ /* 0x000fe200000e0000 */
[----:B------:R-:W-:Y:S01]  /*18fc0*/  SHF.R.S32.HI R12, RZ, 0x1f, R7 ;  /* 0x0000001fff0c7819 */ /* 0x000fe20000011407 */
[----:B------:R-:W-:-:S02]  /*18fd0*/  IMAD R5, R5, c[0x0][0x4e8], R14 ;  /* 0x00013a0005057a24 */ /* 0x000fc400078e020e */
[----:B------:R-:W1:Y:S01]  /*18fe0*/  SHFL.IDX PT, R11, R4, RZ, 0x1c1f ;  /* 0x001c1fff040b7589 */ /* 0x000e6200000e0000 */
[----:B------:R-:W-:-:S03]  /*18ff0*/  IMAD.WIDE.U32 R2, R7, c[0x0][0x3e0], R2 ;  /* 0x0000f80007027a25 */ /* 0x000fc600078e0002 */
[----:B------:R2:W-:Y:S04]  /*19000*/  SHFL.IDX PT, R8, R6, 0x1, 0x1c1f ;  /* 0x003c1f0006087f89 */ /* 0x0005e800000e0000 */
[----:B------:R3:W4:Y:S01]  /*19010*/  SHFL.IDX PT, R9, R4, 0x1, 0x1c1f ;  /* 0x003c1f0004097f89 */ /* 0x00072200000e0000 */
[----:B--2---:R-:W-:Y:S01]  /*19020*/  IMAD R6, R12, c[0x0][0x3e0], RZ ;  /* 0x0000f8000c067a24 */ /* 0x004fe200078e02ff */
[----:B---3--:R-:W-:-:S03]  /*19030*/  LEA R4, R28, R17, 0x7 ;  /* 0x000000111c047211 */ /* 0x008fc600078e38ff */
[----:B------:R-:W-:Y:S01]  /*19040*/  IMAD R12, R7, c[0x0][0x3e4], R6 ;  /* 0x0000f900070c7a24 */ /* 0x000fe200078e0206 */
[----:B------:R-:W-:Y:S01]  /*19050*/  LEA R28, R28, R16, 0x7 ;  /* 0x000000101c1c7211 */ /* 0x000fe200078e38ff */
[----:B------:R-:W-:Y:S01]  /*19060*/  IMAD.SHL.U32 R6, R19, 0x8, RZ ;  /* 0x0000000813067824 */ /* 0x000fe200078e00ff */
[C---:B------:R-:W-:Y:S01]  /*19070*/  IADD3 R13, R4.reuse, 0x8, RZ ;  /* 0x00000008040d7810 */ /* 0x040fe20007ffe0ff */
[----:B------:R-:W-:Y:S01]  /*19080*/  IMAD.IADD R3, R3, 0x1, R12 ;  /* 0x0000000103037824 */ /* 0x000fe200078e020c */
[-C--:B------:R-:W-:Y:S02]  /*19090*/  ISETP.GE.OR P1, PT, R4, R29.reuse, P2 ;  /* 0x0000001d0400720c */ /* 0x080fe40001726670 */
[----:B------:R-:W-:Y:S02]  /*190a0*/  SHF.R.S32.HI R4, RZ, 0x1f, R5 ;  /* 0x0000001fff047819 */ /* 0x000fe40000011405 */
[----:B------:R-:W-:Y:S02]  /*190b0*/  ISETP.GE.OR P0, PT, R13, R29, P2 ;  /* 0x0000001d0d00720c */ /* 0x000fe40001706670 */
[----:B------:R-:W-:Y:S01]  /*190c0*/  LOP3.LUT R7, R15, 0x7ffffe00, R6, 0xf8, !PT ;  /* 0x7ffffe000f077812 */ /* 0x000fe200078ef806 */
[----:B------:R-:W-:-:S04]  /*190d0*/  IMAD R4, R4, c[0x0][0x3d8], RZ ;  /* 0x0000f60004047a24 */ /* 0x000fc800078e02ff */
[C---:B------:R-:W-:Y:S02]  /*190e0*/  IMAD R6, R5.reuse, c[0x0][0x3dc], R4 ;  /* 0x0000f70005067a24 */ /* 0x040fe400078e0204 */
[----:B------:R-:W-:Y:S01]  /*190f0*/  IMAD.WIDE.U32 R4, R5, c[0x0][0x3d8], R2 ;  /* 0x0000f60005047a25 */ /* 0x000fe200078e0002 */
[----:B------:R-:W-:Y:S01]  /*19100*/  SHF.L.U32 R2, R7, 0x1, RZ ;  /* 0x0000000107027819 */ /* 0x000fe200000006ff */
[----:B-1----:R1:W-:Y:S02]  /*19110*/  @!P1 ST.E [R10.64], R153 ;  /* 0x000000990a009985 */ /* 0x0023e4000c10190e */
[----:B------:R-:W-:Y:S02]  /*19120*/  IMAD.IADD R3, R5, 0x1, R6 ;  /* 0x0000000105037824 */ /* 0x000fe400078e0206 */
        /* <DEDUP_REMOVED lines=21> */
[C---:B-1----:R-:W-:Y:S01]  /*19280*/  IADD3 R8, R0.reuse, 0x80, RZ ;  /* 0x0000008000087810 */ /* 0x042fe20007ffe0ff */
[----:B------:R-:W1:Y:S01]  /*19290*/  LDS.128 R20, [R2+0x4080] ;  /* 0x0040800002147984 */ /* 0x000e620000000c00 */
[----:B------:R-:W-:Y:S02]  /*192a0*/  IADD3 R9, R0, 0xc0, RZ ;  /* 0x000000c000097810 */ /* 0x000fe40007ffe0ff */
[----:B------:R-:W-:Y:S01]  /*192b0*/  ISETP.GE.AND P2, PT, R7, c[0x0][0x3c8], PT ;  /* 0x0000f20007007a0c */ /* 0x000fe20003f46270 */
[----:B------:R-:W3:Y:S01]  /*192c0*/  LDS.128 R16, [R2+0x8080] ;  /* 0x0080800002107984 */ /* 0x000ee20000000c00 */
[----:B------:R-:W-:Y:S02]  /*192d0*/  ISETP.GE.AND P1, PT, R8, c[0x0][0x3c8], PT ;  /* 0x0000f20008007a0c */ /* 0x000fe40003f26270 */
[----:B------:R-:W-:Y:S01]  /*192e0*/  ISETP.GE.AND P0, PT, R9, c[0x0][0x3c8], PT ;  /* 0x0000f20009007a0c */ /* 0x000fe20003f06270 */
[----:B------:R4:W5:Y:S01]  /*192f0*/  LDS.128 R12, [R2+0xc080] ;  /* 0x00c08000020c7984 */ /* 0x0009620000000c00 */
[----:B------:R-:W-:-:S07]  /*19300*/  ISETP.GE.AND P3, PT, R0, c[0x0][0x3c8], PT ;  /* 0x0000f20000007a0c */ /* 0x000fce0003f66270 */
[----:B------:R-:W-:-:S04]  /*19310*/  @!P2 SHF.R.S32.HI R3, RZ, 0x1f, R7 ;  /* 0x0000001fff03a819 */ /* 0x000fc80000011407 */
[----:B------:R-:W-:Y:S02]  /*19320*/  @!P0 SHF.R.S32.HI R6, RZ, 0x1f, R9 ;  /* 0x0000001fff068819 */ /* 0x000fe40000011409 */
[----:B------:R-:W-:Y:S01]  /*19330*/  @!P2 LEA.HI R7, R3, R7, RZ, 0x3 ;  /* 0x000000070307a211 */ /* 0x000fe200078f18ff */
[----:B------:R-:W-:Y:S01]  /*19340*/  @!P3 IMAD.WIDE R10, R0, 0x2, R4 ;  /* 0x00000002000ab825 */ /* 0x000fe200078e0204 */
[----:B----4-:R-:W-:-:S04]  /*19350*/  @!P1 SHF.R.S32.HI R2, RZ, 0x1f, R8 ;  /* 0x0000001fff029819 */ /* 0x010fc80000011408 */
        /* <DEDUP_REMOVED lines=8> */
[----:B-1----:R2:W-:Y:S03]  /*193e0*/  @!P2 ST.E.128 [R8.64], R20 ;  /* 0x000000140800a985 */ /* 0x0025e6000c101d0e */
[----:B------:R-:W-:Y:S01]  /*193f0*/  @!P0 IMAD.WIDE R2, R2, 0x2, R4 ;  /* 0x0000000202028825 */ /* 0x000fe200078e0204 */
[----:B---3--:R2:W-:Y:S04]  /*19400*/  @!P1 ST.E.128 [R6.64], R16 ;  /* 0x0000001006009985 */ /* 0x0085e8000c101d0e */
[----:B-----5:R2:W-:Y:S02]  /*19410*/  @!P0 ST.E.128 [R2.64], R12 ;  /* 0x0000000c02008985 */ /* 0x0205e4000c101d0e */
.L_x_1293:
[----:B--234-:R-:W-:Y:S05]  /*19420*/  BSYNC B0 ;  /* 0x0000000000007941 */ /* 0x01cfea0003800000 */
.L_x_1292:
        /* <DEDUP_REMOVED lines=30> */
.L_x_1295:
[----:B------:R-:W-:Y:S05]  /*19610*/  BSYNC B0 ;  /* 0x0000000000007941 */ /* 0x000fea0003800000 */
.L_x_1294:
        /* <DEDUP_REMOVED lines=30> */
.L_x_1297:
[----:B------:R-:W-:Y:S05]  /*19800*/  BSYNC B0 ;  /* 0x0000000000007941 */ /* 0x000fea0003800000 */
.L_x_1296:
        /* <DEDUP_REMOVED lines=31> */
.L_x_1290:
        /* <DEDUP_REMOVED lines=14> */
[----:B---3--:R-:W-:Y:S05]  /*19ae0*/  @!P0 BRA `(.L_x_1298) ;  /* 0x0000003000008947 */ /* 0x008fea0003800000 */
[----:B------:R2:W3:Y:S04]  /*19af0*/  LDG.E R0, [R6.64] ;  /* 0x0000000e06007981 */ /* 0x0004e8000c1e1900 */
[----:B--2---:R-:W3:Y:S02]  /*19b00*/  LDG.E R6, [R6.64+0x4] ;  /* 0x0000040e06067981 */ /* 0x004ee4000c1e1900 */
[----:B---3-5:R-:W-:-:S02]  /*19b10*/  IADD3 R16, -R0, R6, RZ ;  /* 0x0000000600107210 */ /* 0x028fc40007ffe1ff */
.L_x_1298:
[----:B---3--:R-:W2:Y:S01]  /*19b20*/  S2R R10, SR_TID.X ;  /* 0x00000000000a7919 */ /* 0x008ea20000002100 */
[----:B------:R-:W-:Y:S01]  /*19b30*/  SHF.R.S32.HI R0, RZ, 0x1f, R252 ;  /* 0x0000001fff007819 */ /* 0x000fe200000114fc */
[----:B------:R-:W-:Y:S01]  /*19b40*/  BSSY B0, `(.L_x_1299) ;  /* 0x0000029000007945 */ /* 0x000fe20003800000 */
[----:B------:R-:W-:Y:S01]  /*19b50*/  SEL R9, R252, RZ, !P0 ;  /* 0x000000fffc097207 */ /* 0x000fe20004000000 */
[----:B------:R-:W3:Y:S01]  /*19b60*/  S2R R2, SR_CTAID.Y ;  /* 0x0000000000027919 */ /* 0x000ee20000002600 */
[----:B------:R-:W-:-:S03]  /*19b70*/  SEL R11, R0, RZ, !P0 ;  /* 0x000000ff000b7207 */ /* 0x000fc60004000000 */
[----:B------:R-:W4:Y:S01]  /*19b80*/  S2R R12, SR_CTAID.Y ;  /* 0x00000000000c7919 */ /* 0x000f220000002600 */
[----:B--2---:R-:W-:Y:S02]  /*19b90*/  ISETP.GE.AND P1, PT, R10, 0x80, PT ;  /* 0x000000800a00780c */ /* 0x004fe40003f26270 */
[----:B---3--:R-:W-:-:S11]  /*19ba0*/  SHF.R.S32.HI R13, RZ, 0x1f, R2 ;  /* 0x0000001fff0d7819 */ /* 0x008fd60000011402 */
[----:B------:R-:W-:Y:S05]  /*19bb0*/  @P1 BRA `(.L_x_1300) ;  /* 0x0000021000001947 */ /* 0x000fea0003800000 */
[----:B----4-:R-:W2:Y:S01]  /*19bc0*/  S2R R8, SR_CTAID.X ;  /* 0x0000000000087919 */ /* 0x010ea20000002500 */
[----:B-----5:R-:W-:Y:S01]  /*19bd0*/  IMAD R0, R16, c[0x0][0x4e8], RZ ;  /* 0x00013a0010007a24 */ /* 0x020fe200078e02ff */
[----:B--2---:R-:W-:-:S04]  /*19be0*/  LEA R8, R8, R10, 0x7 ;  /* 0x0000000a08087211 */ /* 0x004fc800078e38ff */
[----:B------:R-:W-:-:S13]  /*19bf0*/  ISETP.GE.AND P0, PT, R8, R0, PT ;  /* 0x000000000800720c */ /* 0x000fda0003f06270 */
[----:B------:R-:W-:Y:S05]  /*19c00*/  @P0 BRA `(.L_x_1300) ;  /* 0x000001c000000947 */ /* 0x000fea0003800000 */
[----:B------:R-:W-:Y:S01]  /*19c10*/  MOV R0, c[0x0][0x4e8] ;  /* 0x00013a0000007a02 */ /* 0x000fe20000000f00 */
[----:B------:R-:W-:Y:S01]  /*19c20*/  IMAD R6, R13, c[0x0][0x490], RZ ;  /* 0x000124000d067a24 */ /* 0x000fe200078e02ff */
[----:B------:R-:W-:Y:S01]  /*19c30*/  MOV R2, R4 ;  /* 0x0000000400027202 */ /* 0x000fe20000000f00 */
[----:B------:R-:W-:Y:S01]  /*19c40*/  IMAD.MOV.U32 R3, RZ, RZ, R5 ;  /* 0x000000ffff037224 */ /* 0x000fe200078e0005 */
[----:B------:R-:W-:Y:S01]  /*19c50*/  ISETP.NE.AND P0, PT, R0, 0x1, PT ;  /* 0x000000010000780c */ /* 0x000fe20003f05270 */
[C---:B------:R-:W-:Y:S01]  /*19c60*/  IMAD R6, R12.reuse, c[0x0][0x494], R6 ;  /* 0x000125000c067a24 */ /* 0x040fe200078e0206 */
[----:B------:R-:W-:Y:S01]  /*19c70*/  MOV R0, R8 ;  /* 0x0000000800007202 */ /* 0x000fe20000000f00 */
[----:B------:R-:W-:-:S05]  /*19c80*/  IMAD.WIDE.U32 R2, R12, c[0x0][0x490], R2 ;  /* 0x000124000c027a25 */ /* 0x000fca00078e0002 */
[----:B------:R-:W-:-:S05]  /*19c90*/  IADD3 R3, R6, R3, RZ ;  /* 0x0000000306037210 */ /* 0x000fca0007ffe0ff */
[----:B------:R-:W-:-:S04]  /*19ca0*/  @P0 IMAD.HI.U32 R7, R8, c[0x0][0x4ec], RZ ;  /* 0x00013b0008070a27 */ /* 0x000fc800078e00ff */
[----:B------:R-:W-:Y:S01]  /*19cb0*/  IMAD.WIDE.U32 R2, R9, c[0x0][0x498], R2 ;  /* 0x0001260009027a25 */ /* 0x000fe200078e0002 */
[----:B------:R-:W-:-:S03]  /*19cc0*/  @P0 SHF.R.U32.HI R0, RZ, c[0x0][0x4f0], R7 ;  /* 0x00013c00ff000a19 */ /* 0x000fc60000011607 */
[----:B------:R-:W-:Y:S01]  /*19cd0*/  IMAD R7, R11, c[0x0][0x498], RZ ;  /* 0x000126000b077a24 */ /* 0x000fe200078e02ff */
[----:B------:R-:W-:Y:S01]  /*19ce0*/  IADD3 R2, P0, R0, R2, RZ ;  /* 0x0000000200027210 */ /* 0x000fe20007f1e0ff */
[----:B------:R-:W-:Y:S02]  /*19cf0*/  IMAD.MOV R6, RZ, RZ, -R0 ;  /* 0x000000ffff067224 */ /* 0x000fe400078e0a00 */
[----:B------:R-:W-:Y:S02]  /*19d00*/  IMAD R7, R9, c[0x0][0x49c], R7 ;  /* 0x0001270009077a24 */ /* 0x000fe400078e0207 */
[----:B------:R-:W-:Y:S01]  /*19d10*/  IMAD R6, R6, c[0x0][0x4e8], R8 ;  /* 0x00013a0006067a24 */ /* 0x000fe200078e0208 */
[----:B------:R-:W-:-:S04]  /*19d20*/  SHF.R.S32.HI R8, RZ, 0x1f, R0 ;  /* 0x0000001fff087819 */ /* 0x000fc80000011400 */
[----:B------:R-:W-:Y:S02]  /*19d30*/  SHF.R.S32.HI R0, RZ, 0x1f, R6 ;  /* 0x0000001fff007819 */ /* 0x000fe40000011406 */
[----:B------:R-:W-:-:S03]  /*19d40*/  IADD3.X R3, R8, R3, R7, P0, !PT ;  /* 0x0000000308037210 */ /* 0x000fc600007fe407 */
[----:B------:R-:W-:Y:S02]  /*19d50*/  IMAD R0, R0, c[0x0][0x488], RZ ;  /* 0x0001220000007a24 */ /* 0x000fe400078e02ff */
[----:B------:R-:W-:-:S04]  /*19d60*/  IMAD.WIDE.U32 R2, R6, c[0x0][0x488], R2 ;  /* 0x0001220006027a25 */ /* 0x000fc800078e0002 */
[----:B------:R-:W-:Y:S01]  /*19d70*/  IMAD R0, R6, c[0x0][0x48c], R0 ;  /* 0x0001230006007a24 */ /* 0x000fe200078e0200 */
[----:B------:R-:W-:-:S04]  /*19d80*/  LEA R6, P0, R2, c[0x0][0x450], 0x2 ;  /* 0x0001140002067a11 */ /* 0x000fc800078010ff */
[----:B------:R-:W-:-:S04]  /*19d90*/  IADD3 R0, R3, R0, RZ ;  /* 0x0000000003007210 */ /* 0x000fc80007ffe0ff */
[----:B------:R-:W-:Y:S02]  /*19da0*/  LEA.HI.X R7, R2, c[0x0][0x454], R0, 0x2, P0 ;  /* 0x0001150002077a11 */ /* 0x000fe400000f1400 */
[----:B------:R-:W-:-:S05]  /*19db0*/  MOV R0, 0xff800000 ;  /* 0xff80000000007802 */ /* 0x000fca0000000f00 */
[----:B------:R2:W-:Y:S02]  /*19dc0*/  STG.E [R6.64], R0 ;  /* 0x0000000006007986 */ /* 0x0005e4000c10190e */
.L_x_1300:
[----:B----4-:R-:W-:Y:S05]  /*19dd0*/  BSYNC B0 ;  /* 0x0000000000007941 */ /* 0x010fea0003800000 */
.L_x_1299:
[----:B------:R-:W3:Y:S01]  /*19de0*/  S2R R14, SR_CTAID.X ;  /* 0x00000000000e7919 */ /* 0x000ee20000002500 */
[----:B--2---:R-:W-:Y:S01]  /*19df0*/  IMAD R0, R5, c[0x0][0x3a0], RZ ;  /* 0x0000e80005007a24 */ /* 0x004fe200078e02ff */
[----:B------:R-:W-:Y:S01]  /*19e00*/  SHF.R.S32.HI R5, RZ, 0x1f, R10 ;  /* 0x0000001fff057819 */ /* 0x000fe2000001140a */
[C---:B------:R-:W-:Y:S01]  /*19e10*/  IMAD.WIDE.U32 R2, R4.reuse, c[0x0][0x3a0], RZ ;  /* 0x0000e80004027a25 */ /* 0x040fe200078e00ff */
[----:B------:R-:W-:Y:S02]  /*19e20*/  MOV R6, c[0x0][0x4e8] ;  /* 0x00013a0000067a02 */ /* 0x000fe40000000f00 */
[----:B------:R-:W-:Y:S01]  /*19e30*/  LEA.HI R5, R5, R10, RZ, 0x3 ;  /* 0x0000000a05057211 */ /* 0x000fe200078f18ff */
[----:B------:R-:W-:Y:S01]  /*19e40*/  IMAD R0, R4, c[0x0][0x3a4], R0 ;  /* 0x0000e90004007a24 */ /* 0x000fe200078e0200 */
[----:B------:R-:W-:Y:S01]  /*19e50*/  ISETP.NE.AND P0, PT, R6, 0x1, PT ;  /* 0x000000010600780c */ /* 0x000fe20003f05270 */
[----:B------:R-:W-:Y:S01]  /*19e60*/  IMAD R6, R11, c[0x0][0x3f0], RZ ;  /* 0x0000fc000b067a24 */ /* 0x000fe200078e02ff */
[----:B------:R-:W-:-:S02]  /*19e70*/  LOP3.LUT R4, R5, 0xfffffff8, RZ, 0xc0, !PT ;  /* 0xfffffff805047812 */ /* 0x000fc400078ec0ff */
[----:B------:R-:W-:Y:S01]  /*19e80*/  IADD3 R3, R3, R0, RZ ;  /* 0x0000000003037210 */ /* 0x000fe20007ffe0ff */
[----:B------:R-:W-:Y:S02]  /*19e90*/  IMAD R0, R13, c[0x0][0x3e8], RZ ;  /* 0x0000fa000d007a24 */ /* 0x000fe400078e02ff */
[----:B------:R-:W-:Y:S01]  /*19ea0*/  IMAD.IADD R8, R10, 0x1, -R4 ;  /* 0x000000010a087824 */ /* 0x000fe200078e0a04 */
[----:B------:R-:W-:Y:S01]  /*19eb0*/  SHF.R.S32.HI R10, RZ, 0x3, R5 ;  /* 0x00000003ff0a7819 */ /* 0x000fe20000011405 */
[C---:B------:R-:W-:Y:S02]  /*19ec0*/  IMAD R0, R12.reuse, c[0x0][0x3ec], R0 ;  /* 0x0000fb000c007a24 */ /* 0x040fe400078e0200 */
[----:B------:R-:W-:Y:S01]  /*19ed0*/  IMAD.WIDE.U32 R2, R12, c[0x0][0x3e8], R2 ;  /* 0x0000fa000c027a25 */ /* 0x000fe200078e0002 */
[----:B------:R-:W-:-:S03]  /*19ee0*/  LEA R4, R8, R10, 0x5 ;  /* 0x0000000a08047211 */ /* 0x000fc600078e28ff */
[----:B------:R-:W-:Y:S01]  /*19ef0*/  IMAD R7, R9, c[0x0][0x3f4], R6 ;  /* 0x0000fd0009077a24 */ /* 0x000fe200078e0206 */
[----:B------:R-:W-:Y:S01]  /*19f00*/  IADD3 R3, R0, R3, RZ ;  /* 0x0000000300037210 */ /* 0x000fe20007ffe0ff */
[C---:B---3--:R-:W-:Y:S01]  /*19f10*/  IMAD R4, R14.reuse, 0x80, R4 ;  /* 0x000000800e047824 */ /* 0x048fe200078e0204 */
[----:B------:R-:W-:-:S03]  /*19f20*/  LEA R14, R14, R10, 0x7 ;  /* 0x0000000a0e0e7211 */ /* 0x000fc600078e38ff */
[----:B------:R-:W-:Y:S01]  /*19f30*/  @P0 IMAD.HI.U32 R5, R4, c[0x0][0x4ec], RZ ;  /* 0x00013b0004050a27 */ /* 0x000fe200078e00ff */
[----:B------:R-:W-:-:S03]  /*19f40*/  MOV R0, R4 ;  /* 0x0000000400007202 */ /* 0x000fc60000000f00 */
[----:B------:R-:W-:Y:S01]  /*19f50*/  IMAD.WIDE.U32 R2, R9, c[0x0][0x3f0], R2 ;  /* 0x0000fc0009027a25 */ /* 0x000fe200078e0002 */
[----:B------:R-:W-:-:S04]  /*19f60*/  @P0 SHF.R.U32.HI R0, RZ, c[0x0][0x4f0], R5 ;  /* 0x00013c00ff000a19 */ /* 0x000fc80000011605 */
[--C-:B------:R-:W-:Y:S01]  /*19f70*/  SHF.R.S32.HI R6, RZ, 0x1f, R0.reuse ;  /* 0x0000001fff067819 */ /* 0x100fe20000011400 */
[----:B------:R-:W-:Y:S01]  /*19f80*/  IMAD.MOV R5, RZ, RZ, -R0 ;  /* 0x000000ffff057224 */ /* 0x000fe200078e0a00 */
[----:B------:R-:W-:-:S03]  /*19f90*/  IADD3 R3, R3, R7, RZ ;  /* 0x0000000703037210 */ /* 0x000fc60007ffe0ff */
[----:B------:R-:W-:Y:S02]  /*19fa0*/  IMAD R6, R6, c[0x0][0x3e0], RZ ;  /* 0x0000f80006067a24 */ /* 0x000fe400078e02ff */
[----:B------:R-:W-:Y:S02]  /*19fb0*/  IMAD R5, R5, c[0x0][0x4e8], R4 ;  /* 0x00013a0005057a24 */ /* 0x000fe400078e0204 */
[----:B------:R-:W-:-:S03]  /*19fc0*/  IMAD.WIDE.U32 R2, R0, c[0x0][0x3e0], R2 ;  /* 0x0000f80000027a25 */ /* 0x000fc600078e0002 */
[----:B------:R-:W-:Y:S01]  /*19fd0*/  SHF.R.S32.HI R4, RZ, 0x1f, R5 ;  /* 0x0000001fff047819 */ /* 0x000fe20000011405 */
[----:B------:R-:W-:-:S05]  /*19fe0*/  IMAD R0, R0, c[0x0][0x3e4], R6 ;  /* 0x0000f90000007a24 */ /* 0x000fca00078e0206 */
[----:B------:R-:W-:Y:S01]  /*19ff0*/  IADD3 R3, R3, R0, RZ ;  /* 0x0000000003037210 */ /* 0x000fe20007ffe0ff */
[----:B------:R-:W-:-:S04]  /*1a000*/  IMAD R0, R4, c[0x0][0x3d8], RZ ;  /* 0x0000f60004007a24 */ /* 0x000fc800078e02ff */
[C---:B------:R-:W-:Y:S02]  /*1a010*/  IMAD R4, R5.reuse, c[0x0][0x3dc], R0 ;  /* 0x0000f70005047a24 */ /* 0x040fe400078e0200 */
[----:B------:R-:W-:-:S04]  /*1a020*/  IMAD.WIDE.U32 R2, R5, c[0x0][0x3d8], R2 ;  /* 0x0000f60005027a25 */ /* 0x000fc800078e0002 */
[----:B------:R-:W-:Y:S01]  /*1a030*/  IMAD.SHL.U32 R0, R8, 0x8, RZ ;  /* 0x0000000808007824 */ /* 0x000fe200078e00ff */
[----:B------:R-:W-:Y:S02]  /*1a040*/  IADD3 R3, R3, R4, RZ ;  /* 0x0000000403037210 */ /* 0x000fe40007ffe0ff */
[----:B------:R-:W-:Y:S02]  /*1a050*/  LEA R17, P0, R2, c[0x0][0x380], 0x1 ;  /* 0x0000e00002117a11 */ /* 0x000fe400078008ff */
[----:B------:R-:W-:Y:S02]  /*1a060*/  IADD3 R13, R0, 0x40, RZ ;  /* 0x00000040000d7810 */ /* 0x000fe40007ffe0ff */
[----:B------:R-:W-:Y:S02]  /*1a070*/  LEA.HI.X R15, R2, c[0x0][0x384], R3, 0x1, P0 ;  /* 0x0000e100020f7a11 */ /* 0x000fe400000f0c03 */
[C---:B------:R-:W-:Y:S02]  /*1a080*/  IADD3 R11, R0.reuse, 0x80, RZ ;  /* 0x00000080000b7810 */ /* 0x040fe40007ffe0ff */
[----:B------:R-:W-:Y:S01]  /*1a090*/  IADD3 R12, R0, 0xc0, RZ ;  /* 0x000000c0000c7810 */ /* 0x000fe20007ffe0ff */
[----:B------:R-:W-:Y:S05]  /*1a0a0*/  BRA.DIV ~URZ, `(.L_x_1301) ;  /* 0x000022e27f007947 */ /* 0x000fea000b800000 */
[----:B------:R2:W3:Y:S02]  /*1a0b0*/  SHFL.IDX PT, R4, R15, RZ, 0x181f ;  /* 0x00181fff0f047589 */ /* 0x0004e400000e0000 */
.L_x_1357:
[----:B------:R-:W-:Y:S05]  /*1a0c0*/  BRA.DIV ~URZ, `(.L_x_1302) ;  /* 0x000023427f007947 */ /* 0x000fea000b800000 */
[----:B------:R4:W1:Y:S02]  /*1a0d0*/  SHFL.IDX PT, R2, R17, RZ, 0x181f ;  /* 0x00181fff11027589 */ /* 0x00086400000e0000 */
.L_x_1358:
[----:B-----5:R-:W-:Y:S01]  /*1a0e0*/  IMAD R16, R16, c[0x0][0x4e8], RZ ;  /* 0x00013a0010107a24 */ /* 0x020fe200078e02ff */
[----:B------:R-:W-:Y:S01]  /*1a0f0*/  BSSY B0, `(.L_x_1303) ;  /* 0x0000019000007945 */ /* 0x000fe20003800000 */
[----:B---3--:R-:W-:-:S03]  /*1a100*/  MOV R3, R4 ;  /* 0x0000000400037202 */ /* 0x008fc60000000f00 */
[----:B------:R-:W-:-:S13]  /*1a110*/  ISETP.GE.AND P0, PT, R14, R16, PT ;  /* 0x000000100e00720c */ /* 0x000fda0003f06270 */
        /* <DEDUP_REMOVED lines=22> */
.L_x_1304:
[----:B------:R-:W-:Y:S05]  /*1a280*/  BSYNC B0 ;  /* 0x0000000000007941 */ /* 0x000fea0003800000 */
.L_x_1303:
[----:B------:R-:W-:Y:S05]  /*1a290*/  BRA.DIV ~URZ, `(.L_x_1305) ;  /* 0x000021f27f007947 */ /* 0x000fea000b800000 */
[----:B-1----:R1:W3:Y:S04]  /*1a2a0*/  SHFL.IDX PT, R4, R15, 0x1, 0x181f ;  /* 0x00381f000f047f89 */ /* 0x0022e800000e0000 */
[----:B------:R1:W2:Y:S02]  /*1a2b0*/  SHFL.IDX PT, R2, R17, 0x1, 0x181f ;  /* 0x00381f0011027f89 */ /* 0x0002a400000e0000 */
.L_x_1359:
[----:B------:R-:W-:Y:S01]  /*1a2c0*/  IADD3 R3, R14, 0x20, RZ ;  /* 0x000000200e037810 */ /* 0x000fe20007ffe0ff */
[----:B------:R-:W-:Y:S03]  /*1a2d0*/  BSSY B0, `(.L_x_1306) ;  /* 0x0000019000007945 */ /* 0x000fe60003800000 */
[----:B------:R-:W-:Y:S01]  /*1a2e0*/  ISETP.GE.AND P0, PT, R3, R16, PT ;  /* 0x000000100300720c */ /* 0x000fe20003f06270 */
[----:B---3--:R-:W-:-:S12]  /*1a2f0*/  IMAD.MOV.U32 R3, RZ, RZ, R4 ;  /* 0x000000ffff037224 */ /* 0x008fd800078e0004 */
        /* <DEDUP_REMOVED lines=9> */
[----:B--2---:R-:W-:Y:S01]  /*1a390*/  @!P3 IMAD.WIDE R8, R0, 0x2, R2 ;  /* 0x000000020008b825 */ /* 0x004fe200078e0202 */
        /* <DEDUP_REMOVED lines=12> */
.L_x_1307:
[----:B------:R-:W-:Y:S05]  /*1a460*/  BSYNC B0 ;  /* 0x0000000000007941 */ /* 0x000fea0003800000 */
.L_x_1306:
[----:B------:R-:W-:Y:S05]  /*1a470*/  BRA.DIV ~URZ, `(.L_x_1308) ;  /* 0x000021027f007947 */ /* 0x000fea000b800000 */
[----:B--2---:R2:W3:Y:S02]  /*1a480*/  SHFL.IDX PT, R4, R15, 0x2, 0x181f ;  /* 0x00581f000f047f89 */ /* 0x0044e400000e0000 */
.L_x_1360:
[----:B------:R-:W-:Y:S05]  /*1a490*/  BRA.DIV ~URZ, `(.L_x_1309) ;  /* 0x000021627f007947 */ /* 0x000fea000b800000 */
[----:B------:R1:W2:Y:S02]  /*1a4a0*/  SHFL.IDX PT, R2, R17, 0x2, 0x181f ;  /* 0x00581f0011027f89 */ /* 0x0002a400000e0000 */
.L_x_1361:
        /* <DEDUP_REMOVED lines=26> */
.L_x_1311:
[----:B------:R-:W-:Y:S05]  /*1a650*/  BSYNC B0 ;  /* 0x0000000000007941 */ /* 0x000fea0003800000 */
.L_x_1310:
[----:B------:R-:W-:Y:S05]  /*1a660*/  BRA.DIV ~URZ, `(.L_x_1312) ;  /* 0x000020127f007947 */ /* 0x000fea000b800000 */
[----:B--2---:R2:W3:Y:S04]  /*1a670*/  SHFL.IDX PT, R4, R15, 0x3, 0x181f ;  /* 0x00781f000f047f89 */ /* 0x0044e800000e0000 */
[----:B------:R2:W1:Y:S02]  /*1a680*/  SHFL.IDX PT, R2, R17, 0x3, 0x181f ;  /* 0x00781f0011027f89 */ /* 0x00046400000e0000 */
.L_x_1362:
[----:B------:R-:W-:-:S04]  /*1a690*/  IADD3 R3, R14, 0x60, RZ ;  /* 0x000000600e037810 */ /* 0x000fc80007ffe0ff */
[----:B------:R-:W-:Y:S01]  /*1a6a0*/  ISETP.GE.AND P0, PT, R3, R16, PT ;  /* 0x000000100300720c */ /* 0x000fe20003f06270 */
[----:B---3--:R-:W-:-:S12]  /*1a6b0*/  IMAD.MOV.U32 R3, RZ, RZ, R4 ;  /* 0x000000ffff037224 */ /* 0x008fd800078e0004 */
[----:B------:R-:W-:Y:S05]  /*1a6c0*/  @P0 EXIT ;  /* 0x000000000000094d */ /* 0x000fea0003800000 */
[----:B------:R-:W-:Y:S02]  /*1a6d0*/  ISETP.GE.AND P1, PT, R13, c[0x0][0x3c8], PT ;  /* 0x0000f2000d007a0c */ /* 0x000fe40003f26270 */
[----:B------:R-:W-:Y:S02]  /*1a6e0*/  ISETP.GE.AND P0, PT, R11, c[0x0][0x3c8], PT ;  /* 0x0000f2000b007a0c */ /* 0x000fe40003f06270 */
[----:B------:R-:W-:-:S09]  /*1a6f0*/  ISETP.GE.AND P2, PT, R0, c[0x0][0x3c8], PT ;  /* 0x0000f20000007a0c */ /* 0x000fd20003f46270 */
[----:B------:R-:W-:Y:S02]  /*1a700*/  @!P1 SHF.R.S32.HI R5, RZ, 0x1f, R13 ;  /* 0x0000001fff059819 */ /* 0x000fe4000001140d */
[----:B------:R-:W-:Y:S02]  /*1a710*/  @!P0 SHF.R.S32.HI R4, RZ, 0x1f, R11 ;  /* 0x0000001fff048819 */ /* 0x000fe4000001140b */
[----:B------:R-:W-:Y:S01]  /*1a720*/  @!P1 LEA.HI R5, R5, R13, RZ, 0x3 ;  /* 0x0000000d05059211 */ /* 0x000fe200078f18ff */
[--C-:B-1----:R-:W-:Y:S01]  /*1a730*/  @!P2 IMAD.WIDE R8, R0, 0x2, R2.reuse ;  /* 0x000000020008a825 */ /* 0x102fe200078e0202 */
        /* <DEDUP_REMOVED lines=16> */
.L_x_1183:
[----:B------:R-:W-:Y:S01]  /*1a840*/  IMAD.MOV.U32 R184, RZ, RZ, R18 ;  /* 0x000000ffffb87224 */ /* 0x000fe200078e0012 */
[----:B------:R-:W-:Y:S01]  /*1a850*/  MOV R3, 0x181f ;  /* 0x0000181f00037802 */ /* 0x000fe20000000f00 */
[----:B------:R-:W-:Y:S01]  /*1a860*/  IMAD.MOV.U32 R187, RZ, RZ, RZ ;  /* 0x000000ffffbb7224 */ /* 0x000fe200078e00ff */
[----:B------:R-:W-:Y:S02]  /*1a870*/  MOV R189, 0xffffffff ;  /* 0xffffffff00bd7802 */ /* 0x000fe40000000f00 */
[----:B------:R-:W-:Y:S02]  /*1a880*/  MOV R2, 0x1a8a0 ;  /* 0x0001a8a000027802 */ /* 0x000fe40000000f00 */
[----:B------:R-:W-:Y:S05]  /*1a890*/  CALL.REL.NOINC `($__internal_6_$__cuda_sm70_shflsync_idx_p) ;  /* 0x0000c6c000007944 */ /* 0x000fea0003c00000 */
[----:B------:R-:W-:Y:S01]  /*1a8a0*/  MOV R0, R188 ;  /* 0x000000bc00007202 */ /* 0x000fe20000000f00 */
[----:B------:R-:W-:Y:S05]  /*1a8b0*/  BRA `(.L_x_1313) ;  /* 0xfffedd9000007947 */ /* 0x000fea000383ffff */
.L_x_1184:
[----:B------:R-:W-:Y:S01]  /*1a8c0*/  IMAD.MOV.U32 R184, RZ, RZ, R20 ;  /* 0x000000ffffb87224 */ /* 0x000fe200078e0014 */
[----:B------:R-:W-:Y:S01]  /*1a8d0*/  MOV R3, 0x181f ;  /* 0x0000181f00037802 */ /* 0x000fe20000000f00 */
[----:B------:R-:W-:Y:S01]  /*1a8e0*/  IMAD.MOV.U32 R187, RZ, RZ, RZ ;  /* 0x000000ffffbb7224 */ /* 0x000fe200078e00ff */
[----:B------:R-:W-:-:S02]  /*1a8f0*/  MOV R189, 0xffffffff ;  /* 0xffffffff00bd7802 */ /* 0x000fc40000000f00 */
[----:B------:R-:W-:Y:S02]  /*1a900*/  MOV R2, 0x1a920 ;  /* 0x0001a92000027802 */ /* 0x000fe40000000f00 */
[----:B-12---:R-:W-:Y:S05]  /*1a910*/  CALL.REL.NOINC `($__internal_6_$__cuda_sm70_shflsync_idx_p) ;  /* 0x0000c64000007944 */ /* 0x006fea0003c00000 */
[----:B------:R-:W-:Y:S01]  /*1a920*/  MOV R2, R188 ;  /* 0x000000bc00027202 */ /* 0x000fe20000000f00 */
[----:B------:R-:W-:Y:S05]  /*1a930*/  BRA `(.L_x_1314) ;  /* 0xfffedd3000007947 */ /* 0x000fea000383ffff */
.L_x_1187:
[----:B------:R-:W-:Y:S01]  /*1a940*/  IMAD.MOV.U32 R184, RZ, RZ, R18 ;  /* 0x000000ffffb87224 */ /* 0x000fe200078e0012 */
[----:B--2---:R-:W-:Y:S01]  /*1a950*/  MOV R3, 0x181f ;  /* 0x0000181f00037802 */ /* 0x004fe20000000f00 */
[----:B------:R-:W-:Y:S01]  /*1a960*/  IMAD.MOV.U32 R187, RZ, RZ, 0x1 ;  /* 0x00000001ffbb7424 */ /* 0x000fe200078e00ff */
[----:B------:R-:W-:Y:S02]  /*1a970*/  MOV R189, 0xffffffff ;  /* 0xffffffff00bd7802 */ /* 0x000fe40000000f00 */
[----:B----4-:R-:W-:Y:S02]  /*1a980*/  MOV R2, 0x1a9a0 ;  /* 0x0001a9a000027802 */ /* 0x010fe40000000f00 */
[----:B-1-3--:R-:W-:Y:S05]  /*1a990*/  CALL.REL.NOINC `($__internal_6_$__cuda_sm70_shflsync_idx_p) ;  /* 0x0000c5c000007944 */ /* 0x00afea0003c00000 */
[----:B------:R-:W-:Y:S01]  /*1a9a0*/  IMAD.MOV.U32 R4, RZ, RZ, R188 ;  /* 0x000000ffff047224 */ /* 0x000fe200078e00bc */
[----:B------:R-:W-:Y:S01]  /*1a9b0*/  MOV R184, R20 ;  /* 0x0000001400b87202 */ /* 0x000fe20000000f00 */
[----:B------:R-:W-:Y:S01]  /*1a9c0*/  IMAD.MOV.U32 R187, RZ, RZ, 0x1 ;  /* 0x00000001ffbb7424 */ /* 0x000fe200078e00ff */
[----:B------:R-:W-:Y:S01]  /*1a9d0*/  MOV R3, 0x181f ;  /* 0x0000181f00037802 */ /* 0x000fe20000000f00 */
[----:B------:R-:W-:Y:S01]  /*1a9e0*/  IMAD.MOV.U32 R189, RZ, RZ, -0x1 ;  /* 0xffffffffffbd7424 */ /* 0x000fe200078e00ff */
[----:B------:R-:W-:-:S02]  /*1a9f0*/  MOV R2, 0x1aa10 ;  /* 0x0001aa1000027802 */ /* 0x000fc40000000f00 */
[----:B------:R-:W-:Y:S05]  /*1aa00*/  CALL.REL.NOINC `($__internal_6_$__cuda_sm70_shflsync_idx_p) ;  /* 0x0000c55000007944 */ /* 0x000fea0003c00000 */
[----:B------:R-:W-:Y:S01]  /*1aa10*/  MOV R2, R188 ;  /* 0x000000bc00027202 */ /* 0x000fe20000000f00 */
[----:B------:R-:W-:Y:S05]  /*1aa20*/  BRA `(.L_x_1315) ;  /* 0xfffede3000007947 */ /* 0x000fea000383ffff */
.L_x_1190:
[----:B------:R-:W-:Y:S01]  /*1aa30*/  IMAD.MOV.U32 R184, RZ, RZ, R18 ;  /* 0x000000ffffb87224 */ /* 0x000fe200078e0012 */
[----:B--2---:R-:W-:Y:S01]  /*1aa40*/  MOV R3, 0x181f ;  /* 0x0000181f00037802 */ /* 0x004fe20000000f00 */
[----:B------:R-:W-:Y:S01]  /*1aa50*/  IMAD.MOV.U32 R187, RZ, RZ, 0x2 ;  /* 0x00000002ffbb7424 */ /* 0x000fe200078e00ff */
[----:B------:R-:W-:-:S02]  /*1aa60*/  MOV R189, 0xffffffff ;  /* 0xffffffff00bd7802 */ /* 0x000fc40000000f00 */
[----:B------:R-:W-:Y:S02]  /*1aa70*/  MOV R2, 0x1aa90 ;  /* 0x0001aa9000027802 */ /* 0x000fe40000000f00 */
[----:B-1-3--:R-:W-:Y:S05]  /*1aa80*/  CALL.REL.NOINC `($__internal_6_$__cuda_sm70_shflsync_idx_p) ;  /* 0x0000c4d000007944 */ /* 0x00afea0003c00000 */
[----:B------:R-:W-:Y:S01]  /*1aa90*/  MOV R4, R188 ;  /* 0x000000bc00047202 */ /* 0x000fe20000000f00 */
[----:B------:R-:W-:Y:S05]  /*1aaa0*/  BRA `(.L_x_1316) ;  /* 0xfffedf8000007947 */ /* 0x000fea000383ffff */
.L_x_1191:
[----:B------:R-:W-:Y:S01]  /*1aab0*/  IMAD.MOV.U32 R184, RZ, RZ, R20 ;  /* 0x000000ffffb87224 */ /* 0x000fe200078e0014 */
[----:B--2---:R-:W-:Y:S01]  /*1aac0*/  MOV R3, 0x181f ;  /* 0x0000181f00037802 */ /* 0x004fe20000000f00 */
[----:B------:R-:W-:Y:S01]  /*1aad0*/  IMAD.MOV.U32 R187, RZ, RZ, 0x2 ;  /* 0x00000002ffbb7424 */ /* 0x000fe200078e00ff */
[----:B------:R-:W-:Y:S02]  /*1aae0*/  MOV R189, 0xffffffff ;  /* 0xffffffff00bd7802 */ /* 0x000fe40000000f00 */
[----:B------:R-:W-:Y:S02]  /*1aaf0*/  MOV R2, 0x1ab10 ;  /* 0x0001ab1000027802 */ /* 0x000fe40000000f00 */
[----:B-1-34-:R-:W-:Y:S05]  /*1ab00*/  CALL.REL.NOINC `($__internal_6_$__cuda_sm70_shflsync_idx_p) ;  /* 0x0000c45000007944 */ /* 0x01afea0003c00000 */
[----:B------:R-:W-:Y:S01]  /*1ab10*/  MOV R2, R188 ;  /* 0x000000bc00027202 */ /* 0x000fe20000000f00 */
[----:B------:R-:W-:Y:S05]  /*1ab20*/  BRA `(.L_x_1317) ;  /* 0xfffedf2000007947 */ /* 0x000fea000383ffff */
.L_x_1194:
[----:B------:R-:W-:Y:S01]  /*1ab30*/  IMAD.MOV.U32 R184, RZ, RZ, R18 ;  /* 0x000000ffffb87224 */ /* 0x000fe200078e0012 */
[----:B-1----:R-:W-:Y:S01]  /*1ab40*/  MOV R3, 0x181f ;  /* 0x0000181f00037802 */ /* 0x002fe20000000f00 */
[----:B------:R-:W-:Y:S01]  /*1ab50*/  IMAD.MOV.U32 R187, RZ, RZ, 0x3 ;  /* 0x00000003ffbb7424 */ /* 0x000fe200078e00ff */
[----:B------:R-:W-:-:S02]  /*1ab60*/  MOV R189, 0xffffffff ;  /* 0xffffffff00bd7802 */ /* 0x000fc40000000f00 */
[----:B---3--:R-:W-:Y:S02]  /*1ab70*/  MOV R2, 0x1ab90 ;  /* 0x0001ab9000027802 */ /* 0x008fe40000000f00 */
[----:B--2-4-:R-:W-:Y:S05]  /*1ab80*/  CALL.REL.NOINC `($__internal_6_$__cuda_sm70_shflsync_idx_p) ;  /* 0x0000c3d000007944 */ /* 0x014fea0003c00000 */
[----:B------:R-:W-:Y:S01]  /*1ab90*/  IMAD.MOV.U32 R11, RZ, RZ, R188 ;  /* 0x000000ffff0b7224 */ /* 0x000fe200078e00bc */
[----:B------:R-:W-:Y:S01]  /*1aba0*/  MOV R184, R20 ;  /* 0x0000001400b87202 */ /* 0x000fe20000000f00 */
[----:B------:R-:W-:Y:S01]  /*1abb0*/  IMAD.MOV.U32 R187, RZ, RZ, 0x3 ;  /* 0x00000003ffbb7424 */ /* 0x000fe200078e00ff */
[----:B------:R-:W-:Y:S01]  /*1abc0*/  MOV R3, 0x181f ;  /* 0x0000181f00037802 */ /* 0x000fe20000000f00 */
[----:B------:R-:W-:Y:S01]  /*1abd0*/  IMAD.MOV.U32 R189, RZ, RZ, -0x1 ;  /* 0xffffffffffbd7424 */ /* 0x000fe200078e00ff */
[----:B------:R-:W-:Y:S02]  /*1abe0*/  MOV R2, 0x1ac00 ;  /* 0x0001ac0000027802 */ /* 0x000fe40000000f00 */
[----:B------:R-:W-:Y:S05]  /*1abf0*/  CALL.REL.NOINC `($__internal_6_$__cuda_sm70_shflsync_idx_p) ;  /* 0x0000c36000007944 */ /* 0x000fea0003c00000 */
[----:B------:R-:W-:Y:S01]  /*1ac00*/  MOV R10, R188 ;  /* 0x000000bc000a7202 */ /* 0x000fe20000000f00 */
[----:B------:R-:W-:Y:S05]  /*1ac10*/  BRA `(.L_x_1318) ;  /* 0xfffee01000007947 */ /* 0x000fea000383ffff */
.L_x_1196:
[----:B---34-:R-:W-:Y:S01]  /*1ac20*/  IMAD.MOV.U32 R184, RZ, RZ, R4 ;  /* 0x000000ffffb87224 */ /* 0x018fe200078e0004 */
[----:B------:R-:W-:Y:S01]  /*1ac30*/  MOV R3, 0x181f ;  /* 0x0000181f00037802 */ /* 0x000fe20000000f00 */
[----:B------:R-:W-:Y:S01]  /*1ac40*/  IMAD.MOV.U32 R187, RZ, RZ, RZ ;  /* 0x000000ffffbb7224 */ /* 0x000fe200078e00ff */
[----:B------:R-:W-:Y:S02]  /*1ac50*/  MOV R189, 0xffffffff ;  /* 0xffffffff00bd7802 */ /* 0x000fe40000000f00 */
[----:B------:R-:W-:-:S02]  /*1ac60*/  MOV R2, 0x1ac80 ;  /* 0x0001ac8000027802 */ /* 0x000fc40000000f00 */
[----:B--2--5:R-:W-:Y:S05]  /*1ac70*/  CALL.REL.NOINC `($__internal_6_$__cuda_sm70_shflsync_idx_p) ;  /* 0x0000c2e000007944 */ /* 0x024fea0003c00000 */
[----:B------:R-:W-:Y:S01]  /*1ac80*/  MOV R3, R188 ;  /* 0x000000bc00037202 */ /* 0x000fe20000000f00 */
[----:B------:R-:W-:Y:S05]  /*1ac90*/  BRA `(.L_x_1319) ;  /* 0xfffeeec000007947 */ /* 0x000fea000383ffff */
.L_x_1199:
[----:B------:R-:W-:Y:S01]  /*1aca0*/  IMAD.MOV.U32 R184, RZ, RZ, R4 ;  /* 0x000000ffffb87224 */ /* 0x000fe200078e0004 */
[----:B------:R-:W-:Y:S01]  /*1acb0*/  MOV R3, 0x181f ;  /* 0x0000181f00037802 */ /* 0x000fe20000000f00 */
[----:B------:R-:W-:Y:S01]  /*1acc0*/  IMAD.MOV.U32 R187, RZ, RZ, 0x1 ;  /* 0x00000001ffbb7424 */ /* 0x000fe200078e00ff */
[----:B------:R-:W-:-:S02]  /*1acd0*/  MOV R189, 0xffffffff ;  /* 0xffffffff00bd7802 */ /* 0x000fc40000000f00 */
[----:B------:R-:W-:Y:S02]  /*1ace0*/  MOV R2, 0x1ad00 ;  /* 0x0001ad0000027802 */ /* 0x000fe40000000f00 */
[----:B-12--5:R-:W-:Y:S05]  /*1acf0*/  CALL.REL.NOINC `($__internal_6_$__cuda_sm70_shflsync_idx_p) ;  /* 0x0000c26000007944 */ /* 0x026fea0003c00000 */
        /* <DEDUP_REMOVED lines=9> */
.L_x_1202:
[----:B------:R-:W-:Y:S01]  /*1ad90*/  IMAD.MOV.U32 R184, RZ, RZ, R7 ;  /* 0x000000ffffb87224 */ /* 0x000fe200078e0007 */
[----:B------:R-:W-:Y:S01]  /*1ada0*/  MOV R3, 0x181f ;  /* 0x0000181f00037802 */ /* 0x000fe20000000f00 */
[----:B------:R-:W-:Y:S01]  /*1adb0*/  IMAD.MOV.U32 R187, RZ, RZ, RZ ;  /* 0x000000ffffbb7224 */ /* 0x000fe200078e00ff */
[----:B------:R-:W-:Y:S02]  /*1adc0*/  MOV R189, 0xffffffff ;  /* 0xffffffff00bd7802 */ /* 0x000fe40000000f00 */
[----:B------:R-:W-:-:S02]  /*1add0*/  MOV R2, 0x1adf0 ;  /* 0x0001adf000027802 */ /* 0x000fc40000000f00 */
[----:B------:R-:W-:Y:S05]  /*1ade0*/  CALL.REL.NOINC `($__internal_6_$__cuda_sm70_shflsync_idx_p) ;  /* 0x0000c17000007944 */ /* 0x000fea0003c00000 */
[----:B------:R-:W-:Y:S01]  /*1adf0*/  MOV R4, R188 ;  /* 0x000000bc00047202 */ /* 0x000fe20000000f00 */
[----:B------:R-:W-:Y:S05]  /*1ae00*/  BRA `(.L_x_1321) ;  /* 0xfffefd1000007947 */ /* 0x000fea000383ffff */
.L_x_1203:
        /* <DEDUP_REMOVED lines=8> */
.L_x_1206:
[----:B------:R-:W-:Y:S01]  /*1ae90*/  IMAD.MOV.U32 R184, RZ, RZ, R7 ;  /* 0x000000ffffb87224 */ /* 0x000fe200078e0007 */
[----:B--2---:R-:W-:Y:S01]  /*1aea0*/  MOV R3, 0x181f ;  /* 0x0000181f00037802 */ /* 0x004fe20000000f00 */
[----:B------:R-:W-:Y:S01]  /*1aeb0*/  IMAD.MOV.U32 R187, RZ, RZ, 0x1 ;  /* 0x00000001ffbb7424 */ /* 0x000fe200078e00ff */
[----:B------:R-:W-:Y:S02]  /*1aec0*/  MOV R189, 0xffffffff ;  /* 0xffffffff00bd7802 */ /* 0x000fe40000000f00 */
[----:B------:R-:W-:Y:S02]  /*1aed0*/  MOV R2, 0x1aef0 ;  /* 0x0001aef000027802 */ /* 0x000fe40000000f00 */
[----:B-1-34-:R-:W-:Y:S05]  /*1aee0*/  CALL.REL.NOINC `($__internal_6_$__cuda_sm70_shflsync_idx_p) ;  /* 0x0000c07000007944 */ /* 0x01afea0003c00000 */
        /* <DEDUP_REMOVED lines=9> */
.L_x_1207:
[----:B------:R-:W-:Y:S01]  /*1af80*/  IMAD.MOV.U32 R184, RZ, RZ, R4 ;  /* 0x000000ffffb87224 */ /* 0x000fe200078e0004 */
[----:B------:R-:W-:Y:S01]  /*1af90*/  MOV R3, 0x1c1f ;  /* 0x00001c1f00037802 */ /* 0x000fe20000000f00 */
[----:B------:R-:W-:Y:S01]  /*1afa0*/  IMAD.MOV.U32 R187, RZ, RZ, RZ ;  /* 0x000000ffffbb7224 */ /* 0x000fe200078e00ff */
[----:B------:R-:W-:-:S02]  /*1afb0*/  MOV R189, 0xffffffff ;  /* 0xffffffff00bd7802 */ /* 0x000fc40000000f00 */
[----:B------:R-:W-:Y:S02]  /*1afc0*/  MOV R2, 0x1afe0 ;  /* 0x0001afe000027802 */ /* 0x000fe40000000f00 */
[----:B------:R-:W-:Y:S05]  /*1afd0*/  CALL.REL.NOINC `($__internal_6_$__cuda_sm70_shflsync_idx_p) ;  /* 0x0000bf8000007944 */ /* 0x000fea0003c00000 */
[----:B------:R-:W-:Y:S01]  /*1afe0*/  MOV R3, R188 ;  /* 0x000000bc00037202 */ /* 0x000fe20000000f00 */
[----:B------:R-:W-:Y:S05]  /*1aff0*/  BRA `(.L_x_1324) ;  /* 0xffff014000007947 */ /* 0x000fea000383ffff */
.L_x_1212:
[----:B------:R-:W-:Y:S01]  /*1b000*/  IMAD.MOV.U32 R184, RZ, RZ, R4 ;  /* 0x000000ffffb87224 */ /* 0x000fe200078e0004 */
[----:B------:R-:W-:Y:S01]  /*1b010*/  MOV R3, 0x1c1f ;  /* 0x00001c1f00037802 */ /* 0x000fe20000000f00 */
[----:B------:R-:W-:Y:S01]  /*1b020*/  IMAD.MOV.U32 R187, RZ, RZ, 0x1 ;  /* 0x00000001ffbb7424 */ /* 0x000fe200078e00ff */
[----:B------:R-:W-:Y:S02]  /*1b030*/  MOV R189, 0xffffffff ;  /* 0xffffffff00bd7802 */ /* 0x000fe40000000f00 */
[----:B------:R-:W-:Y:S02]  /*1b040*/  MOV R2, 0x1b060 ;  /* 0x0001b06000027802 */ /* 0x000fe40000000f00 */
[----:B-1----:R-:W-:Y:S05]  /*1b050*/  CALL.REL.NOINC `($__internal_6_$__cuda_sm70_shflsync_idx_p) ;  /* 0x0000bf0000007944 */ /* 0x002fea0003c00000 */
[----:B------:R-:W-:Y:S01]  /*1b060*/  MOV R3, R188 ;  /* 0x000000bc00037202 */ /* 0x000fe20000000f00 */
[----:B------:R-:W-:Y:S05]  /*1b070*/  BRA `(.L_x_1325) ;  /* 0xffff064000007947 */ /* 0x000fea000383ffff */
.L_x_1217:
[----:B-12---:R-:W-:Y:S01]  /*1b080*/  IMAD.MOV.U32 R4, RZ, RZ, R152 ;  /* 0x000000ffff047224 */ /* 0x006fe200078e0098 */
[----:B------:R-:W-:Y:S02]  /*1b090*/  MOV R0, 0x2 ;  /* 0x0000000200007802 */ /* 0x000fe40000000f00 */
[----:B------:R-:W-:-:S02]  /*1b0a0*/  MOV R2, 0x1b0c0 ;  /* 0x0001b0c000027802 */ /* 0x000fc40000000f00 */
[----:B------:R-:W-:Y:S05]  /*1b0b0*/  CALL.REL.NOINC `($__internal_5_$__cuda_sm70_shflsync_bfly_p) ;  /* 0x0000be4000007944 */ /* 0x000fea0003c00000 */
[----:B------:R-:W-:Y:S05]  /*1b0c0*/  BRA `(.L_x_1326) ;  /* 0xffff0ba000007947 */ /* 0x000fea000383ffff */
.L_x_1218:
[----:B-12---:R-:W-:Y:S01]  /*1b0d0*/  IMAD.MOV.U32 R4, RZ, RZ, R152 ;  /* 0x000000ffff047224 */ /* 0x006fe200078e0098 */
[----:B------:R-:W-:-:S02]  /*1b0e0*/  MOV R0, 0x1 ;  /* 0x0000000100007802 */ /* 0x000fc40000000f00 */
[----:B------:R-:W-:Y:S02]  /*1b0f0*/  MOV R2, 0x1b110 ;  /* 0x0001b11000027802 */ /* 0x000fe40000000f00 */
[----:B------:R-:W-:Y:S05]  /*1b100*/  CALL.REL.NOINC `($__internal_5_$__cuda_sm70_shflsync_bfly_p) ;  /* 0x0000bdf000007944 */ /* 0x000fea0003c00000 */
[----:B------:R-:W-:Y:S01]  /*1b110*/  FMNMX.FTZ R152, R152, R0, !PT ;  /* 0x0000000098987209 */ /* 0x000fe20007810000 */
[----:B------:R-:W-:Y:S01]  /*1b120*/  IMAD.MOV.U32 R4, RZ, RZ, R7 ;  /* 0x000000ffff047224 */ /* 0x000fe200078e0007 */
[----:B------:R-:W-:Y:S01]  /*1b130*/  MOV R2, 0x1b160 ;  /* 0x0001b16000027802 */ /* 0x000fe20000000f00 */
[----:B------:R-:W-:Y:S02]  /*1b140*/  IMAD.MOV.U32 R0, RZ, RZ, 0x2 ;  /* 0x00000002ff007424 */ /* 0x000fe400078e00ff */
[----:B------:R-:W-:Y:S05]  /*1b150*/  CALL.REL.NOINC `($__internal_5_$__cuda_sm70_shflsync_bfly_p) ;  /* 0x0000bda000007944 */ /* 0x000fea0003c00000 */
[----:B------:R-:W-:Y:S01]  /*1b160*/  FMNMX.FTZ R7, R7, R0, !PT ;  /* 0x0000000007077209 */ /* 0x000fe20007810000 */
[----:B------:R-:W-:Y:S01]  /*1b170*/  IMAD.MOV.U32 R0, RZ, RZ, 0x1 ;  /* 0x00000001ff007424 */ /* 0x000fe200078e00ff */
[----:B------:R-:W-:-:S03]  /*1b180*/  MOV R2, 0x1b1b0 ;  /* 0x0001b1b000027802 */ /* 0x000fc60000000f00 */
[----:B------:R-:W-:Y:S02]  /*1b190*/  IMAD.MOV.U32 R4, RZ, RZ, R7 ;  /* 0x000000ffff047224 */ /* 0x000fe400078e0007 */
[----:B------:R-:W-:Y:S05]  /*1b1a0*/  CALL.REL.NOINC `($__internal_5_$__cuda_sm70_shflsync_bfly_p) ;  /* 0x0000bd5000007944 */ /* 0x000fea0003c00000 */
[----:B------:R-:W-:Y:S01]  /*1b1b0*/  MOV R3, R0 ;  /* 0x0000000000037202 */ /* 0x000fe20000000f00 */
[----:B------:R-:W-:Y:S05]  /*1b1c0*/  BRA `(.L_x_1327) ;  /* 0xffff0b1000007947 */ /* 0x000fea000383ffff */
.L_x_1226:
[----:B------:R-:W-:Y:S01]  /*1b1d0*/  MOV R3, 0x181f ;  /* 0x0000181f00037802 */ /* 0x000fe20000000f00 */
[----:B------:R-:W-:Y:S01]  /*1b1e0*/  IMAD.MOV.U32 R184, RZ, RZ, R6 ;  /* 0x000000ffffb87224 */ /* 0x000fe200078e0006 */
[----:B------:R-:W-:Y:S01]  /*1b1f0*/  MOV R189, 0xffffffff ;  /* 0xffffffff00bd7802 */ /* 0x000fe20000000f00 */
[----:B------:R-:W-:Y:S01]  /*1b200*/  IMAD.MOV.U32 R187, RZ, RZ, RZ ;  /* 0x000000ffffbb7224 */ /* 0x000fe200078e00ff */
[----:B------:R-:W-:Y:S02]  /*1b210*/  MOV R2, 0x1b230 ;  /* 0x0001b23000027802 */ /* 0x000fe40000000f00 */
[----:B-1234-:R-:W-:Y:S05]  /*1b220*/  CALL.REL.NOINC `($__internal_6_$__cuda_sm70_shflsync_idx_p) ;  /* 0x0000bd3000007944 */ /* 0x01efea0003c00000 */
[----:B------:R-:W-:Y:S01]  /*1b230*/  MOV R4, R188 ;  /* 0x000000bc00047202 */ /* 0x000fe20000000f00 */
[----:B------:R-:W-:-:S05]  /*1b240*/  BRA `(.L_x_1328) ;  /* 0xffff210000007947 */ /* 0x000fca000383ffff */
.L_x_1227:
        /* <DEDUP_REMOVED lines=8> */
.L_x_1228:
[----:B---3--:R-:W-:Y:S01]  /*1b2d0*/  MOV R3, 0x181f ;  /* 0x0000181f00037802 */ /* 0x008fe20000000f00 */
[----:B------:R-:W-:Y:S01]  /*1b2e0*/  IMAD.MOV.U32 R184, RZ, RZ, R6 ;  /* 0x000000ffffb87224 */ /* 0x000fe200078e0006 */
[----:B------:R-:W-:Y:S01]  /*1b2f0*/  MOV R189, 0xffffffff ;  /* 0xffffffff00bd7802 */ /* 0x000fe20000000f00 */
[----:B------:R-:W-:Y:S01]  /*1b300*/  IMAD.MOV.U32 R187, RZ, RZ, 0x1 ;  /* 0x00000001ffbb7424 */ /* 0x000fe200078e00ff */
[----:B------:R-:W-:Y:S02]  /*1b310*/  MOV R2, 0x1b330 ;  /* 0x0001b33000027802 */ /* 0x000fe40000000f00 */
[----:B-12-4-:R-:W-:Y:S05]  /*1b320*/  CALL.REL.NOINC `($__internal_6_$__cuda_sm70_shflsync_idx_p) ;  /* 0x0000bc3000007944 */ /* 0x016fea0003c00000 */
[----:B------:R-:W-:Y:S01]  /*1b330*/  MOV R184, R18 ;  /* 0x0000001200b87202 */ /* 0x000fe20000000f00 */
[----:B------:R-:W-:Y:S01]  /*1b340*/  IMAD.MOV.U32 R4, RZ, RZ, R188 ;  /* 0x000000ffff047224 */ /* 0x000fe200078e00bc */
[----:B------:R-:W-:Y:S01]  /*1b350*/  MOV R3, 0x181f ;  /* 0x0000181f00037802 */ /* 0x000fe20000000f00 */
[----:B------:R-:W-:Y:S01]  /*1b360*/  IMAD.MOV.U32 R187, RZ, RZ, 0x1 ;  /* 0x00000001ffbb7424 */ /* 0x000fe200078e00ff */
[----:B------:R-:W-:Y:S01]  /*1b370*/  MOV R2, 0x1b3a0 ;  /* 0x0001b3a000027802 */ /* 0x000fe20000000f00 */
[----:B------:R-:W-:Y:S02]  /*1b380*/  IMAD.MOV.U32 R189, RZ, RZ, -0x1 ;  /* 0xffffffffffbd7424 */ /* 0x000fe400078e00ff */
[----:B------:R-:W-:Y:S05]  /*1b390*/  CALL.REL.NOINC `($__internal_6_$__cuda_sm70_shflsync_idx_p) ;  /* 0x0000bbc000007944 */ /* 0x000fea0003c00000 */
[----:B------:R-:W-:Y:S01]  /*1b3a0*/  MOV R0, R188 ;  /* 0x000000bc00007202 */ /* 0x000fe20000000f00 */
[----:B------:R-:W-:-:S05]  /*1b3b0*/  BRA `(.L_x_1330) ;  /* 0xffff217000007947 */ /* 0x000fca000383ffff */
.L_x_1231:
[----:B------:R-:W-:Y:S01]  /*1b3c0*/  MOV R3, 0x181f ;  /* 0x0000181f00037802 */ /* 0x000fe20000000f00 */
[----:B------:R-:W-:Y:S01]  /*1b3d0*/  IMAD.MOV.U32 R184, RZ, RZ, R153 ;  /* 0x000000ffffb87224 */ /* 0x000fe200078e0099 */
[----:B------:R-:W-:Y:S01]  /*1b3e0*/  MOV R189, 0xffffffff ;  /* 0xffffffff00bd7802 */ /* 0x000fe20000000f00 */
[----:B------:R-:W-:Y:S01]  /*1b3f0*/  IMAD.MOV.U32 R187, RZ, RZ, RZ ;  /* 0x000000ffffbb7224 */ /* 0x000fe200078e00ff */
[----:B------:R-:W-:Y:S02]  /*1b400*/  MOV R2, 0x1b420 ;  /* 0x0001b42000027802 */ /* 0x000fe40000000f00 */
[----:B------:R-:W-:Y:S05]  /*1b410*/  CALL.REL.NOINC `($__internal_6_$__cuda_sm70_shflsync_idx_p) ;  /* 0x0000bb4000007944 */ /* 0x000fea0003c00000 */
[----:B------:R-:W-:Y:S01]  /*1b420*/  MOV R4, R188 ;  /* 0x000000bc00047202 */ /* 0x000fe20000000f00 */
[----:B------:R-:W-:-:S05]  /*1b430*/  BRA `(.L_x_1331) ;  /* 0xffff2ea000007947 */ /* 0x000fca000383ffff */
.L_x_1232:
[----:B------:R-:W-:Y:S01]  /*1b440*/  MOV R3, 0x181f ;  /* 0x0000181f00037802 */ /* 0x000fe20000000f00 */
[----:B------:R-:W-:Y:S01]  /*1b450*/  IMAD.MOV.U32 R184, RZ, RZ, R168 ;  /* 0x000000ffffb87224 */ /* 0x000fe200078e00a8 */
[----:B------:R-:W-:Y:S01]  /*1b460*/  MOV R189, 0xffffffff ;  /* 0xffffffff00bd7802 */ /* 0x000fe20000000f00 */
[----:B------:R-:W-:Y:S01]  /*1b470*/  IMAD.MOV.U32 R187, RZ, RZ, RZ ;  /* 0x000000ffffbb7224 */ /* 0x000fe200078e00ff */
[----:B------:R-:W-:Y:S02]  /*1b480*/  MOV R2, 0x1b4a0 ;  /* 0x0001b4a000027802 */ /* 0x000fe40000000f00 */
[----:B-12---:R-:W-:Y:S05]  /*1b490*/  CALL.REL.NOINC `($__internal_6_$__cuda_sm70_shflsync_idx_p) ;  /* 0x0000bac000007944 */ /* 0x006fea0003c00000 */
[----:B------:R-:W-:Y:S01]  /*1b4a0*/  MOV R0, R188 ;  /* 0x000000bc00007202 */ /* 0x000fe20000000f00 */
[----:B------:R-:W-:-:S05]  /*1b4b0*/  BRA `(.L_x_1332) ;  /* 0xffff2e4000007947 */ /* 0x000fca000383ffff */
.L_x_1233:
[----:B--2---:R-:W-:Y:S01]  /*1b4c0*/  MOV R3, 0x181f ;  /* 0x0000181f00037802 */ /* 0x004fe20000000f00 */
[----:B------:R-:W-:Y:S01]  /*1b4d0*/  IMAD.MOV.U32 R184, RZ, RZ, R153 ;  /* 0x000000ffffb87224 */ /* 0x000fe200078e0099 */
[----:B------:R-:W-:Y:S01]  /*1b4e0*/  MOV R189, 0xffffffff ;  /* 0xffffffff00bd7802 */ /* 0x000fe20000000f00 */
[----:B------:R-:W-:Y:S01]  /*1b4f0*/  IMAD.MOV.U32 R187, RZ, RZ, 0x1 ;  /* 0x00000001ffbb7424 */ /* 0x000fe200078e00ff */
[----:B------:R-:W-:Y:S02]  /*1b500*/  MOV R2, 0x1b520 ;  /* 0x0001b52000027802 */ /* 0x000fe40000000f00 */
[----:B-1-3--:R-:W-:Y:S05]  /*1b510*/  CALL.REL.NOINC `($__internal_6_$__cuda_sm70_shflsync_idx_p) ;  /* 0x0000ba4000007944 */ /* 0x00afea0003c00000 */
        /* <DEDUP_REMOVED lines=9> */
.L_x_1234:
        /* <DEDUP_REMOVED lines=8> */
.L_x_1239:
[----:B------:R-:W-:Y:S01]  /*1b630*/  MOV R3, 0x1c1f ;  /* 0x00001c1f00037802 */ /* 0x000fe20000000f00 */
[----:B------:R-:W-:Y:S01]  /*1b640*/  IMAD.MOV.U32 R184, RZ, RZ, R6 ;  /* 0x000000ffffb87224 */ /* 0x000fe200078e0006 */
[----:B------:R-:W-:Y:S01]  /*1b650*/  MOV R189, 0xffffffff ;  /* 0xffffffff00bd7802 */ /* 0x000fe20000000f00 */
[----:B------:R-:W-:Y:S01]  /*1b660*/  IMAD.MOV.U32 R187, RZ, RZ, 0x1 ;  /* 0x00000001ffbb7424 */ /* 0x000fe200078e00ff */
[----:B------:R-:W-:Y:S02]  /*1b670*/  MOV R2, 0x1b690 ;  /* 0x0001b69000027802 */ /* 0x000fe40000000f00 */
[----:B-1----:R-:W-:Y:S05]  /*1b680*/  CALL.REL.NOINC `($__internal_6_$__cuda_sm70_shflsync_idx_p) ;  /* 0x0000b8d000007944 */ /* 0x002fea0003c00000 */
[----:B------:R-:W-:Y:S01]  /*1b690*/  MOV R3, R188 ;  /* 0x000000bc00037202 */ /* 0x000fe20000000f00 */
[----:B------:R-:W-:-:S05]  /*1b6a0*/  BRA `(.L_x_1335) ;  /* 0xffff365000007947 */ /* 0x000fca000383ffff */
.L_x_1244:
[----:B------:R-:W-:Y:S02]  /*1b6b0*/  MOV R0, 0x2 ;  /* 0x0000000200007802 */ /* 0x000fe40000000f00 */
[----:B------:R-:W-:Y:S02]  /*1b6c0*/  MOV R2, 0x1b6e0 ;  /* 0x0001b6e000027802 */ /* 0x000fe40000000f00 */
[----:B-12---:R-:W-:Y:S05]  /*1b6d0*/  CALL.REL.NOINC `($__internal_5_$__cuda_sm70_shflsync_bfly_p) ;  /* 0x0000b82000007944 */ /* 0x006fea0003c00000 */
[----:B------:R-:W-:-:S05]  /*1b6e0*/  BRA `(.L_x_1336) ;  /* 0xffff3c2000007947 */ /* 0x000fca000383ffff */
.L_x_1245:
[----:B------:R-:W-:Y:S01]  /*1b6f0*/  MOV R0, 0x1 ;  /* 0x0000000100007802 */ /* 0x000fe20000000f00 */
[----:B---3--:R-:W-:Y:S01]  /*1b700*/  IMAD.MOV.U32 R4, RZ, RZ, R6 ;  /* 0x000000ffff047224 */ /* 0x008fe200078e0006 */
[----:B------:R-:W-:Y:S02]  /*1b710*/  MOV R2, 0x1b730 ;  /* 0x0001b73000027802 */ /* 0x000fe40000000f00 */
[----:B------:R-:W-:Y:S05]  /*1b720*/  CALL.REL.NOINC `($__internal_5_$__cuda_sm70_shflsync_bfly_p) ;  /* 0x0000b7d000007944 */ /* 0x000fea0003c00000 */
[----:B------:R-:W-:Y:S01]  /*1b730*/  IMAD.MOV.U32 R4, RZ, RZ, R8 ;  /* 0x000000ffff047224 */ /* 0x000fe200078e0008 */
[----:B------:R-:W-:Y:S01]  /*1b740*/  FMNMX.FTZ R6, R6, R0, !PT ;  /* 0x0000000006067209 */ /* 0x000fe20007810000 */
[----:B------:R-:W-:Y:S01]  /*1b750*/  IMAD.MOV.U32 R0, RZ, RZ, 0x2 ;  /* 0x00000002ff007424 */ /* 0x000fe200078e00ff */
[----:B------:R-:W-:Y:S02]  /*1b760*/  MOV R2, 0x1b780 ;  /* 0x0001b78000027802 */ /* 0x000fe40000000f00 */
[----:B------:R-:W-:Y:S05]  /*1b770*/  CALL.REL.NOINC `($__internal_5_$__cuda_sm70_shflsync_bfly_p) ;  /* 0x0000b78000007944 */ /* 0x000fea0003c00000 */
[----:B------:R-:W-:Y:S01]  /*1b780*/  FMNMX.FTZ R4, R8, R0, !PT ;  /* 0x0000000008047209 */ /* 0x000fe20007810000 */
[----:B------:R-:W-:Y:S01]  /*1b790*/  IMAD.MOV.U32 R0, RZ, RZ, 0x1 ;  /* 0x00000001ff007424 */ /* 0x000fe200078e00ff */
[----:B------:R-:W-:Y:S02]  /*1b7a0*/  MOV R2, 0x1b7c0 ;  /* 0x0001b7c000027802 */ /* 0x000fe40000000f00 */
[----:B------:R-:W-:Y:S05]  /*1b7b0*/  CALL.REL.NOINC `($__internal_5_$__cuda_sm70_shflsync_bfly_p) ;  /* 0x0000b74000007944 */ /* 0x000fea0003c00000 */
[----:B------:R-:W-:-:S05]  /*1b7c0*/  BRA `(.L_x_1337) ;  /* 0xffff3bb000007947 */ /* 0x000fca000383ffff */
.L_x_1254:
        /* <DEDUP_REMOVED lines=8> */
.L_x_1255:
        /* <DEDUP_REMOVED lines=8> */
.L_x_1256:
        /* <DEDUP_REMOVED lines=15> */
.L_x_1259:
        /* <DEDUP_REMOVED lines=8> */
.L_x_1260:
        /* <DEDUP_REMOVED lines=8> */
.L_x_1261:
        /* <DEDUP_REMOVED lines=15> */
.L_x_1262:
[----:B------:R-:W-:Y:S02]  /*1bbb0*/  MOV R0, 0x2 ;  /* 0x0000000200007802 */ /* 0x000fe40000000f00 */
[----:B------:R-:W-:Y:S02]  /*1bbc0*/  MOV R2, 0x1bbe0 ;  /* 0x0001bbe000027802 */ /* 0x000fe40000000f00 */
[----:B---34-:R-:W-:Y:S05]  /*1bbd0*/  CALL.REL.NOINC `($__internal_5_$__cuda_sm70_shflsync_bfly_p) ;  /* 0x0000b32000007944 */ /* 0x018fea0003c00000 */
[----:B------:R-:W-:-:S05]  /*1bbe0*/  BRA `(.L_x_1344) ;  /* 0xffff67e000007947 */ /* 0x000fca000383ffff */
.L_x_1263:
[----:B------:R-:W-:Y:S01]  /*1bbf0*/  MOV R0, 0x1 ;  /* 0x0000000100007802 */ /* 0x000fe20000000f00 */
[----:B-1----:R-:W-:Y:S01]  /*1bc00*/  IMAD.MOV.U32 R4, RZ, RZ, R152 ;  /* 0x000000ffff047224 */ /* 0x002fe200078e0098 */
[----:B------:R-:W-:Y:S02]  /*1bc10*/  MOV R2, 0x1bc30 ;  /* 0x0001bc3000027802 */ /* 0x000fe40000000f00 */
[----:B---34-:R-:W-:Y:S05]  /*1bc20*/  CALL.REL.NOINC `($__internal_5_$__cuda_sm70_shflsync_bfly_p) ;  /* 0x0000b2d000007944 */ /* 0x018fea0003c00000 */
        /* <DEDUP_REMOVED lines=10> */
.L_x_1266:
        /* <DEDUP_REMOVED lines=8> */
.L_x_1269:
        /* <DEDUP_REMOVED lines=15> */
.L_x_1272:
        /* <DEDUP_REMOVED lines=8> */
.L_x_1273:
        /* <DEDUP_REMOVED lines=8> */
.L_x_1274:
        /* <DEDUP_REMOVED lines=15> */
.L_x_1275:
        /* <DEDUP_REMOVED lines=8> */
.L_x_1280:
        /* <DEDUP_REMOVED lines=8> */
.L_x_1285:
[----:B------:R-:W-:Y:S02]  /*1c130*/  MOV R0, 0x2 ;  /* 0x0000000200007802 */ /* 0x000fe40000000f00 */
[----:B------:R-:W-:Y:S02]  /*1c140*/  MOV R2, 0x1c160 ;  /* 0x0001c16000027802 */ /* 0x000fe40000000f00 */
[----:B------:R-:W-:Y:S05]  /*1c150*/  CALL.REL.NOINC `($__internal_5_$__cuda_sm70_shflsync_bfly_p) ;  /* 0x0000ada000007944 */ /* 0x000fea0003c00000 */
[----:B------:R-:W-:-:S05]  /*1c160*/  BRA `(.L_x_1353) ;  /* 0xffff9be000007947 */ /* 0x000fca000383ffff */
.L_x_1286:
[----:B------:R-:W-:Y:S01]  /*1c170*/  MOV R0, 0x1 ;  /* 0x0000000100007802 */ /* 0x000fe20000000f00 */
[----:B-1----:R-:W-:Y:S01]  /*1c180*/  IMAD.MOV.U32 R4, RZ, RZ, R152 ;  /* 0x000000ffff047224 */ /* 0x002fe200078e0098 */
        /* <DEDUP_REMOVED lines=12> */
.L_x_1288:
[----:B------:R-:W-:Y:S01]  /*1c250*/  IMAD.MOV.U32 R4, RZ, RZ, R230 ;  /* 0x000000ffff047224 */ /* 0x000fe200078e00e6 */
[----:B------:R-:W-:-:S02]  /*1c260*/  MOV R0, 0x2 ;  /* 0x0000000200007802 */ /* 0x000fc40000000f00 */
[----:B------:R-:W-:Y:S02]  /*1c270*/  MOV R2, 0x1c290 ;  /* 0x0001c29000027802 */ /* 0x000fe40000000f00 */
[----:B------:R-:W-:Y:S05]  /*1c280*/  CALL.REL.NOINC `($__internal_5_$__cuda_sm70_shflsync_bfly_p) ;  /* 0x0000ac7000007944 */ /* 0x000fea0003c00000 */
[----:B------:R-:W-:Y:S01]  /*1c290*/  MOV R5, R0 ;  /* 0x0000000000057202 */ /* 0x000fe20000000f00 */
[----:B------:R-:W-:Y:S05]  /*1c2a0*/  BRA `(.L_x_1355) ;  /* 0xffffb2f000007947 */ /* 0x000fea000383ffff */
.L_x_1289:
[----:B------:R-:W-:Y:S01]  /*1c2b0*/  IMAD.MOV.U32 R4, RZ, RZ, R5 ;  /* 0x000000ffff047224 */ /* 0x000fe200078e0005 */
[----:B------:R-:W-:Y:S02]  /*1c2c0*/  MOV R0, 0x1 ;  /* 0x0000000100007802 */ /* 0x000fe40000000f00 */
[----:B------:R-:W-:Y:S02]  /*1c2d0*/  MOV R2, 0x1c2f0 ;  /* 0x0001c2f000027802 */ /* 0x000fe40000000f00 */
[----:B-1----:R-:W-:Y:S05]  /*1c2e0*/  CALL.REL.NOINC `($__internal_5_$__cuda_sm70_shflsync_bfly_p) ;  /* 0x0000ac1000007944 */ /* 0x002fea0003c00000 */
[----:B------:R-:W-:Y:S01]  /*1c2f0*/  FADD.FTZ R5, R5, R0 ;  /* 0x0000000005057221 */ /* 0x000fe20000010000 */
[----:B------:R-:W-:Y:S02]  /*1c300*/  MOV R4, R229 ;  /* 0x000000e500047202 */ /* 0x000fe40000000f00 */
[----:B------:R-:W-:Y:S02]  /*1c310*/  MOV R0, 0x2 ;  /* 0x0000000200007802 */ /* 0x000fe40000000f00 */
[----:B------:R-:W-:Y:S02]  /*1c320*/  MOV R2, 0x1c340 ;  /* 0x0001c34000027802 */ /* 0x000fe40000000f00 */
[----:B------:R-:W-:Y:S05]  /*1c330*/  CALL.REL.NOINC `($__internal_5_$__cuda_sm70_shflsync_bfly_p) ;  /* 0x0000abc000007944 */ /* 0x000fea0003c00000 */
[----:B------:R-:W-:Y:S01]  /*1c340*/  FADD.FTZ R4, R229, R0 ;  /* 0x00000000e5047221 */ /* 0x000fe20000010000 */
[----:B------:R-:W-:-:S02]  /*1c350*/  MOV R0, 0x1 ;  /* 0x0000000100007802 */ /* 0x000fc40000000f00 */
[----:B------:R-:W-:Y:S02]  /*1c360*/  MOV R2, 0x1c380 ;  /* 0x0001c38000027802 */ /* 0x000fe40000000f00 */
[----:B------:R-:W-:Y:S05]  /*1c370*/  CALL.REL.NOINC `($__internal_5_$__cuda_sm70_shflsync_bfly_p) ;  /* 0x0000ab8000007944 */ /* 0x000fea0003c00000 */
[----:B------:R-:W-:Y:S05]  /*1c380*/  BRA `(.L_x_1356) ;  /* 0xffffb28000007947 */ /* 0x000fea000383ffff */
.L_x_1301:
[----:B------:R-:W-:Y:S01]  /*1c390*/  IMAD.MOV.U32 R184, RZ, RZ, R15 ;  /* 0x000000ffffb87224 */ /* 0x000fe200078e000f */
[----:B------:R-:W-:Y:S01]  /*1c3a0*/  MOV R3, 0x181f ;  /* 0x0000181f00037802 */ /* 0x000fe20000000f00 */
[----:B------:R-:W-:Y:S01]  /*1c3b0*/  IMAD.MOV.U32 R187, RZ, RZ, RZ ;  /* 0x000000ffffbb7224 */ /* 0x000fe200078e00ff */
[----:B------:R-:W-:Y:S02]  /*1c3c0*/  MOV R189, 0xffffffff ;  /* 0xffffffff00bd7802 */ /* 0x000fe40000000f00 */
[----:B------:R-:W-:Y:S02]  /*1c3d0*/  MOV R2, 0x1c3f0 ;  /* 0x0001c3f000027802 */ /* 0x000fe40000000f00 */
[----:B-1---5:R-:W-:Y:S05]  /*1c3e0*/  CALL.REL.NOINC `($__internal_6_$__cuda_sm70_shflsync_idx_p) ;  /* 0x0000ab7000007944 */ /* 0x022fea0003c00000 */
[----:B------:R-:W-:Y:S01]  /*1c3f0*/  MOV R4, R188 ;  /* 0x000000bc00047202 */ /* 0x000fe20000000f00 */
[----:B------:R-:W-:Y:S05]  /*1c400*/  BRA `(.L_x_1357) ;  /* 0xffffdcb000007947 */ /* 0x000fea000383ffff */
.L_x_1302:
[----:B------:R-:W-:Y:S01]  /*1c410*/  IMAD.MOV.U32 R184, RZ, RZ, R17 ;  /* 0x000000ffffb87224 */ /* 0x000fe200078e0011 */
[----:B------:R-:W-:Y:S01]  /*1c420*/  MOV R3, 0x181f ;  /* 0x0000181f00037802 */ /* 0x000fe20000000f00 */
[----:B------:R-:W-:Y:S01]  /*1c430*/  IMAD.MOV.U32 R187, RZ, RZ, RZ ;  /* 0x000000ffffbb7224 */ /* 0x000fe200078e00ff */
[----:B------:R-:W-:Y:S02]  /*1c440*/  MOV R189, 0xffffffff ;  /* 0xffffffff00bd7802 */ /* 0x000fe40000000f00 */
[----:B------:R-:W-:-:S02]  /*1c450*/  MOV R2, 0x1c470 ;  /* 0x0001c47000027802 */ /* 0x000fc40000000f00 */
[----:B-123-5:R-:W-:Y:S05]  /*1c460*/  CALL.REL.NOINC `($__internal_6_$__cuda_sm70_shflsync_idx_p) ;  /* 0x0000aaf000007944 */ /* 0x02efea0003c00000 */
[----:B------:R-:W-:Y:S01]  /*1c470*/  MOV R2, R188 ;  /* 0x000000bc00027202 */ /* 0x000fe20000000f00 */
[----:B------:R-:W-:Y:S05]  /*1c480*/  BRA `(.L_x_1358) ;  /* 0xffffdc5000007947 */ /* 0x000fea000383ffff */
.L_x_1305:
[----:B------:R-:W-:Y:S01]  /*1c490*/  IMAD.MOV.U32 R184, RZ, RZ, R15 ;  /* 0x000000ffffb87224 */ /* 0x000fe200078e000f */
[----:B-1----:R-:W-:Y:S01]  /*1c4a0*/  MOV R3, 0x181f ;  /* 0x0000181f00037802 */ /* 0x002fe20000000f00 */
[----:B------:R-:W-:Y:S01]  /*1c4b0*/  IMAD.MOV.U32 R187, RZ, RZ, 0x1 ;  /* 0x00000001ffbb7424 */ /* 0x000fe200078e00ff */
[----:B------:R-:W-:-:S02]  /*1c4c0*/  MOV R189, 0xffffffff ;  /* 0xffffffff00bd7802 */ /* 0x000fc40000000f00 */
[----:B------:R-:W-:Y:S02]  /*1c4d0*/  MOV R2, 0x1c4f0 ;  /* 0x0001c4f000027802 */ /* 0x000fe40000000f00 */
        /* <DEDUP_REMOVED lines=10> */
.L_x_1308:
[----:B------:R-:W-:Y:S01]  /*1c580*/  IMAD.MOV.U32 R184, RZ, RZ, R15 ;  /* 0x000000ffffb87224 */ /* 0x000fe200078e000f */
[----:B--2---:R-:W-:Y:S01]  /*1c590*/  MOV R3, 0x181f ;  /* 0x0000181f00037802 */ /* 0x004fe20000000f00 */
[----:B------:R-:W-:Y:S01]  /*1c5a0*/  IMAD.MOV.U32 R187, RZ, RZ, 0x2 ;  /* 0x00000002ffbb7424 */ /* 0x000fe200078e00ff */
[----:B------:R-:W-:Y:S02]  /*1c5b0*/  MOV R189, 0xffffffff ;  /* 0xffffffff00bd7802 */ /* 0x000fe40000000f00 */
[----:B------:R-:W-:-:S02]  /*1c5c0*/  MOV R2, 0x1c5e0 ;  /* 0x0001c5e000027802 */ /* 0x000fc40000000f00 */
[----:B-1--4-:R-:W-:Y:S05]  /*1c5d0*/  CALL.REL.NOINC `($__internal_6_$__cuda_sm70_shflsync_idx_p) ;  /* 0x0000a98000007944 */ /* 0x012fea0003c00000 */
[----:B------:R-:W-:Y:S01]  /*1c5e0*/  MOV R4, R188 ;  /* 0x000000bc00047202 */ /* 0x000fe20000000f00 */
[----:B------:R-:W-:Y:S05]  /*1c5f0*/  BRA `(.L_x_1360) ;  /* 0xffffde9000007947 */ /* 0x000fea000383ffff */
.L_x_1309:
[----:B------:R-:W-:Y:S01]  /*1c600*/  IMAD.MOV.U32 R184, RZ, RZ, R17 ;  /* 0x000000ffffb87224 */ /* 0x000fe200078e0011 */
[----:B------:R-:W-:Y:S01]  /*1c610*/  MOV R3, 0x181f ;  /* 0x0000181f00037802 */ /* 0x000fe20000000f00 */
[----:B------:R-:W-:Y:S01]  /*1c620*/  IMAD.MOV.U32 R187, RZ, RZ, 0x2 ;  /* 0x00000002ffbb7424 */ /* 0x000fe200078e00ff */
[----:B------:R-:W-:-:S02]  /*1c630*/  MOV R189, 0xffffffff ;  /* 0xffffffff00bd7802 */ /* 0x000fc40000000f00 */
[----:B------:R-:W-:Y:S02]  /*1c640*/  MOV R2, 0x1c660 ;  /* 0x0001c66000027802 */ /* 0x000fe40000000f00 */
[----:B-1234-:R-:W-:Y:S05]  /*1c650*/  CALL.REL.NOINC `($__internal_6_$__cuda_sm70_shflsync_idx_p) ;  /* 0x0000a90000007944 */ /* 0x01efea0003c00000 */
[----:B------:R-:W-:Y:S01]  /*1c660*/  MOV R2, R188 ;  /* 0x000000bc00027202 */ /* 0x000fe20000000f00 */
[----:B------:R-:W-:Y:S05]  /*1c670*/  BRA `(.L_x_1361) ;  /* 0xffffde3000007947 */ /* 0x000fea000383ffff */
.L_x_1312:
[----:B------:R-:W-:Y:S01]  /*1c680*/  IMAD.MOV.U32 R184, RZ, RZ, R15 ;  /* 0x000000ffffb87224 */ /* 0x000fe200078e000f */
[----:B--2---:R-:W-:Y:S01]  /*1c690*/  MOV R3, 0x181f ;  /* 0x0000181f00037802 */ /* 0x004fe20000000f00 */
[----:B------:R-:W-:Y:S01]  /*1c6a0*/  IMAD.MOV.U32 R187, RZ, RZ, 0x3 ;  /* 0x00000003ffbb7424 */ /* 0x000fe200078e00ff */
[----:B------:R-:W-:Y:S02]  /*1c6b0*/  MOV R189, 0xffffffff ;  /* 0xffffffff00bd7802 */ /* 0x000fe40000000f00 */
[----:B------:R-:W-:Y:S02]  /*1c6c0*/  MOV R2, 0x1c6e0 ;  /* 0x0001c6e000027802 */ /* 0x000fe40000000f00 */
[----:B-1--4-:R-:W-:Y:S05]  /*1c6d0*/  CALL.REL.NOINC `($__internal_6_$__cuda_sm70_shflsync_idx_p) ;  /* 0x0000a88000007944 */ /* 0x012fea0003c00000 */
        /* <DEDUP_REMOVED lines=9> */
        .type           $_ZN7cutlass13device_kernelIN5flash19enable_sm80_to_sm89INS1_16FlashAttnFwdSm80INS1_25CollectiveMainloopFwdSm80ILi8ELi1ELb0EN4cute5tupleIJNS5_1CILi128EEENS7_ILi48EEENS7_ILi256EEEEEELi256ENS_6half_tEfNS_4arch4Sm80ELb0ELb1ELb0ELb1ELb1ELb1ELb1ELb0EEENS1_21CollectiveEpilogueFwdINS6_IJS8_SA_S9_EEENS6_IJNS7_ILi1EEESI_SI_EEESC_SE_Li256ELb1ELb1ELb0ELb0EEENS1_19SingleTileSchedulerILb1ELb0ELb1ELi128EEEEEEEEEvNT_6ParamsE$_ZZN5flash25CollectiveMainloopFwdSm80ILi8ELi1ELb0EN4cute5tupleIJNS1_1CILi128EEENS3_ILi48EEENS3_ILi256EEEEEELi256EN7cutlass6half_tEfNS8_4arch4Sm80ELb0ELb1ELb0ELb1ELb1ELb1ELb1ELb0EE3mmaINS_16FlashAttnFwdSm80ISC_NS_21CollectiveEpilogueFwdINS2_IJS4_S6_S5_EEENS2_IJNS3_ILi1EEESH_SH_EEES9_SB_Li256ELb1ELb1ELb0ELb0EEENS_19SingleTileSchedulerILb1ELb0ELb1ELi128EEEE13SharedStorageENS1_6TensorINS1_11ArrayEngineIfLm128EEENS1_6LayoutINS2_IJNS2_IJNS3_ILi2EEESS_EEESH_NS3_ILi32EEEEEENS2_IJNS2_IJSH_SS_EEENS3_ILi0EEENS3_ILi4EEEEEEEEEENS_7SoftmaxILi2ELi0EEEEEbRKNSC_6ParamsERT0_RT1_iRKNS_16SeqlenInfoQKNewKILb1ELb1EEENS2_IJiiiiEEERT_ENKUlvE_clEv,@function
        .size           $_ZN7cutlass13device_kernelIN5flash19enable_sm80_to_sm89INS1_16FlashAttnFwdSm80INS1_25CollectiveMainloopFwdSm80ILi8ELi1ELb0EN4cute5tupleIJNS5_1CILi128EEENS7_ILi48EEENS7_ILi256EEEEEELi256ENS_6half_tEfNS_4arch4Sm80ELb0ELb1ELb0ELb1ELb1ELb1ELb1ELb0EEENS1_21CollectiveEpilogueFwdINS6_IJS8_SA_S9_EEENS6_IJNS7_ILi1EEESI_SI_EEESC_SE_Li256ELb1ELb1ELb0ELb0EEENS1_19SingleTileSchedulerILb1ELb0ELb1ELi128EEEEEEEEEvNT_6ParamsE$_ZZN5flash25CollectiveMainloopFwdSm80ILi8ELi1ELb0EN4cute5tupleIJNS1_1CILi128EEENS3_ILi48EEENS3_ILi256EEEEEELi256EN7cutlass6half_tEfNS8_4arch4Sm80ELb0ELb1ELb0ELb1ELb1ELb1ELb1ELb0EE3mmaINS_16FlashAttnFwdSm80ISC_NS_21CollectiveEpilogueFwdINS2_IJS4_S6_S5_EEENS2_IJNS3_ILi1EEESH_SH_EEES9_SB_Li256ELb1ELb1ELb0ELb0EEENS_19SingleTileSchedulerILb1ELb0ELb1ELi128EEEE13SharedStorageENS1_6TensorINS1_11ArrayEngineIfLm128EEENS1_6LayoutINS2_IJNS2_IJNS3_ILi2EEESS_EEESH_NS3_ILi32EEEEEENS2_IJNS2_IJSH_SS_EEENS3_ILi0EEENS3_ILi4EEEEEEEEEENS_7SoftmaxILi2ELi0EEEEEbRKNSC_6ParamsERT0_RT1_iRKNS_16SeqlenInfoQKNewKILb1ELb1EEENS2_IJiiiiEEERT_ENKUlvE_clEv,($__internal_5_$__cuda_sm70_shflsync_bfly_p - $_ZN7cutlass13device_kernelIN5flash19enable_sm80_to_sm89INS1_16FlashAttnFwdSm80INS1_25CollectiveMainloopFwdSm80ILi8ELi1ELb0EN4cute5tupleIJNS5_1CILi128EEENS7_ILi48EEENS7_ILi256EEEEEELi256ENS_6half_tEfNS_4arch4Sm80ELb0ELb1ELb0ELb1ELb1ELb1ELb1ELb0EEENS1_21CollectiveEpilogueFwdINS6_IJS8_SA_S9_EEENS6_IJNS7_ILi1EEESI_SI_EEESC_SE_Li256ELb1ELb1ELb0ELb0EEENS1_19SingleTileSchedulerILb1ELb0ELb1ELi128EEEEEEEEEvNT_6ParamsE$_ZZN5flash25CollectiveMainloopFwdSm80ILi8ELi1ELb0EN4cute5tupleIJNS1_1CILi128EEENS3_ILi48EEENS3_ILi256EEEEEELi256EN7cutlass6half_tEfNS8_4arch4Sm80ELb0ELb1ELb0ELb1ELb1ELb1ELb1ELb0EE3mmaINS_16FlashAttnFwdSm80ISC_NS_21CollectiveEpilogueFwdINS2_IJS4_S6_S5_EEENS2_IJNS3_ILi1EEESH_SH_EEES9_SB_Li256ELb1ELb1ELb0ELb0EEENS_19SingleTileSchedulerILb1ELb0ELb1ELi128EEEE13SharedStorageENS1_6TensorINS1_11ArrayEngineIfLm128EEENS1_6LayoutINS2_IJNS2_IJNS3_ILi2EEESS_EEESH_NS3_ILi32EEEEEENS2_IJNS2_IJSH_SS_EEENS3_ILi0EEENS3_ILi4EEEEEEEEEENS_7SoftmaxILi2ELi0EEEEEbRKNSC_6ParamsERT0_RT1_iRKNS_16SeqlenInfoQKNewKILb1ELb1EEENS2_IJiiiiEEERT_ENKUlvE_clEv)
$_ZN7cutlass13device_kernelIN5flash19enable_sm80_to_sm89INS1_16FlashAttnFwdSm80INS1_25CollectiveMainloopFwdSm80ILi8ELi1ELb0EN4cute5tupleIJNS5_1CILi128EEENS7_ILi48EEENS7_ILi256EEEEEELi256ENS_6half_tEfNS_4arch4Sm80ELb0ELb1ELb0ELb1ELb1ELb1ELb1ELb0EEENS1_21CollectiveEpilogueFwdINS6_IJS8_SA_S9_EEENS6_IJNS7_ILi1EEESI_SI_EEESC_SE_Li256ELb1ELb1ELb0ELb0EEENS1_19SingleTileSchedulerILb1ELb0ELb1ELi128EEEEEEEEEvNT_6ParamsE$_ZZN5flash25CollectiveMainloopFwdSm80ILi8ELi1ELb0EN4cute5tupleIJNS1_1CILi128EEENS3_ILi48EEENS3_ILi256EEEEEELi256EN7cutlass6half_tEfNS8_4arch4Sm80ELb0ELb1ELb0ELb1ELb1ELb1ELb1ELb0EE3mmaINS_16FlashAttnFwdSm80ISC_NS_21CollectiveEpilogueFwdINS2_IJS4_S6_S5_EEENS2_IJNS3_ILi1EEESH_SH_EEES9_SB_Li256ELb1ELb1ELb0ELb0EEENS_19SingleTileSchedulerILb1ELb0ELb1ELi128EEEE13SharedStorageENS1_6TensorINS1_11ArrayEngineIfLm128EEENS1_6LayoutINS2_IJNS2_IJNS3_ILi2EEESS_EEESH_NS3_ILi32EEEEEENS2_IJNS2_IJSH_SS_EEENS3_ILi0EEENS3_ILi4EEEEEEEEEENS_7SoftmaxILi2ELi0EEEEEbRKNSC_6ParamsERT0_RT1_iRKNS_16SeqlenInfoQKNewKILb1ELb1EEENS2_IJiiiiEEERT_ENKUlvE_clEv:
[----:B------:R-:W-:-:S05]  /*1c770*/  IADD3 R18, R101, -c[0x0][0x20], RZ ;  /* 0x8000080065127a10 */ /* 0x000fca0007ffe0ff */
[----:B------:R-:W2:Y:S01]  /*1c780*/  LDL.64 R14, [R18] ;  /* 0x00000000120e7983 */ /* 0x000ea20000100a00 */
[----:B------:R-:W-:-:S03]  /*1c790*/  ULDC.64 UR4, c[0x0][0x118] ;  /* 0x0000460000047ab9 */ /* 0x000fc60000000a00 */
[----:B--2---:R-:W2:Y:S02]  /*1c7a0*/  LD.E R29, [R14.64+0x11c] ;  /* 0x00011c040e1d7980 */ /* 0x004ea4000c101900 */
[----:B--2---:R-:W-:-:S13]  /*1c7b0*/  ISETP.GT.AND P0, PT, R29, RZ, PT ;  /* 0x000000ff1d00720c */ /* 0x004fda0003f04270 */
[----:B------:R-:W-:Y:S05]  /*1c7c0*/  @P0 BRA `(.L_x_1363) ;  /* 0x0000004000000947 */ /* 0x000fea0003800000 */
[----:B------:R-:W-:Y:S01]  /*1c7d0*/  MOV R2, R146 ;  /* 0x0000009200027202 */ /* 0x000fe20000000f00 */
[----:B------:R-:W-:-:S04]  /*1c7e0*/  DEPBAR.LE SB0, 0x1 ;  /* 0x000080400000791a */ /* 0x000fc80000000000 */
[----:B------:R-:W-:-:S04]  /*1c7f0*/  MOV R3, 0x0 ;  /* 0x0000000000037802 */ /* 0x000fc80000000f00 */
[----:B------:R-:W-:Y:S05]  /*1c800*/  RET.REL.NODEC R2 `(_ZN7cutlass13device_kernelIN5flash19enable_sm80_to_sm89INS1_16FlashAttnFwdSm80INS1_25CollectiveMainloopFwdSm80ILi8ELi1ELb0EN4cute5tupleIJNS5_1CILi128EEENS7_ILi48EEENS7_ILi256EEEEEELi256ENS_6half_tEfNS_4arch4Sm80ELb0ELb1ELb0ELb1ELb1ELb1ELb1ELb0EEENS1_21CollectiveEpilogueFwdINS6_IJS8_SA_S9_EEENS6_IJNS7_ILi1EEESI_SI_EEESC_SE_Li256ELb1ELb1ELb0ELb0EEENS1_19SingleTileSchedulerILb1ELb0ELb1ELi128EEEEEEEEEvNT_6ParamsE) ;  /* 0xfffe37f002007950 */ /* 0x000fea0003c3ffff */
.L_x_1363:
[----:B------:R1:W2:Y:S04]  /*1c810*/  LDL.64 R12, [R18+0x8] ;  /* 0x00000800120c7983 */ /* 0x0002a80000100a00 */
[----:B------:R1:W3:Y:S04]  /*1c820*/  LDL.64 R2, [R18+0x20] ;  /* 0x0000200012027983 */ /* 0x0002e80000100a00 */
[----:B------:R1:W4:Y:S04]  /*1c830*/  LDL.64 R16, [R18+0x18] ;  /* 0x0000180012107983 */ /* 0x0003280000100a00 */
[----:B------:R-:W4:Y:S04]  /*1c840*/  LD.E.U8 R24, [R14.64+0x138] ;  /* 0x000138040e187980 */ /* 0x000f28000c101100 */
[----:B------:R2:W5:Y:S04]  /*1c850*/  LD.E R25, [R14.64+0x164] ;  /* 0x000164040e197980 */ /* 0x000568000c101900 */
[----:B------:R2:W5:Y:S04]  /*1c860*/  LD.E.64 R22, [R14.64+0x110] ;  /* 0x000110040e167980 */ /* 0x000568000c101b00 */
[----:B------:R2:W5:Y:S04]  /*1c870*/  LD.E.64 R20, [R14.64+0x128] ;  /* 0x000128040e147980 */ /* 0x000568000c101b00 */
[----:B-1----:R-:W4:Y:S04]  /*1c880*/  LDL.64 R18, [R18+0x10] ;  /* 0x0000100012127983 */ /* 0x002f280000100a00 */
[----:B--2---:R1:W2:Y:S04]  /*1c890*/  LD.E R26, [R12.64] ;  /* 0x000000040c1a7980 */ /* 0x0042a8000c101900 */
[----:B---3--:R3:W2:Y:S04]  /*1c8a0*/  LD.E R39, [R2.64] ;  /* 0x0000000402277980 */ /* 0x0086a8000c101900 */
[----:B----4-:R4:W4:Y:S04]  /*1c8b0*/  LD.E R16, [R16.64+0x20] ;  /* 0x0000200410107980 */ /* 0x010928000c101900 */
[----:B-1----:R1:W5:Y:S04]  /*1c8c0*/  LD.E.64 R12, [R14.64+0x120] ;  /* 0x000120040e0c7980 */ /* 0x002368000c101b00 */
[----:B---3--:R1:W5:Y:S04]  /*1c8d0*/  LD.E.64 R2, [R14.64+0x130] ;  /* 0x000130040e027980 */ /* 0x008368000c101b00 */
[----:B------:R1:W5:Y:S01]  /*1c8e0*/  LD.E R27, [R18.64] ;  /* 0x00000004121b7980 */ /* 0x000362000c101900 */
[----:B------:R-:W-:-:S02]  /*1c8f0*/  ISETP.NE.AND P0, PT, R24, RZ, PT ;  /* 0x000000ff1800720c */ /* 0x000fc40003f05270 */
[----:B--2---:R-:W-:-:S04]  /*1c900*/  SHF.R.S32.HI R11, RZ, 0x1f, R26 ;  /* 0x0000001fff0b7819 */ /* 0x004fc8000001141a */
[----:B------:R-:W-:-:S04]  /*1c910*/  LEA.HI R11, R11, R26, RZ, 0x3 ;  /* 0x0000001a0b0b7211 */ /* 0x000fc800078f18ff */
[----:B----4-:R-:W-:Y:S02]  /*1c920*/  LOP3.LUT R17, R11, 0xfffffff8, RZ, 0xc0, !PT ;  /* 0xfffffff80b117812 */ /* 0x010fe400078ec0ff */
[----:B------:R-:W-:-:S03]  /*1c930*/  SHF.R.S32.HI R100, RZ, 0x3, R11 ;  /* 0x00000003ff647819 */ /* 0x000fc6000001140b */
[----:B------:R-:W-:Y:S02]  /*1c940*/  IMAD.IADD R11, R26, 0x1, -R17 ;  /* 0x000000011a0b7824 */ /* 0x000fe400078e0a11 */
[----:B------:R-:W-:Y:S01]  /*1c950*/  IMAD R72, R39, 0x80, R100 ;  /* 0x0000008027487824 */ /* 0x000fe200078e0264 */
[----:B------:R-:W-:-:S03]  /*1c960*/  SHF.R.S32.HI R28, RZ, 0x1f, R16 ;  /* 0x0000001fff1c7819 */ /* 0x000fc60000011410 */
[----:B------:R-:W-:Y:S01]  /*1c970*/  IMAD R11, R11, 0x20, R72 ;  /* 0x000000200b0b7824 */ /* 0x000fe200078e0248 */
[----:B------:R-:W-:Y:S05]  /*1c980*/  @!P0 BRA `(.L_x_1364) ;  /* 0x00004a5000008947 */ /* 0x000fea0003800000 */
[----:B-1---5:R-:W-:-:S13]  /*1c990*/  ISETP.NE.AND P0, PT, R25, 0x1, PT ;  /* 0x000000011900780c */ /* 0x022fda0003f05270 */
[----:B------:R1:W2:Y:S04]  /*1c9a0*/  @P0 LD.E R17, [R14.64+0x168] ;  /* 0x000168040e110980 */ /* 0x0002a8000c101900 */
[----:B-1----:R2:W3:Y:S02]  /*1c9b0*/  @P0 LD.E R14, [R14.64+0x16c] ;  /* 0x00016c040e0e0980 */ /* 0x0024e4000c101900 */
[----:B--2---:R-:W-:-:S05]  /*1c9c0*/  @P0 IMAD.HI.U32 R15, R11, R17, RZ ;  /* 0x000000110b0f0227 */ /* 0x004fca00078e00ff */
[----:B---3--:R-:W-:-:S04]  /*1c9d0*/  @P0 SHF.R.U32.HI R11, RZ, R14, R15 ;  /* 0x0000000eff0b0219 */ /* 0x008fc8000001160f */
[----:B------:R-:W-:Y:S01]  /*1c9e0*/  SHF.R.S32.HI R14, RZ, 0x1f, R11 ;  /* 0x0000001fff0e7819 */ /* 0x000fe2000001140b */
[-C--:B------:R-:W-:Y:S02]  /*1c9f0*/  IMAD R17, R13, R11.reuse, RZ ;  /* 0x0000000b0d117224 */ /* 0x080fe400078e02ff */
[-C--:B------:R-:W-:Y:S02]  /*1ca00*/  IMAD R15, R3, R11.reuse, RZ ;  /* 0x0000000b030f7224 */ /* 0x080fe400078e02ff */
[-C--:B------:R-:W-:Y:S02]  /*1ca10*/  IMAD R24, R12, R14.reuse, R17 ;  /* 0x0000000e0c187224 */ /* 0x080fe400078e0211 */
[----:B------:R-:W-:Y:S02]  /*1ca20*/  IMAD R17, R2, R14, R15 ;  /* 0x0000000e02117224 */ /* 0x000fe400078e020f */
[----:B------:R-:W-:-:S04]  /*1ca30*/  IMAD.WIDE.U32 R18, R12, R11, RZ ;  /* 0x0000000b0c127225 */ /* 0x000fc800078e00ff */
[----:B------:R-:W-:Y:S01]  /*1ca40*/  IMAD.WIDE.U32 R14, R2, R11, RZ ;  /* 0x0000000b020e7225 */ /* 0x000fe200078e00ff */
[----:B------:R-:W-:-:S03]  /*1ca50*/  IADD3 R19, R19, R24, RZ ;  /* 0x0000001813137210 */ /* 0x000fc60007ffe0ff */
[-C--:B------:R-:W-:Y:S01]  /*1ca60*/  IMAD R13, R13, R16.reuse, RZ ;  /* 0x000000100d0d7224 */ /* 0x080fe200078e02ff */
[----:B------:R-:W-:Y:S01]  /*1ca70*/  IADD3 R15, R15, R17, RZ ;  /* 0x000000110f0f7210 */ /* 0x000fe20007ffe0ff */
[----:B------:R-:W-:Y:S02]  /*1ca80*/  IMAD R11, R3, R16, RZ ;  /* 0x00000010030b7224 */ /* 0x000fe400078e02ff */
[----:B------:R-:W-:-:S04]  /*1ca90*/  IMAD.WIDE.U32 R18, R16, R12, R18 ;  /* 0x0000000c10127225 */ /* 0x000fc800078e0012 */
[----:B------:R-:W-:-:S04]  /*1caa0*/  IMAD.WIDE.U32 R14, R16, R2, R14 ;  /* 0x00000002100e7225 */ /* 0x000fc800078e000e */
[----:B------:R-:W-:Y:S01]  /*1cab0*/  IMAD R3, R12, R28, R13 ;  /* 0x0000001c0c037224 */ /* 0x000fe200078e020d */
[----:B------:R-:W-:Y:S01]  /*1cac0*/  LEA R38, P0, R14, R20, 0x1 ;  /* 0x000000140e267211 */ /* 0x000fe200078008ff */
[----:B------:R-:W-:Y:S01]  /*1cad0*/  IMAD R2, R2, R28, R11 ;  /* 0x0000001c02027224 */ /* 0x000fe200078e020b */
[C---:B------:R-:W-:Y:S02]  /*1cae0*/  LEA R28, P1, R18.reuse, R22, 0x1 ;  /* 0x00000016121c7211 */ /* 0x040fe400078208ff */
[----:B------:R-:W-:Y:S02]  /*1caf0*/  IADD3 R3, R19, R3, RZ ;  /* 0x0000000313037210 */ /* 0x000fe40007ffe0ff */
[----:B------:R-:W-:Y:S02]  /*1cb00*/  IADD3 R2, R15, R2, RZ ;  /* 0x000000020f027210 */ /* 0x000fe40007ffe0ff */
[----:B------:R-:W-:Y:S02]  /*1cb10*/  LEA.HI.X R22, R18, R23, R3, 0x1, P1 ;  /* 0x0000001712167211 */ /* 0x000fe400008f0c03 */
[----:B------:R-:W-:Y:S01]  /*1cb20*/  LEA.HI.X R23, R14, R21, R2, 0x1, P0 ;  /* 0x000000150e177211 */ /* 0x000fe200000f0c02 */
[----:B------:R-:W-:Y:S05]  /*1cb30*/  BRA.DIV ~URZ, `(.L_x_1365) ;  /* 0x000094a27f007947 */ /* 0x000fea000b800000 */
[----:B------:R1:W2:Y:S02]  /*1cb40*/  SHFL.IDX PT, R11, R22, RZ, 0x181f ;  /* 0x00181fff160b7589 */ /* 0x0002a400000e0000 */
.L_x_1439:
[----:B------:R-:W-:Y:S05]  /*1cb50*/  BRA.DIV ~URZ, `(.L_x_1366) ;  /* 0x000095027f007947 */ /* 0x000fea000b800000 */
[----:B------:R3:W4:Y:S01]  /*1cb60*/  SHFL.IDX PT, R12, R28, RZ, 0x181f ;  /* 0x00181fff1c0c7589 */ /* 0x00072200000e0000 */
[----:B--2---:R-:W-:-:S03]  /*1cb70*/  MOV R13, R11 ;  /* 0x0000000b000d7202 */ /* 0x004fc60000000f00 */
[----:B------:R3:W2:Y:S04]  /*1cb80*/  SHFL.IDX PT, R14, R23, RZ, 0x181f ;  /* 0x00181fff170e7589 */ /* 0x0006a800000e0000 */
[----:B------:R3:W1:Y:S02]  /*1cb90*/  SHFL.IDX PT, R2, R38, RZ, 0x181f ;  /* 0x00181fff26027589 */ /* 0x00066400000e0000 */
.L_x_1440:
[----:B------:R-:W-:Y:S01]  /*1cba0*/  IMAD R27, R27, R25, RZ ;  /* 0x000000191b1b7224 */ /* 0x000fe200078e02ff */
[----:B------:R-:W-:Y:S01]  /*1cbb0*/  SHF.R.S32.HI R11, RZ, 0x1f, R26 ;  /* 0x0000001fff0b7819 */ /* 0x000fe2000001141a */
[----:B------:R-:W-:Y:S01]  /*1cbc0*/  BSSY B0, `(.L_x_1367) ;  /* 0x0000039000007945 */ /* 0x000fe20003800000 */
[----:B------:R-:W-:Y:S01]  /*1cbd0*/  CS2R R62, SRZ ;  /* 0x00000000003e7805 */ /* 0x000fe2000001ff00 */
[----:B------:R-:W-:Y:S01]  /*1cbe0*/  CS2R R40, SRZ ;  /* 0x0000000000287805 */ /* 0x000fe2000001ff00 */
[----:B------:R-:W-:Y:S01]  /*1cbf0*/  ISETP.GE.AND P0, PT, R72, R27, PT ;  /* 0x0000001b4800720c */ /* 0x000fe20003f06270 */
[----:B------:R-:W-:Y:S01]  /*1cc00*/  CS2R R36, SRZ ;  /* 0x0000000000247805 */ /* 0x000fe2000001ff00 */
[----:B------:R-:W-:Y:S01]  /*1cc10*/  LEA.HI R11, R11, R26, RZ, 0x3 ;  /* 0x0000001a0b0b7211 */ /* 0x000fe200078f18ff */
[----:B------:R-:W-:Y:S01]  /*1cc20*/  CS2R R32, SRZ ;  /* 0x0000000000207805 */ /* 0x000fe2000001ff00 */
[----:B------:R-:W-:Y:S01]  /*1cc30*/  CS2R R24, SRZ ;  /* 0x0000000000187805 */ /* 0x000fe2000001ff00 */
[----:B------:R-:W-:Y:S01]  /*1cc40*/  CS2R R42, SRZ ;  /* 0x00000000002a7805 */ /* 0x000fe2000001ff00 */
[----:B------:R-:W-:Y:S01]  /*1cc50*/  LOP3.LUT R11, R11, 0xfffffff8, RZ, 0xc0, !PT ;  /* 0xfffffff80b0b7812 */ /* 0x000fe200078ec0ff */
[----:B------:R-:W-:Y:S01]  /*1cc60*/  CS2R R34, SRZ ;  /* 0x0000000000227805 */ /* 0x000fe2000001ff00 */
[----:B------:R-:W-:Y:S01]  /*1cc70*/  CS2R R30, SRZ ;  /* 0x00000000001e7805 */ /* 0x000fe2000001ff00 */
[----:B------:R-:W-:Y:S01]  /*1cc80*/  CS2R R20, SRZ ;  /* 0x0000000000147805 */ /* 0x000fe2000001ff00 */
[----:B--2---:R-:W-:-:S02]  /*1cc90*/  IMAD.MOV.U32 R3, RZ, RZ, R14 ;  /* 0x000000ffff037224 */ /* 0x004fc400078e000e */
[----:B------:R-:W-:-:S04]  /*1cca0*/  IMAD.IADD R11, R26, 0x1, -R11 ;  /* 0x000000011a0b7824 */ /* 0x000fc800078e0a0b */
[----:B------:R-:W-:Y:S01]  /*1ccb0*/  IMAD.SHL.U32 R11, R11, 0x4, RZ ;  /* 0x000000040b0b7824 */ /* 0x000fe200078e00ff */
[----:B------:R-:W-:Y:S05]  /*1ccc0*/  @P0 BRA `(.L_x_1368) ;  /* 0x0000028000000947 */ /* 0x000fea0003800000 */
[C---:B------:R-:W-:Y:S01]  /*1ccd0*/  IADD3 R15, R11.reuse, 0x20, RZ ;  /* 0x000000200b0f7810 */ /* 0x040fe20007ffe0ff */
[----:B------:R-:W-:Y:S01]  /*1cce0*/  CS2R R24, SRZ ;  /* 0x0000000000187805 */ /* 0x000fe2000001ff00 */
[-C--:B------:R-:W-:Y:S01]  /*1ccf0*/  ISETP.GE.AND P1, PT, R11, R29.reuse, PT ;  /* 0x0000001d0b00720c */ /* 0x080fe20003f26270 */
[----:B------:R-:W-:Y:S01]  /*1cd00*/  CS2R R20, SRZ ;  /* 0x0000000000147805 */ /* 0x000fe2000001ff00 */
[----:B------:R-:W-:Y:S01]  /*1cd10*/  ISETP.GE.AND P0, PT, R15, R29, PT ;  /* 0x0000001d0f00720c */ /* 0x000fe20003f06270 */
[----:B------:R-:W-:Y:S01]  /*1cd20*/  CS2R R32, SRZ ;  /* 0x0000000000207805 */ /* 0x000fe2000001ff00 */
[----:B------:R-:W-:-:S09]  /*1cd30*/  CS2R R30, SRZ ;  /* 0x00000000001e7805 */ /* 0x000fd2000001ff00 */
[C---:B----4-:R-:W-:Y:S02]  /*1cd40*/  @!P1 IMAD.WIDE R16, R11.reuse, 0x2, R12 ;  /* 0x000000020b109825 */ /* 0x050fe400078e020c */
[----:B------:R-:W-:Y:S02]  /*1cd50*/  @!P0 SHF.R.S32.HI R14, RZ, 0x1f, R15 ;  /* 0x0000001fff0e8819 */ /* 0x000fe4000001140f */
[----:B-1----:R-:W-:Y:S01]  /*1cd60*/  @!P1 IMAD.WIDE R18, R11, 0x2, R2 ;  /* 0x000000020b129825 */ /* 0x002fe200078e0202 */
[----:B------:R1:W5:Y:S01]  /*1cd70*/  @!P1 LD.E.64 R24, [R16.64] ;  /* 0x0000000410189980 */ /* 0x000362000c101b00 */
[----:B------:R-:W-:-:S03]  /*1cd80*/  @!P0 LEA.HI R14, R14, R15, RZ, 0x2 ;  /* 0x0000000f0e0e8211 */ /* 0x000fc600078f10ff */
[----:B------:R2:W5:Y:S01]  /*1cd90*/  @!P1 LD.E.64 R20, [R18.64] ;  /* 0x0000000412149980 */ /* 0x000562000c101b00 */
[----:B------:R-:W-:-:S05]  /*1cda0*/  @!P0 LOP3.LUT R14, R14, 0xfffffffc, RZ, 0xc0, !PT ;  /* 0xfffffffc0e0e8812 */ /* 0x000fca00078ec0ff */
[----:B-1----:R-:W-:-:S04]  /*1cdb0*/  @!P0 IMAD.WIDE R16, R14, 0x2, R12 ;  /* 0x000000020e108825 */ /* 0x002fc800078e020c */
[----:B------:R-:W-:Y:S01]  /*1cdc0*/  @!P0 IMAD.WIDE R14, R14, 0x2, R2 ;  /* 0x000000020e0e8825 */ /* 0x000fe200078e0202 */
[C---:B--2---:R-:W-:Y:S01]  /*1cdd0*/  IADD3 R18, R11.reuse, 0x40, RZ ;  /* 0x000000400b127810 */ /* 0x044fe20007ffe0ff */
[----:B------:R1:W5:Y:S01]  /*1cde0*/  @!P0 LD.E.64 R32, [R16.64] ;  /* 0x0000000410208980 */ /* 0x000362000c101b00 */
[----:B------:R-:W-:Y:S02]  /*1cdf0*/  IADD3 R19, R11, 0x60, RZ ;  /* 0x000000600b137810 */ /* 0x000fe40007ffe0ff */
[-C--:B------:R-:W-:Y:S01]  /*1ce00*/  ISETP.GE.AND P1, PT, R18, R29.reuse, PT ;  /* 0x0000001d1200720c */ /* 0x080fe20003f26270 */
[----:B------:R2:W5:Y:S01]  /*1ce10*/  @!P0 LD.E.64 R30, [R14.64] ;  /* 0x000000040e1e8980 */ /* 0x000562000c101b00 */
[----:B------:R-:W-:Y:S01]  /*1ce20*/  ISETP.GE.AND P0, PT, R19, R29, PT ;  /* 0x0000001d1300720c */ /* 0x000fe20003f06270 */
[----:B------:R-:W-:Y:S01]  /*1ce30*/  CS2R R36, SRZ ;  /* 0x0000000000247805 */ /* 0x000fe2000001ff00 */
[----:B------:R-:W-:Y:S01]  /*1ce40*/  CS2R R40, SRZ ;  /* 0x0000000000287805 */ /* 0x000fe2000001ff00 */
[----:B------:R-:W-:Y:S01]  /*1ce50*/  CS2R R34, SRZ ;  /* 0x0000000000227805 */ /* 0x000fe2000001ff00 */
[----:B------:R-:W-:-:S07]  /*1ce60*/  CS2R R42, SRZ ;  /* 0x00000000002a7805 */ /* 0x000fce000001ff00 */
[----:B--2---:R-:W-:Y:S02]  /*1ce70*/  @!P1 SHF.R.S32.HI R15, RZ, 0x1f, R18 ;  /* 0x0000001fff0f9819 */ /* 0x004fe40000011412 */
[----:B------:R-:W-:Y:S02]  /*1ce80*/  @!P0 SHF.R.S32.HI R14, RZ, 0x1f, R19 ;  /* 0x0000001fff0e8819 */ /* 0x000fe40000011413 */
[----:B------:R-:W-:Y:S02]  /*1ce90*/  @!P1 LEA.HI R15, R15, R18, RZ, 0x2 ;  /* 0x000000120f0f9211 */ /* 0x000fe400078f10ff */
[----:B------:R-:W-:Y:S02]  /*1cea0*/  @!P0 LEA.HI R14, R14, R19, RZ, 0x2 ;  /* 0x000000130e0e8211 */ /* 0x000fe400078f10ff */
[----:B------:R-:W-:Y:S02]  /*1ceb0*/  @!P1 LOP3.LUT R15, R15, 0xfffffffc, RZ, 0xc0, !PT ;  /* 0xfffffffc0f0f9812 */ /* 0x000fe400078ec0ff */
[----:B------:R-:W-:-:S03]  /*1cec0*/  @!P0 LOP3.LUT R14, R14, 0xfffffffc, RZ, 0xc0, !PT ;  /* 0xfffffffc0e0e8812 */ /* 0x000fc600078ec0ff */
[----:B------:R-:W-:-:S04]  /*1ced0*/  @!P1 IMAD.WIDE R18, R15, 0x2, R12 ;  /* 0x000000020f129825 */ /* 0x000fc800078e020c */
[C---:B-1----:R-:W-:Y:S01]  /*1cee0*/  @!P0 IMAD.WIDE R16, R14.reuse, 0x2, R12 ;  /* 0x000000020e108825 */ /* 0x042fe200078e020c */
[----:B------:R1:W5:Y:S03]  /*1cef0*/  @!P1 LD.E.64 R36, [R18.64] ;  /* 0x0000000412249980 */ /* 0x000366000c101b00 */
[--C-:B------:R-:W-:Y:S01]  /*1cf00*/  @!P1 IMAD.WIDE R12, R15, 0x2, R2.reuse ;  /* 0x000000020f0c9825 */ /* 0x100fe200078e0202 */
[----:B------:R1:W5:Y:S03]  /*1cf10*/  @!P0 LD.E.64 R40, [R16.64] ;  /* 0x0000000410288980 */ /* 0x000366000c101b00 */
[----:B------:R-:W-:Y:S01]  /*1cf20*/  @!P0 IMAD.WIDE R2, R14, 0x2, R2 ;  /* 0x000000020e028825 */ /* 0x000fe200078e0202 */
[----:B------:R1:W5:Y:S04]  /*1cf30*/  @!P1 LD.E.64 R34, [R12.64] ;  /* 0x000000040c229980 */ /* 0x000368000c101b00 */
[----:B------:R1:W5:Y:S02]  /*1cf40*/  @!P0 LD.E.64 R42, [R2.64] ;  /* 0x00000004022a8980 */ /* 0x000364000c101b00 */
.L_x_1368:
[----:B------:R-:W-:Y:S05]  /*1cf50*/  BSYNC B0 ;  /* 0x0000000000007941 */ /* 0x000fea0003800000 */
.L_x_1367:
[----:B-1---5:R-:W-:Y:S02]  /*1cf60*/  IMAD.MOV.U32 R13, RZ, RZ, R40 ;  /* 0x000000ffff0d7224 */ /* 0x022fe400078e0028 */
[----:B----4-:R-:W-:-:S02]  /*1cf70*/  IMAD.MOV.U32 R12, RZ, RZ, R41 ;  /* 0x000000ffff0c7224 */ /* 0x010fc400078e0029 */
[----:B------:R-:W-:Y:S01]  /*1cf80*/  IMAD.MOV.U32 R3, RZ, RZ, R36 ;  /* 0x000000ffff037224 */ /* 0x000fe200078e0024 */
[----:B------:R-:W-:Y:S01]  /*1cf90*/  PRMT R99, R13, 0x7610, R99 ;  /* 0x000076100d637816 */ /* 0x000fe20000000063 */
        /* <DEDUP_REMOVED lines=25> */
[----:B------:R-:W-:-:S02]  /*1d130*/  PRMT R94, R12, 0x7610, R94 ;  /* 0x000076100c5e7816 */ /* 0x000fc4000000005e */
[----:B------:R-:W-:Y:S02]  /*1d140*/  PRMT R91, R3, 0x7610, R91 ;  /* 0x00007610035b7816 */ /* 0x000fe4000000005b */
[----:B------:R-:W-:Y:S01]  /*1d150*/  PRMT R92, R2, 0x7610, R92 ;  /* 0x00007610025c7816 */ /* 0x000fe2000000005c */
[----:B------:R-:W-:Y:S05]  /*1d160*/  BRA.DIV ~URZ, `(.L_x_1369) ;  /* 0x000090627f007947 */ /* 0x000fea000b800000 */
[----:B------:R1:W2:Y:S04]  /*1d170*/  SHFL.IDX PT, R13, R22, 0x1, 0x181f ;  /* 0x00381f00160d7f89 */ /* 0x0002a800000e0000 */
[----:B------:R1:W4:Y:S04]  /*1d180*/  SHFL.IDX PT, R12, R28, 0x1, 0x181f ;  /* 0x00381f001c0c7f89 */ /* 0x00032800000e0000 */
[----:B------:R1:W3:Y:S04]  /*1d190*/  SHFL.IDX PT, R14, R23, 0x1, 0x181f ;  /* 0x00381f00170e7f89 */ /* 0x0002e800000e0000 */
[----:B------:R1:W1:Y:S02]  /*1d1a0*/  SHFL.IDX PT, R2, R38, 0x1, 0x181f ;  /* 0x00381f0026027f89 */ /* 0x00026400000e0000 */
.L_x_1441:
[----:B------:R-:W-:Y:S01]  /*1d1b0*/  IADD3 R3, R72, 0x20, RZ ;  /* 0x0000002048037810 */ /* 0x000fe20007ffe0ff */
[----:B------:R-:W-:Y:S01]  /*1d1c0*/  BSSY B0, `(.L_x_1370) ;  /* 0x0000033000007945 */ /* 0x000fe20003800000 */
[----:B------:R-:W-:Y:S01]  /*1d1d0*/  CS2R R52, SRZ ;  /* 0x0000000000347805 */ /* 0x000fe2000001ff00 */
[----:B------:R-:W-:Y:S01]  /*1d1e0*/  CS2R R48, SRZ ;  /* 0x0000000000307805 */ /* 0x000fe2000001ff00 */
[----:B------:R-:W-:Y:S01]  /*1d1f0*/  ISETP.GE.AND P0, PT, R3, R27, PT ;  /* 0x0000001b0300720c */ /* 0x000fe20003f06270 */
[----:B------:R-:W-:Y:S01]  /*1d200*/  CS2R R46, SRZ ;  /* 0x00000000002e7805 */ /* 0x000fe2000001ff00 */
[----:B------:R-:W-:Y:S01]  /*1d210*/  CS2R R56, SRZ ;  /* 0x0000000000387805 */ /* 0x000fe2000001ff00 */
[----:B------:R-:W-:Y:S01]  /*1d220*/  CS2R R54, SRZ ;  /* 0x0000000000367805 */ /* 0x000fe2000001ff00 */
[----:B------:R-:W-:Y:S01]  /*1d230*/  CS2R R50, SRZ ;  /* 0x0000000000327805 */ /* 0x000fe2000001ff00 */
[----:B------:R-:W-:Y:S01]  /*1d240*/  CS2R R44, SRZ ;  /* 0x00000000002c7805 */ /* 0x000fe2000001ff00 */
[----:B---3--:R-:W-:-:S07]  /*1d250*/  IMAD.MOV.U32 R3, RZ, RZ, R14 ;  /* 0x000000ffff037224 */ /* 0x008fce00078e000e */
        /* <DEDUP_REMOVED lines=8> */
[C---:B--2-4-:R-:W-:Y:S02]  /*1d2e0*/  @!P1 IMAD.WIDE R16, R11.reuse, 0x2, R12 ;  /* 0x000000020b109825 */ /* 0x054fe400078e020c */
        /* <DEDUP_REMOVED lines=32> */
.L_x_1371:
[----:B------:R-:W-:Y:S05]  /*1d4f0*/  BSYNC B0 ;  /* 0x0000000000007941 */ /* 0x000fea0003800000 */
.L_x_1370:
[----:B-12--5:R-:W-:Y:S02]  /*1d500*/  IMAD.MOV.U32 R13, RZ, RZ, R62 ;  /* 0x000000ffff0d7224 */ /* 0x026fe400078e003e */
        /* <DEDUP_REMOVED lines=32> */
[----:B------:R1:W2:Y:S02]  /*1d710*/  SHFL.IDX PT, R13, R22, 0x2, 0x181f ;  /* 0x00581f00160d7f89 */ /* 0x0002a400000e0000 */
.L_x_1442:
[----:B------:R-:W-:Y:S05]  /*1d720*/  BRA.DIV ~URZ, `(.L_x_1373) ;  /* 0x00008d027f007947 */ /* 0x000fea000b800000 */
[----:B------:R3:W4:Y:S04]  /*1d730*/  SHFL.IDX PT, R12, R28, 0x2, 0x181f ;  /* 0x00581f001c0c7f89 */ /* 0x00072800000e0000 */
[----:B------:R3:W1:Y:S04]  /*1d740*/  SHFL.IDX PT, R14, R23, 0x2, 0x181f ;  /* 0x00581f00170e7f89 */ /* 0x00066800000e0000 */
[----:B------:R3:W2:Y:S02]  /*1d750*/  SHFL.IDX PT, R2, R38, 0x2, 0x181f ;  /* 0x00581f0026027f89 */ /* 0x0006a400000e0000 */
.L_x_1443:
        /* <DEDUP_REMOVED lines=10> */
[----:B------:R-:W-:Y:S01]  /*1d800*/  CS2R R58, SRZ ;  /* 0x00000000003a7805 */ /* 0x000fe2000001ff00 */
[----:B-1----:R-:W-:-:S06]  /*1d810*/  IMAD.MOV.U32 R3, RZ, RZ, R14 ;  /* 0x000000ffff037224 */ /* 0x002fcc00078e000e */
        /* <DEDUP_REMOVED lines=10> */
[----:B------:R-:W-:Y:S01]  /*1d8c0*/  @!P1 IMAD.WIDE R18, R11, 0x2, R2 ;  /* 0x000000020b129825 */ /* 0x000fe200078e0202 */
        /* <DEDUP_REMOVED lines=30> */
.L_x_1375:
[----:B------:R-:W-:Y:S05]  /*1dab0*/  BSYNC B0 ;  /* 0x0000000000007941 */ /* 0x000fea0003800000 */
.L_x_1374:
[----:B-12--5:R-:W-:Y:S01]  /*1dac0*/  IMAD.MOV.U32 R13, RZ, RZ, R72 ;  /* 0x000000ffff0d7224 */ /* 0x026fe200078e0048 */
[----:B------:R-:W-:Y:S01]  /*1dad0*/  CS2R R88, SRZ ;  /* 0x0000000000587805 */ /* 0x000fe2000001ff00 */
        /* <DEDUP_REMOVED lines=33> */
.L_x_1444:
[----:B------:R-:W-:Y:S01]  /*1dcf0*/  SHF.R.S32.HI R2, RZ, 0x1f, R26 ;  /* 0x0000001fff027819 */ /* 0x000fe2000001141a */
[----:B------:R-:W-:-:S03]  /*1dd00*/  IMAD.SHL.U32 R14, R39, 0x80, RZ ;  /* 0x00000080270e7824 */ /* 0x000fc600078e00ff */
[----:B------:R-:W-:-:S04]  /*1dd10*/  LEA.HI R2, R2, R26, RZ, 0x3 ;  /* 0x0000001a02027211 */ /* 0x000fc800078f18ff */
[----:B------:R-:W-:Y:S01]  /*1dd20*/  LEA.HI.SX32 R14, R2, R14, 0x1d ;  /* 0x0000000e020e7211 */ /* 0x000fe200078feaff */
[----:B------:R-:W-:Y:S05]  /*1dd30*/  BRA.DIV ~URZ, `(.L_x_1377) ;  /* 0x000088d27f007947 */ /* 0x000fea000b800000 */
[----:B------:R4:W1:Y:S04]  /*1dd40*/  SHFL.IDX PT, R12, R28, 0x3, 0x181f ;  /* 0x00781f001c0c7f89 */ /* 0x00086800000e0000 */
[----:B------:R4:W3:Y:S04]  /*1dd50*/  SHFL.IDX PT, R15, R23, 0x3, 0x181f ;  /* 0x00781f00170f7f89 */ /* 0x0008e800000e0000 */
[----:B------:R4:W2:Y:S02]  /*1dd60*/  SHFL.IDX PT, R2, R38, 0x3, 0x181f ;  /* 0x00781f0026027f89 */ /* 0x0008a400000e0000 */
.L_x_1445:
        /* <DEDUP_REMOVED lines=9> */
[----:B---34-:R-:W-:Y:S01]  /*1de00*/  CS2R R38, SRZ ;  /* 0x0000000000267805 */ /* 0x018fe2000001ff00 */
[----:B------:R-:W-:-:S07]  /*1de10*/  IMAD.MOV.U32 R3, RZ, RZ, R15 ;  /* 0x000000ffff037224 */ /* 0x000fce00078e000f */
        /* <DEDUP_REMOVED lines=8> */
[C---:B-12---:R-:W-:Y:S02]  /*1dea0*/  @!P1 IMAD.WIDE R16, R11.reuse, 0x2, R12 ;  /* 0x000000020b109825 */ /* 0x046fe400078e020c */
        /* <DEDUP_REMOVED lines=32> */
.L_x_1379:
[----:B------:R-:W-:Y:S05]  /*1e0b0*/  BSYNC B0 ;  /* 0x0000000000007941 */ /* 0x000fea0003800000 */
.L_x_1378:
[----:B-1----:R-:W-:Y:S01]  /*1e0c0*/  IADD3 R12, R101, -c[0x0][0x20], RZ ;  /* 0x80000800650c7a10 */ /* 0x002fe20007ffe0ff */
[----:B------:R-:W-:-:S04]  /*1e0d0*/  DEPBAR.LE SB0, 0x1 ;  /* 0x000080400000791a */ /* 0x000fc80000000000 */
[----:B--2---:R1:W2:Y:S04]  /*1e0e0*/  LDL.64 R2, [R12+0x20] ;  /* 0x000020000c027983 */ /* 0x0042a80000100a00 */
[----:B-1----:R-:W3:Y:S01]  /*1e0f0*/  LDL.64 R12, [R12+0x28] ;  /* 0x000028000c0c7983 */ /* 0x002ee20000100a00 */
[----:B------:R-:W-:Y:S03]  /*1e100*/  WARPSYNC 0xffffffff ;  /* 0xffffffff00007948 */ /* 0x000fe60003800000 */
[----:B------:R-:W-:Y:S06]  /*1e110*/  BAR.SYNC.DEFER_BLOCKING 0x0 ;  /* 0x0000000000007b1d */ /* 0x000fec0000010000 */
[----:B--2---:R1:W2:Y:S04]  /*1e120*/  LD.E R15, [R2.64] ;  /* 0x00000004020f7980 */ /* 0x0042a8000c101900 */
[----:B---3--:R3:W4:Y:S01]  /*1e130*/  LD.E.64 R22, [R12.64] ;  /* 0x000000040c167980 */ /* 0x008722000c101b00 */
[----:B------:R-:W-:Y:S01]  /*1e140*/  SHF.R.S32.HI R16, RZ, 0x1f, R26 ;  /* 0x0000001fff107819 */ /* 0x000fe2000001141a */
[----:B-1---5:R-:W-:Y:S01]  /*1e150*/  IMAD.MOV.U32 R2, RZ, RZ, R88 ;  /* 0x000000ffff027224 */ /* 0x022fe200078e0058 */
[----:B------:R-:W-:Y:S01]  /*1e160*/  BSSY B1, `(.L_x_1380) ;  /* 0x00000e8000017945 */ /* 0x000fe20003800000 */
[----:B------:R-:W-:-:S02]  /*1e170*/  IMAD.MOV.U32 R3, RZ, RZ, R82 ;  /* 0x000000ffff037224 */ /* 0x000fc400078e0052 */
[----:B------:R-:W-:Y:S01]  /*1e180*/  IMAD.MOV.U32 R14, RZ, RZ, R76 ;  /* 0x000000ffff0e7224 */ /* 0x000fe200078e004c */
[----:B------:R-:W-:Y:S01]  /*1e190*/  PRMT R124, R2, 0x7610, R124 ;  /* 0x00007610027c7816 */ /* 0x000fe2000000007c */
[----:B------:R-:W-:-:S03]  /*1e1a0*/  IMAD.MOV.U32 R2, RZ, RZ, R83 ;  /* 0x000000ffff027224 */ /* 0x000fc600078e0053 */
[----:B------:R-:W-:Y:S02]  /*1e1b0*/  PRMT R101, R101, 0x5410, R14 ;  /* 0x0000541065657816 */ /* 0x000fe4000000000e */
[----:B------:R-:W-:Y:S01]  /*1e1c0*/  PRMT R122, R3, 0x5410, R2 ;  /* 0x00005410037a7816 */ /* 0x000fe20000000002 */
[----:B------:R-:W-:Y:S02]  /*1e1d0*/  IMAD.MOV.U32 R3, RZ, RZ, R78 ;  /* 0x000000ffff037224 */ /* 0x000fe400078e004e */
[----:B------:R-:W-:-:S03]  /*1e1e0*/  IMAD.MOV.U32 R2, RZ, RZ, R79 ;  /* 0x000000ffff027224 */ /* 0x000fc600078e004f */
[----:B------:R-:W-:Y:S02]  /*1e1f0*/  PRMT R119, R3, 0x7610, R119 ;  /* 0x0000761003777816 */ /* 0x000fe40000000077 */
[----:B------:R-:W-:Y:S01]  /*1e200*/  PRMT R120, R120, 0x5410, R2 ;  /* 0x0000541078787816 */ /* 0x000fe20000000002 */
[----:B---3--:R-:W-:Y:S02]  /*1e210*/  IMAD.MOV.U32 R12, RZ, RZ, R89 ;  /* 0x000000ffff0c7224 */ /* 0x008fe400078e0059 */
[----:B------:R-:W-:-:S03]  /*1e220*/  IMAD.SHL.U32 R13, R100, 0x40, RZ ;  /* 0x00000040640d7824 */ /* 0x000fc600078e00ff */
[----:B------:R-:W-:Y:S02]  /*1e230*/  PRMT R124, R124, 0x5410, R12 ;  /* 0x000054107c7c7816 */ /* 0x000fe4000000000c */
[-C--:B------:R-:W-:Y:S02]  /*1e240*/  LEA.HI R12, R16, R26.reuse, RZ, 0x3 ;  /* 0x0000001a100c7211 */ /* 0x080fe400078f18ff */
[----:B------:R-:W-:Y:S01]  /*1e250*/  LOP3.LUT R2, R13, 0x1c0, RZ, 0xc0, !PT ;  /* 0x000001c00d027812 */ /* 0x000fe200078ec0ff */
[----:B------:R-:W-:Y:S01]  /*1e260*/  IMAD.MOV.U32 R13, RZ, RZ, R77 ;  /* 0x000000ffff0d7224 */ /* 0x000fe200078e004d */
[----:B------:R-:W-:Y:S02]  /*1e270*/  LOP3.LUT R12, R12, 0xfffffff8, RZ, 0xc0, !PT ;  /* 0xfffffff80c0c7812 */ /* 0x000fe400078ec0ff */
[----:B------:R-:W-:Y:S02]  /*1e280*/  LEA.HI R16, R16, R26, RZ, 0x6 ;  /* 0x0000001a10107211 */ /* 0x000fe400078f30ff */
[----:B------:R-:W-:Y:S01]  /*1e290*/  PRMT R116, R116, 0x5410, R13 ;  /* 0x0000541074747816 */ /* 0x000fe2000000000d */
[----:B------:R-:W-:-:S02]  /*1e2a0*/  IMAD.IADD R12, R26, 0x1, -R12 ;  /* 0x000000011a0c7824 */ /* 0x000fc400078e0a0c */
[----:B------:R-:W-:Y:S02]  /*1e2b0*/  IMAD.SHL.U32 R14, R16, 0x8, RZ ;  /* 0x00000008100e7824 */ /* 0x000fe400078e00ff */
[----:B------:R-:W-:Y:S02]  /*1e2c0*/  IMAD.SHL.U32 R3, R12, 0x8, RZ ;  /* 0x000000080c037824 */ /* 0x000fe400078e00ff */
[----:B------:R-:W-:-:S03]  /*1e2d0*/  IMAD.MOV.U32 R12, RZ, RZ, R86 ;  /* 0x000000ffff0c7224 */ /* 0x000fc600078e0056 */
[----:B------:R-:W-:Y:S02]  /*1e2e0*/  LOP3.LUT R3, R2, 0x38, R3, 0xf8, !PT ;  /* 0x0000003802037812 */ /* 0x000fe400078ef803 */
[----:B------:R-:W-:Y:S02]  /*1e2f0*/  SHF.R.U32.HI R2, RZ, 0x3, R2 ;  /* 0x00000003ff027819 */ /* 0x000fe40000011602 */
[----:B------:R-:W-:Y:S01]  /*1e300*/  PRMT R123, R12, 0x7610, R123 ;  /* 0x000076100c7b7816 */ /* 0x000fe2000000007b */
[----:B------:R-:W-:Y:S01]  /*1e310*/  IMAD.MOV.U32 R12, RZ, RZ, R87 ;  /* 0x000000ffff0c7224 */ /* 0x000fe200078e0057 */
[----:B------:R-:W-:Y:S01]  /*1e320*/  LOP3.LUT R13, R3, R2, RZ, 0x3c, !PT ;  /* 0x00000002030d7212 */ /* 0x000fe200078e3cff */
[----:B------:R-:W-:Y:S02]  /*1e330*/  IMAD.MOV.U32 R3, RZ, RZ, R84 ;  /* 0x000000ffff037224 */ /* 0x000fe400078e0054 */
[----:B------:R-:W-:Y:S01]  /*1e340*/  IMAD.MOV.U32 R2, RZ, RZ, R85 ;  /* 0x000000ffff027224 */ /* 0x000fe200078e0055 */
[----:B------:R-:W-:Y:S01]  /*1e350*/  PRMT R123, R123, 0x5410, R12 ;  /* 0x000054107b7b7816 */ /* 0x000fe2000000000c */
[----:B------:R-:W-:Y:S01]  /*1e360*/  IMAD.MOV.U32 R12, RZ, RZ, R81 ;  /* 0x000000ffff0c7224 */ /* 0x000fe200078e0051 */
[----:B------:R-:W-:Y:S01]  /*1e370*/  LOP3.LUT R14, R13, 0xfffffe00, R14, 0xf8, !PT ;  /* 0xfffffe000d0e7812 */ /* 0x000fe200078ef80e */
        /* <DEDUP_REMOVED lines=8> */
[----:B--2---:R-:W-:-:S05]  /*1e400*/  IMAD R15, R15, -0x80, R27 ;  /* 0xffffff800f0f7824 */ /* 0x004fca00078e021b */
[----:B------:R-:W-:-:S04]  /*1e410*/  IMNMX R90, R15, 0x80, PT ;  /* 0x000000800f5a7817 */ /* 0x000fc80003800200 */
[----:B------:R-:W-:Y:S01]  /*1e420*/  ISETP.GE.AND P0, PT, R100, R90, PT ;  /* 0x0000005a6400720c */ /* 0x000fe20003f06270 */
[----:B----4-:R-:W-:-:S12]  /*1e430*/  IMAD.WIDE.U32 R22, R14, 0x2, R22 ;  /* 0x000000020e167825 */ /* 0x010fd800078e0016 */
[----:B------:R-:W-:Y:S05]  /*1e440*/  @P0 BRA `(.L_x_1381) ;  /* 0x00000b9000000947 */ /* 0x000fea0003800000 */
[----:B------:R-:W-:Y:S01]  /*1e450*/  ISETP.GE.AND P0, PT, R11, R29, PT ;  /* 0x0000001d0b00720c */ /* 0x000fe20003f06270 */
[----:B------:R-:W-:-:S12]  /*1e460*/  BSSY B0, `(.L_x_1382) ;  /* 0x000002c000007945 */ /* 0x000fd80003800000 */
[----:B------:R-:W-:Y:S05]  /*1e470*/  @P0 BRA `(.L_x_1383) ;  /* 0x000002a000000947 */ /* 0x000fea0003800000 */
[----:B------:R-:W2:Y:S01]  /*1e480*/  LD.E.128 R12, [R22.64] ;  /* 0x00000004160c7980 */ /* 0x000ea2000c101d00 */
[--C-:B------:R-:W-:Y:S01]  /*1e490*/  SHF.R.U64 R24, R24, 0x10, R25.reuse ;  /* 0x0000001018187819 */ /* 0x100fe20000001219 */
[--C-:B------:R-:W-:Y:S01]  /*1e4a0*/  HADD2.F32 R16, -RZ, R91.reuse.H1_H1 ;  /* 0x3000005bff107230 */ /* 0x100fe20000004100 */
[----:B------:R-:W-:Y:S02]  /*1e4b0*/  SHF.R.U32.HI R18, RZ, 0x10, R25 ;  /* 0x00000010ff127819 */ /* 0x000fe40000011619 */
[--C-:B------:R-:W-:Y:S01]  /*1e4c0*/  SHF.R.U64 R25, R20, 0x10, R21.reuse ;  /* 0x0000001014197819 */ /* 0x100fe20000001215 */
[----:B------:R-:W-:Y:S01]  /*1e4d0*/  HADD2.F32 R20, -RZ, R91.H0_H0 ;  /* 0x2000005bff147230 */ /* 0x000fe20000004100 */
[----:B------:R-:W-:Y:S01]  /*1e4e0*/  SHF.R.U32.HI R21, RZ, 0x10, R21 ;  /* 0x00000010ff157819 */ /* 0x000fe20000011615 */
[----:B------:R-:W-:Y:S02]  /*1e4f0*/  HADD2.F32 R26, -RZ, R18.H0_H0 ;  /* 0x20000012ff1a7230 */ /* 0x000fe40000004100 */
[----:B------:R-:W-:-:S02]  /*1e500*/  HADD2.F32 R25, -RZ, R25.H0_H0 ;  /* 0x20000019ff197230 */ /* 0x000fc40000004100 */
[----:B------:R-:W-:Y:S02]  /*1e510*/  HADD2.F32 R28, -RZ, R21.H0_H0 ;  /* 0x20000015ff1c7230 */ /* 0x000fe40000004100 */
[----:B------:R-:W-:Y:S02]  /*1e520*/  HADD2.F32 R24, -RZ, R24.H0_H0 ;  /* 0x20000018ff187230 */ /* 0x000fe40000004100 */
[--C-:B--2---:R-:W-:Y:S02]  /*1e530*/  HADD2.F32 R2, -RZ, R15.reuse.H1_H1 ;  /* 0x3000000fff027230 */ /* 0x104fe40000004100 */
[----:B------:R-:W-:Y:S02]  /*1e540*/  HADD2.F32 R17, -RZ, R15.H0_H0 ;  /* 0x2000000fff117230 */ /* 0x000fe40000004100 */
[--C-:B------:R-:W-:Y:S01]  /*1e550*/  HADD2.F32 R3, -RZ, R12.reuse.H1_H1 ;  /* 0x3000000cff037230 */ /* 0x100fe20000004100 */
[C---:B------:R-:W-:Y:S01]  /*1e560*/  FMUL.FTZ R21, R2.reuse, R28 ;  /* 0x0000001c02157220 */ /* 0x040fe20000410000 */
[----:B------:R-:W-:Y:S01]  /*1e570*/  HADD2.F32 R19, -RZ, R12.H0_H0 ;  /* 0x2000000cff137230 */ /* 0x000fe20000004100 */
[-C--:B------:R-:W-:Y:S01]  /*1e580*/  FMUL.FTZ R2, R2, R26.reuse ;  /* 0x0000001a02027220 */ /* 0x080fe20000410000 */
[--C-:B------:R-:W-:Y:S01]  /*1e590*/  HADD2.F32 R18, -RZ, R14.reuse.H0_H0 ;  /* 0x2000000eff127230 */ /* 0x100fe20000004100 */
[C---:B------:R-:W-:Y:S01]  /*1e5a0*/  FFMA.FTZ R26, R17.reuse, R26, -R21 ;  /* 0x0000001a111a7223 */ /* 0x040fe20000010815 */
[--C-:B------:R-:W-:Y:S01]  /*1e5b0*/  HADD2.F32 R15, -RZ, R13.reuse.H0_H0 ;  /* 0x2000000dff0f7230 */ /* 0x100fe20000004100 */
[----:B------:R-:W-:Y:S01]  /*1e5c0*/  FFMA.FTZ R21, R17, R28, R2 ;  /* 0x0000001c11157223 */ /* 0x000fe20000010002 */
[----:B------:R-:W-:Y:S01]  /*1e5d0*/  HADD2.F32 R12, -RZ, R13.H1_H1 ;  /* 0x3000000dff0c7230 */ /* 0x000fe20000004100 */
[C---:B------:R-:W-:Y:S01]  /*1e5e0*/  FMUL.FTZ R27, R3.reuse, R20 ;  /* 0x00000014031b7220 */ /* 0x040fe20000410000 */
[----:B------:R-:W-:Y:S01]  /*1e5f0*/  HADD2.F32 R14, -RZ, R14.H1_H1 ;  /* 0x3000000eff0e7230 */ /* 0x000fe20000004100 */
[-C--:B------:R-:W-:Y:S01]  /*1e600*/  FMUL.FTZ R13, R3, R16.reuse ;  /* 0x00000010030d7220 */ /* 0x080fe20000410000 */
[--C-:B------:R-:W-:Y:S01]  /*1e610*/  HADD2.F32 R2, -RZ, R92.reuse.H0_H0 ;  /* 0x2000005cff027230 */ /* 0x100fe20000004100 */
[C---:B------:R-:W-:Y:S01]  /*1e620*/  FFMA.FTZ R27, R19.reuse, R16, -R27 ;  /* 0x00000010131b7223 */ /* 0x040fe2000001081b */
[----:B------:R-:W-:Y:S01]  /*1e630*/  HADD2.F32 R3, -RZ, R92.H1_H1 ;  /* 0x3000005cff037230 */ /* 0x000fe20000004100 */
[----:B------:R-:W-:-:S02]  /*1e640*/  FFMA.FTZ R19, R19, R20, R13 ;  /* 0x0000001413137223 */ /* 0x000fc4000001000d */
[C---:B------:R-:W-:Y:S02]  /*1e650*/  FMUL.FTZ R17, R14.reuse, R2 ;  /* 0x000000020e117220 */ /* 0x040fe40000410000 */
[----:B------:R-:W-:Y:S02]  /*1e660*/  FMUL.FTZ R14, R14, R3 ;  /* 0x000000030e0e7220 */ /* 0x000fe40000410000 */
[C---:B------:R-:W-:Y:S02]  /*1e670*/  FMUL.FTZ R16, R12.reuse, R25 ;  /* 0x000000190c107220 */ /* 0x040fe40000410000 */
[----:B------:R-:W-:Y:S01]  /*1e680*/  FMUL.FTZ R13, R12, R24 ;  /* 0x000000180c0d7220 */ /* 0x000fe20000410000 */
[----:B------:R-:W-:Y:S01]  /*1e690*/  F2FP.PACK_AB R12, R19, R27 ;  /* 0x0000001b130c723e */ /* 0x000fe200000000ff */
[C---:B------:R-:W-:Y:S02]  /*1e6a0*/  FFMA.FTZ R14, R18.reuse, R2, R14 ;  /* 0x00000002120e7223 */ /* 0x040fe4000001000e */
[----:B------:R-:W-:-:S02]  /*1e6b0*/  FFMA.FTZ R3, R18, R3, -R17 ;  /* 0x0000000312037223 */ /* 0x000fc40000010811 */
[C---:B------:R-:W-:Y:S02]  /*1e6c0*/  FFMA.FTZ R2, R15.reuse, R24, -R16 ;  /* 0x000000180f027223 */ /* 0x040fe40000010810 */
[----:B------:R-:W-:Y:S01]  /*1e6d0*/  FFMA.FTZ R13, R15, R25, R13 ;  /* 0x000000190f0d7223 */ /* 0x000fe2000001000d */
[----:B------:R-:W-:Y:S02]  /*1e6e0*/  F2FP.PACK_AB R15, R21, R26 ;  /* 0x0000001a150f723e */ /* 0x000fe400000000ff */
[----:B------:R-:W-:Y:S02]  /*1e6f0*/  F2FP.PACK_AB R14, R14, R3 ;  /* 0x000000030e0e723e */ /* 0x000fe400000000ff */
[----:B------:R-:W-:-:S05]  /*1e700*/  F2FP.PACK_AB R13, R13, R2 ;  /* 0x000000020d0d723e */ /* 0x000fca00000000ff */
[----:B------:R1:W-:Y:S02]  /*1e710*/  ST.E.128 [R22.64], R12 ;  /* 0x0000000c16007985 */ /* 0x0003e4000c101d04 */
.L_x_1383:
[----:B------:R-:W-:Y:S05]  /*1e720*/  BSYNC B0 ;  /* 0x0000000000007941 */ /* 0x000fea0003800000 */
.L_x_1382:
[----:B------:R-:W-:Y:S01]  /*1e730*/  IADD3 R2, R11, 0x20, RZ ;  /* 0x000000200b027810 */ /* 0x000fe20007ffe0ff */
[----:B------:R-:W-:Y:S03]  /*1e740*/  BSSY B0, `(.L_x_1384) ;  /* 0x000002d000007945 */ /* 0x000fe60003800000 */
[----:B------:R-:W-:-:S13]  /*1e750*/  ISETP.GE.AND P0, PT, R2, R29, PT ;  /* 0x0000001d0200720c */ /* 0x000fda0003f06270 */
[----:B------:R-:W-:Y:S05]  /*1e760*/  @P0 BRA `(.L_x_1385) ;  /* 0x000002a000000947 */ /* 0x000fea0003800000 */
[----:B-1----:R-:W2:Y:S01]  /*1e770*/  LD.E.128 R12, [R22.64+0x4000] ;  /* 0x00400004160c7980 */ /* 0x002ea2000c101d00 */
[----:B------:R-:W-:Y:S01]  /*1e780*/  SHF.R.U32.HI R21, RZ, 0x10, R31 ;  /* 0x00000010ff157819 */ /* 0x000fe2000001161f */
[--C-:B------:R-:W-:Y:S01]  /*1e790*/  HADD2.F32 R16, -RZ, R93.reuse.H1_H1 ;  /* 0x3000005dff107230 */ /* 0x100fe20000004100 */
[--C-:B------:R-:W-:Y:S01]  /*1e7a0*/  SHF.R.U32.HI R18, RZ, 0x10, R33.reuse ;  /* 0x00000010ff127819 */ /* 0x100fe20000011621 */
[----:B------:R-:W-:Y:S01]  /*1e7b0*/  HADD2.F32 R20, -RZ, R93.H0_H0 ;  /* 0x2000005dff147230 */ /* 0x000fe20000004100 */
[----:B------:R-:W-:Y:S01]  /*1e7c0*/  SHF.R.U64 R24, R32, 0x10, R33 ;  /* 0x0000001020187819 */ /* 0x000fe20000001221 */
[----:B------:R-:W-:Y:S01]  /*1e7d0*/  HADD2.F32 R28, -RZ, R21.H0_H0 ;  /* 0x20000015ff1c7230 */ /* 0x000fe20000004100 */
[----:B------:R-:W-:Y:S01]  /*1e7e0*/  SHF.R.U64 R25, R30, 0x10, R31 ;  /* 0x000000101e197819 */ /* 0x000fe2000000121f */
[----:B------:R-:W-:Y:S02]  /*1e7f0*/  HADD2.F32 R26, -RZ, R18.H0_H0 ;  /* 0x20000012ff1a7230 */ /* 0x000fe40000004100 */
[----:B------:R-:W-:-:S02]  /*1e800*/  HADD2.F32 R24, -RZ, R24.H0_H0 ;  /* 0x20000018ff187230 */ /* 0x000fc40000004100 */
        /* <DEDUP_REMOVED lines=31> */
[----:B------:R1:W-:Y:S02]  /*1ea00*/  ST.E.128 [R22.64+0x4000], R12 ;  /* 0x0040000c16007985 */ /* 0x0003e4000c101d04 */
.L_x_1385:
[----:B------:R-:W-:Y:S05]  /*1ea10*/  BSYNC B0 ;  /* 0x0000000000007941 */ /* 0x000fea0003800000 */
.L_x_1384:
        /* <DEDUP_REMOVED lines=46> */
.L_x_1387:
[----:B------:R-:W-:Y:S05]  /*1ed00*/  BSYNC B0 ;  /* 0x0000000000007941 */ /* 0x000fea0003800000 */
.L_x_1386:
[----:B------:R-:W-:-:S04]  /*1ed10*/  IADD3 R2, R11, 0x60, RZ ;  /* 0x000000600b027810 */ /* 0x000fc80007ffe0ff */
[----:B------:R-:W-:-:S13]  /*1ed20*/  ISETP.GE.AND P0, PT, R2, R29, PT ;  /* 0x0000001d0200720c */ /* 0x000fda0003f06270 */
[----:B------:R-:W-:Y:S05]  /*1ed30*/  @P0 BRA `(.L_x_1381) ;  /* 0x000002a000000947 */ /* 0x000fea0003800000 */
[----:B-1----:R-:W2:Y:S01]  /*1ed40*/  LD.E.128 R12, [R22.64+0xc000] ;  /* 0x00c00004160c7980 */ /* 0x002ea2000c101d00 */
[----:B------:R-:W-:Y:S01]  /*1ed50*/  SHF.R.U32.HI R21, RZ, 0x10, R43 ;  /* 0x00000010ff157819 */ /* 0x000fe2000001162b */
[----:B------:R-:W-:Y:S01]  /*1ed60*/  HADD2.F32 R16, -RZ, R99.H0_H0 ;  /* 0x20000063ff107230 */ /* 0x000fe20000004100 */
        /* <DEDUP_REMOVED lines=39> */
.L_x_1381:
[----:B------:R-:W-:Y:S05]  /*1efe0*/  BSYNC B1 ;  /* 0x0000000000017941 */ /* 0x000fea0003800000 */
.L_x_1380:
[----:B------:R-:W-:Y:S01]  /*1eff0*/  IADD3 R2, R100, 0x20, RZ ;  /* 0x0000002064027810 */ /* 0x000fe20007ffe0ff */
[----:B------:R-:W-:Y:S03]  /*1f000*/  BSSY B1, `(.L_x_1388) ;  /* 0x00000bc000017945 */ /* 0x000fe60003800000 */
[----:B------:R-:W-:-:S13]  /*1f010*/  ISETP.GE.AND P0, PT, R2, R90, PT ;  /* 0x0000005a0200720c */ /* 0x000fda0003f06270 */
[----:B------:R-:W-:Y:S05]  /*1f020*/  @P0 BRA `(.L_x_1389) ;  /* 0x00000b9000000947 */ /* 0x000fea0003800000 */
[----:B------:R-:W-:Y:S01]  /*1f030*/  ISETP.GE.AND P0, PT, R11, R29, PT ;  /* 0x0000001d0b00720c */ /* 0x000fe20003f06270 */
[----:B------:R-:W-:-:S12]  /*1f040*/  BSSY B0, `(.L_x_1390) ;  /* 0x000002c000007945 */ /* 0x000fd80003800000 */
        /* <DEDUP_REMOVED lines=26> */
[----:B------:R-:W-:Y:S01]  /*1f1f0*/  HADD2.F32 R2, -RZ, R98.H1_H1 ;  /* 0x30000062ff027230 */ /* 0x000fe20000004100 */
        /* <DEDUP_REMOVED lines=16> */
.L_x_1391:
[----:B------:R-:W-:Y:S05]  /*1f300*/  BSYNC B0 ;  /* 0x0000000000007941 */ /* 0x000fea0003800000 */
.L_x_1390:
        /* <DEDUP_REMOVED lines=46> */
.L_x_1393:
[----:B------:R-:W-:Y:S05]  /*1f5f0*/  BSYNC B0 ;  /* 0x0000000000007941 */ /* 0x000fea0003800000 */
.L_x_1392:
        /* <DEDUP_REMOVED lines=46> */
.L_x_1395:
[----:B------:R-:W-:Y:S05]  /*1f8e0*/  BSYNC B0 ;  /* 0x0000000000007941 */ /* 0x000fea0003800000 */
.L_x_1394:
        /* <DEDUP_REMOVED lines=45> */
.L_x_1389:
[----:B------:R-:W-:Y:S05]  /*1fbc0*/  BSYNC B1 ;  /* 0x0000000000017941 */ /* 0x000fea0003800000 */
.L_x_1388:
        /* <DEDUP_REMOVED lines=49> */
.L_x_1399:
[----:B------:R-:W-:Y:S05]  /*1fee0*/  BSYNC B0 ;  /* 0x0000000000007941 */ /* 0x000fea0003800000 */
.L_x_1398:
        /* <DEDUP_REMOVED lines=46> */
.L_x_1401:
[----:B------:R-:W-:Y:S05]  /*201d0*/  BSYNC B0 ;  /* 0x0000000000007941 */ /* 0x000fea0003800000 */
.L_x_1400:
        /* <DEDUP_REMOVED lines=31> */
[----:B------:R-:W-:Y:S01]  /*203d0*/  HADD2.F32 R3, -RZ, R116.H0_H0 ;  /* 0x20000074ff037230 */ /* 0x000fe20000004100 */
        /* <DEDUP_REMOVED lines=14> */
.L_x_1403:
[----:B------:R-:W-:Y:S05]  /*204c0*/  BSYNC B0 ;  /* 0x0000000000007941 */ /* 0x000fea0003800000 */
.L_x_1402:
[----:B------:R-:W-:-:S04]  /*204d0*/  IADD3 R2, R11, 0x60, RZ ;  /* 0x000000600b027810 */ /* 0x000fc80007ffe0ff */
[----:B------:R-:W-:-:S13]  /*204e0*/  ISETP.GE.AND P0, PT, R2, R29, PT ;  /* 0x0000001d0200720c */ /* 0x000fda0003f06270 */
[----:B------:R-:W-:Y:S05]  /*204f0*/  @P0 BRA `(.L_x_1397) ;  /* 0x000002a000000947 */ /* 0x000fea0003800000 */
[----:B-1----:R-:W2:Y:S01]  /*20500*/  LD.E.128 R12, [R22.64+0xe000] ;  /* 0x00e00004160c7980 */ /* 0x002ea2000c101d00 */
[----:B------:R-:W-:Y:S01]  /*20510*/  SHF.R.U32.HI R21, RZ, 0x10, R75 ;  /* 0x00000010ff157819 */ /* 0x000fe2000001164b */
[----:B------:R-:W-:Y:S01]  /*20520*/  HADD2.F32 R16, -RZ, R118.H0_H0 ;  /* 0x20000076ff107230 */ /* 0x000fe20000004100 */
[--C-:B------:R-:W-:Y:S01]  /*20530*/  SHF.R.U32.HI R18, RZ, 0x10, R73.reuse ;  /* 0x00000010ff127819 */ /* 0x100fe20000011649 */
[----:B------:R-:W-:Y:S01]  /*20540*/  HADD2.F32 R20, -RZ, R117.H1_H1 ;  /* 0x30000075ff147230 */ /* 0x000fe20000004100 */
        /* <DEDUP_REMOVED lines=37> */
.L_x_1397:
[----:B------:R-:W-:Y:S05]  /*207a0*/  BSYNC B1 ;  /* 0x0000000000017941 */ /* 0x000fea0003800000 */
.L_x_1396:
[----:B------:R-:W-:Y:S01]  /*207b0*/  IADD3 R2, R100, 0x60, RZ ;  /* 0x0000006064027810 */ /* 0x000fe20007ffe0ff */
[----:B------:R-:W-:-:S03]  /*207c0*/  IMAD.MOV.U32 R3, RZ, RZ, 0x0 ;  /* 0x00000000ff037424 */ /* 0x000fc600078e00ff */
[----:B------:R-:W-:Y:S01]  /*207d0*/  ISETP.GE.AND P0, PT, R2, R90, PT ;  /* 0x0000005a0200720c */ /* 0x000fe20003f06270 */
[----:B------:R-:W-:-:S12]  /*207e0*/  IMAD.MOV.U32 R2, RZ, RZ, R146 ;  /* 0x000000ffff027224 */ /* 0x000fd800078e0092 */
[----:B------:R-:W-:Y:S05]  /*207f0*/  @P0 RET.REL.NODEC R2 `(_ZN7cutlass13device_kernelIN5flash19enable_sm80_to_sm89INS1_16FlashAttnFwdSm80INS1_25CollectiveMainloopFwdSm80ILi8ELi1ELb0EN4cute5tupleIJNS5_1CILi128EEENS7_ILi48EEENS7_ILi256EEEEEELi256ENS_6half_tEfNS_4arch4Sm80ELb0ELb1ELb0ELb1ELb1ELb1ELb1ELb0EEENS1_21CollectiveEpilogueFwdINS6_IJS8_SA_S9_EEENS6_IJNS7_ILi1EEESI_SI_EEESC_SE_Li256ELb1ELb1ELb0ELb0EEENS1_19SingleTileSchedulerILb1ELb0ELb1ELi128EEEEEEEEEvNT_6ParamsE) ;  /* 0xfffdf80002000950 */ /* 0x000fea0003c3ffff */
        /* <DEDUP_REMOVED lines=28> */
[----:B------:R-:W-:Y:S01]  /*209c0*/  HADD2.F32 R2, -RZ, R115.H0_H0 ;  /* 0x20000073ff027230 */ /* 0x000fe20000004100 */
        /* <DEDUP_REMOVED lines=16> */
.L_x_1405:
[----:B------:R-:W-:Y:S05]  /*20ad0*/  BSYNC B0 ;  /* 0x0000000000007941 */ /* 0x000fea0003800000 */
.L_x_1404:
[----:B------:R-:W-:Y:S01]  /*20ae0*/  IADD3 R2, R11, 0x20, RZ ;  /* 0x000000200b027810 */ /* 0x000fe20007ffe0ff */
[----:B------:R-:W-:Y:S03]  /*20af0*/  BSSY B0, `(.L_x_1406) ;  /* 0x000002d000007945 */ /* 0x000fe60003800000 */
        /* <DEDUP_REMOVED lines=44> */
.L_x_1407:
[----:B------:R-:W-:Y:S05]  /*20dc0*/  BSYNC B0 ;  /* 0x0000000000007941 */ /* 0x000fea0003800000 */
.L_x_1406:
        /* <DEDUP_REMOVED lines=46> */
.L_x_1409:
[----:B------:R-:W-:Y:S05]  /*210b0*/  BSYNC B0 ;  /* 0x0000000000007941 */ /* 0x000fea0003800000 */
.L_x_1408:
[----:B------:R-:W-:Y:S01]  /*210c0*/  IADD3 R11, R11, 0x60, RZ ;  /* 0x000000600b0b7810 */ /* 0x000fe20007ffe0ff */
[----:B------:R-:W-:Y:S02]  /*210d0*/  IMAD.MOV.U32 R2, RZ, RZ, R146 ;  /* 0x000000ffff027224 */ /* 0x000fe400078e0092 */
[----:B------:R-:W-:Y:S01]  /*210e0*/  IMAD.MOV.U32 R3, RZ, RZ, 0x0 ;  /* 0x00000000ff037424 */ /* 0x000fe200078e00ff */
[----:B------:R-:W-:-:S13]  /*210f0*/  ISETP.GE.AND P0, PT, R11, R29, PT ;  /* 0x0000001d0b00720c */ /* 0x000fda0003f06270 */
[----:B------:R-:W-:Y:S05]  /*21100*/  @P0 RET.REL.NODEC R2 `(_ZN7cutlass13device_kernelIN5flash19enable_sm80_to_sm89INS1_16FlashAttnFwdSm80INS1_25CollectiveMainloopFwdSm80ILi8ELi1ELb0EN4cute5tupleIJNS5_1CILi128EEENS7_ILi48EEENS7_ILi256EEEEEELi256ENS_6half_tEfNS_4arch4Sm80ELb0ELb1ELb0ELb1ELb1ELb1ELb1ELb0EEENS1_21CollectiveEpilogueFwdINS6_IJS8_SA_S9_EEENS6_IJNS7_ILi1EEESI_SI_EEESC_SE_Li256ELb1ELb1ELb0ELb0EEENS1_19SingleTileSchedulerILb1ELb0ELb1ELi128EEEEEEEEEvNT_6ParamsE) ;  /* 0xfffdeef002000950 */ /* 0x000fea0003c3ffff */
        /* <DEDUP_REMOVED lines=14> */
[CC--:B------:R-:W-:Y:S01]  /*211f0*/  FMUL.FTZ R20, R2.reuse, R27.reuse ;  /* 0x0000001b02147220 */ /* 0x0c0fe20000410000 */
[----:B------:R-:W-:Y:S01]  /*21200*/  HADD2.F32 R18, -RZ, R12.H0_H0 ;  /* 0x2000000cff127230 */ /* 0x000fe20000004100 */
[-C--:B------:R-:W-:Y:S01]  /*21210*/  FMUL.FTZ R2, R2, R26.reuse ;  /* 0x0000001a02027220 */ /* 0x080fe20000410000 */
[--C-:B------:R-:W-:Y:S01]  /*21220*/  HADD2.F32 R15, -RZ, R14.reuse.H0_H0 ;  /* 0x2000000eff0f7230 */ /* 0x100fe20000004100 */
[C---:B------:R-:W-:Y:S01]  /*21230*/  FFMA.FTZ R26, R17.reuse, R26, -R20 ;  /* 0x0000001a111a7223 */ /* 0x040fe20000010814 */
[--C-:B------:R-:W-:Y:S01]  /*21240*/  HADD2.F32 R12, -RZ, R13.reuse.H0_H0 ;  /* 0x2000000dff0c7230 */ /* 0x100fe20000004100 */
[----:B------:R-:W-:Y:S01]  /*21250*/  FFMA.FTZ R20, R17, R27, R2 ;  /* 0x0000001b11147223 */ /* 0x000fe20000010002 */
[----:B------:R-:W-:Y:S01]  /*21260*/  HADD2.F32 R11, -RZ, R13.H1_H1 ;  /* 0x3000000dff0b7230 */ /* 0x000fe20000004100 */
[CC--:B------:R-:W-:Y:S01]  /*21270*/  FMUL.FTZ R25, R3.reuse, R19.reuse ;  /* 0x0000001303197220 */ /* 0x0c0fe20000410000 */
        /* <DEDUP_REMOVED lines=9> */
[----:B------:R-:W-:Y:S02]  /*21310*/  FMUL.FTZ R13, R11, R21 ;  /* 0x000000150b0d7220 */ /* 0x000fe40000410000 */
[C---:B------:R-:W-:Y:S02]  /*21320*/  FFMA.FTZ R14, R15.reuse, R2, R14 ;  /* 0x000000020f0e7223 */ /* 0x040fe4000001000e */
[----:B------:R-:W-:Y:S01]  /*21330*/  FFMA.FTZ R3, R15, R3, -R17 ;  /* 0x000000030f037223 */ /* 0x000fe20000010811 */
[----:B------:R-:W-:Y:S01]  /*21340*/  F2FP.PACK_AB R15, R20, R26 ;  /* 0x0000001a140f723e */ /* 0x000fe200000000ff */
[----:B------:R-:W-:-:S02]  /*21350*/  FFMA.FTZ R2, R12, R21, -R16 ;  /* 0x000000150c027223 */ /* 0x000fc40000010810 */
[----:B------:R-:W-:Y:S01]  /*21360*/  FFMA.FTZ R13, R12, R24, R13 ;  /* 0x000000180c0d7223 */ /* 0x000fe2000001000d */
[----:B------:R-:W-:Y:S02]  /*21370*/  F2FP.PACK_AB R14, R14, R3 ;  /* 0x000000030e0e723e */ /* 0x000fe400000000ff */
[----:B------:R-:W-:Y:S02]  /*21380*/  F2FP.PACK_AB R12, R18, R25 ;  /* 0x00000019120c723e */ /* 0x000fe400000000ff */
[----:B------:R-:W-:Y:S02]  /*21390*/  F2FP.PACK_AB R13, R13, R2 ;  /* 0x000000020d0d723e */ /* 0x000fe400000000ff */
[----:B------:R-:W-:Y:S02]  /*213a0*/  MOV R2, R146 ;  /* 0x0000009200027202 */ /* 0x000fe40000000f00 */
[----:B------:R-:W-:Y:S01]  /*213b0*/  MOV R3, 0x0 ;  /* 0x0000000000037802 */ /* 0x000fe20000000f00 */
[----:B------:R1:W-:Y:S03]  /*213c0*/  ST.E.128 [R22.64+0xf000], R12 ;  /* 0x00f0000c16007985 */ /* 0x0003e6000c101d04 */
[----:B------:R-:W-:Y:S05]  /*213d0*/  RET.REL.NODEC R2 `(_ZN7cutlass13device_kernelIN5flash19enable_sm80_to_sm89INS1_16FlashAttnFwdSm80INS1_25CollectiveMainloopFwdSm80ILi8ELi1ELb0EN4cute5tupleIJNS5_1CILi128EEENS7_ILi48EEENS7_ILi256EEEEEELi256ENS_6half_tEfNS_4arch4Sm80ELb0ELb1ELb0ELb1ELb1ELb1ELb1ELb0EEENS1_21CollectiveEpilogueFwdINS6_IJS8_SA_S9_EEENS6_IJNS7_ILi1EEESI_SI_EEESC_SE_Li256ELb1ELb1ELb0ELb0EEENS1_19SingleTileSchedulerILb1ELb0ELb1ELi128EEEEEEEEEvNT_6ParamsE) ;  /* 0xfffdec2002007950 */ /* 0x000fea0003c3ffff */
.L_x_1364:
        /* <DEDUP_REMOVED lines=9> */
[C---:B------:R-:W-:Y:S02]  /*21470*/  IMAD R17, R2.reuse, R14, R15 ;  /* 0x0000000e02117224 */ /* 0x040fe400078e020f */
[----:B------:R-:W-:-:S04]  /*21480*/  IMAD.WIDE.U32 R14, R2, R11, RZ ;  /* 0x0000000b020e7225 */ /* 0x000fc800078e00ff */
[----:B------:R-:W-:Y:S01]  /*21490*/  IMAD.WIDE.U32 R18, R12, R11, RZ ;  /* 0x0000000b0c127225 */ /* 0x000fe200078e00ff */
[----:B------:R-:W-:-:S03]  /*214a0*/  IADD3 R15, R15, R17, RZ ;  /* 0x000000110f0f7210 */ /* 0x000fc60007ffe0ff */
[----:B------:R-:W-:Y:S01]  /*214b0*/  IMAD R13, R13, R16, RZ ;  /* 0x000000100d0d7224 */ /* 0x000fe200078e02ff */
[----:B------:R-:W-:Y:S01]  /*214c0*/  IADD3 R19, R19, R24, RZ ;  /* 0x0000001813137210 */ /* 0x000fe20007ffe0ff */
[----:B------:R-:W-:Y:S02]  /*214d0*/  IMAD R11, R3, R16, RZ ;  /* 0x00000010030b7224 */ /* 0x000fe400078e02ff */
[----:B------:R-:W-:-:S04]  /*214e0*/  IMAD.WIDE.U32 R14, R16, R2, R14 ;  /* 0x00000002100e7225 */ /* 0x000fc800078e000e */
[----:B------:R-:W-:-:S04]  /*214f0*/  IMAD.WIDE.U32 R18, R16, R12, R18 ;  /* 0x0000000c10127225 */ /* 0x000fc800078e0012 */
[----:B------:R-:W-:Y:S01]  /*21500*/  IMAD R3, R12, R28, R13 ;  /* 0x0000001c0c037224 */ /* 0x000fe200078e020d */
[----:B------:R-:W-:Y:S01]  /*21510*/  LEA R24, P1, R18, R22, 0x1 ;  /* 0x0000001612187211 */ /* 0x000fe200078208ff */
[----:B------:R-:W-:Y:S01]  /*21520*/  IMAD R2, R2, R28, R11 ;  /* 0x0000001c02027224 */ /* 0x000fe200078e020b */
[----:B------:R-:W-:Y:S02]  /*21530*/  LEA R28, P0, R14, R20, 0x1 ;  /* 0x000000140e1c7211 */ /* 0x000fe400078008ff */
[----:B------:R-:W-:Y:S02]  /*21540*/  IADD3 R3, R19, R3, RZ ;  /* 0x0000000313037210 */ /* 0x000fe40007ffe0ff */
[----:B------:R-:W-:Y:S02]  /*21550*/  IADD3 R2, R15, R2, RZ ;  /* 0x000000020f027210 */ /* 0x000fe40007ffe0ff */
[----:B------:R-:W-:Y:S02]  /*21560*/  LEA.HI.X R18, R18, R23, R3, 0x1, P1 ;  /* 0x0000001712127211 */ /* 0x000fe400008f0c03 */
[----:B------:R-:W-:Y:S01]  /*21570*/  LEA.HI.X R19, R14, R21, R2, 0x1, P0 ;  /* 0x000000150e137211 */ /* 0x000fe200000f0c02 */
[----:B------:R-:W-:Y:S05]  /*21580*/  BRA.DIV ~URZ, `(.L_x_1410) ;  /* 0x000051e27f007947 */ /* 0x000fea000b800000 */
[----:B------:R1:W2:Y:S02]  /*21590*/  SHFL.IDX PT, R11, R18, RZ, 0x181f ;  /* 0x00181fff120b7589 */ /* 0x0002a400000e0000 */
.L_x_1446:
[----:B------:R-:W-:Y:S05]  /*215a0*/  BRA.DIV ~URZ, `(.L_x_1411) ;  /* 0x000052427f007947 */ /* 0x000fea000b800000 */
[----:B------:R3:W4:Y:S01]  /*215b0*/  SHFL.IDX PT, R12, R24, RZ, 0x181f ;  /* 0x00181fff180c7589 */ /* 0x00072200000e0000 */
[----:B--2---:R-:W-:-:S03]  /*215c0*/  MOV R13, R11 ;  /* 0x0000000b000d7202 */ /* 0x004fc60000000f00 */
[----:B------:R3:W2:Y:S04]  /*215d0*/  SHFL.IDX PT, R14, R19, RZ, 0x181f ;  /* 0x00181fff130e7589 */ /* 0x0006a800000e0000 */
[----:B------:R3:W1:Y:S02]  /*215e0*/  SHFL.IDX PT, R3, R28, RZ, 0x181f ;  /* 0x00181fff1c037589 */ /* 0x00066400000e0000 */
.L_x_1447:
        /* <DEDUP_REMOVED lines=14> */
[----:B------:R-:W-:-:S02]  /*216d0*/  CS2R R20, SRZ ;  /* 0x0000000000147805 */ /* 0x000fc4000001ff00 */
[----:B------:R-:W-:Y:S01]  /*216e0*/  IMAD.IADD R52, R26, 0x1, -R2 ;  /* 0x000000011a347824 */ /* 0x000fe200078e0a02 */
[----:B-1----:R-:W-:Y:S01]  /*216f0*/  MOV R2, R3 ;  /* 0x0000000300027202 */ /* 0x002fe20000000f00 */
[----:B--2---:R-:W-:Y:S02]  /*21700*/  IMAD.MOV.U32 R3, RZ, RZ, R14 ;  /* 0x000000ffff037224 */ /* 0x004fe400078e000e */
        /* <DEDUP_REMOVED lines=8> */
[----:B------:R-:W-:Y:S01]  /*21790*/  CS2R R20, SRZ ;  /* 0x0000000000147805 */ /* 0x000fe2000001ff00 */
[----:B------:R-:W-:Y:S01]  /*217a0*/  CS2R R46, SRZ ;  /* 0x00000000002e7805 */ /* 0x000fe2000001ff00 */
[----:B------:R-:W-:Y:S01]  /*217b0*/  CS2R R44, SRZ ;  /* 0x00000000002c7805 */ /* 0x000fe2000001ff00 */
[----:B------:R-:W-:Y:S01]  /*217c0*/  CS2R R42, SRZ ;  /* 0x00000000002a7805 */ /* 0x000fe2000001ff00 */
[----:B------:R-:W-:-:S05]  /*217d0*/  CS2R R40, SRZ ;  /* 0x0000000000287805 */ /* 0x000fca000001ff00 */
[----:B----4-:R-:W-:Y:S02]  /*217e0*/  @!P1 IMAD.WIDE R16, R54, 0x2, R12 ;  /* 0x0000000236109825 */ /* 0x010fe400078e020c */
[----:B------:R-:W-:-:S03]  /*217f0*/  @!P0 SHF.R.S32.HI R11, RZ, 0x1f, R14 ;  /* 0x0000001fff0b8819 */ /* 0x000fc6000001140e */
[----:B------:R1:W5:Y:S01]  /*21800*/  @!P1 LD.E.128 R32, [R16.64] ;  /* 0x0000000410209980 */ /* 0x000362000c101d00 */
[----:B------:R-:W-:-:S04]  /*21810*/  @!P0 LEA.HI R11, R11, R14, RZ, 0x3 ;  /* 0x0000000e0b0b8211 */ /* 0x000fc800078f18ff */
[----:B------:R-:W-:-:S05]  /*21820*/  @!P0 LOP3.LUT R11, R11, 0xfffffff8, RZ, 0xc0, !PT ;  /* 0xfffffff80b0b8812 */ /* 0x000fca00078ec0ff */
[----:B------:R-:W-:-:S04]  /*21830*/  @!P0 IMAD.WIDE R14, R11, 0x2, R12 ;  /* 0x000000020b0e8825 */ /* 0x000fc800078e020c */
[--C-:B------:R-:W-:Y:S01]  /*21840*/  @!P0 IMAD.WIDE R12, R11, 0x2, R2.reuse ;  /* 0x000000020b0c8825 */ /* 0x100fe200078e0202 */
[----:B------:R1:W5:Y:S03]  /*21850*/  @!P0 LD.E.128 R44, [R14.64] ;  /* 0x000000040e2c8980 */ /* 0x000366000c101d00 */
[----:B------:R-:W-:Y:S01]  /*21860*/  @!P1 IMAD.WIDE R2, R54, 0x2, R2 ;  /* 0x0000000236029825 */ /* 0x000fe200078e0202 */
[----:B------:R1:W5:Y:S04]  /*21870*/  @!P0 LD.E.128 R40, [R12.64] ;  /* 0x000000040c288980 */ /* 0x000368000c101d00 */
[----:B------:R1:W5:Y:S02]  /*21880*/  @!P1 LD.E.128 R20, [R2.64] ;  /* 0x0000000402149980 */ /* 0x000364000c101d00 */
.L_x_1413:
[----:B------:R-:W-:Y:S05]  /*21890*/  BSYNC B0 ;  /* 0x0000000000007941 */ /* 0x000fea0003800000 */
.L_x_1412:
[----:B-1--45:R-:W-:Y:S02]  /*218a0*/  IMAD.MOV.U32 R12, RZ, RZ, R46 ;  /* 0x000000ffff0c7224 */ /* 0x032fe400078e002e */
[----:B------:R-:W-:-:S02]  /*218b0*/  IMAD.MOV.U32 R3, RZ, RZ, R44 ;  /* 0x000000ffff037224 */ /* 0x000fc400078e002c */
[----:B------:R-:W-:Y:S02]  /*218c0*/  IMAD.MOV.U32 R2, RZ, RZ, R45 ;  /* 0x000000ffff027224 */ /* 0x000fe400078e002d */
[----:B------:R-:W-:Y:S01]  /*218d0*/  IMAD.MOV.U32 R11, RZ, RZ, R47 ;  /* 0x000000ffff0b7224 */ /* 0x000fe200078e002f */
[----:B------:R-:W-:Y:S01]  /*218e0*/  PRMT R116, R3, 0x5410, R12 ;  /* 0x0000541003747816 */ /* 0x000fe2000000000c */
[----:B------:R-:W-:Y:S01]  /*218f0*/  IMAD.MOV.U32 R12, RZ, RZ, R34 ;  /* 0x000000ffff0c7224 */ /* 0x000fe200078e0022 */
        /* <DEDUP_REMOVED lines=12> */
[----:B------:R-:W-:Y:S01]  /*219c0*/  PRMT R115, R3, 0x5410, R12 ;  /* 0x0000541003737816 */ /* 0x000fe2000000000c */
[----:B------:R-:W-:Y:S01]  /*219d0*/  IMAD.MOV.U32 R12, RZ, RZ, R22 ;  /* 0x000000ffff0c7224 */ /* 0x000fe200078e0016 */
[----:B------:R-:W-:Y:S01]  /*219e0*/  PRMT R113, R2, 0x7610, R113 ;  /* 0x0000761002717816 */ /* 0x000fe20000000071 */
[----:B------:R-:W-:Y:S01]  /*219f0*/  IMAD.MOV.U32 R3, RZ, RZ, R20 ;  /* 0x000000ffff037224 */ /* 0x000fe200078e0014 */
[----:B------:R-:W-:Y:S01]  /*21a00*/  PRMT R114, R11, 0x7610, R114 ;  /* 0x000076100b727816 */ /* 0x000fe20000000072 */
[----:B------:R-:W-:Y:S01]  /*21a10*/  IMAD.MOV.U32 R2, RZ, RZ, R21 ;  /* 0x000000ffff027224 */ /* 0x000fe200078e0015 */
[----:B------:R-:W-:Y:S02]  /*21a20*/  MOV R11, R23 ;  /* 0x00000017000b7202 */ /* 0x000fe40000000f00 */
[----:B------:R-:W-:Y:S02]  /*21a30*/  PRMT R102, R3, 0x5410, R12 ;  /* 0x0000541003667816 */ /* 0x000fe4000000000c */
[----:B------:R-:W-:-:S02]  /*21a40*/  PRMT R74, R11, 0x7610, R74 ;  /* 0x000076100b4a7816 */ /* 0x000fc4000000004a */
[----:B------:R-:W-:Y:S01]  /*21a50*/  PRMT R55, R2, 0x7610, R55 ;  /* 0x0000761002377816 */ /* 0x000fe20000000037 */
[----:B------:R-:W-:Y:S05]  /*21a60*/  BRA.DIV ~URZ, `(.L_x_1414) ;  /* 0x00004ef27f007947 */ /* 0x000fea000b800000 */
[----:B------:R1:W2:Y:S04]  /*21a70*/  SHFL.IDX PT, R13, R18, 0x1, 0x181f ;  /* 0x00381f00120d7f89 */ /* 0x0002a800000e0000 */
[----:B------:R1:W4:Y:S04]  /*21a80*/  SHFL.IDX PT, R12, R24, 0x1, 0x181f ;  /* 0x00381f00180c7f89 */ /* 0x00032800000e0000 */
[----:B------:R1:W3:Y:S04]  /*21a90*/  SHFL.IDX PT, R11, R19, 0x1, 0x181f ;  /* 0x00381f00130b7f89 */ /* 0x0002e800000e0000 */
[----:B------:R1:W1:Y:S02]  /*21aa0*/  SHFL.IDX PT, R2, R28, 0x1, 0x181f ;  /* 0x00381f001c027f89 */ /* 0x00026400000e0000 */
.L_x_1448:
        /* <DEDUP_REMOVED lines=23> */
[----:B--2-4-:R-:W-:Y:S02]  /*21c20*/  @!P1 IMAD.WIDE R16, R54, 0x2, R12 ;  /* 0x0000000236109825 */ /* 0x014fe400078e020c */
[----:B------:R-:W-:-:S03]  /*21c30*/  @!P0 SHF.R.S32.HI R11, RZ, 0x1f, R14 ;  /* 0x0000001fff0b8819 */ /* 0x000fc6000001140e */
[----:B------:R2:W5:Y:S01]  /*21c40*/  @!P1 LD.E.128 R56, [R16.64] ;  /* 0x0000000410389980 */ /* 0x000562000c101d00 */
[----:B------:R-:W-:-:S04]  /*21c50*/  @!P0 LEA.HI R11, R11, R14, RZ, 0x3 ;  /* 0x0000000e0b0b8211 */ /* 0x000fc800078f18ff */
[----:B------:R-:W-:-:S05]  /*21c60*/  @!P0 LOP3.LUT R11, R11, 0xfffffff8, RZ, 0xc0, !PT ;  /* 0xfffffff80b0b8812 */ /* 0x000fca00078ec0ff */
[----:B------:R-:W-:-:S04]  /*21c70*/  @!P0 IMAD.WIDE R14, R11, 0x2, R12 ;  /* 0x000000020b0e8825 */ /* 0x000fc800078e020c */
[--C-:B-1----:R-:W-:Y:S01]  /*21c80*/  @!P0 IMAD.WIDE R12, R11, 0x2, R2.reuse ;  /* 0x000000020b0c8825 */ /* 0x102fe200078e0202 */
[----:B------:R2:W5:Y:S03]  /*21c90*/  @!P0 LD.E.128 R68, [R14.64] ;  /* 0x000000040e448980 */ /* 0x000566000c101d00 */
[----:B------:R-:W-:Y:S01]  /*21ca0*/  @!P1 IMAD.WIDE R2, R54, 0x2, R2 ;  /* 0x0000000236029825 */ /* 0x000fe200078e0202 */
[----:B------:R2:W5:Y:S04]  /*21cb0*/  @!P0 LD.E.128 R64, [R12.64] ;  /* 0x000000040c408980 */ /* 0x000568000c101d00 */
[----:B------:R2:W5:Y:S02]  /*21cc0*/  @!P1 LD.E.128 R60, [R2.64] ;  /* 0x00000004023c9980 */ /* 0x000564000c101d00 */
.L_x_1416:
[----:B------:R-:W-:Y:S05]  /*21cd0*/  BSYNC B0 ;  /* 0x0000000000007941 */ /* 0x000fea0003800000 */
.L_x_1415:
[----:B--2-45:R-:W-:Y:S02]  /*21ce0*/  IMAD.MOV.U32 R12, RZ, RZ, R70 ;  /* 0x000000ffff0c7224 */ /* 0x034fe400078e0046 */
[----:B------:R-:W-:-:S02]  /*21cf0*/  IMAD.MOV.U32 R3, RZ, RZ, R68 ;  /* 0x000000ffff037224 */ /* 0x000fc400078e0044 */
[----:B-1----:R-:W-:Y:S02]  /*21d00*/  IMAD.MOV.U32 R2, RZ, RZ, R69 ;  /* 0x000000ffff027224 */ /* 0x002fe400078e0045 */
        /* <DEDUP_REMOVED lines=26> */
[----:B------:R1:W2:Y:S02]  /*21eb0*/  SHFL.IDX PT, R11, R18, 0x2, 0x181f ;  /* 0x00581f00120b7f89 */ /* 0x0002a400000e0000 */
.L_x_1449:
[----:B------:R-:W-:Y:S05]  /*21ec0*/  BRA.DIV ~URZ, `(.L_x_1418) ;  /* 0x00004ce27f007947 */ /* 0x000fea000b800000 */
[----:B------:R3:W4:Y:S01]  /*21ed0*/  SHFL.IDX PT, R12, R24, 0x2, 0x181f ;  /* 0x00581f00180c7f89 */ /* 0x00072200000e0000 */
[----:B--2---:R-:W-:-:S03]  /*21ee0*/  MOV R13, R11 ;  /* 0x0000000b000d7202 */ /* 0x004fc60000000f00 */
[----:B------:R3:W2:Y:S04]  /*21ef0*/  SHFL.IDX PT, R14, R19, 0x2, 0x181f ;  /* 0x00581f00130e7f89 */ /* 0x0006a800000e0000 */
[----:B------:R3:W1:Y:S02]  /*21f00*/  SHFL.IDX PT, R2, R28, 0x2, 0x181f ;  /* 0x00581f001c027f89 */ /* 0x00066400000e0000 */
.L_x_1450:
        /* <DEDUP_REMOVED lines=11> */
[----:B--2---:R-:W-:-:S06]  /*21fc0*/  IMAD.MOV.U32 R3, RZ, RZ, R14 ;  /* 0x000000ffff037224 */ /* 0x004fcc00078e000e */
        /* <DEDUP_REMOVED lines=23> */
.L_x_1420:
[----:B------:R-:W-:Y:S05]  /*22140*/  BSYNC B0 ;  /* 0x0000000000007941 */ /* 0x000fea0003800000 */
.L_x_1419:
[----:B--2-45:R-:W-:Y:S01]  /*22150*/  IMAD.MOV.U32 R12, RZ, RZ, R90 ;  /* 0x000000ffff0c7224 */ /* 0x034fe200078e005a */
[----:B------:R-:W-:Y:S01]  /*22160*/  CS2R R110, SRZ ;  /* 0x00000000006e7805 */ /* 0x000fe2000001ff00 */
        /* <DEDUP_REMOVED lines=29> */
.L_x_1451:
        /* <DEDUP_REMOVED lines=8> */
.L_x_1452:
        /* <DEDUP_REMOVED lines=23> */
[----:B-12---:R-:W-:Y:S02]  /*22530*/  @!P1 IMAD.WIDE R16, R54, 0x2, R12 ;  /* 0x0000000236109825 */ /* 0x006fe400078e020c */
        /* <DEDUP_REMOVED lines=10> */
.L_x_1424:
[----:B------:R-:W-:Y:S05]  /*225e0*/  BSYNC B0 ;  /* 0x0000000000007941 */ /* 0x000fea0003800000 */
.L_x_1423:
[----:B------:R-:W-:Y:S01]  /*225f0*/  IADD3 R11, R101, -c[0x0][0x20], RZ ;  /* 0x80000800650b7a10 */ /* 0x000fe20007ffe0ff */
[----:B------:R-:W-:-:S04]  /*22600*/  DEPBAR.LE SB0, 0x1 ;  /* 0x000080400000791a */ /* 0x000fc80000000000 */
[----:B-12---:R-:W2:Y:S01]  /*22610*/  LDL.64 R2, [R11+0x20] ;  /* 0x000020000b027983 */ /* 0x006ea20000100a00 */
[----:B------:R-:W-:Y:S03]  /*22620*/  WARPSYNC 0xffffffff ;  /* 0xffffffff00007948 */ /* 0x000fe60003800000 */
[----:B------:R-:W-:Y:S06]  /*22630*/  BAR.SYNC.DEFER_BLOCKING 0x0 ;  /* 0x0000000000007b1d */ /* 0x000fec0000010000 */
[----:B------:R1:W3:Y:S04]  /*22640*/  LDL.64 R12, [R11+0x28] ;  /* 0x000028000b0c7983 */ /* 0x0002e80000100a00 */
[----:B--2-4-:R2:W4:Y:S01]  /*22650*/  LD.E R14, [R2.64] ;  /* 0x00000004020e7980 */ /* 0x014522000c101900 */
[----:B-1---5:R-:W-:-:S03]  /*22660*/  IMAD.MOV.U32 R11, RZ, RZ, R111 ;  /* 0x000000ffff0b7224 */ /* 0x022fc600078e006f */
[----:B---3--:R1:W5:Y:S02]  /*22670*/  LD.E.64 R50, [R12.64] ;  /* 0x000000040c327980 */ /* 0x008364000c101b00 */
[----:B------:R-:W-:Y:S01]  /*22680*/  PRMT R138, R138, 0x5410, R11 ;  /* 0x000054108a8a7816 */ /* 0x000fe2000000000b */
[----:B------:R-:W-:Y:S01]  /*22690*/  IMAD.MOV.U32 R11, RZ, RZ, R95 ;  /* 0x000000ffff0b7224 */ /* 0x000fe200078e005f */
[----:B------:R-:W-:Y:S01]  /*226a0*/  BSSY B1, `(.L_x_1425) ;  /* 0x00000f7000017945 */ /* 0x000fe20003800000 */
[----:B--2---:R-:W-:Y:S02]  /*226b0*/  IMAD.MOV.U32 R3, RZ, RZ, R108 ;  /* 0x000000ffff037224 */ /* 0x004fe400078e006c */
[----:B------:R-:W-:-:S05]  /*226c0*/  IMAD.MOV.U32 R2, RZ, RZ, R109 ;  /* 0x000000ffff027224 */ /* 0x000fca00078e006d */
[----:B------:R-:W-:Y:S01]  /*226d0*/  PRMT R137, R137, 0x5410, R2 ;  /* 0x0000541089897816 */ /* 0x000fe20000000002 */
[----:B------:R-:W-:Y:S02]  /*226e0*/  IMAD.MOV.U32 R2, RZ, RZ, R93 ;  /* 0x000000ffff027224 */ /* 0x000fe400078e005d */
[----:B-1----:R-:W-:-:S03]  /*226f0*/  IMAD.MOV.U32 R12, RZ, RZ, R110 ;  /* 0x000000ffff0c7224 */ /* 0x002fc600078e006e */
[----:B------:R-:W-:Y:S02]  /*22700*/  PRMT R101, R101, 0x5410, R2 ;  /* 0x0000541065657816 */ /* 0x000fe40000000002 */
[----:B------:R-:W-:Y:S01]  /*22710*/  PRMT R140, R3, 0x5410, R12 ;  /* 0x00005410038c7816 */ /* 0x000fe2000000000c */
[----:B------:R-:W-:Y:S01]  /*22720*/  IMAD.MOV.U32 R12, RZ, RZ, R94 ;  /* 0x000000ffff0c7224 */ /* 0x000fe200078e005e */
[----:B------:R-:W-:Y:S01]  /*22730*/  MOV R2, R106 ;  /* 0x0000006a00027202 */ /* 0x000fe20000000f00 */
[----:B------:R-:W-:-:S03]  /*22740*/  IMAD.MOV.U32 R3, RZ, RZ, R92 ;  /* 0x000000ffff037224 */ /* 0x000fc600078e005c */
[----:B------:R-:W-:Y:S01]  /*22750*/  PRMT R136, R12, 0x5410, R11 ;  /* 0x000054100c887816 */ /* 0x000fe2000000000b */
[----:B------:R-:W-:Y:S01]  /*22760*/  IMAD.MOV.U32 R11, RZ, RZ, R107 ;  /* 0x000000ffff0b7224 */ /* 0x000fe200078e006b */
[----:B------:R-:W-:Y:S01]  /*22770*/  PRMT R135, R3, 0x7610, R135 ;  /* 0x0000761003877816 */ /* 0x000fe20000000087 */
[----:B------:R-:W-:-:S03]  /*22780*/  IMAD.MOV.U32 R3, RZ, RZ, R104 ;  /* 0x000000ffff037224 */ /* 0x000fc600078e0068 */
[----:B------:R-:W-:Y:S02]  /*22790*/  PRMT R138, R11, 0x7610, R138 ;  /* 0x000076100b8a7816 */ /* 0x000fe4000000008a */
[----:B------:R-:W-:Y:S01]  /*227a0*/  PRMT R139, R3, 0x5410, R2 ;  /* 0x00005410038b7816 */ /* 0x000fe20000000002 */
[----:B------:R-:W-:Y:S01]  /*227b0*/  IMAD.MOV.U32 R2, RZ, RZ, R105 ;  /* 0x000000ffff027224 */ /* 0x000fe200078e0069 */
[----:B------:R-:W-:Y:S01]  /*227c0*/  MOV R11, R99 ;  /* 0x00000063000b7202 */ /* 0x000fe20000000f00 */
[----:B------:R-:W-:-:S03]  /*227d0*/  IMAD.MOV.U32 R3, RZ, RZ, R96 ;  /* 0x000000ffff037224 */ /* 0x000fc600078e0060 */
[----:B------:R-:W-:Y:S01]  /*227e0*/  PRMT R137, R2, 0x7610, R137 ;  /* 0x0000761002897816 */ /* 0x000fe20000000089 */
[----:B------:R-:W-:Y:S01]  /*227f0*/  IMAD.MOV.U32 R2, RZ, RZ, R97 ;  /* 0x000000ffff027224 */ /* 0x000fe200078e0061 */
[----:B------:R-:W-:-:S04]  /*22800*/  PRMT R135, R135, 0x5410, R11 ;  /* 0x0000541087877816 */ /* 0x000fc8000000000b */
[----:B------:R-:W-:Y:S01]  /*22810*/  PRMT R101, R2, 0x7610, R101 ;  /* 0x0000761002657816 */ /* 0x000fe20000000065 */
[----:B----4-:R-:W-:-:S05]  /*22820*/  IMAD R12, R14, -0x80, R25 ;  /* 0xffffff800e0c7824 */ /* 0x010fca00078e0219 */
[----:B------:R-:W-:Y:S01]  /*22830*/  IMNMX R75, R12, 0x80, PT ;  /* 0x000000800c4b7817 */ /* 0x000fe20003800200 */
[----:B------:R-:W-:-:S03]  /*22840*/  IMAD.MOV.U32 R12, RZ, RZ, R98 ;  /* 0x000000ffff0c7224 */ /* 0x000fc600078e0062 */
[----:B------:R-:W-:Y:S02]  /*22850*/  ISETP.GE.AND P0, PT, R100, R75, PT ;  /* 0x0000004b6400720c */ /* 0x000fe40003f06270 */
[----:B------:R-:W-:-:S11]  /*22860*/  PRMT R134, R3, 0x5410, R12 ;  /* 0x0000541003867816 */ /* 0x000fd6000000000c */
[----:B------:R-:W-:Y:S05]  /*22870*/  @P0 BRA `(.L_x_1426) ;  /* 0x00000d9000000947 */ /* 0x000fea0003800000 */
[----:B------:R-:W-:Y:S01]  /*22880*/  ISETP.GE.AND P0, PT, R54, R29, PT ;  /* 0x0000001d3600720c */ /* 0x000fe20003f06270 */
[----:B------:R-:W-:Y:S01]  /*22890*/  IMAD.SHL.U32 R11, R100, 0x40, RZ ;  /* 0x00000040640b7824 */ /* 0x000fe200078e00ff */
[----:B------:R-:W-:Y:S01]  /*228a0*/  SHF.R.S32.HI R2, RZ, 0x1f, R26 ;  /* 0x0000001fff027819 */ /* 0x000fe2000001141a */
[----:B------:R-:W-:Y:S03]  /*228b0*/  BSSY B0, `(.L_x_1427) ;  /* 0x0000069000007945 */ /* 0x000fe60003800000 */
[----:B------:R-:W-:-:S05]  /*228c0*/  LEA.HI R2, R2, R26, RZ, 0x6 ;  /* 0x0000001a02027211 */ /* 0x000fca00078f30ff */
[----:B------:R-:W-:Y:S01]  /*228d0*/  IMAD.SHL.U32 R3, R2, 0x8, RZ ;  /* 0x0000000802037824 */ /* 0x000fe200078e00ff */
[----:B------:R-:W-:-:S04]  /*228e0*/  LOP3.LUT R2, R11, 0x1c0, RZ, 0xc0, !PT ;  /* 0x000001c00b027812 */ /* 0x000fc800078ec0ff */
[----:B------:R-:W-:Y:S01]  /*228f0*/  LOP3.LUT R28, R3, 0xfffffe00, RZ, 0xc0, !PT ;  /* 0xfffffe00031c7812 */ /* 0x000fe200078ec0ff */
[----:B------:R-:W-:Y:S05]  /*22900*/  @P0 BRA `(.L_x_1428) ;  /* 0x0000063000000947 */ /* 0x000fea0003800000 */
[----:B------:R-:W-:Y:S02]  /*22910*/  LEA.HI R12, R29, R52, RZ, 0x1d ;  /* 0x000000341d0c7211 */ /* 0x000fe400078fe8ff */
[----:B------:R-:W-:Y:S02]  /*22920*/  SHF.R.U32.HI R14, RZ, 0x3, R2 ;  /* 0x00000003ff0e7819 */ /* 0x000fe40000011602 */
[----:B------:R-:W-:Y:S02]  /*22930*/  LOP3.LUT R3, R2, 0x38, R54, 0xf8, !PT ;  /* 0x0000003802037812 */ /* 0x000fe400078ef836 */
[----:B------:R-:W-:Y:S02]  /*22940*/  SHF.R.S32.HI R13, RZ, 0x1f, R12 ;  /* 0x0000001fff0d7819 */ /* 0x000fe4000001140c */
[----:B------:R-:W-:Y:S02]  /*22950*/  LOP3.LUT R11, R3, R14, RZ, 0x3c, !PT ;  /* 0x0000000e030b7212 */ /* 0x000fe400078e3cff */
[----:B------:R-:W-:-:S02]  /*22960*/  SHF.L.U32 R3, R12, 0x3, RZ ;  /* 0x000000030c037819 */ /* 0x000fc400000006ff */
[----:B------:R-:W-:Y:S02]  /*22970*/  LEA.HI R12, R13, R12, RZ, 0x3 ;  /* 0x0000000c0d0c7211 */ /* 0x000fe400078f18ff */
[----:B------:R-:W-:Y:S02]  /*22980*/  IADD3 R13, R28, R11, RZ ;  /* 0x0000000b1c0d7210 */ /* 0x000fe40007ffe0ff */
[----:B------:R-:W-:Y:S02]  /*22990*/  LOP3.LUT R11, R2, 0x38, R3, 0xf8, !PT ;  /* 0x00000038020b7812 */ /* 0x000fe400078ef803 */
[----:B------:R-:W-:Y:S01]  /*229a0*/  SHF.L.U32 R3, R12, 0xa, RZ ;  /* 0x0000000a0c037819 */ /* 0x000fe200000006ff */
[----:B-----5:R-:W-:Y:S01]  /*229b0*/  IMAD.WIDE.U32 R38, R13, 0x2, R50 ;  /* 0x000000020d267825 */ /* 0x020fe200078e0032 */
[----:B------:R-:W-:Y:S02]  /*229c0*/  LOP3.LUT R11, R11, R14, RZ, 0x3c, !PT ;  /* 0x0000000e0b0b7212 */ /* 0x000fe400078e3cff */
[----:B------:R-:W-:-:S02]  /*229d0*/  LOP3.LUT R3, R3, 0xffffe000, RZ, 0xc0, !PT ;  /* 0xffffe00003037812 */ /* 0x000fc400078ec0ff */
[----:B------:R-:W2:Y:S02]  /*229e0*/  LD.E.128 R12, [R38.64] ;  /* 0x00000004260c7980 */ /* 0x000ea4000c101d00 */
[----:B------:R-:W-:-:S05]  /*229f0*/  IADD3 R3, R11, R3, R28 ;  /* 0x000000030b037210 */ /* 0x000fca0007ffe01c */
[----:B------:R-:W-:-:S05]  /*22a00*/  IMAD.WIDE.U32 R36, R3, 0x2, R50 ;  /* 0x0000000203247825 */ /* 0x000fca00078e0032 */
[----:B------:R-:W3:Y:S01]  /*22a10*/  LD.E.128 R16, [R36.64] ;  /* 0x0000000424107980 */ /* 0x000ee2000c101d00 */
[--C-:B------:R-:W-:Y:S01]  /*22a20*/  SHF.R.U64 R49, R34, 0x10, R35.reuse ;  /* 0x0000001022317819 */ /* 0x100fe20000001223 */
[----:B------:R-:W-:Y:S01]  /*22a30*/  HADD2.F32 R3, -RZ, R55.H1_H1 ;  /* 0x30000037ff037230 */ /* 0x000fe20000004100 */
[----:B------:R-:W-:Y:S02]  /*22a40*/  SHF.R.U32.HI R34, RZ, 0x10, R35 ;  /* 0x00000010ff227819 */ /* 0x000fe40000011623 */
[----:B------:R-:W-:Y:S02]  /*22a50*/  SHF.R.U64 R53, R32, 0x10, R33 ;  /* 0x0000001020357819 */ /* 0x000fe40000001221 */
[----:B------:R-:W-:Y:S02]  /*22a60*/  SHF.R.U32.HI R31, RZ, 0x10, R21 ;  /* 0x00000010ff1f7819 */ /* 0x000fe40000011615 */
[----:B------:R-:W-:Y:S02]  /*22a70*/  SHF.R.U64 R35, R22, 0x10, R23 ;  /* 0x0000001016237819 */ /* 0x000fe40000001217 */
[----:B------:R-:W-:-:S02]  /*22a80*/  SHF.R.U32.HI R32, RZ, 0x10, R33 ;  /* 0x00000010ff207819 */ /* 0x000fc40000011621 */
[----:B------:R-:W-:Y:S02]  /*22a90*/  SHF.R.U32.HI R30, RZ, 0x10, R23 ;  /* 0x00000010ff1e7819 */ /* 0x000fe40000011617 */
[----:B------:R-:W-:Y:S01]  /*22aa0*/  SHF.R.U64 R48, R20, 0x10, R21 ;  /* 0x0000001014307819 */ /* 0x000fe20000001215 */
[----:B------:R-:W-:Y:S02]  /*22ab0*/  HADD2.F32 R32, -RZ, R32.H0_H0 ;  /* 0x20000020ff207230 */ /* 0x000fe40000004100 */
[--C-:B--2---:R-:W-:Y:S02]  /*22ac0*/  HADD2.F32 R25, -RZ, R12.reuse.H0_H0 ;  /* 0x2000000cff197230 */ /* 0x104fe40000004100 */
[----:B------:R-:W-:Y:S02]  /*22ad0*/  HADD2.F32 R26, -RZ, R12.H1_H1 ;  /* 0x3000000cff1a7230 */ /* 0x000fe40000004100 */
[----:B------:R-:W-:Y:S02]  /*22ae0*/  HADD2.F32 R12, -RZ, R55.H0_H0 ;  /* 0x20000037ff0c7230 */ /* 0x000fe40000004100 */
[----:B------:R-:W-:-:S02]  /*22af0*/  HADD2.F32 R22, -RZ, R13.H0_H0 ;  /* 0x2000000dff167230 */ /* 0x000fc40000004100 */
[--C-:B------:R-:W-:Y:S02]  /*22b00*/  HADD2.F32 R23, -RZ, R14.reuse.H0_H0 ;  /* 0x2000000eff177230 */ /* 0x100fe40000004100 */
[----:B------:R-:W-:Y:S02]  /*22b10*/  HADD2.F32 R27, -RZ, R14.H1_H1 ;  /* 0x3000000eff1b7230 */ /* 0x000fe40000004100 */
[--C-:B---3--:R-:W-:Y:S02]  /*22b20*/  HADD2.F32 R11, -RZ, R17.reuse.H0_H0 ;  /* 0x20000011ff0b7230 */ /* 0x108fe40000004100 */
[----:B------:R-:W-:Y:S02]  /*22b30*/  HADD2.F32 R14, -RZ, R17.H1_H1 ;  /* 0x30000011ff0e7230 */ /* 0x000fe40000004100 */
[----:B------:R-:W-:Y:S01]  /*22b40*/  HADD2.F32 R55, -RZ, R31.H0_H0 ;  /* 0x2000001fff377230 */ /* 0x000fe20000004100 */
[CC--:B------:R-:W-:Y:S01]  /*22b50*/  FMUL.FTZ R33, R11.reuse, R12.reuse ;  /* 0x0000000c0b217220 */ /* 0x0c0fe20000410000 */
[----:B------:R-:W-:Y:S01]  /*22b60*/  HADD2.F32 R21, -RZ, R13.H1_H1 ;  /* 0x3000000dff157230 */ /* 0x000fe20000004100 */
[-C--:B------:R-:W-:Y:S01]  /*22b70*/  FMUL.FTZ R11, R11, R3.reuse ;  /* 0x000000030b0b7220 */ /* 0x080fe20000410000 */
[----:B------:R-:W-:Y:S01]  /*22b80*/  HADD2.F32 R13, -RZ, R19.H0_H0 ;  /* 0x20000013ff0d7230 */ /* 0x000fe20000004100 */
[C---:B------:R-:W-:Y:S01]  /*22b90*/  FFMA.FTZ R73, R22.reuse, R3, -R33 ;  /* 0x0000000316497223 */ /* 0x040fe20000010821 */
[--C-:B------:R-:W-:Y:S01]  /*22ba0*/  HADD2.F32 R3, -RZ, R74.reuse.H0_H0 ;  /* 0x2000004aff037230 */ /* 0x100fe20000004100 */
[----:B------:R-:W-:Y:S01]  /*22bb0*/  FFMA.FTZ R72, R22, R12, R11 ;  /* 0x0000000c16487223 */ /* 0x000fe2000001000b */
[----:B------:R-:W-:Y:S01]  /*22bc0*/  HADD2.F32 R11, -RZ, R74.H1_H1 ;  /* 0x3000004aff0b7230 */ /* 0x000fe20000004100 */
[C---:B------:R-:W-:Y:S01]  /*22bd0*/  FMUL.FTZ R31, R14.reuse, R55 ;  /* 0x000000370e1f7220 */ /* 0x040fe20000410000 */
[--C-:B------:R-:W-:Y:S01]  /*22be0*/  HADD2.F32 R20, -RZ, R15.reuse.H0_H0 ;  /* 0x2000000fff147230 */ /* 0x100fe20000004100 */
[-C--:B------:R-:W-:Y:S01]  /*22bf0*/  FMUL.FTZ R14, R14, R32.reuse ;  /* 0x000000200e0e7220 */ /* 0x080fe20000410000 */
[----:B------:R-:W-:Y:S01]  /*22c00*/  HADD2.F32 R24, -RZ, R15.H1_H1 ;  /* 0x3000000fff187230 */ /* 0x000fe20000004100 */
[C---:B------:R-:W-:Y:S01]  /*22c10*/  FMUL.FTZ R12, R13.reuse, R3 ;  /* 0x000000030d0c7220 */ /* 0x040fe20000410000 */
[----:B------:R-:W-:Y:S01]  /*22c20*/  HADD2.F32 R15, -RZ, R19.H1_H1 ;  /* 0x30000013ff0f7230 */ /* 0x000fe20000004100 */
[----:B------:R-:W-:Y:S01]  /*22c30*/  FMUL.FTZ R13, R13, R11 ;  /* 0x0000000b0d0d7220 */ /* 0x000fe20000410000 */
[----:B------:R-:W-:Y:S01]  /*22c40*/  HADD2.F32 R22, -RZ, R30.H0_H0 ;  /* 0x2000001eff167230 */ /* 0x000fe20000004100 */
[C---:B------:R-:W-:Y:S01]  /*22c50*/  FFMA.FTZ R32, R21.reuse, R32, -R31 ;  /* 0x0000002015207223 */ /* 0x040fe2000001081f */
[--C-:B------:R-:W-:Y:S01]  /*22c60*/  HADD2.F32 R19, -RZ, R16.reuse.H0_H0 ;  /* 0x20000010ff137230 */ /* 0x100fe20000004100 */
[----:B------:R-:W-:Y:S01]  /*22c70*/  FFMA.FTZ R31, R21, R55, R14 ;  /* 0x00000037151f7223 */ /* 0x000fe2000001000e */
[----:B------:R-:W-:Y:S01]  /*22c80*/  HADD2.F32 R17, -RZ, R16.H1_H1 ;  /* 0x30000010ff117230 */ /* 0x000fe20000004100 */
[C---:B------:R-:W-:Y:S01]  /*22c90*/  FFMA.FTZ R55, R20.reuse, R11, -R12 ;  /* 0x0000000b14377223 */ /* 0x040fe2000001080c */
[----:B------:R-:W-:Y:S01]  /*22ca0*/  HADD2.F32 R12, -RZ, R34.H0_H0 ;  /* 0x20000022ff0c7230 */ /* 0x000fe20000004100 */
[----:B------:R-:W-:Y:S01]  /*22cb0*/  FFMA.FTZ R33, R20, R3, R13 ;  /* 0x0000000314217223 */ /* 0x000fe2000001000d */
[----:B------:R-:W-:Y:S01]  /*22cc0*/  HADD2.F32 R11, -RZ, R102.H0_H0 ;  /* 0x20000066ff0b7230 */ /* 0x000fe20000004100 */
[C---:B------:R-:W-:Y:S01]  /*22cd0*/  FMUL.FTZ R3, R15.reuse, R22 ;  /* 0x000000160f037220 */ /* 0x040fe20000410000 */
[--C-:B------:R-:W-:Y:S01]  /*22ce0*/  HADD2.F32 R13, -RZ, R103.reuse.H0_H0 ;  /* 0x20000067ff0d7230 */ /* 0x100fe20000004100 */
[-C--:B------:R-:W-:Y:S01]  /*22cf0*/  FMUL.FTZ R15, R15, R12.reuse ;  /* 0x0000000c0f0f7220 */ /* 0x080fe20000410000 */
[----:B------:R-:W-:Y:S01]  /*22d00*/  HADD2.F32 R16, -RZ, R18.H0_H0 ;  /* 0x20000012ff107230 */ /* 0x000fe20000004100 */
[C---:B------:R-:W-:Y:S01]  /*22d10*/  FFMA.FTZ R30, R24.reuse, R12, -R3 ;  /* 0x0000000c181e7223 */ /* 0x040fe20000010803 */
[----:B------:R-:W-:Y:S01]  /*22d20*/  HADD2.F32 R3, -RZ, R102.H1_H1 ;  /* 0x30000066ff037230 */ /* 0x000fe20000004100 */
[C---:B------:R-:W-:Y:S01]  /*22d30*/  FMUL.FTZ R20, R19.reuse, R11 ;  /* 0x0000000b13147220 */ /* 0x040fe20000410000 */
[----:B------:R-:W-:Y:S01]  /*22d40*/  HADD2.F32 R12, -RZ, R103.H1_H1 ;  /* 0x30000067ff0c7230 */ /* 0x000fe20000004100 */
[----:B------:R-:W-:Y:S01]  /*22d50*/  FMUL.FTZ R19, R19, R13 ;  /* 0x0000000d13137220 */ /* 0x000fe20000410000 */
[----:B------:R-:W-:Y:S01]  /*22d60*/  HADD2.F32 R18, -RZ, R18.H1_H1 ;  /* 0x30000012ff127230 */ /* 0x000fe20000004100 */
[----:B------:R-:W-:Y:S01]  /*22d70*/  FFMA.FTZ R21, R24, R22, R15 ;  /* 0x0000001618157223 */ /* 0x000fe2000001000f */
[----:B------:R-:W-:Y:S01]  /*22d80*/  HADD2.F32 R15, -RZ, R48.H0_H0 ;  /* 0x20000030ff0f7230 */ /* 0x000fe20000004100 */
[----:B------:R-:W-:Y:S01]  /*22d90*/  FFMA.FTZ R22, R25, R11, R19 ;  /* 0x0000000b19167223 */ /* 0x000fe20000010013 */
[----:B------:R-:W-:Y:S01]  /*22da0*/  HADD2.F32 R19, -RZ, R35.H0_H0 ;  /* 0x20000023ff137230 */ /* 0x000fe20000004100 */
[----:B------:R-:W-:-:S02]  /*22db0*/  FMUL.FTZ R14, R16, R3 ;  /* 0x00000003100e7220 */ /* 0x000fc40000410000 */
[----:B------:R-:W-:Y:S01]  /*22dc0*/  FFMA.FTZ R24, R25, R13, -R20 ;  /* 0x0000000d19187223 */ /* 0x000fe20000010814 */
[----:B------:R-:W-:Y:S01]  /*22dd0*/  HADD2.F32 R13, -RZ, R53.H0_H0 ;  /* 0x20000035ff0d7230 */ /* 0x000fe20000004100 */
[-C--:B------:R-:W-:Y:S01]  /*22de0*/  FMUL.FTZ R11, R16, R12.reuse ;  /* 0x0000000c100b7220 */ /* 0x080fe20000410000 */
[----:B------:R-:W-:Y:S01]  /*22df0*/  HADD2.F32 R16, -RZ, R49.H0_H0 ;  /* 0x20000031ff107230 */ /* 0x000fe20000004100 */
[C---:B------:R-:W-:Y:S02]  /*22e00*/  FFMA.FTZ R20, R23.reuse, R12, -R14 ;  /* 0x0000000c17147223 */ /* 0x040fe4000001080e */
[----:B------:R-:W-:Y:S02]  /*22e10*/  FFMA.FTZ R23, R23, R3, R11 ;  /* 0x0000000317177223 */ /* 0x000fe4000001000b */
[----:B------:R-:W-:Y:S02]  /*22e20*/  FMUL.FTZ R12, R17, R15 ;  /* 0x0000000f110c7220 */ /* 0x000fe40000410000 */
[----:B------:R-:W-:-:S02]  /*22e30*/  FMUL.FTZ R14, R18, R19 ;  /* 0x00000013120e7220 */ /* 0x000fc40000410000 */
[----:B------:R-:W-:Y:S01]  /*22e40*/  FMUL.FTZ R11, R17, R13 ;  /* 0x0000000d110b7220 */ /* 0x000fe20000410000 */
[----:B------:R-:W-:Y:S01]  /*22e50*/  F2FP.PACK_AB R17, R32, R73 ;  /* 0x000000492011723e */ /* 0x000fe200000000ff */
[----:B------:R-:W-:Y:S02]  /*22e60*/  FMUL.FTZ R3, R18, R16 ;  /* 0x0000001012037220 */ /* 0x000fe40000410000 */
[C---:B------:R-:W-:Y:S01]  /*22e70*/  FFMA.FTZ R12, R26.reuse, R13, -R12 ;  /* 0x0000000d1a0c7223 */ /* 0x040fe2000001080c */
[----:B------:R-:W-:Y:S01]  /*22e80*/  F2FP.PACK_AB R13, R31, R72 ;  /* 0x000000481f0d723e */ /* 0x000fe200000000ff */
[C---:B------:R-:W-:Y:S02]  /*22e90*/  FFMA.FTZ R14, R27.reuse, R16, -R14 ;  /* 0x000000101b0e7223 */ /* 0x040fe4000001080e */
[----:B------:R-:W-:Y:S01]  /*22ea0*/  FFMA.FTZ R11, R26, R15, R11 ;  /* 0x0000000f1a0b7223 */ /* 0x000fe2000001000b */
[----:B------:R-:W-:Y:S01]  /*22eb0*/  F2FP.PACK_AB R16, R12, R24 ;  /* 0x000000180c10723e */ /* 0x000fe200000000ff */
[----:B------:R-:W-:Y:S01]  /*22ec0*/  FFMA.FTZ R3, R27, R19, R3 ;  /* 0x000000131b037223 */ /* 0x000fe20000010003 */
[----:B------:R-:W-:-:S02]  /*22ed0*/  F2FP.PACK_AB R19, R30, R55 ;  /* 0x000000371e13723e */ /* 0x000fc400000000ff */
[----:B------:R-:W-:Y:S02]  /*22ee0*/  F2FP.PACK_AB R18, R14, R20 ;  /* 0x000000140e12723e */ /* 0x000fe400000000ff */
[----:B------:R-:W-:Y:S02]  /*22ef0*/  F2FP.PACK_AB R15, R21, R33 ;  /* 0x00000021150f723e */ /* 0x000fe400000000ff */
[----:B------:R-:W-:Y:S01]  /*22f00*/  F2FP.PACK_AB R12, R11, R22 ;  /* 0x000000160b0c723e */ /* 0x000fe200000000ff */
[----:B------:R1:W-:Y:S01]  /*22f10*/  ST.E.128 [R38.64], R16 ;  /* 0x0000001026007985 */ /* 0x0003e2000c101d04 */
[----:B------:R-:W-:-:S05]  /*22f20*/  F2FP.PACK_AB R14, R3, R23 ;  /* 0x00000017030e723e */ /* 0x000fca00000000ff */
[----:B------:R1:W-:Y:S02]  /*22f30*/  ST.E.128 [R36.64], R12 ;  /* 0x0000000c24007985 */ /* 0x0003e4000c101d04 */
.L_x_1428:
[----:B------:R-:W-:Y:S05]  /*22f40*/  BSYNC B0 ;  /* 0x0000000000007941 */ /* 0x000fea0003800000 */
.L_x_1427:
[----:B------:R-:W-:-:S04]  /*22f50*/  IADD3 R3, R54, 0x40, RZ ;  /* 0x0000004036037810 */ /* 0x000fc80007ffe0ff */
[----:B------:R-:W-:-:S13]  /*22f60*/  ISETP.GE.AND P0, PT, R3, R29, PT ;  /* 0x0000001d0300720c */ /* 0x000fda0003f06270 */
[----:B------:R-:W-:Y:S05]  /*22f70*/  @P0 BRA `(.L_x_1426) ;  /* 0x0000069000000947 */ /* 0x000fea0003800000 */
[----:B-1----:R-:W-:Y:S02]  /*22f80*/  SHF.R.S32.HI R12, RZ, 0x1f, R3 ;  /* 0x0000001fff0c7819 */ /* 0x002fe40000011403 */
[----:B------:R-:W-:Y:S02]  /*22f90*/  SHF.R.U32.HI R15, RZ, 0x3, R2 ;  /* 0x00000003ff0f7819 */ /* 0x000fe40000011602 */
[CC--:B------:R-:W-:Y:S02]  /*22fa0*/  LEA.HI R11, R12.reuse, R3.reuse, RZ, 0x3 ;  /* 0x000000030c0b7211 */ /* 0x0c0fe400078f18ff */
[----:B------:R-:W-:Y:S02]  /*22fb0*/  LEA.HI R3, R12, R3, RZ, 0x6 ;  /* 0x000000030c037211 */ /* 0x000fe400078f30ff */
[----:B------:R-:W-:Y:S02]  /*22fc0*/  SHF.R.S32.HI R12, RZ, 0x3, R11 ;  /* 0x00000003ff0c7819 */ /* 0x000fe4000001140b */
[----:B------:R-:W-:-:S02]  /*22fd0*/  SHF.L.U32 R13, R3, 0x7, RZ ;  /* 0x00000007030d7819 */ /* 0x000fc400000006ff */
[----:B------:R-:W-:Y:S02]  /*22fe0*/  LEA.HI R3, R29, R12, RZ, 0x1d ;  /* 0x0000000c1d037211 */ /* 0x000fe400078fe8ff */
[----:B------:R-:W-:Y:S02]  /*22ff0*/  LOP3.LUT R12, R2, 0x38, R11, 0xf8, !PT ;  /* 0x00000038020c7812 */ /* 0x000fe400078ef80b */
[----:B------:R-:W-:Y:S02]  /*23000*/  SHF.R.S32.HI R11, RZ, 0x1f, R3 ;  /* 0x0000001fff0b7819 */ /* 0x000fe40000011403 */
[----:B------:R-:W-:Y:S02]  /*23010*/  LOP3.LUT R14, R13, 0xffffe000, RZ, 0xc0, !PT ;  /* 0xffffe0000d0e7812 */ /* 0x000fe400078ec0ff */
[----:B------:R-:W-:Y:S02]  /*23020*/  SHF.L.U32 R13, R3, 0x3, RZ ;  /* 0x00000003030d7819 */ /* 0x000fe400000006ff */
[----:B------:R-:W-:-:S02]  /*23030*/  LEA.HI R3, R11, R3, RZ, 0x3 ;  /* 0x000000030b037211 */ /* 0x000fc400078f18ff */
[----:B------:R-:W-:Y:S02]  /*23040*/  LOP3.LUT R11, R2, 0x38, R13, 0xf8, !PT ;  /* 0x00000038020b7812 */ /* 0x000fe400078ef80d */
[----:B------:R-:W-:Y:S02]  /*23050*/  SHF.L.U32 R2, R3, 0xa, RZ ;  /* 0x0000000a03027819 */ /* 0x000fe400000006ff */
[-C--:B------:R-:W-:Y:S02]  /*23060*/  LOP3.LUT R3, R11, R15.reuse, RZ, 0x3c, !PT ;  /* 0x0000000f0b037212 */ /* 0x080fe400078e3cff */
[----:B------:R-:W-:Y:S02]  /*23070*/  LOP3.LUT R2, R2, 0xffffe000, RZ, 0xc0, !PT ;  /* 0xffffe00002027812 */ /* 0x000fe400078ec0ff */
[----:B------:R-:W-:Y:S02]  /*23080*/  LOP3.LUT R12, R12, R15, RZ, 0x3c, !PT ;  /* 0x0000000f0c0c7212 */ /* 0x000fe400078e3cff */
[----:B------:R-:W-:-:S02]  /*23090*/  IADD3 R2, R3, R2, R28 ;  /* 0x0000000203027210 */ /* 0x000fc40007ffe01c */
[----:B------:R-:W-:-:S03]  /*230a0*/  IADD3 R12, R12, R14, R28 ;  /* 0x0000000e0c0c7210 */ /* 0x000fc60007ffe01c */
[----:B-----5:R-:W-:-:S04]  /*230b0*/  IMAD.WIDE.U32 R34, R2, 0x2, R50 ;  /* 0x0000000202227825 */ /* 0x020fc800078e0032 */
[----:B------:R-:W-:Y:S01]  /*230c0*/  IMAD.WIDE.U32 R36, R12, 0x2, R50 ;  /* 0x000000020c247825 */ /* 0x000fe200078e0032 */
[----:B------:R-:W2:Y:S04]  /*230d0*/  LD.E.128 R16, [R34.64] ;  /* 0x0000000422107980 */ /* 0x000ea8000c101d00 */
[----:B------:R-:W3:Y:S01]  /*230e0*/  LD.E.128 R12, [R36.64] ;  /* 0x00000004240c7980 */ /* 0x000ee2000c101d00 */
[--C-:B------:R-:W-:Y:S02]  /*230f0*/  HADD2.F32 R11, -RZ, R113.reuse.H0_H0 ;  /* 0x20000071ff0b7230 */ /* 0x100fe40000004100 */
[----:B------:R-:W-:Y:S01]  /*23100*/  HADD2.F32 R2, -RZ, R113.H1_H1 ;  /* 0x30000071ff027230 */ /* 0x000fe20000004100 */
[----:B------:R-:W-:Y:S02]  /*23110*/  SHF.R.U32.HI R30, RZ, 0x10, R41 ;  /* 0x00000010ff1e7819 */ /* 0x000fe40000011629 */
[----:B------:R-:W-:-:S02]  /*23120*/  SHF.R.U32.HI R28, RZ, 0x10, R45 ;  /* 0x00000010ff1c7819 */ /* 0x000fc4000001162d */
[--C-:B------:R-:W-:Y:S01]  /*23130*/  SHF.R.U64 R38, R42, 0x10, R43.reuse ;  /* 0x000000102a267819 */ /* 0x100fe2000000122b */
[----:B------:R-:W-:Y:S02]  /*23140*/  HADD2.F32 R30, -RZ, R30.H0_H0 ;  /* 0x2000001eff1e7230 */ /* 0x000fe40000004100 */
[----:B------:R-:W-:Y:S01]  /*23150*/  HADD2.F32 R28, -RZ, R28.H0_H0 ;  /* 0x2000001cff1c7230 */ /* 0x000fe20000004100 */
[----:B------:R-:W-:Y:S02]  /*23160*/  SHF.R.U32.HI R31, RZ, 0x10, R43 ;  /* 0x00000010ff1f7819 */ /* 0x000fe4000001162b */
[----:B------:R-:W-:-:S03]  /*23170*/  SHF.R.U32.HI R32, RZ, 0x10, R47 ;  /* 0x00000010ff207819 */ /* 0x000fc6000001162f */
[----:B------:R-:W-:Y:S01]  /*23180*/  HADD2.F32 R31, -RZ, R31.H0_H0 ;  /* 0x2000001fff1f7230 */ /* 0x000fe20000004100 */
[----:B------:R-:W-:Y:S02]  /*23190*/  SHF.R.U64 R39, R40, 0x10, R41 ;  /* 0x0000001028277819 */ /* 0x000fe40000001229 */
[----:B------:R-:W-:Y:S02]  /*231a0*/  SHF.R.U64 R44, R44, 0x10, R45 ;  /* 0x000000102c2c7819 */ /* 0x000fe4000000122d */
[----:B------:R-:W-:Y:S01]  /*231b0*/  SHF.R.U64 R40, R46, 0x10, R47 ;  /* 0x000000102e287819 */ /* 0x000fe2000000122f */
[----:B--2---:R-:W-:Y:S02]  /*231c0*/  HADD2.F32 R3, -RZ, R17.H0_H0 ;  /* 0x20000011ff037230 */ /* 0x004fe40000004100 */
[----:B---3--:R-:W-:-:S03]  /*231d0*/  HADD2.F32 R22, -RZ, R13.H0_H0 ;  /* 0x2000000dff167230 */ /* 0x008fc60000004100 */
[CC--:B------:R-:W-:Y:S01]  /*231e0*/  FMUL.FTZ R33, R3.reuse, R11.reuse ;  /* 0x0000000b03217220 */ /* 0x0c0fe20000410000 */
[----:B------:R-:W-:Y:S01]  /*231f0*/  HADD2.F32 R21, -RZ, R13.H1_H1 ;  /* 0x3000000dff157230 */ /* 0x000fe20000004100 */
[----:B------:R-:W-:Y:S01]  /*23200*/  FMUL.FTZ R3, R3, R2 ;  /* 0x0000000203037220 */ /* 0x000fe20000410000 */
[----:B------:R-:W-:Y:S02]  /*23210*/  HADD2.F32 R13, -RZ, R17.H1_H1 ;  /* 0x30000011ff0d7230 */ /* 0x000fe40000004100 */
[--C-:B------:R-:W-:Y:S01]  /*23220*/  HADD2.F32 R25, -RZ, R12.reuse.H0_H0 ;  /* 0x2000000cff197230 */ /* 0x100fe20000004100 */
[----:B------:R-:W-:Y:S01]  /*23230*/  FFMA.FTZ R42, R22, R11, R3 ;  /* 0x0000000b162a7223 */ /* 0x000fe20000010003 */
[----:B------:R-:W-:Y:S02]  /*23240*/  HADD2.F32 R26, -RZ, R12.H1_H1 ;  /* 0x3000000cff1a7230 */ /* 0x000fe40000004100 */
[--C-:B------:R-:W-:Y:S02]  /*23250*/  HADD2.F32 R24, -RZ, R14.reuse.H0_H0 ;  /* 0x2000000eff187230 */ /* 0x100fe40000004100 */
[----:B------:R-:W-:-:S02]  /*23260*/  HADD2.F32 R27, -RZ, R14.H1_H1 ;  /* 0x3000000eff1b7230 */ /* 0x000fc40000004100 */
[--C-:B------:R-:W-:Y:S02]  /*23270*/  HADD2.F32 R12, -RZ, R19.reuse.H0_H0 ;  /* 0x20000013ff0c7230 */ /* 0x100fe40000004100 */
[----:B------:R-:W-:Y:S02]  /*23280*/  HADD2.F32 R14, -RZ, R19.H1_H1 ;  /* 0x30000013ff0e7230 */ /* 0x000fe40000004100 */
[--C-:B------:R-:W-:Y:S02]  /*23290*/  HADD2.F32 R20, -RZ, R15.reuse.H0_H0 ;  /* 0x2000000fff147230 */ /* 0x100fe40000004100 */
[----:B------:R-:W-:Y:S02]  /*232a0*/  HADD2.F32 R23, -RZ, R15.H1_H1 ;  /* 0x3000000fff177230 */ /* 0x000fe40000004100 */
[--C-:B------:R-:W-:Y:S02]  /*232b0*/  HADD2.F32 R19, -RZ, R16.reuse.H0_H0 ;  /* 0x20000010ff137230 */ /* 0x100fe40000004100 */
[----:B------:R-:W-:-:S02]  /*232c0*/  HADD2.F32 R17, -RZ, R16.H1_H1 ;  /* 0x30000010ff117230 */ /* 0x000fc40000004100 */
[----:B------:R-:W-:Y:S01]  /*232d0*/  HADD2.F32 R3, -RZ, R114.H1_H1 ;  /* 0x30000072ff037230 */ /* 0x000fe20000004100 */
[----:B------:R-:W-:Y:S01]  /*232e0*/  FFMA.FTZ R43, R22, R2, -R33 ;  /* 0x00000002162b7223 */ /* 0x000fe20000010821 */
[--C-:B------:R-:W-:Y:S02]  /*232f0*/  HADD2.F32 R16, -RZ, R18.reuse.H0_H0 ;  /* 0x20000012ff107230 */ /* 0x100fe40000004100 */
[----:B------:R-:W-:Y:S01]  /*23300*/  HADD2.F32 R15, -RZ, R18.H1_H1 ;  /* 0x30000012ff0f7230 */ /* 0x000fe20000004100 */
[C---:B------:R-:W-:Y:S01]  /*23310*/  FMUL.FTZ R18, R13.reuse, R30 ;  /* 0x0000001e0d127220 */ /* 0x040fe20000410000 */
[----:B------:R-:W-:Y:S01]  /*23320*/  HADD2.F32 R2, -RZ, R114.H0_H0 ;  /* 0x20000072ff027230 */ /* 0x000fe20000004100 */
[-C--:B------:R-:W-:Y:S02]  /*23330*/  FMUL.FTZ R13, R13, R28.reuse ;  /* 0x0000001c0d0d7220 */ /* 0x080fe40000410000 */
[----:B------:R-:W-:Y:S02]  /*23340*/  FMUL.FTZ R11, R12, R3 ;  /* 0x000000030c0b7220 */ /* 0x000fe40000410000 */
[----:B------:R-:W-:-:S02]  /*23350*/  FFMA.FTZ R33, R21, R28, -R18 ;  /* 0x0000001c15217223 */ /* 0x000fc40000010812 */
[----:B------:R-:W-:Y:S01]  /*23360*/  FFMA.FTZ R30, R21, R30, R13 ;  /* 0x0000001e151e7223 */ /* 0x000fe2000001000d */
[----:B------:R-:W-:Y:S01]  /*23370*/  HADD2.F32 R13, -RZ, R32.H0_H0 ;  /* 0x20000020ff0d7230 */ /* 0x000fe20000004100 */
[-C--:B------:R-:W-:Y:S02]  /*23380*/  FMUL.FTZ R18, R12, R2.reuse ;  /* 0x000000020c127220 */ /* 0x080fe40000410000 */
[----:B------:R-:W-:Y:S02]  /*23390*/  FFMA.FTZ R32, R20, R2, R11 ;  /* 0x0000000214207223 */ /* 0x000fe4000001000b */
[----:B------:R-:W-:Y:S02]  /*233a0*/  FMUL.FTZ R2, R14, R31 ;  /* 0x0000001f0e027220 */ /* 0x000fe40000410000 */
[----:B------:R-:W-:Y:S01]  /*233b0*/  FFMA.FTZ R41, R20, R3, -R18 ;  /* 0x0000000314297223 */ /* 0x000fe20000010812 */
[----:B------:R-:W-:Y:S01]  /*233c0*/  HADD2.F32 R3, -RZ, R115.H0_H0 ;  /* 0x20000073ff037230 */ /* 0x000fe20000004100 */
[----:B------:R-:W-:Y:S01]  /*233d0*/  FFMA.FTZ R22, R23, R13, -R2 ;  /* 0x0000000d17167223 */ /* 0x000fe20000010802 */
[----:B------:R-:W-:-:S02]  /*233e0*/  HADD2.F32 R12, -RZ, R116.H0_H0 ;  /* 0x20000074ff0c7230 */ /* 0x000fc40000004100 */
[----:B------:R-:W-:Y:S01]  /*233f0*/  HADD2.F32 R2, -RZ, R115.H1_H1 ;  /* 0x30000073ff027230 */ /* 0x000fe20000004100 */
[C---:B------:R-:W-:Y:S01]  /*23400*/  FMUL.FTZ R18, R19.reuse, R3 ;  /* 0x0000000313127220 */ /* 0x040fe20000410000 */
[----:B------:R-:W-:Y:S01]  /*23410*/  HADD2.F32 R11, -RZ, R116.H1_H1 ;  /* 0x30000074ff0b7230 */ /* 0x000fe20000004100 */
[----:B------:R-:W-:Y:S02]  /*23420*/  FMUL.FTZ R14, R14, R13 ;  /* 0x0000000d0e0e7220 */ /* 0x000fe40000410000 */
[----:B------:R-:W-:Y:S02]  /*23430*/  FMUL.FTZ R19, R19, R12 ;  /* 0x0000000c13137220 */ /* 0x000fe40000410000 */
[----:B------:R-:W-:Y:S02]  /*23440*/  FMUL.FTZ R13, R16, R2 ;  /* 0x00000002100d7220 */ /* 0x000fe40000410000 */
[----:B------:R-:W-:Y:S01]  /*23450*/  FFMA.FTZ R23, R23, R31, R14 ;  /* 0x0000001f17177223 */ /* 0x000fe2000001000e */
[----:B------:R-:W-:Y:S01]  /*23460*/  HADD2.F32 R14, -RZ, R39.H0_H0 ;  /* 0x20000027ff0e7230 */ /* 0x000fe20000004100 */
[----:B------:R-:W-:-:S02]  /*23470*/  FFMA.FTZ R28, R25, R12, -R18 ;  /* 0x0000000c191c7223 */ /* 0x000fc40000010812 */
[----:B------:R-:W-:Y:S01]  /*23480*/  FFMA.FTZ R21, R25, R3, R19 ;  /* 0x0000000319157223 */ /* 0x000fe20000010013 */
[----:B------:R-:W-:Y:S01]  /*23490*/  HADD2.F32 R19, -RZ, R38.H0_H0 ;  /* 0x20000026ff137230 */ /* 0x000fe20000004100 */
[-C--:B------:R-:W-:Y:S01]  /*234a0*/  FMUL.FTZ R3, R16, R11.reuse ;  /* 0x0000000b10037220 */ /* 0x080fe20000410000 */
[----:B------:R-:W-:Y:S01]  /*234b0*/  HADD2.F32 R16, -RZ, R40.H0_H0 ;  /* 0x20000028ff107230 */ /* 0x000fe20000004100 */
[C---:B------:R-:W-:Y:S01]  /*234c0*/  FFMA.FTZ R18, R24.reuse, R11, -R13 ;  /* 0x0000000b18127223 */ /* 0x040fe2000001080d */
[----:B------:R-:W-:Y:S01]  /*234d0*/  HADD2.F32 R13, -RZ, R44.H0_H0 ;  /* 0x2000002cff0d7230 */ /* 0x000fe20000004100 */
[----:B------:R-:W-:Y:S02]  /*234e0*/  FFMA.FTZ R20, R24, R2, R3 ;  /* 0x0000000218147223 */ /* 0x000fe40000010003 */
[----:B------:R-:W-:Y:S02]  /*234f0*/  FMUL.FTZ R12, R17, R14 ;  /* 0x0000000e110c7220 */ /* 0x000fe40000410000 */
[----:B------:R-:W-:-:S02]  /*23500*/  FMUL.FTZ R3, R15, R19 ;  /* 0x000000130f037220 */ /* 0x000fc40000410000 */
[-C--:B------:R-:W-:Y:S02]  /*23510*/  FMUL.FTZ R11, R17, R13.reuse ;  /* 0x0000000d110b7220 */ /* 0x080fe40000410000 */
[-C--:B------:R-:W-:Y:S02]  /*23520*/  FMUL.FTZ R2, R15, R16.reuse ;  /* 0x000000100f027220 */ /* 0x080fe40000410000 */
[C---:B------:R-:W-:Y:S02]  /*23530*/  FFMA.FTZ R12, R26.reuse, R13, -R12 ;  /* 0x0000000d1a0c7223 */ /* 0x040fe4000001080c */
[C---:B------:R-:W-:Y:S02]  /*23540*/  FFMA.FTZ R3, R27.reuse, R16, -R3 ;  /* 0x000000101b037223 */ /* 0x040fe40000010803 */
[----:B------:R-:W-:Y:S02]  /*23550*/  FFMA.FTZ R11, R26, R14, R11 ;  /* 0x0000000e1a0b7223 */ /* 0x000fe4000001000b */
[----:B------:R-:W-:Y:S01]  /*23560*/  FFMA.FTZ R2, R27, R19, R2 ;  /* 0x000000131b027223 */ /* 0x000fe20000010002 */
[----:B------:R-:W-:-:S02]  /*23570*/  F2FP.PACK_AB R17, R33, R43 ;  /* 0x0000002b2111723e */ /* 0x000fc400000000ff */
[----:B------:R-:W-:Y:S02]  /*23580*/  F2FP.PACK_AB R19, R22, R41 ;  /* 0x000000291613723e */ /* 0x000fe400000000ff */
[----:B------:R-:W-:Y:S02]  /*23590*/  F2FP.PACK_AB R16, R12, R28 ;  /* 0x0000001c0c10723e */ /* 0x000fe400000000ff */
[----:B------:R-:W-:Y:S02]  /*235a0*/  F2FP.PACK_AB R18, R3, R18 ;  /* 0x000000120312723e */ /* 0x000fe400000000ff */
[----:B------:R-:W-:Y:S02]  /*235b0*/  F2FP.PACK_AB R13, R30, R42 ;  /* 0x0000002a1e0d723e */ /* 0x000fe400000000ff */
[----:B------:R-:W-:Y:S02]  /*235c0*/  F2FP.PACK_AB R15, R23, R32 ;  /* 0x00000020170f723e */ /* 0x000fe400000000ff */
[----:B------:R-:W-:-:S02]  /*235d0*/  F2FP.PACK_AB R12, R11, R21 ;  /* 0x000000150b0c723e */ /* 0x000fc400000000ff */
[----:B------:R-:W-:Y:S01]  /*235e0*/  F2FP.PACK_AB R14, R2, R20 ;  /* 0x00000014020e723e */ /* 0x000fe200000000ff */
[----:B------:R1:W-:Y:S04]  /*235f0*/  ST.E.128 [R36.64], R16 ;  /* 0x0000001024007985 */ /* 0x0003e8000c101d04 */
[----:B------:R1:W-:Y:S02]  /*23600*/  ST.E.128 [R34.64], R12 ;  /* 0x0000000c22007985 */ /* 0x0003e4000c101d04 */
.L_x_1426:
[----:B------:R-:W-:Y:S05]  /*23610*/  BSYNC B1 ;  /* 0x0000000000017941 */ /* 0x000fea0003800000 */
.L_x_1425:
[----:B------:R-:W-:Y:S01]  /*23620*/  IADD3 R2, R100, 0x20, RZ ;  /* 0x0000002064027810 */ /* 0x000fe20007ffe0ff */
[----:B------:R-:W-:Y:S03]  /*23630*/  BSSY B1, `(.L_x_1429) ;  /* 0x00000db000017945 */ /* 0x000fe60003800000 */
[----:B------:R-:W-:-:S13]  /*23640*/  ISETP.GE.AND P0, PT, R2, R75, PT ;  /* 0x0000004b0200720c */ /* 0x000fda0003f06270 */
[----:B------:R-:W-:Y:S05]  /*23650*/  @P0 BRA `(.L_x_1430) ;  /* 0x00000d8000000947 */ /* 0x000fea0003800000 */
[----:B------:R-:W-:Y:S01]  /*23660*/  ISETP.GE.AND P0, PT, R54, R29, PT ;  /* 0x0000001d3600720c */ /* 0x000fe20003f06270 */
[----:B------:R-:W-:Y:S01]  /*23670*/  IMAD.SHL.U32 R11, R2, 0x40, RZ ;  /* 0x00000040020b7824 */ /* 0x000fe200078e00ff */
[----:B------:R-:W-:Y:S01]  /*23680*/  SHF.R.S32.HI R3, RZ, 0x1f, R2 ;  /* 0x0000001fff037819 */ /* 0x000fe20000011402 */
[----:B------:R-:W-:Y:S03]  /*23690*/  BSSY B0, `(.L_x_1431) ;  /* 0x0000069000007945 */ /* 0x000fe60003800000 */
[----:B------:R-:W-:Y:S02]  /*236a0*/  LEA.HI R2, R3, R2, RZ, 0x3 ;  /* 0x0000000203027211 */ /* 0x000fe400078f18ff */
[----:B------:R-:W-:-:S03]  /*236b0*/  LOP3.LUT R22, R11, 0x1c0, RZ, 0xc0, !PT ;  /* 0x000001c00b167812 */ /* 0x000fc600078ec0ff */
[----:B------:R-:W-:Y:S01]  /*236c0*/  IMAD.SHL.U32 R2, R2, 0x40, RZ ;  /* 0x0000004002027824 */ /* 0x000fe200078e00ff */
[----:B------:R-:W-:-:S04]  /*236d0*/  SHF.R.U32.HI R48, RZ, 0x3, R22 ;  /* 0x00000003ff307819 */ /* 0x000fc80000011616 */
[----:B------:R-:W-:Y:S01]  /*236e0*/  LOP3.LUT R30, R2, 0xfffffe00, RZ, 0xc0, !PT ;  /* 0xfffffe00021e7812 */ /* 0x000fe200078ec0ff */
[----:B------:R-:W-:Y:S05]  /*236f0*/  @P0 BRA `(.L_x_1432) ;  /* 0x0000062000000947 */ /* 0x000fea0003800000 */
[----:B------:R-:W-:Y:S02]  /*23700*/  LEA.HI R11, R29, R52, RZ, 0x1d ;  /* 0x000000341d0b7211 */ /* 0x000fe400078fe8ff */
[----:B------:R-:W-:Y:S02]  /*23710*/  LOP3.LUT R2, R22, 0x38, R54, 0xf8, !PT ;  /* 0x0000003816027812 */ /* 0x000fe400078ef836 */
[----:B-1----:R-:W-:Y:S02]  /*23720*/  SHF.R.S32.HI R12, RZ, 0x1f, R11 ;  /* 0x0000001fff0c7819 */ /* 0x002fe4000001140b */
[----:B------:R-:W-:Y:S02]  /*23730*/  LOP3.LUT R3, R2, R48, RZ, 0x3c, !PT ;  /* 0x0000003002037212 */ /* 0x000fe400078e3cff */
[----:B------:R-:W-:Y:S02]  /*23740*/  SHF.L.U32 R2, R11, 0x3, RZ ;  /* 0x000000030b027819 */ /* 0x000fe400000006ff */
[----:B------:R-:W-:-:S02]  /*23750*/  LEA.HI R11, R12, R11, RZ, 0x3 ;  /* 0x0000000b0c0b7211 */ /* 0x000fc400078f18ff */
[----:B------:R-:W-:Y:S02]  /*23760*/  IADD3 R12, R30, R3, RZ ;  /* 0x000000031e0c7210 */ /* 0x000fe40007ffe0ff */
[----:B------:R-:W-:Y:S02]  /*23770*/  LOP3.LUT R3, R22, 0x38, R2, 0xf8, !PT ;  /* 0x0000003816037812 */ /* 0x000fe400078ef802 */
[----:B------:R-:W-:Y:S01]  /*23780*/  SHF.L.U32 R2, R11, 0xa, RZ ;  /* 0x0000000a0b027819 */ /* 0x000fe200000006ff */
[----:B-----5:R-:W-:Y:S01]  /*23790*/  IMAD.WIDE.U32 R38, R12, 0x2, R50 ;  /* 0x000000020c267825 */ /* 0x020fe200078e0032 */
[----:B------:R-:W-:Y:S02]  /*237a0*/  LOP3.LUT R3, R3, R48, RZ, 0x3c, !PT ;  /* 0x0000003003037212 */ /* 0x000fe400078e3cff */
[----:B------:R-:W-:Y:S02]  /*237b0*/  LOP3.LUT R2, R2, 0xffffe000, RZ, 0xc0, !PT ;  /* 0xffffe00002027812 */ /* 0x000fe400078ec0ff */
[----:B------:R-:W2:Y:S02]  /*237c0*/  LD.E.128 R12, [R38.64] ;  /* 0x00000004260c7980 */ /* 0x000ea4000c101d00 */
[----:B------:R-:W-:-:S05]  /*237d0*/  IADD3 R2, R3, R2, R30 ;  /* 0x0000000203027210 */ /* 0x000fca0007ffe01e */
[----:B------:R-:W-:-:S05]  /*237e0*/  IMAD.WIDE.U32 R34, R2, 0x2, R50 ;  /* 0x0000000202227825 */ /* 0x000fca00078e0032 */
[----:B------:R-:W3:Y:S01]  /*237f0*/  LD.E.128 R16, [R34.64] ;  /* 0x0000000422107980 */ /* 0x000ee2000c101d00 */
[----:B------:R-:W-:Y:S01]  /*23800*/  SHF.R.U32.HI R32, RZ, 0x10, R61 ;  /* 0x00000010ff207819 */ /* 0x000fe2000001163d */
[--C-:B------:R-:W-:Y:S01]  /*23810*/  HADD2.F32 R11, -RZ, R117.reuse.H0_H0 ;  /* 0x20000075ff0b7230 */ /* 0x100fe20000004100 */
[----:B------:R-:W-:Y:S01]  /*23820*/  SHF.R.U32.HI R31, RZ, 0x10, R57 ;  /* 0x00000010ff1f7819 */ /* 0x000fe20000011639 */
[----:B------:R-:W-:Y:S01]  /*23830*/  HADD2.F32 R2, -RZ, R117.H1_H1 ;  /* 0x30000075ff027230 */ /* 0x000fe20000004100 */
[----:B------:R-:W-:Y:S01]  /*23840*/  SHF.R.U32.HI R36, RZ, 0x10, R63 ;  /* 0x00000010ff247819 */ /* 0x000fe2000001163f */
[----:B------:R-:W-:Y:S01]  /*23850*/  HADD2.F32 R32, -RZ, R32.H0_H0 ;  /* 0x20000020ff207230 */ /* 0x000fe20000004100 */
[----:B------:R-:W-:Y:S01]  /*23860*/  SHF.R.U32.HI R33, RZ, 0x10, R59 ;  /* 0x00000010ff217819 */ /* 0x000fe2000001163b */
[----:B------:R-:W-:Y:S01]  /*23870*/  HADD2.F32 R31, -RZ, R31.H0_H0 ;  /* 0x2000001fff1f7230 */ /* 0x000fe20000004100 */
[----:B------:R-:W-:Y:S02]  /*23880*/  SHF.R.U64 R40, R60, 0x10, R61 ;  /* 0x000000103c287819 */ /* 0x000fe4000000123d */
[----:B------:R-:W-:-:S02]  /*23890*/  SHF.R.U64 R42, R62, 0x10, R63 ;  /* 0x000000103e2a7819 */ /* 0x000fc4000000123f */
[----:B------:R-:W-:Y:S02]  /*238a0*/  SHF.R.U64 R41, R56, 0x10, R57 ;  /* 0x0000001038297819 */ /* 0x000fe40000001239 */
[----:B------:R-:W-:Y:S01]  /*238b0*/  SHF.R.U64 R43, R58, 0x10, R59 ;  /* 0x000000103a2b7819 */ /* 0x000fe2000000123b */
[----:B--2---:R-:W-:Y:S02]  /*238c0*/  HADD2.F32 R20, -RZ, R13.H0_H0 ;  /* 0x2000000dff147230 */ /* 0x004fe40000004100 */
[--C-:B------:R-:W-:Y:S02]  /*238d0*/  HADD2.F32 R24, -RZ, R12.reuse.H0_H0 ;  /* 0x2000000cff187230 */ /* 0x100fe40000004100 */
[----:B------:R-:W-:Y:S02]  /*238e0*/  HADD2.F32 R27, -RZ, R12.H1_H1 ;  /* 0x3000000cff1b7230 */ /* 0x000fe40000004100 */
[--C-:B------:R-:W-:Y:S02]  /*238f0*/  HADD2.F32 R26, -RZ, R14.reuse.H0_H0 ;  /* 0x2000000eff1a7230 */ /* 0x100fe40000004100 */
[----:B------:R-:W-:-:S02]  /*23900*/  HADD2.F32 R28, -RZ, R14.H1_H1 ;  /* 0x3000000eff1c7230 */ /* 0x000fc40000004100 */
[----:B------:R-:W-:Y:S02]  /*23910*/  HADD2.F32 R23, -RZ, R15.H0_H0 ;  /* 0x2000000fff177230 */ /* 0x000fe40000004100 */
[--C-:B---3--:R-:W-:Y:S02]  /*23920*/  HADD2.F32 R3, -RZ, R17.reuse.H0_H0 ;  /* 0x20000011ff037230 */ /* 0x108fe40000004100 */
[----:B------:R-:W-:Y:S02]  /*23930*/  HADD2.F32 R12, -RZ, R17.H1_H1 ;  /* 0x30000011ff0c7230 */ /* 0x000fe40000004100 */
[----:B------:R-:W-:Y:S01]  /*23940*/  HADD2.F32 R25, -RZ, R15.H1_H1 ;  /* 0x3000000fff197230 */ /* 0x000fe20000004100 */
[CC--:B------:R-:W-:Y:S01]  /*23950*/  FMUL.FTZ R37, R3.reuse, R11.reuse ;  /* 0x0000000b03257220 */ /* 0x0c0fe20000410000 */
[----:B------:R-:W-:Y:S01]  /*23960*/  HADD2.F32 R21, -RZ, R13.H1_H1 ;  /* 0x3000000dff157230 */ /* 0x000fe20000004100 */
[-C--:B------:R-:W-:Y:S01]  /*23970*/  FMUL.FTZ R3, R3, R2.reuse ;  /* 0x0000000203037220 */ /* 0x080fe20000410000 */
[--C-:B------:R-:W-:Y:S01]  /*23980*/  HADD2.F32 R15, -RZ, R19.reuse.H0_H0 ;  /* 0x20000013ff0f7230 */ /* 0x100fe20000004100 */
[----:B------:R-:W-:Y:S01]  /*23990*/  FFMA.FTZ R47, R20, R2, -R37 ;  /* 0x00000002142f7223 */ /* 0x000fe20000010825 */
[----:B------:R-:W-:Y:S01]  /*239a0*/  HADD2.F32 R14, -RZ, R19.H1_H1 ;  /* 0x30000013ff0e7230 */ /* 0x000fe20000004100 */
[----:B------:R-:W-:Y:S01]  /*239b0*/  FMUL.FTZ R19, R12, R32 ;  /* 0x000000200c137220 */ /* 0x000fe20000410000 */
[----:B------:R-:W-:Y:S01]  /*239c0*/  HADD2.F32 R13, -RZ, R16.H0_H0 ;  /* 0x20000010ff0d7230 */ /* 0x000fe20000004100 */
[----:B------:R-:W-:Y:S01]  /*239d0*/  FFMA.FTZ R46, R20, R11, R3 ;  /* 0x0000000b142e7223 */ /* 0x000fe20000010003 */
[----:B------:R-:W-:Y:S01]  /*239e0*/  HADD2.F32 R2, -RZ, R118.H0_H0 ;  /* 0x20000076ff027230 */ /* 0x000fe20000004100 */
[-C--:B------:R-:W-:Y:S01]  /*239f0*/  FFMA.FTZ R37, R21, R31.reuse, -R19 ;  /* 0x0000001f15257223 */ /* 0x080fe20000010813 */
[--C-:B------:R-:W-:Y:S01]  /*23a00*/  HADD2.F32 R3, -RZ, R119.reuse.H0_H0 ;  /* 0x20000077ff037230 */ /* 0x100fe20000004100 */
[----:B------:R-:W-:Y:S01]  /*23a10*/  FMUL.FTZ R11, R12, R31 ;  /* 0x0000001f0c0b7220 */ /* 0x000fe20000410000 */
[----:B------:R-:W-:Y:S01]  /*23a20*/  HADD2.F32 R17, -RZ, R16.H1_H1 ;  /* 0x30000010ff117230 */ /* 0x000fe20000004100 */
[C---:B------:R-:W-:Y:S01]  /*23a30*/  FMUL.FTZ R19, R13.reuse, R2 ;  /* 0x000000020d137220 */ /* 0x040fe20000410000 */
[----:B------:R-:W-:Y:S01]  /*23a40*/  HADD2.F32 R16, -RZ, R18.H0_H0 ;  /* 0x20000012ff107230 */ /* 0x000fe20000004100 */
[-C--:B------:R-:W-:Y:S01]  /*23a50*/  FMUL.FTZ R13, R13, R3.reuse ;  /* 0x000000030d0d7220 */ /* 0x080fe20000410000 */
[----:B------:R-:W-:Y:S01]  /*23a60*/  HADD2.F32 R12, -RZ, R118.H1_H1 ;  /* 0x30000076ff0c7230 */ /* 0x000fe20000004100 */
[----:B------:R-:W-:Y:S01]  /*23a70*/  FFMA.FTZ R31, R21, R32, R11 ;  /* 0x00000020151f7223 */ /* 0x000fe2000001000b */
[--C-:B------:R-:W-:Y:S01]  /*23a80*/  HADD2.F32 R11, -RZ, R120.reuse.H0_H0 ;  /* 0x20000078ff0b7230 */ /* 0x100fe20000004100 */
[C---:B------:R-:W-:Y:S01]  /*23a90*/  FFMA.FTZ R44, R24.reuse, R2, R13 ;  /* 0x00000002182c7223 */ /* 0x040fe2000001000d */
[----:B------:R-:W-:Y:S01]  /*23aa0*/  HADD2.F32 R2, -RZ, R119.H1_H1 ;  /* 0x30000077ff027230 */ /* 0x000fe20000004100 */
[----:B------:R-:W-:Y:S01]  /*23ab0*/  FFMA.FTZ R45, R24, R3, -R19 ;  /* 0x00000003182d7223 */ /* 0x000fe20000010813 */
[----:B------:R-:W-:Y:S01]  /*23ac0*/  HADD2.F32 R3, -RZ, R120.H1_H1 ;  /* 0x30000078ff037230 */ /* 0x000fe20000004100 */
[C---:B------:R-:W-:Y:S01]  /*23ad0*/  FMUL.FTZ R13, R16.reuse, R12 ;  /* 0x0000000c100d7220 */ /* 0x040fe20000410000 */
[----:B------:R-:W-:Y:S01]  /*23ae0*/  HADD2.F32 R24, -RZ, R36.H0_H0 ;  /* 0x20000024ff187230 */ /* 0x000fe20000004100 */
[-C--:B------:R-:W-:Y:S01]  /*23af0*/  FMUL.FTZ R16, R16, R11.reuse ;  /* 0x0000000b10107220 */ /* 0x080fe20000410000 */
[----:B------:R-:W-:Y:S01]  /*23b00*/  HADD2.F32 R20, -RZ, R33.H0_H0 ;  /* 0x20000021ff147230 */ /* 0x000fe20000004100 */
[----:B------:R-:W-:Y:S01]  /*23b10*/  FFMA.FTZ R32, R26, R11, -R13 ;  /* 0x0000000b1a207223 */ /* 0x000fe2000001080d */
[----:B------:R-:W-:Y:S01]  /*23b20*/  HADD2.F32 R18, -RZ, R18.H1_H1 ;  /* 0x30000012ff127230 */ /* 0x000fe20000004100 */
[C---:B------:R-:W-:Y:S01]  /*23b30*/  FMUL.FTZ R13, R15.reuse, R2 ;  /* 0x000000020f0d7220 */ /* 0x040fe20000410000 */
[----:B------:R-:W-:Y:S01]  /*23b40*/  HADD2.F32 R21, -RZ, R42.H0_H0 ;  /* 0x2000002aff157230 */ /* 0x000fe20000004100 */
[----:B------:R-:W-:-:S02]  /*23b50*/  FMUL.FTZ R15, R15, R3 ;  /* 0x000000030f0f7220 */ /* 0x000fc40000410000 */
[----:B------:R-:W-:Y:S02]  /*23b60*/  FMUL.FTZ R11, R14, R24 ;  /* 0x000000180e0b7220 */ /* 0x000fe40000410000 */
[C---:B------:R-:W-:Y:S02]  /*23b70*/  FFMA.FTZ R19, R23.reuse, R3, -R13 ;  /* 0x0000000317137223 */ /* 0x040fe4000001080d */
[----:B------:R-:W-:Y:S01]  /*23b80*/  FFMA.FTZ R26, R26, R12, R16 ;  /* 0x0000000c1a1a7223 */ /* 0x000fe20000010010 */
[----:B------:R-:W-:Y:S01]  /*23b90*/  HADD2.F32 R16, -RZ, R40.H0_H0 ;  /* 0x20000028ff107230 */ /* 0x000fe20000004100 */
[----:B------:R-:W-:Y:S01]  /*23ba0*/  FFMA.FTZ R23, R23, R2, R15 ;  /* 0x0000000217177223 */ /* 0x000fe2000001000f */
[----:B------:R-:W-:Y:S01]  /*23bb0*/  HADD2.F32 R15, -RZ, R41.H0_H0 ;  /* 0x20000029ff0f7230 */ /* 0x000fe20000004100 */
[-C--:B------:R-:W-:Y:S02]  /*23bc0*/  FMUL.FTZ R3, R14, R20.reuse ;  /* 0x000000140e037220 */ /* 0x080fe40000410000 */
[----:B------:R-:W-:Y:S01]  /*23bd0*/  FFMA.FTZ R2, R25, R20, -R11 ;  /* 0x0000001419027223 */ /* 0x000fe2000001080b */
[----:B------:R-:W-:Y:S01]  /*23be0*/  HADD2.F32 R20, -RZ, R43.H0_H0 ;  /* 0x2000002bff147230 */ /* 0x000fe20000004100 */
[----:B------:R-:W-:-:S02]  /*23bf0*/  FMUL.FTZ R11, R17, R16 ;  /* 0x00000010110b7220 */ /* 0x000fc40000410000 */
[----:B------:R-:W-:Y:S01]  /*23c00*/  FMUL.FTZ R14, R18, R21 ;  /* 0x00000015120e7220 */ /* 0x000fe20000410000 */
[----:B------:R-:W-:Y:S01]  /*23c10*/  F2FP.PACK_AB R19, R2, R19 ;  /* 0x000000130213723e */ /* 0x000fe200000000ff */
[----:B------:R-:W-:Y:S01]  /*23c20*/  FMUL.FTZ R12, R17, R15 ;  /* 0x0000000f110c7220 */ /* 0x000fe20000410000 */
[----:B------:R-:W-:Y:S01]  /*23c30*/  F2FP.PACK_AB R17, R37, R47 ;  /* 0x0000002f2511723e */ /* 0x000fe200000000ff */
[-C--:B------:R-:W-:Y:S02]  /*23c40*/  FMUL.FTZ R13, R18, R20.reuse ;  /* 0x00000014120d7220 */ /* 0x080fe40000410000 */
[----:B------:R-:W-:Y:S02]  /*23c50*/  FFMA.FTZ R11, R27, R15, -R11 ;  /* 0x0000000f1b0b7223 */ /* 0x000fe4000001080b */
[----:B------:R-:W-:Y:S02]  /*23c60*/  FFMA.FTZ R14, R28, R20, -R14 ;  /* 0x000000141c0e7223 */ /* 0x000fe4000001080e */
[----:B------:R-:W-:-:S02]  /*23c70*/  FFMA.FTZ R3, R25, R24, R3 ;  /* 0x0000001819037223 */ /* 0x000fc40000010003 */
[----:B------:R-:W-:Y:S01]  /*23c80*/  FFMA.FTZ R12, R27, R16, R12 ;  /* 0x000000101b0c7223 */ /* 0x000fe2000001000c */
[----:B------:R-:W-:Y:S01]  /*23c90*/  F2FP.PACK_AB R16, R11, R45 ;  /* 0x0000002d0b10723e */ /* 0x000fe200000000ff */
[----:B------:R-:W-:Y:S01]  /*23ca0*/  FFMA.FTZ R20, R28, R21, R13 ;  /* 0x000000151c147223 */ /* 0x000fe2000001000d */
[----:B------:R-:W-:Y:S02]  /*23cb0*/  F2FP.PACK_AB R18, R14, R32 ;  /* 0x000000200e12723e */ /* 0x000fe400000000ff */
[----:B------:R-:W-:Y:S02]  /*23cc0*/  F2FP.PACK_AB R15, R3, R23 ;  /* 0x00000017030f723e */ /* 0x000fe400000000ff */
[----:B------:R-:W-:Y:S01]  /*23cd0*/  F2FP.PACK_AB R13, R31, R46 ;  /* 0x0000002e1f0d723e */ /* 0x000fe200000000ff */
[----:B------:R1:W-:Y:S01]  /*23ce0*/  ST.E.128 [R38.64], R16 ;  /* 0x0000001026007985 */ /* 0x0003e2000c101d04 */
[----:B------:R-:W-:Y:S02]  /*23cf0*/  F2FP.PACK_AB R12, R12, R44 ;  /* 0x0000002c0c0c723e */ /* 0x000fe400000000ff */
[----:B------:R-:W-:-:S05]  /*23d00*/  F2FP.PACK_AB R14, R20, R26 ;  /* 0x0000001a140e723e */ /* 0x000fca00000000ff */
[----:B------:R1:W-:Y:S02]  /*23d10*/  ST.E.128 [R34.64], R12 ;  /* 0x0000000c22007985 */ /* 0x0003e4000c101d04 */
.L_x_1432:
[----:B------:R-:W-:Y:S05]  /*23d20*/  BSYNC B0 ;  /* 0x0000000000007941 */ /* 0x000fea0003800000 */
.L_x_1431:
[----:B------:R-:W-:-:S04]  /*23d30*/  IADD3 R2, R54, 0x40, RZ ;  /* 0x0000004036027810 */ /* 0x000fc80007ffe0ff */
[----:B------:R-:W-:-:S13]  /*23d40*/  ISETP.GE.AND P0, PT, R2, R29, PT ;  /* 0x0000001d0200720c */ /* 0x000fda0003f06270 */
[----:B------:R-:W-:Y:S05]  /*23d50*/  @P0 BRA `(.L_x_1430) ;  /* 0x0000068000000947 */ /* 0x000fea0003800000 */
[----:B------:R-:W-:-:S04]  /*23d60*/  SHF.R.S32.HI R11, RZ, 0x1f, R2 ;  /* 0x0000001fff0b7819 */ /* 0x000fc80000011402 */
[CC--:B------:R-:W-:Y:S02]  /*23d70*/  LEA.HI R3, R11.reuse, R2.reuse, RZ, 0x3 ;  /* 0x000000020b037211 */ /* 0x0c0fe400078f18ff */
[----:B------:R-:W-:Y:S02]  /*23d80*/  LEA.HI R2, R11, R2, RZ, 0x6 ;  /* 0x000000020b027211 */ /* 0x000fe400078f30ff */
[--C-:B------:R-:W-:Y:S02]  /*23d90*/  SHF.R.S32.HI R11, RZ, 0x3, R3.reuse ;  /* 0x00000003ff0b7819 */ /* 0x100fe40000011403 */
[----:B-1----:R-:W-:Y:S02]  /*23da0*/  SHF.L.U32 R12, R2, 0x7, RZ ;  /* 0x00000007020c7819 */ /* 0x002fe400000006ff */
[----:B------:R-:W-:Y:S02]  /*23db0*/  LEA.HI R2, R29, R11, RZ, 0x1d ;  /* 0x0000000b1d027211 */ /* 0x000fe400078fe8ff */
[----:B------:R-:W-:-:S02]  /*23dc0*/  LOP3.LUT R11, R22, 0x38, R3, 0xf8, !PT ;  /* 0x00000038160b7812 */ /* 0x000fc400078ef803 */
[----:B------:R-:W-:Y:S02]  /*23dd0*/  SHF.R.S32.HI R3, RZ, 0x1f, R2 ;  /* 0x0000001fff037819 */ /* 0x000fe40000011402 */
[----:B------:R-:W-:Y:S02]  /*23de0*/  LOP3.LUT R13, R12, 0xffffe000, RZ, 0xc0, !PT ;  /* 0xffffe0000c0d7812 */ /* 0x000fe400078ec0ff */
[----:B------:R-:W-:Y:S02]  /*23df0*/  SHF.L.U32 R12, R2, 0x3, RZ ;  /* 0x00000003020c7819 */ /* 0x000fe400000006ff */
[----:B------:R-:W-:Y:S02]  /*23e00*/  LEA.HI R2, R3, R2, RZ, 0x3 ;  /* 0x0000000203027211 */ /* 0x000fe400078f18ff */
[----:B------:R-:W-:Y:S02]  /*23e10*/  LOP3.LUT R3, R22, 0x38, R12, 0xf8, !PT ;  /* 0x0000003816037812 */ /* 0x000fe400078ef80c */
[----:B------:R-:W-:-:S02]  /*23e20*/  SHF.L.U32 R2, R2, 0xa, RZ ;  /* 0x0000000a02027819 */ /* 0x000fc400000006ff */
[-C--:B------:R-:W-:Y:S02]  /*23e30*/  LOP3.LUT R3, R3, R48.reuse, RZ, 0x3c, !PT ;  /* 0x0000003003037212 */ /* 0x080fe400078e3cff */
[----:B------:R-:W-:Y:S02]  /*23e40*/  LOP3.LUT R2, R2, 0xffffe000, RZ, 0xc0, !PT ;  /* 0xffffe00002027812 */ /* 0x000fe400078ec0ff */
[----:B------:R-:W-:Y:S02]  /*23e50*/  LOP3.LUT R11, R11, R48, RZ, 0x3c, !PT ;  /* 0x000000300b0b7212 */ /* 0x000fe400078e3cff */
[--C-:B------:R-:W-:Y:S02]  /*23e60*/  IADD3 R2, R3, R2, R30.reuse ;  /* 0x0000000203027210 */ /* 0x100fe40007ffe01e */
        /* <DEDUP_REMOVED lines=8> */
[----:B------:R-:W-:-:S03]  /*23ef0*/  SHF.R.U32.HI R28, RZ, 0x10, R69 ;  /* 0x00000010ff1c7819 */ /* 0x000fc60000011645 */
[----:B------:R-:W-:Y:S02]  /*23f00*/  HADD2.F32 R30, -RZ, R30.H0_H0 ;  /* 0x2000001eff1e7230 */ /* 0x000fe40000004100 */
[----:B------:R-:W-:Y:S01]  /*23f10*/  HADD2.F32 R28, -RZ, R28.H0_H0 ;  /* 0x2000001cff1c7230 */ /* 0x000fe20000004100 */
[----:B------:R-:W-:Y:S02]  /*23f20*/  SHF.R.U32.HI R31, RZ, 0x10, R67 ;  /* 0x00000010ff1f7819 */ /* 0x000fe40000011643 */
[----:B------:R-:W-:-:S03]  /*23f30*/  SHF.R.U32.HI R32, RZ, 0x10, R71 ;  /* 0x00000010ff207819 */ /* 0x000fc60000011647 */
[----:B------:R-:W-:Y:S01]  /*23f40*/  HADD2.F32 R31, -RZ, R31.H0_H0 ;  /* 0x2000001fff1f7230 */ /* 0x000fe20000004100 */
[----:B------:R-:W-:Y:S02]  /*23f50*/  SHF.R.U64 R38, R64, 0x10, R65 ;  /* 0x0000001040267819 */ /* 0x000fe40000001241 */
        /* <DEDUP_REMOVED lines=72> */
.L_x_1430:
[----:B------:R-:W-:Y:S05]  /*243e0*/  BSYNC B1 ;  /* 0x0000000000017941 */ /* 0x000fea0003800000 */
.L_x_1429:
[----:B------:R-:W-:Y:S01]  /*243f0*/  IADD3 R2, R100, 0x40, RZ ;  /* 0x0000004064027810 */ /* 0x000fe20007ffe0ff */
[----:B------:R-:W-:Y:S03]  /*24400*/  BSSY B1, `(.L_x_1433) ;  /* 0x00000db000017945 */ /* 0x000fe60003800000 */
[----:B------:R-:W-:-:S13]  /*24410*/  ISETP.GE.AND P0, PT, R2, R75, PT ;  /* 0x0000004b0200720c */ /* 0x000fda0003f06270 */
[----:B------:R-:W-:Y:S05]  /*24420*/  @P0 BRA `(.L_x_1434) ;  /* 0x00000d8000000947 */ /* 0x000fea0003800000 */
[----:B------:R-:W-:Y:S01]  /*24430*/  ISETP.GE.AND P0, PT, R54, R29, PT ;  /* 0x0000001d3600720c */ /* 0x000fe20003f06270 */
[----:B------:R-:W-:Y:S01]  /*24440*/  IMAD.SHL.U32 R11, R2, 0x40, RZ ;  /* 0x00000040020b7824 */ /* 0x000fe200078e00ff */
[----:B------:R-:W-:Y:S01]  /*24450*/  SHF.R.S32.HI R3, RZ, 0x1f, R2 ;  /* 0x0000001fff037819 */ /* 0x000fe20000011402 */
[----:B------:R-:W-:Y:S01]  /*24460*/  BSSY B0, `(.L_x_1435) ;  /* 0x000006a000007945 */ /* 0x000fe20003800000 */
[----:B------:R-:W-:Y:S02]  /*24470*/  SHF.R.U32.HI R48, RZ, 0x3, R29 ;  /* 0x00000003ff307819 */ /* 0x000fe4000001161d */
[----:B------:R-:W-:Y:S02]  /*24480*/  LEA.HI R2, R3, R2, RZ, 0x3 ;  /* 0x0000000203027211 */ /* 0x000fe400078f18ff */
[----:B------:R-:W-:-:S03]  /*24490*/  LOP3.LUT R21, R11, 0x1c0, RZ, 0xc0, !PT ;  /* 0x000001c00b157812 */ /* 0x000fc600078ec0ff */
[----:B------:R-:W-:Y:S01]  /*244a0*/  IMAD.SHL.U32 R2, R2, 0x40, RZ ;  /* 0x0000004002027824 */ /* 0x000fe200078e00ff */
[----:B------:R-:W-:-:S04]  /*244b0*/  SHF.R.U32.HI R49, RZ, 0x3, R21 ;  /* 0x00000003ff317819 */ /* 0x000fc80000011615 */
[----:B------:R-:W-:Y:S01]  /*244c0*/  LOP3.LUT R30, R2, 0xfffffe00, RZ, 0xc0, !PT ;  /* 0xfffffe00021e7812 */ /* 0x000fe200078ec0ff */
[----:B------:R-:W-:Y:S05]  /*244d0*/  @P0 BRA `(.L_x_1436) ;  /* 0x0000062000000947 */ /* 0x000fea0003800000 */
[----:B------:R-:W-:Y:S02]  /*244e0*/  IADD3 R11, R52, R48, RZ ;  /* 0x00000030340b7210 */ /* 0x000fe40007ffe0ff */
        /* <DEDUP_REMOVED lines=97> */
.L_x_1436:
[----:B------:R-:W-:Y:S05]  /*24b00*/  BSYNC B0 ;  /* 0x0000000000007941 */ /* 0x000fea0003800000 */
.L_x_1435:
[----:B------:R-:W-:-:S04]  /*24b10*/  IADD3 R3, R54, 0x40, RZ ;  /* 0x0000004036037810 */ /* 0x000fc80007ffe0ff */
[----:B------:R-:W-:-:S13]  /*24b20*/  ISETP.GE.AND P0, PT, R3, R29, PT ;  /* 0x0000001d0300720c */ /* 0x000fda0003f06270 */
[----:B------:R-:W-:Y:S05]  /*24b30*/  @P0 BRA `(.L_x_1434) ;  /* 0x0000067000000947 */ /* 0x000fea0003800000 */
[----:B------:R-:W-:-:S04]  /*24b40*/  SHF.R.S32.HI R11, RZ, 0x1f, R3 ;  /* 0x0000001fff0b7819 */ /* 0x000fc80000011403 */
[CC--:B------:R-:W-:Y:S02]  /*24b50*/  LEA.HI R2, R11.reuse, R3.reuse, RZ, 0x6 ;  /* 0x000000030b027211 */ /* 0x0c0fe400078f30ff */
[----:B------:R-:W-:Y:S02]  /*24b60*/  LEA.HI R3, R11, R3, RZ, 0x3 ;  /* 0x000000030b037211 */ /* 0x000fe400078f18ff */
[----:B------:R-:W-:Y:S02]  /*24b70*/  SHF.L.U32 R11, R2, 0x7, RZ ;  /* 0x00000007020b7819 */ /* 0x000fe400000006ff */
[----:B------:R-:W-:Y:S02]  /*24b80*/  LEA.HI.SX32 R2, R3, R48, 0x1d ;  /* 0x0000003003027211 */ /* 0x000fe400078feaff */
[----:B-1----:R-:W-:Y:S02]  /*24b90*/  LOP3.LUT R12, R21, 0x38, R3, 0xf8, !PT ;  /* 0x00000038150c7812 */ /* 0x002fe400078ef803 */
[----:B------:R-:W-:-:S02]  /*24ba0*/  SHF.R.S32.HI R3, RZ, 0x1f, R2 ;  /* 0x0000001fff037819 */ /* 0x000fc40000011402 */
[----:B------:R-:W-:Y:S02]  /*24bb0*/  LOP3.LUT R13, R11, 0xffffe000, RZ, 0xc0, !PT ;  /* 0xffffe0000b0d7812 */ /* 0x000fe400078ec0ff */
[----:B------:R-:W-:Y:S02]  /*24bc0*/  LOP3.LUT R11, R12, R49, RZ, 0x3c, !PT ;  /* 0x000000310c0b7212 */ /* 0x000fe400078e3cff */
[----:B------:R-:W-:Y:S02]  /*24bd0*/  SHF.L.U32 R12, R2, 0x3, RZ ;  /* 0x00000003020c7819 */ /* 0x000fe400000006ff */
[----:B------:R-:W-:Y:S02]  /*24be0*/  LEA.HI R2, R3, R2, RZ, 0x3 ;  /* 0x0000000203027211 */ /* 0x000fe400078f18ff */
[----:B------:R-:W-:Y:S02]  /*24bf0*/  LOP3.LUT R3, R21, 0x38, R12, 0xf8, !PT ;  /* 0x0000003815037812 */ /* 0x000fe400078ef80c */
[----:B------:R-:W-:-:S02]  /*24c00*/  SHF.L.U32 R2, R2, 0xa, RZ ;  /* 0x0000000a02027819 */ /* 0x000fc400000006ff */
[----:B------:R-:W-:Y:S02]  /*24c10*/  LOP3.LUT R3, R3, R49, RZ, 0x3c, !PT ;  /* 0x0000003103037212 */ /* 0x000fe400078e3cff */
[----:B------:R-:W-:Y:S02]  /*24c20*/  LOP3.LUT R2, R2, 0xffffe000, RZ, 0xc0, !PT ;  /* 0xffffe00002027812 */ /* 0x000fe400078ec0ff */
[--C-:B------:R-:W-:Y:S02]  /*24c30*/  IADD3 R11, R11, R13, R30.reuse ;  /* 0x0000000d0b0b7210 */ /* 0x100fe40007ffe01e */
[----:B------:R-:W-:-:S03]  /*24c40*/  IADD3 R2, R3, R2, R30 ;  /* 0x0000000203027210 */ /* 0x000fc60007ffe01e */
[----:B-----5:R-:W-:-:S04]  /*24c50*/  IMAD.WIDE.U32 R36, R11, 0x2, R50 ;  /* 0x000000020b247825 */ /* 0x020fc800078e0032 */
[----:B------:R-:W-:Y:S01]  /*24c60*/  IMAD.WIDE.U32 R34, R2, 0x2, R50 ;  /* 0x0000000202227825 */ /* 0x000fe200078e0032 */
[----:B------:R-:W2:Y:S04]  /*24c70*/  LD.E.128 R12, [R36.64] ;  /* 0x00000004240c7980 */ /* 0x000ea8000c101d00 */
[----:B------:R-:W3:Y:S01]  /*24c80*/  LD.E.128 R16, [R34.64] ;  /* 0x0000000422107980 */ /* 0x000ee2000c101d00 */
[--C-:B------:R-:W-:Y:S01]  /*24c90*/  HADD2.F32 R11, -RZ, R130.reuse.H0_H0 ;  /* 0x20000082ff0b7230 */ /* 0x100fe20000004100 */
[----:B------:R-:W-:Y:S01]  /*24ca0*/  SHF.R.U32.HI R30, RZ, 0x10, R87 ;  /* 0x00000010ff1e7819 */ /* 0x000fe20000011657 */
[----:B------:R-:W-:Y:S01]  /*24cb0*/  HADD2.F32 R2, -RZ, R130.H1_H1 ;  /* 0x30000082ff027230 */ /* 0x000fe20000004100 */
[----:B------:R-:W-:Y:S02]  /*24cc0*/  SHF.R.U32.HI R28, RZ, 0x10, R91 ;  /* 0x00000010ff1c7819 */ /* 0x000fe4000001165b */
[----:B------:R-:W-:Y:S01]  /*24cd0*/  SHF.R.U32.HI R31, RZ, 0x10, R85 ;  /* 0x00000010ff1f7819 */ /* 0x000fe20000011655 */
[----:B------:R-:W-:Y:S01]  /*24ce0*/  HADD2.F32 R30, -RZ, R30.H0_H0 ;  /* 0x2000001eff1e7230 */ /* 0x000fe20000004100 */
[----:B------:R-:W-:Y:S01]  /*24cf0*/  SHF.R.U32.HI R32, RZ, 0x10, R89 ;  /* 0x00000010ff207819 */ /* 0x000fe20000011659 */
[----:B------:R-:W-:Y:S01]  /*24d00*/  HADD2.F32 R28, -RZ, R28.H0_H0 ;  /* 0x2000001cff1c7230 */ /* 0x000fe20000004100 */
[----:B------:R-:W-:-:S02]  /*24d10*/  SHF.R.U64 R40, R86, 0x10, R87 ;  /* 0x0000001056287819 */ /* 0x000fc40000001257 */
[----:B------:R-:W-:Y:S02]  /*24d20*/  SHF.R.U64 R38, R84, 0x10, R85 ;  /* 0x0000001054267819 */ /* 0x000fe40000001255 */
[----:B------:R-:W-:Y:S02]  /*24d30*/  SHF.R.U64 R41, R90, 0x10, R91 ;  /* 0x000000105a297819 */ /* 0x000fe4000000125b */
[----:B------:R-:W-:Y:S01]  /*24d40*/  SHF.R.U64 R39, R88, 0x10, R89 ;  /* 0x0000001058277819 */ /* 0x000fe20000001259 */
[----:B--2---:R-:W-:Y:S02]  /*24d50*/  HADD2.F32 R21, -RZ, R15.H0_H0 ;  /* 0x2000000fff157230 */ /* 0x004fe40000004100 */
[--C-:B------:R-:W-:Y:S02]  /*24d60*/  HADD2.F32 R25, -RZ, R12.reuse.H0_H0 ;  /* 0x2000000cff197230 */ /* 0x100fe40000004100 */
[----:B---3--:R-:W-:Y:S02]  /*24d70*/  HADD2.F32 R3, -RZ, R19.H0_H0 ;  /* 0x20000013ff037230 */ /* 0x008fe40000004100 */
[----:B------:R-:W-:-:S02]  /*24d80*/  HADD2.F32 R26, -RZ, R12.H1_H1 ;  /* 0x3000000cff1a7230 */ /* 0x000fc40000004100 */
[----:B------:R-:W-:Y:S01]  /*24d90*/  HADD2.F32 R12, -RZ, R19.H1_H1 ;  /* 0x30000013ff0c7230 */ /* 0x000fe20000004100 */
[CC--:B------:R-:W-:Y:S01]  /*24da0*/  FMUL.FTZ R33, R3.reuse, R11.reuse ;  /* 0x0000000b03217220 */ /* 0x0c0fe20000410000 */
[----:B------:R-:W-:Y:S01]  /*24db0*/  HADD2.F32 R20, -RZ, R15.H1_H1 ;  /* 0x3000000fff147230 */ /* 0x000fe20000004100 */
[-C--:B------:R-:W-:Y:S01]  /*24dc0*/  FMUL.FTZ R3, R3, R2.reuse ;  /* 0x0000000203037220 */ /* 0x080fe20000410000 */
[--C-:B------:R-:W-:Y:S01]  /*24dd0*/  HADD2.F32 R22, -RZ, R13.reuse.H0_H0 ;  /* 0x2000000dff167230 */ /* 0x100fe20000004100 */
[C---:B------:R-:W-:Y:S01]  /*24de0*/  FFMA.FTZ R43, R21.reuse, R2, -R33 ;  /* 0x00000002152b7223 */ /* 0x040fe20000010821 */
[----:B------:R-:W-:Y:S01]  /*24df0*/  HADD2.F32 R24, -RZ, R13.H1_H1 ;  /* 0x3000000dff187230 */ /* 0x000fe20000004100 */
[----:B------:R-:W-:Y:S01]  /*24e00*/  FFMA.FTZ R42, R21, R11, R3 ;  /* 0x0000000b152a7223 */ /* 0x000fe20000010003 */
[--C-:B------:R-:W-:Y:S02]  /*24e10*/  HADD2.F32 R13, -RZ, R17.reuse.H0_H0 ;  /* 0x20000011ff0d7230 */ /* 0x100fe40000004100 */
[----:B------:R-:W-:-:S02]  /*24e20*/  HADD2.F32 R15, -RZ, R17.H1_H1 ;  /* 0x30000011ff0f7230 */ /* 0x000fc40000004100 */
[----:B------:R-:W-:Y:S02]  /*24e30*/  HADD2.F32 R3, -RZ, R131.H1_H1 ;  /* 0x30000083ff037230 */ /* 0x000fe40000004100 */
[--C-:B------:R-:W-:Y:S02]  /*24e40*/  HADD2.F32 R23, -RZ, R14.reuse.H0_H0 ;  /* 0x2000000eff177230 */ /* 0x100fe40000004100 */
[----:B------:R-:W-:Y:S01]  /*24e50*/  HADD2.F32 R27, -RZ, R14.H1_H1 ;  /* 0x3000000eff1b7230 */ /* 0x000fe20000004100 */
[----:B------:R-:W-:Y:S01]  /*24e60*/  FMUL.FTZ R11, R13, R3 ;  /* 0x000000030d0b7220 */ /* 0x000fe20000410000 */
[--C-:B------:R-:W-:Y:S02]  /*24e70*/  HADD2.F32 R19, -RZ, R16.reuse.H0_H0 ;  /* 0x20000010ff137230 */ /* 0x100fe40000004100 */
[----:B------:R-:W-:Y:S02]  /*24e80*/  HADD2.F32 R17, -RZ, R16.H1_H1 ;  /* 0x30000010ff117230 */ /* 0x000fe40000004100 */
[----:B------:R-:W-:-:S02]  /*24e90*/  HADD2.F32 R16, -RZ, R18.H0_H0 ;  /* 0x20000012ff107230 */ /* 0x000fc40000004100 */
[----:B------:R-:W-:Y:S01]  /*24ea0*/  HADD2.F32 R14, -RZ, R18.H1_H1 ;  /* 0x30000012ff0e7230 */ /* 0x000fe20000004100 */
[C---:B------:R-:W-:Y:S01]  /*24eb0*/  FMUL.FTZ R18, R12.reuse, R30 ;  /* 0x0000001e0c127220 */ /* 0x040fe20000410000 */
[----:B------:R-:W-:Y:S01]  /*24ec0*/  HADD2.F32 R2, -RZ, R131.H0_H0 ;  /* 0x20000083ff027230 */ /* 0x000fe20000004100 */
[-C--:B------:R-:W-:Y:S01]  /*24ed0*/  FMUL.FTZ R12, R12, R28.reuse ;  /* 0x0000001c0c0c7220 */ /* 0x080fe20000410000 */
[----:B------:R-:W-:Y:S01]  /*24ee0*/  HADD2.F32 R21, -RZ, R31.H0_H0 ;  /* 0x2000001fff157230 */ /* 0x000fe20000004100 */
[C---:B------:R-:W-:Y:S02]  /*24ef0*/  FFMA.FTZ R33, R20.reuse, R28, -R18 ;  /* 0x0000001c14217223 */ /* 0x040fe40000010812 */
[----:B------:R-:W-:Y:S01]  /*24f00*/  FMUL.FTZ R18, R13, R2 ;  /* 0x000000020d127220 */ /* 0x000fe20000410000 */
[----:B------:R-:W-:Y:S01]  /*24f10*/  HADD2.F32 R13, -RZ, R32.H0_H0 ;  /* 0x20000020ff0d7230 */ /* 0x000fe20000004100 */
[----:B------:R-:W-:Y:S01]  /*24f20*/  FFMA.FTZ R28, R20, R30, R12 ;  /* 0x0000001e141c7223 */ /* 0x000fe2000001000c */
[--C-:B------:R-:W-:Y:S01]  /*24f30*/  HADD2.F32 R12, -RZ, R133.reuse.H0_H0 ;  /* 0x20000085ff0c7230 */ /* 0x100fe20000004100 */
[----:B------:R-:W-:Y:S01]  /*24f40*/  FFMA.FTZ R30, R22, R2, R11 ;  /* 0x00000002161e7223 */ /* 0x000fe2000001000b */
[----:B------:R-:W-:Y:S01]  /*24f50*/  HADD2.F32 R11, -RZ, R133.H1_H1 ;  /* 0x30000085ff0b7230 */ /* 0x000fe20000004100 */
[----:B------:R-:W-:-:S02]  /*24f60*/  FMUL.FTZ R2, R15, R21 ;  /* 0x000000150f027220 */ /* 0x000fc40000410000 */
[----:B------:R-:W-:Y:S01]  /*24f70*/  FFMA.FTZ R31, R22, R3, -R18 ;  /* 0x00000003161f7223 */ /* 0x000fe20000010812 */
[--C-:B------:R-:W-:Y:S01]  /*24f80*/  HADD2.F32 R3, -RZ, R132.reuse.H0_H0 ;  /* 0x20000084ff037230 */ /* 0x100fe20000004100 */
[-C--:B------:R-:W-:Y:S01]  /*24f90*/  FFMA.FTZ R22, R24, R13.reuse, -R2 ;  /* 0x0000000d18167223 */ /* 0x080fe20000010802 */
[----:B------:R-:W-:Y:S01]  /*24fa0*/  HADD2.F32 R2, -RZ, R132.H1_H1 ;  /* 0x30000084ff027230 */ /* 0x000fe20000004100 */
[----:B------:R-:W-:Y:S02]  /*24fb0*/  FMUL.FTZ R15, R15, R13 ;  /* 0x0000000d0f0f7220 */ /* 0x000fe40000410000 */
[C---:B------:R-:W-:Y:S02]  /*24fc0*/  FMUL.FTZ R18, R19.reuse, R3 ;  /* 0x0000000313127220 */ /* 0x040fe40000410000 */
[----:B------:R-:W-:Y:S02]  /*24fd0*/  FMUL.FTZ R19, R19, R12 ;  /* 0x0000000c13137220 */ /* 0x000fe40000410000 */
[----:B------:R-:W-:-:S02]  /*24fe0*/  FMUL.FTZ R13, R16, R2 ;  /* 0x00000002100d7220 */ /* 0x000fc40000410000 */
[----:B------:R-:W-:Y:S01]  /*24ff0*/  FFMA.FTZ R20, R24, R21, R15 ;  /* 0x0000001518147223 */ /* 0x000fe2000001000f */
[----:B------:R-:W-:Y:S01]  /*25000*/  HADD2.F32 R15, -RZ, R38.H0_H0 ;  /* 0x20000026ff0f7230 */ /* 0x000fe20000004100 */
[C---:B------:R-:W-:Y:S02]  /*25010*/  FFMA.FTZ R24, R25.reuse, R12, -R18 ;  /* 0x0000000c19187223 */ /* 0x040fe40000010812 */
[----:B------:R-:W-:Y:S01]  /*25020*/  FFMA.FTZ R21, R25, R3, R19 ;  /* 0x0000000319157223 */ /* 0x000fe20000010013 */
[----:B------:R-:W-:Y:S01]  /*25030*/  HADD2.F32 R19, -RZ, R40.H0_H0 ;  /* 0x20000028ff137230 */ /* 0x000fe20000004100 */
[-C--:B------:R-:W-:Y:S01]  /*25040*/  FMUL.FTZ R3, R16, R11.reuse ;  /* 0x0000000b10037220 */ /* 0x080fe20000410000 */
[----:B------:R-:W-:Y:S01]  /*25050*/  HADD2.F32 R16, -RZ, R41.H0_H0 ;  /* 0x20000029ff107230 */ /* 0x000fe20000004100 */
[C---:B------:R-:W-:Y:S01]  /*25060*/  FFMA.FTZ R18, R23.reuse, R11, -R13 ;  /* 0x0000000b17127223 */ /* 0x040fe2000001080d */
[----:B------:R-:W-:Y:S01]  /*25070*/  HADD2.F32 R13, -RZ, R39.H0_H0 ;  /* 0x20000027ff0d7230 */ /* 0x000fe20000004100 */
[----:B------:R-:W-:-:S02]  /*25080*/  FFMA.FTZ R23, R23, R2, R3 ;  /* 0x0000000217177223 */ /* 0x000fc40000010003 */
[C---:B------:R-:W-:Y:S02]  /*25090*/  FMUL.FTZ R12, R17.reuse, R15 ;  /* 0x0000000f110c7220 */ /* 0x040fe40000410000 */
[----:B------:R-:W-:Y:S02]  /*250a0*/  FMUL.FTZ R3, R14, R19 ;  /* 0x000000130e037220 */ /* 0x000fe40000410000 */
[----:B------:R-:W-:Y:S01]  /*250b0*/  FMUL.FTZ R11, R17, R13 ;  /* 0x0000000d110b7220 */ /* 0x000fe20000410000 */
[----:B------:R-:W-:Y:S01]  /*250c0*/  F2FP.PACK_AB R17, R22, R31 ;  /* 0x0000001f1611723e */ /* 0x000fe200000000ff */
[----:B------:R-:W-:Y:S02]  /*250d0*/  FMUL.FTZ R2, R14, R16 ;  /* 0x000000100e027220 */ /* 0x000fe40000410000 */
[----:B------:R-:W-:Y:S01]  /*250e0*/  FFMA.FTZ R12, R26, R13, -R12 ;  /* 0x0000000d1a0c7223 */ /* 0x000fe2000001080c */
[----:B------:R-:W-:Y:S01]  /*250f0*/  F2FP.PACK_AB R13, R20, R30 ;  /* 0x0000001e140d723e */ /* 0x000fe200000000ff */
[----:B------:R-:W-:-:S02]  /*25100*/  FFMA.FTZ R3, R27, R16, -R3 ;  /* 0x000000101b037223 */ /* 0x000fc40000010803 */
[----:B------:R-:W-:Y:S01]  /*25110*/  FFMA.FTZ R11, R26, R15, R11 ;  /* 0x0000000f1a0b7223 */ /* 0x000fe2000001000b */
[----:B------:R-:W-:Y:S01]  /*25120*/  F2FP.PACK_AB R16, R12, R24 ;  /* 0x000000180c10723e */ /* 0x000fe200000000ff */
[----:B------:R-:W-:Y:S01]  /*25130*/  FFMA.FTZ R2, R27, R19, R2 ;  /* 0x000000131b027223 */ /* 0x000fe20000010002 */
[----:B------:R-:W-:Y:S02]  /*25140*/  F2FP.PACK_AB R19, R33, R43 ;  /* 0x0000002b2113723e */ /* 0x000fe400000000ff */
[----:B------:R-:W-:Y:S02]  /*25150*/  F2FP.PACK_AB R18, R3, R18 ;  /* 0x000000120312723e */ /* 0x000fe400000000ff */
[----:B------:R-:W-:Y:S02]  /*25160*/  F2FP.PACK_AB R15, R28, R42 ;  /* 0x0000002a1c0f723e */ /* 0x000fe400000000ff */
[----:B------:R-:W-:Y:S01]  /*25170*/  F2FP.PACK_AB R12, R11, R21 ;  /* 0x000000150b0c723e */ /* 0x000fe200000000ff */
[----:B------:R1:W-:Y:S01]  /*25180*/  ST.E.128 [R36.64], R16 ;  /* 0x0000001024007985 */ /* 0x0003e2000c101d04 */
[----:B------:R-:W-:-:S05]  /*25190*/  F2FP.PACK_AB R14, R2, R23 ;  /* 0x00000017020e723e */ /* 0x000fca00000000ff */
[----:B------:R1:W-:Y:S02]  /*251a0*/  ST.E.128 [R34.64], R12 ;  /* 0x0000000c22007985 */ /* 0x0003e4000c101d04 */
.L_x_1434:
[----:B------:R-:W-:Y:S05]  /*251b0*/  BSYNC B1 ;  /* 0x0000000000017941 */ /* 0x000fea0003800000 */
.L_x_1433:
[----:B------:R-:W-:Y:S01]  /*251c0*/  IADD3 R2, R100, 0x60, RZ ;  /* 0x0000006064027810 */ /* 0x000fe20007ffe0ff */
[----:B-1----:R-:W-:Y:S02]  /*251d0*/  IMAD.MOV.U32 R12, RZ, RZ, R146 ;  /* 0x000000ffff0c7224 */ /* 0x002fe400078e0092 */
[----:B------:R-:W-:Y:S01]  /*251e0*/  IMAD.MOV.U32 R13, RZ, RZ, 0x0 ;  /* 0x00000000ff0d7424 */ /* 0x000fe200078e00ff */
[----:B------:R-:W-:-:S13]  /*251f0*/  ISETP.GE.AND P0, PT, R2, R75, PT ;  /* 0x0000004b0200720c */ /* 0x000fda0003f06270 */
[----:B------:R-:W-:Y:S05]  /*25200*/  @P0 RET.REL.NODEC R12 `(_ZN7cutlass13device_kernelIN5flash19enable_sm80_to_sm89INS1_16FlashAttnFwdSm80INS1_25CollectiveMainloopFwdSm80ILi8ELi1ELb0EN4cute5tupleIJNS5_1CILi128EEENS7_ILi48EEENS7_ILi256EEEEEELi256ENS_6half_tEfNS_4arch4Sm80ELb0ELb1ELb0ELb1ELb1ELb1ELb1ELb0EEENS1_21CollectiveEpilogueFwdINS6_IJS8_SA_S9_EEENS6_IJNS7_ILi1EEESI_SI_EEESC_SE_Li256ELb1ELb1ELb0ELb0EEENS1_19SingleTileSchedulerILb1ELb0ELb1ELi128EEEEEEEEEvNT_6ParamsE) ;  /* 0xfffdadf00c000950 */ /* 0x000fea0003c3ffff */
        /* <DEDUP_REMOVED lines=13> */
[----:B------:R-:W-:Y:S02]  /*252e0*/  SHF.R.S32.HI R12, RZ, 0x1f, R11 ;  /* 0x0000001fff0c7819 */ /* 0x000fe4000001140b */
        /* <DEDUP_REMOVED lines=79> */
[-C--:B------:R-:W-:Y:S01]  /*257e0*/  FMUL.FTZ R12, R17, R15.reuse ;  /* 0x0000000f110c7220 */ /* 0x080fe20000410000 */
        /* <DEDUP_REMOVED lines=15> */
.L_x_1438:
[----:B------:R-:W-:Y:S05]  /*258e0*/  BSYNC B0 ;  /* 0x0000000000007941 */ /* 0x000fea0003800000 */
.L_x_1437:
[----:B------:R-:W-:Y:S01]  /*258f0*/  IADD3 R2, R54, 0x40, RZ ;  /* 0x0000004036027810 */ /* 0x000fe20007ffe0ff */
[----:B-1----:R-:W-:Y:S02]  /*25900*/  IMAD.MOV.U32 R12, RZ, RZ, R146 ;  /* 0x000000ffff0c7224 */ /* 0x002fe400078e0092 */
[----:B------:R-:W-:Y:S01]  /*25910*/  IMAD.MOV.U32 R13, RZ, RZ, 0x0 ;  /* 0x00000000ff0d7424 */ /* 0x000fe200078e00ff */
[----:B------:R-:W-:-:S13]  /*25920*/  ISETP.GE.AND P0, PT, R2, R29, PT ;  /* 0x0000001d0200720c */ /* 0x000fda0003f06270 */
[----:B------:R-:W-:Y:S05]  /*25930*/  @P0 RET.REL.NODEC R12 `(_ZN7cutlass13device_kernelIN5flash19enable_sm80_to_sm89INS1_16FlashAttnFwdSm80INS1_25CollectiveMainloopFwdSm80ILi8ELi1ELb0EN4cute5tupleIJNS5_1CILi128EEENS7_ILi48EEENS7_ILi256EEEEEELi256ENS_6half_tEfNS_4arch4Sm80ELb0ELb1ELb0ELb1ELb1ELb1ELb1ELb0EEENS1_21CollectiveEpilogueFwdINS6_IJS8_SA_S9_EEENS6_IJNS7_ILi1EEESI_SI_EEESC_SE_Li256ELb1ELb1ELb0ELb0EEENS1_19SingleTileSchedulerILb1ELb0ELb1ELi128EEEEEEEEEvNT_6ParamsE) ;  /* 0xfffda6c00c000950 */ /* 0x000fea0003c3ffff */
[----:B------:R-:W-:-:S04]  /*25940*/  SHF.R.S32.HI R3, RZ, 0x1f, R2 ;  /* 0x0000001fff037819 */ /* 0x000fc80000011402 */
[CC--:B------:R-:W-:Y:S02]  /*25950*/  LEA.HI R11, R3.reuse, R2.reuse, RZ, 0x6 ;  /* 0x00000002030b7211 */ /* 0x0c0fe400078f30ff */
[----:B------:R-:W-:Y:S02]  /*25960*/  LEA.HI R3, R3, R2, RZ, 0x3 ;  /* 0x0000000203037211 */ /* 0x000fe400078f18ff */
[----:B------:R-:W-:Y:S02]  /*25970*/  SHF.L.U32 R11, R11, 0x7, RZ ;  /* 0x000000070b0b7819 */ /* 0x000fe400000006ff */
[----:B------:R-:W-:Y:S02]  /*25980*/  LEA.HI.SX32 R2, R3, R41, 0x1d ;  /* 0x0000002903027211 */ /* 0x000fe400078feaff */
[----:B------:R-:W-:Y:S02]  /*25990*/  LOP3.LUT R12, R21, 0x38, R3, 0xf8, !PT ;  /* 0x00000038150c7812 */ /* 0x000fe400078ef803 */
        /* <DEDUP_REMOVED lines=23> */
[----:B------:R-:W-:Y:S01]  /*25b10*/  SHF.R.U64 R38, R104, 0x10, R105 ;  /* 0x0000001068267819 */ /* 0x000fe20000001269 */
[----:B------:R-:W-:Y:S01]  /*25b20*/  HADD2.F32 R30, -RZ, R30.H0_H0 ;  /* 0x2000001eff1e7230 */ /* 0x000fe20000004100 */
[----:B------:R-:W-:Y:S01]  /*25b30*/  SHF.R.U64 R36, R106, 0x10, R107 ;  /* 0x000000106a247819 */ /* 0x000fe2000000126b */
[----:B------:R-:W-:Y:S01]  /*25b40*/  HADD2.F32 R31, -RZ, R31.H0_H0 ;  /* 0x2000001fff1f7230 */ /* 0x000fe20000004100 */
[----:B------:R-:W-:-:S02]  /*25b50*/  SHF.R.U64 R39, R108, 0x10, R109 ;  /* 0x000000106c277819 */ /* 0x000fc4000000126d */
[----:B------:R-:W-:Y:S01]  /*25b60*/  SHF.R.U64 R37, R110, 0x10, R111 ;  /* 0x000000106e257819 */ /* 0x000fe2000000126f */
[--C-:B--2---:R-:W-:Y:S02]  /*25b70*/  HADD2.F32 R25, -RZ, R12.reuse.H0_H0 ;  /* 0x2000000cff197230 */ /* 0x104fe40000004100 */
[----:B------:R-:W-:Y:S02]  /*25b80*/  HADD2.F32 R27, -RZ, R12.H1_H1 ;  /* 0x3000000cff1b7230 */ /* 0x000fe40000004100 */
[----:B---3--:R-:W-:Y:S02]  /*25b90*/  HADD2.F32 R3, -RZ, R17.H0_H0 ;  /* 0x20000011ff037230 */ /* 0x008fe40000004100 */
[--C-:B------:R-:W-:Y:S02]  /*25ba0*/  HADD2.F32 R24, -RZ, R14.reuse.H0_H0 ;  /* 0x2000000eff187230 */ /* 0x100fe40000004100 */
[----:B------:R-:W-:Y:S02]  /*25bb0*/  HADD2.F32 R26, -RZ, R14.H1_H1 ;  /* 0x3000000eff1a7230 */ /* 0x000fe40000004100 */
[----:B------:R-:W-:-:S02]  /*25bc0*/  HADD2.F32 R22, -RZ, R13.H0_H0 ;  /* 0x2000000dff167230 */ /* 0x000fc40000004100 */
[--C-:B------:R-:W-:Y:S02]  /*25bd0*/  HADD2.F32 R12, -RZ, R19.reuse.H0_H0 ;  /* 0x20000013ff0c7230 */ /* 0x100fe40000004100 */
[----:B------:R-:W-:Y:S01]  /*25be0*/  HADD2.F32 R14, -RZ, R19.H1_H1 ;  /* 0x30000013ff0e7230 */ /* 0x000fe20000004100 */
[CC--:B------:R-:W-:Y:S01]  /*25bf0*/  FMUL.FTZ R19, R3.reuse, R11.reuse ;  /* 0x0000000b03137220 */ /* 0x0c0fe20000410000 */
[----:B------:R-:W-:Y:S01]  /*25c00*/  HADD2.F32 R21, -RZ, R13.H1_H1 ;  /* 0x3000000dff157230 */ /* 0x000fe20000004100 */
[-C--:B------:R-:W-:Y:S01]  /*25c10*/  FMUL.FTZ R3, R3, R2.reuse ;  /* 0x0000000203037220 */ /* 0x080fe20000410000 */
[----:B------:R-:W-:Y:S01]  /*25c20*/  HADD2.F32 R13, -RZ, R17.H1_H1 ;  /* 0x30000011ff0d7230 */ /* 0x000fe20000004100 */
[C---:B------:R-:W-:Y:S01]  /*25c30*/  FFMA.FTZ R42, R22.reuse, R2, -R19 ;  /* 0x00000002162a7223 */ /* 0x040fe20000010813 */
[--C-:B------:R-:W-:Y:S01]  /*25c40*/  HADD2.F32 R2, -RZ, R138.reuse.H0_H0 ;  /* 0x2000008aff027230 */ /* 0x100fe20000004100 */
[----:B------:R-:W-:Y:S01]  /*25c50*/  FFMA.FTZ R41, R22, R11, R3 ;  /* 0x0000000b16297223 */ /* 0x000fe20000010003 */
[----:B------:R-:W-:Y:S01]  /*25c60*/  HADD2.F32 R3, -RZ, R138.H1_H1 ;  /* 0x3000008aff037230 */ /* 0x000fe20000004100 */
[C---:B------:R-:W-:Y:S01]  /*25c70*/  FMUL.FTZ R19, R13.reuse, R29 ;  /* 0x0000001d0d137220 */ /* 0x040fe20000410000 */
[--C-:B------:R-:W-:Y:S01]  /*25c80*/  HADD2.F32 R20, -RZ, R15.reuse.H0_H0 ;  /* 0x2000000fff147230 */ /* 0x100fe20000004100 */
[C---:B------:R-:W-:Y:S01]  /*25c90*/  FMUL.FTZ R11, R12.reuse, R2 ;  /* 0x000000020c0b7220 */ /* 0x040fe20000410000 */
[----:B------:R-:W-:Y:S01]  /*25ca0*/  HADD2.F32 R23, -RZ, R15.H1_H1 ;  /* 0x3000000fff177230 */ /* 0x000fe20000004100 */
[----:B------:R-:W-:Y:S01]  /*25cb0*/  FMUL.FTZ R12, R12, R3 ;  /* 0x000000030c0c7220 */ /* 0x000fe20000410000 */
[----:B------:R-:W-:Y:S01]  /*25cc0*/  HADD2.F32 R15, -RZ, R18.H0_H0 ;  /* 0x20000012ff0f7230 */ /* 0x000fe20000004100 */
[-C--:B------:R-:W-:Y:S01]  /*25cd0*/  FMUL.FTZ R13, R13, R28.reuse ;  /* 0x0000001c0d0d7220 */ /* 0x080fe20000410000 */
[--C-:B------:R-:W-:Y:S01]  /*25ce0*/  HADD2.F32 R17, -RZ, R16.reuse.H0_H0 ;  /* 0x20000010ff117230 */ /* 0x100fe20000004100 */
[----:B------:R-:W-:Y:S01]  /*25cf0*/  FFMA.FTZ R40, R21, R28, -R19 ;  /* 0x0000001c15287223 */ /* 0x000fe20000010813 */
[----:B------:R-:W-:Y:S01]  /*25d00*/  HADD2.F32 R16, -RZ, R16.H1_H1 ;  /* 0x30000010ff107230 */ /* 0x000fe20000004100 */
[----:B------:R-:W-:Y:S01]  /*25d10*/  FFMA.FTZ R28, R20, R2, R12 ;  /* 0x00000002141c7223 */ /* 0x000fe2000001000c */
[----:B------:R-:W-:Y:S01]  /*25d20*/  HADD2.F32 R12, -RZ, R140.H0_H0 ;  /* 0x2000008cff0c7230 */ /* 0x000fe20000004100 */
[C---:B------:R-:W-:Y:S01]  /*25d30*/  FMUL.FTZ R2, R14.reuse, R30 ;  /* 0x0000001e0e027220 */ /* 0x040fe20000410000 */
[----:B------:R-:W-:Y:S01]  /*25d40*/  HADD2.F32 R18, -RZ, R18.H1_H1 ;  /* 0x30000012ff127230 */ /* 0x000fe20000004100 */
[----:B------:R-:W-:-:S02]  /*25d50*/  FMUL.FTZ R14, R14, R31 ;  /* 0x0000001f0e0e7220 */ /* 0x000fc40000410000 */
[----:B------:R-:W-:Y:S02]  /*25d60*/  FFMA.FTZ R22, R21, R29, R13 ;  /* 0x0000001d15167223 */ /* 0x000fe4000001000d */
[C---:B------:R-:W-:Y:S01]  /*25d70*/  FFMA.FTZ R31, R23.reuse, R31, -R2 ;  /* 0x0000001f171f7223 */ /* 0x040fe20000010802 */
[--C-:B------:R-:W-:Y:S01]  /*25d80*/  HADD2.F32 R2, -RZ, R139.reuse.H1_H1 ;  /* 0x3000008bff027230 */ /* 0x100fe20000004100 */
[----:B------:R-:W-:Y:S01]  /*25d90*/  FFMA.FTZ R29, R20, R3, -R11 ;  /* 0x00000003141d7223 */ /* 0x000fe2000001080b */
[----:B------:R-:W-:Y:S01]  /*25da0*/  HADD2.F32 R3, -RZ, R139.H0_H0 ;  /* 0x2000008bff037230 */ /* 0x000fe20000004100 */
[----:B------:R-:W-:Y:S01]  /*25db0*/  FFMA.FTZ R23, R23, R30, R14 ;  /* 0x0000001e17177223 */ /* 0x000fe2000001000e */
[----:B------:R-:W-:Y:S01]  /*25dc0*/  HADD2.F32 R11, -RZ, R140.H1_H1 ;  /* 0x3000008cff0b7230 */ /* 0x000fe20000004100 */
[----:B------:R-:W-:Y:S01]  /*25dd0*/  FMUL.FTZ R13, R15, R2 ;  /* 0x000000020f0d7220 */ /* 0x000fe20000410000 */
[----:B------:R-:W-:Y:S01]  /*25de0*/  HADD2.F32 R14, -RZ, R36.H0_H0 ;  /* 0x20000024ff0e7230 */ /* 0x000fe20000004100 */
[----:B------:R-:W-:-:S02]  /*25df0*/  FMUL.FTZ R19, R17, R3 ;  /* 0x0000000311137220 */ /* 0x000fc40000410000 */
[-C--:B------:R-:W-:Y:S01]  /*25e00*/  FFMA.FTZ R20, R24, R11.reuse, -R13 ;  /* 0x0000000b18147223 */ /* 0x080fe2000001080d */
[----:B------:R-:W-:Y:S01]  /*25e10*/  HADD2.F32 R13, -RZ, R38.H0_H0 ;  /* 0x20000026ff0d7230 */ /* 0x000fe20000004100 */
[-C--:B------:R-:W-:Y:S02]  /*25e20*/  FMUL.FTZ R17, R17, R12.reuse ;  /* 0x0000000c11117220 */ /* 0x080fe40000410000 */
[----:B------:R-:W-:Y:S01]  /*25e30*/  FFMA.FTZ R21, R25, R12, -R19 ;  /* 0x0000000c19157223 */ /* 0x000fe20000010813 */
[----:B------:R-:W-:Y:S01]  /*25e40*/  HADD2.F32 R12, -RZ, R39.H0_H0 ;  /* 0x20000027ff0c7230 */ /* 0x000fe20000004100 */
[----:B------:R-:W-:Y:S01]  /*25e50*/  FMUL.FTZ R15, R15, R11 ;  /* 0x0000000b0f0f7220 */ /* 0x000fe20000410000 */
[----:B------:R-:W-:Y:S01]  /*25e60*/  HADD2.F32 R11, -RZ, R37.H0_H0 ;  /* 0x20000025ff0b7230 */ /* 0x000fe20000004100 */
[----:B------:R-:W-:Y:S01]  /*25e70*/  FFMA.FTZ R25, R25, R3, R17 ;  /* 0x0000000319197223 */ /* 0x000fe20000010011 */
[----:B------:R-:W-:Y:S01]  /*25e80*/  F2FP.PACK_AB R17, R40, R42 ;  /* 0x0000002a2811723e */ /* 0x000fe200000000ff */
[----:B------:R-:W-:Y:S01]  /*25e90*/  FFMA.FTZ R24, R24, R2, R15 ;  /* 0x0000000218187223 */ /* 0x000fe2000001000f */
[----:B------:R-:W-:Y:S01]  /*25ea0*/  F2FP.PACK_AB R19, R31, R29 ;  /* 0x0000001d1f13723e */ /* 0x000fe200000000ff */
[----:B------:R-:W-:Y:S01]  /*25eb0*/  FMUL.FTZ R2, R18, R14 ;  /* 0x0000000e12027220 */ /* 0x000fe20000410000 */
[----:B------:R-:W-:Y:S01]  /*25ec0*/  F2FP.PACK_AB R15, R23, R28 ;  /* 0x0000001c170f723e */ /* 0x000fe200000000ff */
[----:B------:R-:W-:-:S02]  /*25ed0*/  FMUL.FTZ R3, R16, R13 ;  /* 0x0000000d10037220 */ /* 0x000fc40000410000 */
[-C--:B------:R-:W-:Y:S02]  /*25ee0*/  FMUL.FTZ R18, R18, R11.reuse ;  /* 0x0000000b12127220 */ /* 0x080fe40000410000 */
[-C--:B------:R-:W-:Y:S02]  /*25ef0*/  FMUL.FTZ R16, R16, R12.reuse ;  /* 0x0000000c10107220 */ /* 0x080fe40000410000 */
[C---:B------:R-:W-:Y:S02]  /*25f00*/  FFMA.FTZ R2, R26.reuse, R11, -R2 ;  /* 0x0000000b1a027223 */ /* 0x040fe40000010802 */
[C---:B------:R-:W-:Y:S02]  /*25f10*/  FFMA.FTZ R3, R27.reuse, R12, -R3 ;  /* 0x0000000c1b037223 */ /* 0x040fe40000010803 */
[----:B------:R-:W-:Y:S01]  /*25f20*/  FFMA.FTZ R14, R26, R14, R18 ;  /* 0x0000000e1a0e7223 */ /* 0x000fe20000010012 */
[----:B------:R-:W-:Y:S01]  /*25f30*/  F2FP.PACK_AB R18, R2, R20 ;  /* 0x000000140212723e */ /* 0x000fe200000000ff */
[----:B------:R-:W-:Y:S01]  /*25f40*/  FFMA.FTZ R12, R27, R13, R16 ;  /* 0x0000000d1b0c7223 */ /* 0x000fe20000010010 */
[----:B------:R-:W-:-:S02]  /*25f50*/  F2FP.PACK_AB R16, R3, R21 ;  /* 0x000000150310723e */ /* 0x000fc400000000ff */
[----:B------:R-:W-:Y:S02]  /*25f60*/  F2FP.PACK_AB R13, R22, R41 ;  /* 0x00000029160d723e */ /* 0x000fe400000000ff */
[----:B------:R-:W-:Y:S01]  /*25f70*/  F2FP.PACK_AB R14, R14, R24 ;  /* 0x000000180e0e723e */ /* 0x000fe200000000ff */
[----:B------:R1:W-:Y:S01]  /*25f80*/  ST.E.128 [R34.64], R16 ;  /* 0x0000001022007985 */ /* 0x0003e2000c101d04 */
[----:B------:R-:W-:Y:S02]  /*25f90*/  F2FP.PACK_AB R12, R12, R25 ;  /* 0x000000190c0c723e */ /* 0x000fe400000000ff */
[----:B------:R-:W-:Y:S02]  /*25fa0*/  MOV R2, R146 ;  /* 0x0000009200027202 */ /* 0x000fe40000000f00 */
[----:B------:R-:W-:Y:S01]  /*25fb0*/  MOV R3, 0x0 ;  /* 0x0000000000037802 */ /* 0x000fe20000000f00 */
[----:B------:R1:W-:Y:S03]  /*25fc0*/  ST.E.128 [R32.64], R12 ;  /* 0x0000000c20007985 */ /* 0x0003e6000c101d04 */
[----:B------:R-:W-:Y:S05]  /*25fd0*/  RET.REL.NODEC R2 `(_ZN7cutlass13device_kernelIN5flash19enable_sm80_to_sm89INS1_16FlashAttnFwdSm80INS1_25CollectiveMainloopFwdSm80ILi8ELi1ELb0EN4cute5tupleIJNS5_1CILi128EEENS7_ILi48EEENS7_ILi256EEEEEELi256ENS_6half_tEfNS_4arch4Sm80ELb0ELb1ELb0ELb1ELb1ELb1ELb1ELb0EEENS1_21CollectiveEpilogueFwdINS6_IJS8_SA_S9_EEENS6_IJNS7_ILi1EEESI_SI_EEESC_SE_Li256ELb1ELb1ELb0ELb0EEENS1_19SingleTileSchedulerILb1ELb0ELb1ELi128EEEEEEEEEvNT_6ParamsE) ;  /* 0xfffda02002007950 */ /* 0x000fea0003c3ffff */
.L_x_1365:
        /* <DEDUP_REMOVED lines=8> */
.L_x_1366:
[----:B------:R-:W-:Y:S01]  /*26060*/  IMAD.MOV.U32 R184, RZ, RZ, R28 ;  /* 0x000000ffffb87224 */ /* 0x000fe200078e001c */
[----:B------:R-:W-:Y:S01]  /*26070*/  MOV R3, 0x181f ;  /* 0x0000181f00037802 */ /* 0x000fe20000000f00 */
[----:B------:R-:W-:Y:S01]  /*26080*/  IMAD.MOV.U32 R187, RZ, RZ, RZ ;  /* 0x000000ffffbb7224 */ /* 0x000fe200078e00ff */
[----:B------:R-:W-:Y:S02]  /*26090*/  MOV R189, 0xffffffff ;  /* 0xffffffff00bd7802 */ /* 0x000fe40000000f00 */
[----:B------:R-:W-:Y:S02]  /*260a0*/  MOV R2, 0x260c0 ;  /* 0x000260c000027802 */ /* 0x000fe40000000f00 */
[----:B-12---:R-:W-:Y:S05]  /*260b0*/  CALL.REL.NOINC `($__internal_6_$__cuda_sm70_shflsync_idx_p) ;  /* 0x00000ea000007944 */ /* 0x006fea0003c00000 */
[----:B------:R-:W-:Y:S01]  /*260c0*/  IMAD.MOV.U32 R184, RZ, RZ, R23 ;  /* 0x000000ffffb87224 */ /* 0x000fe200078e0017 */
[----:B------:R-:W-:Y:S01]  /*260d0*/  MOV R3, 0x181f ;  /* 0x0000181f00037802 */ /* 0x000fe20000000f00 */
[----:B------:R-:W-:Y:S01]  /*260e0*/  IMAD.MOV.U32 R187, RZ, RZ, RZ ;  /* 0x000000ffffbb7224 */ /* 0x000fe200078e00ff */
[----:B------:R-:W-:Y:S01]  /*260f0*/  MOV R12, R188 ;  /* 0x000000bc000c7202 */ /* 0x000fe20000000f00 */
[----:B------:R-:W-:Y:S01]  /*26100*/  IMAD.MOV.U32 R189, RZ, RZ, -0x1 ;  /* 0xffffffffffbd7424 */ /* 0x000fe200078e00ff */
[----:B------:R-:W-:-:S02]  /*26110*/  MOV R13, R11 ;  /* 0x0000000b000d7202 */ /* 0x000fc40000000f00 */
[----:B------:R-:W-:Y:S02]  /*26120*/  MOV R2, 0x26140 ;  /* 0x0002614000027802 */ /* 0x000fe40000000f00 */
[----:B------:R-:W-:Y:S05]  /*26130*/  CALL.REL.NOINC `($__internal_6_$__cuda_sm70_shflsync_idx_p) ;  /* 0x00000e2000007944 */ /* 0x000fea0003c00000 */
[----:B------:R-:W-:Y:S01]  /*26140*/  IMAD.MOV.U32 R14, RZ, RZ, R188 ;  /* 0x000000ffff0e7224 */ /* 0x000fe200078e00bc */
[----:B------:R-:W-:Y:S01]  /*26150*/  MOV R184, R38 ;  /* 0x0000002600b87202 */ /* 0x000fe20000000f00 */
[----:B------:R-:W-:Y:S01]  /*26160*/  IMAD.MOV.U32 R187, RZ, RZ, RZ ;  /* 0x000000ffffbb7224 */ /* 0x000fe200078e00ff */
[----:B------:R-:W-:Y:S01]  /*26170*/  MOV R3, 0x181f ;  /* 0x0000181f00037802 */ /* 0x000fe20000000f00 */
[----:B------:R-:W-:Y:S01]  /*26180*/  IMAD.MOV.U32 R189, RZ, RZ, -0x1 ;  /* 0xffffffffffbd7424 */ /* 0x000fe200078e00ff */
[----:B------:R-:W-:Y:S02]  /*26190*/  MOV R2, 0x261b0 ;  /* 0x000261b000027802 */ /* 0x000fe40000000f00 */
[----:B------:R-:W-:Y:S05]  /*261a0*/  CALL.REL.NOINC `($__internal_6_$__cuda_sm70_shflsync_idx_p) ;  /* 0x00000db000007944 */ /* 0x000fea0003c00000 */
[----:B------:R-:W-:Y:S01]  /*261b0*/  MOV R2, R188 ;  /* 0x000000bc00027202 */ /* 0x000fe20000000f00 */
[----:B------:R-:W-:Y:S05]  /*261c0*/  BRA `(.L_x_1440) ;  /* 0xffff69d000007947 */ /* 0x000fea000383ffff */
.L_x_1369:
[----:B------:R-:W-:Y:S01]  /*261d0*/  IMAD.MOV.U32 R184, RZ, RZ, R22 ;  /* 0x000000ffffb87224 */ /* 0x000fe200078e0016 */
[----:B------:R-:W-:Y:S01]  /*261e0*/  MOV R3, 0x181f ;  /* 0x0000181f00037802 */ /* 0x000fe20000000f00 */
[----:B------:R-:W-:Y:S01]  /*261f0*/  IMAD.MOV.U32 R187, RZ, RZ, 0x1 ;  /* 0x00000001ffbb7424 */ /* 0x000fe200078e00ff */
[----:B------:R-:W-:Y:S02]  /*26200*/  MOV R189, 0xffffffff ;  /* 0xffffffff00bd7802 */ /* 0x000fe40000000f00 */
[----:B------:R-:W-:-:S02]  /*26210*/  MOV R2, 0x26230 ;  /* 0x0002623000027802 */ /* 0x000fc40000000f00 */
[----:B---3--:R-:W-:Y:S05]  /*26220*/  CALL.REL.NOINC `($__internal_6_$__cuda_sm70_shflsync_idx_p) ;  /* 0x00000d3000007944 */ /* 0x008fea0003c00000 */
        /* <DEDUP_REMOVED lines=8> */
[----:B------:R-:W-:Y:S01]  /*262b0*/  IMAD.MOV.U32 R184, RZ, RZ, R23 ;  /* 0x000000ffffb87224 */ /* 0x000fe200078e0017 */
[----:B------:R-:W-:Y:S01]  /*262c0*/  MOV R3, 0x181f ;  /* 0x0000181f00037802 */ /* 0x000fe20000000f00 */
[----:B------:R-:W-:Y:S01]  /*262d0*/  IMAD.MOV.U32 R187, RZ, RZ, 0x1 ;  /* 0x00000001ffbb7424 */ /* 0x000fe200078e00ff */
[----:B------:R-:W-:Y:S01]  /*262e0*/  MOV R12, R188 ;  /* 0x000000bc000c7202 */ /* 0x000fe20000000f00 */
[----:B------:R-:W-:Y:S01]  /*262f0*/  IMAD.MOV.U32 R189, RZ, RZ, -0x1 ;  /* 0xffffffffffbd7424 */ /* 0x000fe200078e00ff */
[----:B------:R-:W-:-:S02]  /*26300*/  MOV R2, 0x26320 ;  /* 0x0002632000027802 */ /* 0x000fc40000000f00 */
[----:B------:R-:W-:Y:S05]  /*26310*/  CALL.REL.NOINC `($__internal_6_$__cuda_sm70_shflsync_idx_p) ;  /* 0x00000c4000007944 */ /* 0x000fea0003c00000 */
        /* <DEDUP_REMOVED lines=9> */
.L_x_1372:
[----:B------:R-:W-:Y:S01]  /*263b0*/  IMAD.MOV.U32 R184, RZ, RZ, R22 ;  /* 0x000000ffffb87224 */ /* 0x000fe200078e0016 */
[----:B------:R-:W-:Y:S01]  /*263c0*/  MOV R3, 0x181f ;  /* 0x0000181f00037802 */ /* 0x000fe20000000f00 */
[----:B------:R-:W-:Y:S01]  /*263d0*/  IMAD.MOV.U32 R187, RZ, RZ, 0x2 ;  /* 0x00000002ffbb7424 */ /* 0x000fe200078e00ff */
[----:B------:R-:W-:-:S02]  /*263e0*/  MOV R189, 0xffffffff ;  /* 0xffffffff00bd7802 */ /* 0x000fc40000000f00 */
[----:B------:R-:W-:Y:S02]  /*263f0*/  MOV R2, 0x26410 ;  /* 0x0002641000027802 */ /* 0x000fe40000000f00 */
[----:B------:R-:W-:Y:S05]  /*26400*/  CALL.REL.NOINC `($__internal_6_$__cuda_sm70_shflsync_idx_p) ;  /* 0x00000b5000007944 */ /* 0x000fea0003c00000 */
[----:B------:R-:W-:Y:S01]  /*26410*/  MOV R13, R188 ;  /* 0x000000bc000d7202 */ /* 0x000fe20000000f00 */
[----:B------:R-:W-:Y:S05]  /*26420*/  BRA `(.L_x_1442) ;  /* 0xffff72f000007947 */ /* 0x000fea000383ffff */
.L_x_1373:
[----:B------:R-:W-:Y:S01]  /*26430*/  IMAD.MOV.U32 R184, RZ, RZ, R28 ;  /* 0x000000ffffb87224 */ /* 0x000fe200078e001c */
[----:B------:R-:W-:Y:S01]  /*26440*/  MOV R3, 0x181f ;  /* 0x0000181f00037802 */ /* 0x000fe20000000f00 */
[----:B------:R-:W-:Y:S01]  /*26450*/  IMAD.MOV.U32 R187, RZ, RZ, 0x2 ;  /* 0x00000002ffbb7424 */ /* 0x000fe200078e00ff */
[----:B------:R-:W-:Y:S02]  /*26460*/  MOV R189, 0xffffffff ;  /* 0xffffffff00bd7802 */ /* 0x000fe40000000f00 */
[----:B------:R-:W-:Y:S02]  /*26470*/  MOV R2, 0x26490 ;  /* 0x0002649000027802 */ /* 0x000fe40000000f00 */
[----:B-12---:R-:W-:Y:S05]  /*26480*/  CALL.REL.NOINC `($__internal_6_$__cuda_sm70_shflsync_idx_p) ;  /* 0x00000ad000007944 */ /* 0x006fea0003c00000 */
[----:B------:R-:W-:Y:S01]  /*26490*/  IMAD.MOV.U32 R184, RZ, RZ, R23 ;  /* 0x000000ffffb87224 */ /* 0x000fe200078e0017 */
[----:B------:R-:W-:Y:S01]  /*264a0*/  MOV R187, 0x2 ;  /* 0x0000000200bb7802 */ /* 0x000fe20000000f00 */
[----:B------:R-:W-:Y:S01]  /*264b0*/  IMAD.MOV.U32 R3, RZ, RZ, 0x181f ;  /* 0x0000181fff037424 */ /* 0x000fe200078e00ff */
[----:B------:R-:W-:Y:S01]  /*264c0*/  MOV R189, 0xffffffff ;  /* 0xffffffff00bd7802 */ /* 0x000fe20000000f00 */
[----:B------:R-:W-:Y:S01]  /*264d0*/  IMAD.MOV.U32 R12, RZ, RZ, R188 ;  /* 0x000000ffff0c7224 */ /* 0x000fe200078e00bc */
        /* <DEDUP_REMOVED lines=11> */
.L_x_1376:
[----:B------:R-:W-:Y:S01]  /*26590*/  IMAD.MOV.U32 R184, RZ, RZ, R22 ;  /* 0x000000ffffb87224 */ /* 0x000fe200078e0016 */
[----:B------:R-:W-:Y:S01]  /*265a0*/  MOV R3, 0x181f ;  /* 0x0000181f00037802 */ /* 0x000fe20000000f00 */
[----:B------:R-:W-:Y:S01]  /*265b0*/  IMAD.MOV.U32 R187, RZ, RZ, 0x3 ;  /* 0x00000003ffbb7424 */ /* 0x000fe200078e00ff */
[----:B------:R-:W-:-:S02]  /*265c0*/  MOV R189, 0xffffffff ;  /* 0xffffffff00bd7802 */ /* 0x000fc40000000f00 */
[----:B------:R-:W-:Y:S02]  /*265d0*/  MOV R2, 0x265f0 ;  /* 0x000265f000027802 */ /* 0x000fe40000000f00 */
[----:B---3--:R-:W-:Y:S05]  /*265e0*/  CALL.REL.NOINC `($__internal_6_$__cuda_sm70_shflsync_idx_p) ;  /* 0x0000097000007944 */ /* 0x008fea0003c00000 */
[----:B------:R-:W-:Y:S01]  /*265f0*/  MOV R13, R188 ;  /* 0x000000bc000d7202 */ /* 0x000fe20000000f00 */
[----:B------:R-:W-:Y:S05]  /*26600*/  BRA `(.L_x_1444) ;  /* 0xffff76e000007947 */ /* 0x000fea000383ffff */
.L_x_1377:
[----:B------:R-:W-:Y:S01]  /*26610*/  IMAD.MOV.U32 R184, RZ, RZ, R28 ;  /* 0x000000ffffb87224 */ /* 0x000fe200078e001c */
[----:B------:R-:W-:Y:S01]  /*26620*/  MOV R3, 0x181f ;  /* 0x0000181f00037802 */ /* 0x000fe20000000f00 */
[----:B------:R-:W-:Y:S01]  /*26630*/  IMAD.MOV.U32 R187, RZ, RZ, 0x3 ;  /* 0x00000003ffbb7424 */ /* 0x000fe200078e00ff */
[----:B------:R-:W-:Y:S02]  /*26640*/  MOV R189, 0xffffffff ;  /* 0xffffffff00bd7802 */ /* 0x000fe40000000f00 */
[----:B------:R-:W-:Y:S02]  /*26650*/  MOV R2, 0x26670 ;  /* 0x0002667000027802 */ /* 0x000fe40000000f00 */
[----:B-123--:R-:W-:Y:S05]  /*26660*/  CALL.REL.NOINC `($__internal_6_$__cuda_sm70_shflsync_idx_p) ;  /* 0x000008f000007944 */ /* 0x00efea0003c00000 */
        /* <DEDUP_REMOVED lines=16> */
.L_x_1410:
        /* <DEDUP_REMOVED lines=8> */
.L_x_1411:
        /* <DEDUP_REMOVED lines=23> */
.L_x_1414:
        /* <DEDUP_REMOVED lines=29> */
.L_x_1417:
        /* <DEDUP_REMOVED lines=8> */
.L_x_1418:
        /* <DEDUP_REMOVED lines=9> */
[----:B------:R-:W-:Y:S01]  /*26c40*/  MOV R12, R188 ;  /* 0x000000bc000c7202 */ /* 0x000fe20000000f00 */
[----:B------:R-:W-:Y:S01]  /*26c50*/  IMAD.MOV.U32 R189, RZ, RZ, -0x1 ;  /* 0xffffffffffbd7424 */ /* 0x000fe200078e00ff */
[----:B------:R-:W-:-:S02]  /*26c60*/  MOV R13, R11 ;  /* 0x0000000b000d7202 */ /* 0x000fc40000000f00 */
[----:B------:R-:W-:Y:S02]  /*26c70*/  MOV R2, 0x26c90 ;  /* 0x00026c9000027802 */ /* 0x000fe40000000f00 */
[----:B------:R-:W-:Y:S05]  /*26c80*/  CALL.REL.NOINC `($__internal_6_$__cuda_sm70_shflsync_idx_p) ;  /* 0x000002d000007944 */ /* 0x000fea0003c00000 */
        /* <DEDUP_REMOVED lines=9> */
.L_x_1421:
[----:B------:R-:W-:Y:S01]  /*26d20*/  IMAD.MOV.U32 R184, RZ, RZ, R18 ;  /* 0x000000ffffb87224 */ /* 0x000fe200078e0012 */
[----:B------:R-:W-:Y:S01]  /*26d30*/  MOV R3, 0x181f ;  /* 0x0000181f00037802 */ /* 0x000fe20000000f00 */
[----:B------:R-:W-:Y:S01]  /*26d40*/  IMAD.MOV.U32 R187, RZ, RZ, 0x3 ;  /* 0x00000003ffbb7424 */ /* 0x000fe200078e00ff */
[----:B------:R-:W-:Y:S02]  /*26d50*/  MOV R189, 0xffffffff ;  /* 0xffffffff00bd7802 */ /* 0x000fe40000000f00 */
[----:B------:R-:W-:-:S02]  /*26d60*/  MOV R2, 0x26d80 ;  /* 0x00026d8000027802 */ /* 0x000fc40000000f00 */
[----:B---3--:R-:W-:Y:S05]  /*26d70*/  CALL.REL.NOINC `($__internal_6_$__cuda_sm70_shflsync_idx_p) ;  /* 0x000001e000007944 */ /* 0x008fea0003c00000 */
[----:B------:R-:W-:Y:S01]  /*26d80*/  MOV R13, R188 ;  /* 0x000000bc000d7202 */ /* 0x000fe20000000f00 */
[----:B------:R-:W-:Y:S05]  /*26d90*/  BRA `(.L_x_1451) ;  /* 0xffffb5a000007947 */ /* 0x000fea000383ffff */
.L_x_1422:
[----:B------:R-:W-:Y:S01]  /*26da0*/  IMAD.MOV.U32 R184, RZ, RZ, R24 ;  /* 0x000000ffffb87224 */ /* 0x000fe200078e0018 */
[----:B------:R-:W-:Y:S01]  /*26db0*/  MOV R3, 0x181f ;  /* 0x0000181f00037802 */ /* 0x000fe20000000f00 */
[----:B------:R-:W-:Y:S01]  /*26dc0*/  IMAD.MOV.U32 R187, RZ, RZ, 0x3 ;  /* 0x00000003ffbb7424 */ /* 0x000fe200078e00ff */
[----:B------:R-:W-:-:S02]  /*26dd0*/  MOV R189, 0xffffffff ;  /* 0xffffffff00bd7802 */ /* 0x000fc40000000f00 */
[----:B------:R-:W-:Y:S02]  /*26de0*/  MOV R2, 0x26e00 ;  /* 0x00026e0000027802 */ /* 0x000fe40000000f00 */
[----:B-123--:R-:W-:Y:S05]  /*26df0*/  CALL.REL.NOINC `($__internal_6_$__cuda_sm70_shflsync_idx_p) ;  /* 0x0000016000007944 */ /* 0x00efea0003c00000 */
[----:B------:R-:W-:Y:S01]  /*26e00*/  IMAD.MOV.U32 R184, RZ, RZ, R19 ;  /* 0x000000ffffb87224 */ /* 0x000fe200078e0013 */
[----:B------:R-:W-:Y:S01]  /*26e10*/  MOV R187, 0x3 ;  /* 0x0000000300bb7802 */ /* 0x000fe20000000f00 */
[----:B------:R-:W-:Y:S01]  /*26e20*/  IMAD.MOV.U32 R3, RZ, RZ, 0x181f ;  /* 0x0000181fff037424 */ /* 0x000fe200078e00ff */
[----:B------:R-:W-:Y:S01]  /*26e30*/  MOV R189, 0xffffffff ;  /* 0xffffffff00bd7802 */ /* 0x000fe20000000f00 */
[----:B------:R-:W-:Y:S01]  /*26e40*/  IMAD.MOV.U32 R12, RZ, RZ, R188 ;  /* 0x000000ffff0c7224 */ /* 0x000fe200078e00bc */
[----:B------:R-:W-:Y:S02]  /*26e50*/  MOV R2, 0x26e70 ;  /* 0x00026e7000027802 */ /* 0x000fe40000000f00 */
        /* <DEDUP_REMOVED lines=10> */
        .weak           $__internal_5_$__cuda_sm70_shflsync_bfly_p
        .type           $__internal_5_$__cuda_sm70_shflsync_bfly_p,@function
        .size           $__internal_5_$__cuda_sm70_shflsync_bfly_p,($__internal_6_$__cuda_sm70_shflsync_idx_p - $__internal_5_$__cuda_sm70_shflsync_bfly_p)
$__internal_5_$__cuda_sm70_shflsync_bfly_p:
[----:B------:R-:W-:Y:S02]  /*26f00*/  MOV R154, 0xffffffff ;  /* 0xffffffff009a7802 */ /* 0x000fe40000000f00 */
[----:B------:R-:W-:-:S02]  /*26f10*/  MOV R3, 0x1f ;  /* 0x0000001f00037802 */ /* 0x000fc40000000f00 */
[----:B------:R-:W-:Y:S04]  /*26f20*/  WARPSYNC R154 ;  /* 0x0000009a00007348 */ /* 0x000fe80003800000 */
[----:B------:R1:W2:Y:S02]  /*26f30*/  SHFL.BFLY PT, R0, R4, R0, R3 ;  /* 0x0c00000004007389 */ /* 0x0002a400000e0003 */
[----:B-1----:R-:W-:-:S04]  /*26f40*/  MOV R3, 0x0 ;  /* 0x0000000000037802 */ /* 0x002fc80000000f00 */
[----:B--2---:R-:W-:Y:S05]  /*26f50*/  RET.REL.NODEC R2 `(_ZN7cutlass13device_kernelIN5flash19enable_sm80_to_sm89INS1_16FlashAttnFwdSm80INS1_25CollectiveMainloopFwdSm80ILi8ELi1ELb0EN4cute5tupleIJNS5_1CILi128EEENS7_ILi48EEENS7_ILi256EEEEEELi256ENS_6half_tEfNS_4arch4Sm80ELb0ELb1ELb0ELb1ELb1ELb1ELb1ELb0EEENS1_21CollectiveEpilogueFwdINS6_IJS8_SA_S9_EEENS6_IJNS7_ILi1EEESI_SI_EEESC_SE_Li256ELb1ELb1ELb0ELb0EEENS1_19SingleTileSchedulerILb1ELb0ELb1ELi128EEEEEEEEEvNT_6ParamsE) ;  /* 0xfffd90a002007950 */ /* 0x004fea0003c3ffff */
        .weak           $__internal_6_$__cuda_sm70_shflsync_idx_p
        .type           $__internal_6_$__cuda_sm70_shflsync_idx_p,@function
        .size           $__internal_6_$__cuda_sm70_shflsync_idx_p,(.L_x_1785 - $__internal_6_$__cuda_sm70_shflsync_idx_p)
$__internal_6_$__cuda_sm70_shflsync_idx_p:
[----:B------:R-:W-:Y:S04]  /*26f60*/  WARPSYNC R189 ;  /* 0x000000bd00007348 */ /* 0x000fe80003800000 */
[----:B------:R1:W2:Y:S02]  /*26f70*/  SHFL.IDX PT, R188, R184, R187, R3 ;  /* 0x000000bbb8bc7389 */ /* 0x0002a400000e0003 */
[----:B-1----:R-:W-:-:S04]  /*26f80*/  MOV R3, 0x0 ;  /* 0x0000000000037802 */ /* 0x002fc80000000f00 */
[----:B--2---:R-:W-:Y:S05]  /*26f90*/  RET.REL.NODEC R2 `(_ZN7cutlass13device_kernelIN5flash19enable_sm80_to_sm89INS1_16FlashAttnFwdSm80INS1_25CollectiveMainloopFwdSm80ILi8ELi1ELb0EN4cute5tupleIJNS5_1CILi128EEENS7_ILi48EEENS7_ILi256EEEEEELi256ENS_6half_tEfNS_4arch4Sm80ELb0ELb1ELb0ELb1ELb1ELb1ELb1ELb0EEENS1_21CollectiveEpilogueFwdINS6_IJS8_SA_S9_EEENS6_IJNS7_ILi1EEESI_SI_EEESC_SE_Li256ELb1ELb1ELb0ELb0EEENS1_19SingleTileSchedulerILb1ELb0ELb1ELi128EEEEEEEEEvNT_6ParamsE) ;  /* 0xfffd906002007950 */ /* 0x004fea0003c3ffff */
.L_x_1453:
        /* <DEDUP_REMOVED lines=14> */
.L_x_1785:


//--------------------- .text._ZN7cutlass13device_kernelIN5flash19enable_sm80_to_sm89INS1_16FlashAttnFwdSm80INS1_25CollectiveMainloopFwdSm80ILi8ELi1ELb0EN4cute5tupleIJNS5_1CILi128EEENS7_ILi96EEENS7_ILi256EEEEEELi256ENS_6half_tEfNS_4arch4Sm80ELb1ELb0ELb0ELb0ELb1ELb0ELb1ELb0EEENS1_21CollectiveEpilogueFwdINS6_IJS8_SA_S9_EEENS6_IJNS7_ILi1EEESI_SI_EEESC_SE_Li256ELb0ELb1ELb0ELb0EEENS1_30DynamicPersistentTileSchedulerILi256ELi256ELb0ELb1ELb0EEEEEEEEEvNT_6ParamsE --------------------------
	.section	.text._ZN7cutlass13device_kernelIN5flash19enable_sm80_to_sm89INS1_16FlashAttnFwdSm80INS1_25CollectiveMainloopFwdSm80ILi8ELi1ELb0EN4cute5tupleIJNS5_1CILi128EEENS7_ILi96EEENS7_ILi256EEEEEELi256ENS_6half_tEfNS_4arch4Sm80ELb1ELb0ELb0ELb0ELb1ELb0ELb1ELb0EEENS1_21CollectiveEpilogueFwdINS6_IJS8_SA_S9_EEENS6_IJNS7_ILi1EEESI_SI_EEESC_SE_Li256ELb0ELb1ELb0ELb0EEENS1_30DynamicPersistentTileSchedulerILi256ELi256ELb0ELb1ELb0EEEEEEEEEvNT_6ParamsE,"ax",@progbits
	.sectioninfo	@"SHI_REGISTERS=255"
	.align	128
.text._ZN7cutlass13device_kernelIN5flash19enable_sm80_to_sm89INS1_16FlashAttnFwdSm80INS1_25CollectiveMainloopFwdSm80ILi8ELi1ELb0EN4cute5tupleIJNS5_1CILi128EEENS7_ILi96EEENS7_ILi256EEEEEELi256ENS_6half_tEfNS_4arch4Sm80ELb1ELb0ELb0ELb0ELb1ELb0ELb1ELb0EEENS1_21CollectiveEpilogueFwdINS6_IJS8_SA_S9_EEENS6_IJNS7_ILi1EEESI_SI_EEESC_SE_Li256ELb0ELb1ELb0ELb0EEENS1_30DynamicPersistentTileSchedulerILi256ELi256ELb0ELb1ELb0EEEEEEEEEvNT_6ParamsE:
        .type           _ZN7cutlass13device_kernelIN5flash19enable_sm80_to_sm89INS1_16FlashAttnFwdSm80INS1_25CollectiveMainloopFwdSm80ILi8ELi1ELb0EN4cute5tupleIJNS5_1CILi128EEENS7_ILi96EEENS7_ILi256EEEEEELi256ENS_6half_tEfNS_4arch4Sm80ELb1ELb0ELb0ELb0ELb1ELb0ELb1ELb0EEENS1_21CollectiveEpilogueFwdINS6_IJS8_SA_S9_EEENS6_IJNS7_ILi1EEESI_SI_EEESC_SE_Li256ELb0ELb1ELb0ELb0EEENS1_30DynamicPersistentTileSchedulerILi256ELi256ELb0ELb1ELb0EEEEEEEEEvNT_6ParamsE,@function
        .size           _ZN7cutlass13device_kernelIN5flash19enable_sm80_to_sm89INS1_16FlashAttnFwdSm80INS1_25CollectiveMainloopFwdSm80ILi8ELi1ELb0EN4cute5tupleIJNS5_1CILi128EEENS7_ILi96EEENS7_ILi256EEEEEELi256ENS_6half_tEfNS_4arch4Sm80ELb1ELb0ELb0ELb0ELb1ELb0ELb1ELb0EEENS1_21CollectiveEpilogueFwdINS6_IJS8_SA_S9_EEENS6_IJNS7_ILi1EEESI_SI_EEESC_SE_Li256ELb0ELb1ELb0ELb0EEENS1_30DynamicPersistentTileSchedulerILi256ELi256ELb0ELb1ELb0EEEEEEEEEvNT_6ParamsE,(.L_x_1789 - _ZN7cutlass13device_kernelIN5flash19enable_sm80_to_sm89INS1_16FlashAttnFwdSm80INS1_25CollectiveMainloopFwdSm80ILi8ELi1ELb0EN4cute5tupleIJNS5_1CILi128EEENS7_ILi96EEENS7_ILi256EEEEEELi256ENS_6half_tEfNS_4arch4Sm80ELb1ELb0ELb0ELb0ELb1ELb0ELb1ELb0EEENS1_21CollectiveEpilogueFwdINS6_IJS8_SA_S9_EEENS6_IJNS7_ILi1EEESI_SI_EEESC_SE_Li256ELb0ELb1ELb0ELb0EEENS1_30DynamicPersistentTileSchedulerILi256ELi256ELb0ELb1ELb0EEEEEEEEEvNT_6ParamsE)
        .other          _ZN7cutlass13device_kernelIN5flash19enable_sm80_to_sm89INS1_16FlashAttnFwdSm80INS1_25CollectiveMainloopFwdSm80ILi8ELi1ELb0EN4cute5tupleIJNS5_1CILi128EEENS7_ILi96EEENS7_ILi256EEEEEELi256ENS_6half_tEfNS_4arch4Sm80ELb1ELb0ELb0ELb0ELb1ELb0ELb1ELb0EEENS1_21CollectiveEpilogueFwdINS6_IJS8_SA_S9_EEENS6_IJNS7_ILi1EEESI_SI_EEESC_SE_Li256ELb0ELb1ELb0ELb0EEENS1_30DynamicPersistentTileSchedulerILi256ELi256ELb0ELb1ELb0EEEEEEEEEvNT_6ParamsE,@"STO_CUDA_ENTRY STV_DEFAULT"
_ZN7cutlass13device_kernelIN5flash19enable_sm80_to_sm89INS1_16FlashAttnFwdSm80INS1_25CollectiveMainloopFwdSm80ILi8ELi1ELb0EN4cute5tupleIJNS5_1CILi128EEENS7_ILi96EEENS7_ILi256EEEEEELi256ENS_6half_tEfNS_4arch4Sm80ELb1ELb0ELb0ELb0ELb1ELb0ELb1ELb0EEENS1_21CollectiveEpilogueFwdINS6_IJS8_SA_S9_EEENS6_IJNS7_ILi1EEESI_SI_EEESC_SE_Li256ELb0ELb1ELb0ELb0EEENS1_30DynamicPersistentTileSchedulerILi256ELi256ELb0ELb1ELb0EEEEEEEEEvNT_6ParamsE:
        /* <DEDUP_REMOVED lines=20> */
[----:B------:R-:W-:Y:S01]  /*0140*/  LOP3.LUT R4, R8, 0xfffffff8, RZ, 0xc0, !PT ;  /* 0xfffffff808047812 */ /* 0x000fe200078ec0ff */
[----:B------:R-:W-:Y:S01]  /*0150*/  IMAD.SHL.U32 R5, R18, 0x40, RZ ;  /* 0x0000004012057824 */ /* 0x000fe200078e00ff */
[----:B------:R-:W-:Y:S02]  /*0160*/  LOP3.LUT R0, R0, 0xfffffffe, RZ, 0xc0, !PT ;  /* 0xfffffffe00007812 */ /* 0x000fe400078ec0ff */
[-C--:B------:R-:W-:Y:S01]  /*0170*/  LEA.HI R10, R13, R19.reuse, RZ, 0x2 ;  /* 0x000000130d0a7211 */ /* 0x080fe200078f10ff */
[----:B------:R-:W-:Y:S01]  /*0180*/  IMAD.IADD R17, R19, 0x1, -R4 ;  /* 0x0000000113117824 */ /* 0x000fe200078e0a04 */
[----:B------:R-:W-:Y:S01]  /*0190*/  LEA.HI R9, R13, R19, RZ, 0x5 ;  /* 0x000000130d097211 */ /* 0x000fe200078f28ff */
[----:B------:R-:W-:Y:S01]  /*01a0*/  IMAD.IADD R12, R3, 0x1, -R0 ;  /* 0x00000001030c7824 */ /* 0x000fe200078e0a00 */
[----:B------:R-:W-:Y:S01]  /*01b0*/  LOP3.LUT R0, R2, 0xfffffff0, RZ, 0xc0, !PT ;  /* 0xfffffff002007812 */ /* 0x000fe200078ec0ff */
[----:B------:R-:W-:Y:S01]  /*01c0*/  IMAD.SHL.U32 R245, R17, 0x8, RZ ;  /* 0x0000000811f57824 */ /* 0x000fe200078e00ff */
[----:B------:R-:W-:-:S02]  /*01d0*/  SHF.R.S32.HI R7, RZ, 0x2, R10 ;  /* 0x00000002ff077819 */ /* 0x000fc4000001140a */
[----:B------:R-:W-:Y:S01]  /*01e0*/  SHF.R.S32.HI R3, RZ, 0x1f, R10 ;  /* 0x0000001fff037819 */ /* 0x000fe2000001140a */
[----:B------:R-:W-:Y:S01]  /*01f0*/  IMAD.IADD R2, R19, 0x1, -R0 ;  /* 0x0000000113027824 */ /* 0x000fe200078e0a00 */
[----:B------:R-:W-:Y:S01]  /*0200*/  LOP3.LUT R0, R5, 0x1c0, RZ, 0xc0, !PT ;  /* 0x000001c005007812 */ /* 0x000fe200078ec0ff */
[----:B------:R-:W-:Y:S01]  /*0210*/  IMAD.SHL.U32 R5, R17, 0x40, RZ ;  /* 0x0000004011057824 */ /* 0x000fe200078e00ff */
[----:B------:R-:W-:Y:S02]  /*0220*/  LEA.HI R3, R3, R7, RZ, 0x3 ;  /* 0x0000000703037211 */ /* 0x000fe400078f18ff */
[----:B------:R-:W-:Y:S02]  /*0230*/  SHF.R.U32.HI R4, RZ, 0x3, R0 ;  /* 0x00000003ff047819 */ /* 0x000fe40000011600 */
[----:B------:R-:W-:Y:S02]  /*0240*/  LOP3.LUT R0, R0, 0x38, R245, 0xf8, !PT ;  /* 0x0000003800007812 */ /* 0x000fe400078ef8f5 */
[----:B------:R-:W-:-:S02]  /*0250*/  SHF.R.S32.HI R6, RZ, 0x1f, R2 ;  /* 0x0000001fff067819 */ /* 0x000fc40000011402 */
[----:B------:R-:W-:Y:S02]  /*0260*/  LOP3.LUT R3, R3, 0xfffffff8, RZ, 0xc0, !PT ;  /* 0xfffffff803037812 */ /* 0x000fe400078ec0ff */
[----:B------:R-:W-:Y:S02]  /*0270*/  LOP3.LUT R11, R0, R4, RZ, 0x3c, !PT ;  /* 0x00000004000b7212 */ /* 0x000fe400078e3cff */
[----:B------:R-:W-:Y:S01]  /*0280*/  LOP3.LUT R0, R5, 0x1c0, RZ, 0xc0, !PT ;  /* 0x000001c005007812 */ /* 0x000fe200078ec0ff */
[----:B------:R-:W-:Y:S01]  /*0290*/  IMAD.IADD R7, R7, 0x1, -R3 ;  /* 0x0000000107077824 */ /* 0x000fe200078e0a03 */
[----:B------:R-:W-:Y:S02]  /*02a0*/  LEA.HI R232, R6, R2, RZ, 0x3 ;  /* 0x0000000206e87211 */ /* 0x000fe400078f18ff */
[----:B------:R-:W-:Y:S02]  /*02b0*/  LOP3.LUT R6, R0, 0x8, R8, 0xf8, !PT ;  /* 0x0000000800067812 */ /* 0x000fe400078ef808 */
[----:B------:R-:W-:-:S02]  /*02c0*/  SHF.R.U32.HI R4, RZ, 0x3, R0 ;  /* 0x00000003ff047819 */ /* 0x000fc40000011600 */
[C---:B------:R-:W-:Y:S01]  /*02d0*/  LOP3.LUT R5, R232.reuse, 0xfffffff8, RZ, 0xc0, !PT ;  /* 0xfffffff8e8057812 */ /* 0x040fe200078ec0ff */
[----:B------:R-:W-:Y:S01]  /*02e0*/  IMAD.SHL.U32 R232, R232, 0x40, RZ ;  /* 0x00000040e8e87824 */ /* 0x000fe200078e00ff */
[----:B------:R-:W-:Y:S02]  /*02f0*/  LOP3.LUT R0, R9, 0xffffffe0, RZ, 0xc0, !PT ;  /* 0xffffffe009007812 */ /* 0x000fe400078ec0ff */
[----:B------:R-:W-:Y:S01]  /*0300*/  LOP3.LUT R3, R7, 0x1, RZ, 0xc0, !PT ;  /* 0x0000000107037812 */ /* 0x000fe200078ec0ff */
[----:B------:R-:W-:Y:S01]  /*0310*/  IMAD.IADD R8, R2, 0x1, -R5 ;  /* 0x0000000102087824 */ /* 0x000fe200078e0a05 */
[--C-:B------:R-:W-:Y:S01]  /*0320*/  SHF.R.S32.HI R239, RZ, 0x5, R9.reuse ;  /* 0x00000005ffef7819 */ /* 0x100fe20000011409 */
[----:B------:R-:W-:Y:S01]  /*0330*/  IMAD.IADD R16, R19, 0x1, -R0 ;  /* 0x0000000113107824 */ /* 0x000fe200078e0a00 */
[----:B------:R-:W-:Y:S02]  /*0340*/  SHF.R.S32.HI R2, RZ, 0x1f, R9 ;  /* 0x0000001fff027819 */ /* 0x000fe40000011409 */
[----:B------:R-:W-:-:S02]  /*0350*/  ISETP.NE.U32.AND P0, PT, R3, 0x1, PT ;  /* 0x000000010300780c */ /* 0x000fc40003f05070 */
[----:B------:R-:W-:Y:S02]  /*0360*/  LOP3.LUT R3, R10, 0xfffffffc, RZ, 0xc0, !PT ;  /* 0xfffffffc0a037812 */ /* 0x000fe400078ec0ff */
[----:B------:R-:W-:Y:S01]  /*0370*/  LEA.HI R0, R2, R239, RZ, 0x3 ;  /* 0x000000ef02007211 */ /* 0x000fe200078f18ff */
[----:B------:R-:W-:Y:S01]  /*0380*/  IMAD.SHL.U32 R2, R8, 0x40, RZ ;  /* 0x0000004008027824 */ /* 0x000fe200078e00ff */
[----:B------:R-:W-:Y:S02]  /*0390*/  SHF.R.S32.HI R10, RZ, 0x1f, R16 ;  /* 0x0000001fff0a7819 */ /* 0x000fe40000011410 */
[----:B------:R-:W-:Y:S01]  /*03a0*/  LOP3.LUT R229, R6, R4, RZ, 0x3c, !PT ;  /* 0x0000000406e57212 */ /* 0x000fe200078e3cff */
[----:B------:R-:W-:Y:S01]  /*03b0*/  IMAD.SHL.U32 R6, R12, 0x8, RZ ;  /* 0x000000080c067824 */ /* 0x000fe200078e00ff */
[----:B------:R-:W-:Y:S01]  /*03c0*/  LOP3.LUT R4, R0, 0xffffff8, RZ, 0xc0, !PT ;  /* 0x0ffffff800047812 */ /* 0x000fe200078ec0ff */
[----:B------:R-:W-:Y:S01]  /*03d0*/  IMAD.IADD R0, R19, 0x1, -R3 ;  /* 0x0000000113007824 */ /* 0x000fe200078e0a03 */
[----:B------:R-:W-:Y:S01]  /*03e0*/  LEA.HI R10, R10, R16, RZ, 0x2 ;  /* 0x000000100a0a7211 */ /* 0x000fe200078f10ff */
[----:B------:R-:W-:Y:S01]  /*03f0*/  IMAD R229, R12, 0x200, R229 ;  /* 0x000002000ce57824 */ /* 0x000fe200078e02e5 */
[----:B------:R-:W-:Y:S01]  /*0400*/  LOP3.LUT R2, R2, 0x1c0, RZ, 0xc0, !PT ;  /* 0x000001c002027812 */ /* 0x000fe200078ec0ff */
[C---:B------:R-:W-:Y:S01]  /*0410*/  IMAD.IADD R4, R239.reuse, 0x1, -R4 ;  /* 0x00000001ef047824 */ /* 0x040fe200078e0a04 */
[----:B------:R-:W-:Y:S01]  /*0420*/  SHF.R.S32.HI R3, RZ, 0x2, R10 ;  /* 0x00000002ff037819 */ /* 0x000fe2000001140a */
[----:B------:R-:W-:Y:S01]  /*0430*/  IMAD.SHL.U32 R239, R239, 0x400, RZ ;  /* 0x00000400efef7824 */ /* 0x000fe200078e00ff */
[----:B------:R-:W-:-:S02]  /*0440*/  LOP3.LUT R6, R2, 0x8, R6, 0xf8, !PT ;  /* 0x0000000802067812 */ /* 0x000fc400078ef806 */
[----:B------:R-:W-:Y:S01]  /*0450*/  SHF.R.U32.HI R5, RZ, 0x3, R2 ;  /* 0x00000003ff057819 */ /* 0x000fe20000011602 */
[----:B------:R-:W-:Y:S01]  /*0460*/  IMAD R15, R4, 0x10, R3 ;  /* 0x00000010040f7824 */ /* 0x000fe200078e0203 */
[----:B------:R-:W-:Y:S01]  /*0470*/  LEA.HI R2, R0, R0, RZ, 0x1 ;  /* 0x0000000000027211 */ /* 0x000fe200078f08ff */
[----:B------:R-:W-:Y:S01]  /*0480*/  IMAD.SHL.U32 R3, R7, 0x40, RZ ;  /* 0x0000004007037824 */ /* 0x000fe200078e00ff */
[----:B------:R-:W-:Y:S02]  /*0490*/  LOP3.LUT R5, R6, R5, RZ, 0x3c, !PT ;  /* 0x0000000506057212 */ /* 0x000fe400078e3cff */
[----:B------:R-:W-:Y:S01]  /*04a0*/  LOP3.LUT R2, R2, 0x1ffffffe, RZ, 0xc0, !PT ;  /* 0x1ffffffe02027812 */ /* 0x000fe200078ec0ff */
[----:B------:R-:W-:Y:S01]  /*04b0*/  STL [R1+0x7c], R15 ;  /* 0x00007c0f01007387 */ /* 0x000fe20000100800 */
[----:B------:R-:W-:Y:S02]  /*04c0*/  LOP3.LUT R3, R3, 0x1c0, RZ, 0xc0, !PT ;  /* 0x000001c003037812 */ /* 0x000fe400078ec0ff */
[----:B------:R-:W-:Y:S01]  /*04d0*/  LOP3.LUT R232, R232, 0xfffffe00, RZ, 0xc0, !PT ;  /* 0xfffffe00e8e87812 */ /* 0x000fe200078ec0ff */
[C---:B------:R-:W-:Y:S01]  /*04e0*/  IMAD.IADD R6, R0.reuse, 0x1, -R2 ;  /* 0x0000000100067824 */ /* 0x040fe200078e0a02 */
[----:B------:R-:W-:Y:S01]  /*04f0*/  STL [R1+0x54], R14 ;  /* 0x0000540e01007387 */ /* 0x000fe20000100800 */
[----:B------:R-:W-:Y:S01]  /*0500*/  IMAD R2, R0, 0x2, R239 ;  /* 0x0000000200027824 */ /* 0x000fe200078e02ef */
[----:B------:R-:W-:-:S02]  /*0510*/  LEA.HI R0, R3, R3, RZ, 0x1d ;  /* 0x0000000303007211 */ /* 0x000fc400078fe8ff */
[----:B------:R-:W-:Y:S02]  /*0520*/  IADD3 R252, R245, 0x40, RZ ;  /* 0x00000040f5fc7810 */ /* 0x000fe40007ffe0ff */
[----:B------:R-:W-:Y:S01]  /*0530*/  R2P PR, R7, 0x6 ;  /* 0x0000000607007804 */ /* 0x000fe20000000000 */
[----:B------:R-:W-:Y:S01]  /*0540*/  IMAD.IADD R4, R2, 0x1, R0 ;  /* 0x0000000102047824 */ /* 0x000fe200078e0200 */
[----:B------:R-:W-:Y:S02]  /*0550*/  LEA.HI R0, R13, R19, RZ, 0x7 ;  /* 0x000000130d007211 */ /* 0x000fe400078f38ff */
[----:B------:R-:W-:Y:S02]  /*0560*/  IADD3 R251, R245, 0x80, RZ ;  /* 0x00000080f5fb7810 */ /* 0x000fe40007ffe0ff */
[----:B------:R-:W-:Y:S01]  /*0570*/  SHF.R.S32.HI R2, RZ, 0x7, R0 ;  /* 0x00000007ff027819 */ /* 0x000fe20000011400 */
[----:B------:R-:W-:Y:S01]  /*0580*/  IMAD R0, R17, 0x20, R18 ;  /* 0x0000002011007824 */ /* 0x000fe200078e0212 */
[----:B------:R-:W-:-:S02]  /*0590*/  IADD3 R2, R245, 0xc0, RZ ;  /* 0x000000c0f5027810 */ /* 0x000fc40007ffe0ff */
[CC--:B------:R-:W-:Y:S02]  /*05a0*/  IADD3 R239, R5.reuse, R232.reuse, R239 ;  /* 0x000000e805ef7210 */ /* 0x0c0fe40007ffe0ef */
[----:B------:R1:W-:Y:S01]  /*05b0*/  STL [R1+0x10], R0 ;  /* 0x0000100001007387 */ /* 0x0003e20000100800 */
[----:B------:R-:W-:Y:S02]  /*05c0*/  LOP3.LUT R232, R5, R232, RZ, 0xfc, !PT ;  /* 0x000000e805e87212 */ /* 0x000fe400078efcff */
[----:B------:R-:W-:Y:S02]  /*05d0*/  SHF.R.S32.HI R5, RZ, 0x1f, R245 ;  /* 0x0000001fff057819 */ /* 0x000fe400000114f5 */
[----:B------:R-:W-:Y:S02]  /*05e0*/  SHF.R.S32.HI R3, RZ, 0x1f, R252 ;  /* 0x0000001fff037819 */ /* 0x000fe400000114fc */
[----:B------:R-:W-:Y:S02]  /*05f0*/  SHF.R.S32.HI R5, RZ, 0x1f, R251 ;  /* 0x0000001fff057819 */ /* 0x000fe400000114fb */
[----:B------:R-:W-:-:S02]  /*0600*/  SHF.R.S32.HI R3, RZ, 0x1f, R2 ;  /* 0x0000001fff037819 */ /* 0x000fc40000011402 */
[----:B------:R-:W-:Y:S02]  /*0610*/  SEL R2, R233, 0xffffffe0, !P1 ;  /* 0xffffffe0e9027807 */ /* 0x000fe40004800000 */
[----:B------:R-:W-:Y:S02]  /*0620*/  LEA R5, R4, 0x80, 0x1 ;  /* 0x0000008004057811 */ /* 0x000fe400078e08ff */
[----:B------:R-:W-:Y:S02]  /*0630*/  SEL R3, R234, 0xffffffc0, !P2 ;  /* 0xffffffc0ea037807 */ /* 0x000fe40005000000 */
[C---:B------:R-:W-:Y:S02]  /*0640*/  IADD3 R4, R5.reuse, -0x10, RZ ;  /* 0xfffffff005047810 */ /* 0x040fe40007ffe0ff */
[----:B------:R-:W-:Y:S02]  /*0650*/  @P0 IADD3 R4, R5, 0x10, RZ ;  /* 0x0000001005040810 */ /* 0x000fe40007ffe0ff */
[----:B------:R-:W-:-:S02]  /*0660*/  LEA.HI R9, R13, R19, RZ, 0x6 ;  /* 0x000000130d097211 */ /* 0x000fc400078f30ff */
[----:B------:R-:W-:Y:S02]  /*0670*/  LOP3.LUT P4, RZ, R8, 0x2, RZ, 0xc0, !PT ;  /* 0x0000000208ff7812 */ /* 0x000fe4000788c0ff */
[----:B-1----:R-:W-:Y:S01]  /*0680*/  LOP3.LUT R0, R10, 0x7ffffffc, RZ, 0xc0, !PT ;  /* 0x7ffffffc0a007812 */ /* 0x002fe200078ec0ff */
[----:B------:R-:W-:Y:S01]  /*0690*/  IMAD.SHL.U32 R9, R9, 0x8, RZ ;  /* 0x0000000809097824 */ /* 0x000fe200078e00ff */
[----:B------:R-:W-:Y:S02]  /*06a0*/  LOP3.LUT P3, RZ, R8, 0x4, RZ, 0xc0, !PT ;  /* 0x0000000408ff7812 */ /* 0x000fe4000786c0ff */
[----:B------:R-:W-:Y:S01]  /*06b0*/  SEL R233, R233, 0xffffffe0, !P4 ;  /* 0xffffffe0e9e97807 */ /* 0x000fe20006000000 */
[----:B------:R-:W-:Y:S01]  /*06c0*/  IMAD.IADD R0, R16, 0x1, -R0 ;  /* 0x0000000110007824 */ /* 0x000fe200078e0a00 */
[----:B------:R-:W-:Y:S02]  /*06d0*/  LEA R239, R239, 0x18100, 0x1 ;  /* 0x00018100efef7811 */ /* 0x000fe400078e08ff */
[----:B------:R-:W-:Y:S01]  /*06e0*/  LEA R232, R232, 0x100, 0x1 ;  /* 0x00000100e8e87811 */ /* 0x000fe200078e08ff */
[----:B------:R-:W-:Y:S01]  /*06f0*/  IMAD.SHL.U32 R7, R0, 0x2, RZ ;  /* 0x0000000200077824 */ /* 0x000fe200078e00ff */
[----:B------:R-:W-:Y:S01]  /*0700*/  SEL R234, R234, 0xffffffc0, !P3 ;  /* 0xffffffc0eaea7807 */ /* 0x000fe20005800000 */
[----:B------:R-:W-:Y:S01]  /*0710*/  IMAD R0, R6, 0x8, R15 ;  /* 0x0000000806007824 */ /* 0x000fe200078e020f */
[----:B------:R-:W-:Y:S01]  /*0720*/  LOP3.LUT R9, R11, 0x7ffffe00, R9, 0xf8, !PT ;  /* 0x7ffffe000b097812 */ /* 0x000fe200078ef809 */
[----:B------:R-:W-:Y:S01]  /*0730*/  IMAD.IADD R6, R5, 0x1, R3 ;  /* 0x0000000105067824 */ /* 0x000fe200078e0203 */
[----:B------:R-:W-:Y:S01]  /*0740*/  STL [R1+0x50], R7 ;  /* 0x0000500701007387 */ /* 0x000fe20000100800 */
[----:B------:R-:W-:Y:S01]  /*0750*/  IMAD.IADD R240, R239, 0x1, R233 ;  /* 0x00000001eff07824 */ /* 0x000fe200078e02e9 */
[----:B------:R-:W-:Y:S01]  /*0760*/  LEA R229, R229, 0xc100, 0x1 ;  /* 0x0000c100e5e57811 */ /* 0x000fe200078e08ff */
[----:B------:R-:W-:Y:S01]  /*0770*/  IMAD.IADD R233, R233, 0x1, R232 ;  /* 0x00000001e9e97824 */ /* 0x000fe200078e02e8 */
[----:B------:R1:W-:Y:S01]  /*0780*/  STL [R1+0x4c], R0 ;  /* 0x00004c0001007387 */ /* 0x0003e20000100800 */
[----:B------:R-:W-:-:S02]  /*0790*/  IMAD.IADD R242, R239, 0x1, R234 ;  /* 0x00000001eff27824 */ /* 0x000fc400078e02ea */
[----:B------:R-:W-:Y:S01]  /*07a0*/  IMAD.IADD R235, R234, 0x1, R232 ;  /* 0x00000001eaeb7824 */ /* 0x000fe200078e02e8 */
[----:B------:R-:W-:Y:S01]  /*07b0*/  STL [R1+0x58], R5 ;  /* 0x0000580501007387 */ /* 0x000fe20000100800 */
[----:B------:R-:W-:Y:S02]  /*07c0*/  IMAD.IADD R241, R240, 0x1, R234 ;  /* 0x00000001f0f17824 */ /* 0x000fe400078e02ea */
[----:B------:R-:W-:Y:S02]  /*07d0*/  IMAD.SHL.U32 R243, R9, 0x2, RZ ;  /* 0x0000000209f37824 */ /* 0x000fe400078e00ff */
[----:B------:R-:W-:Y:S02]  /*07e0*/  IMAD.IADD R234, R234, 0x1, R233 ;  /* 0x00000001eaea7824 */ /* 0x000fe400078e02e9 */
[----:B-1----:R-:W-:-:S05]  /*07f0*/  IMAD.IADD R0, R5, 0x1, R2 ;  /* 0x0000000105007824 */ /* 0x002fca00078e0202 */
[----:B------:R1:W-:Y:S04]  /*0800*/  STL [R1+0x64], R0 ;  /* 0x0000640001007387 */ /* 0x0003e80000100800 */
[----:B------:R-:W-:Y:S01]  /*0810*/  STL [R1+0x74], R6 ;  /* 0x0000740601007387 */ /* 0x000fe20000100800 */
[----:B-1----:R-:W-:-:S05]  /*0820*/  IMAD.IADD R0, R0, 0x1, R3 ;  /* 0x0000000100007824 */ /* 0x002fca00078e0203 */
[----:B------:R1:W-:Y:S04]  /*0830*/  STL [R1+0x70], R0 ;  /* 0x0000700001007387 */ /* 0x0003e80000100800 */
[----:B------:R-:W-:Y:S01]  /*0840*/  STL [R1+0x5c], R4 ;  /* 0x00005c0401007387 */ /* 0x000fe20000100800 */
[--C-:B-1----:R-:W-:Y:S02]  /*0850*/  IMAD.IADD R0, R2, 0x1, R4.reuse ;  /* 0x0000000102007824 */ /* 0x102fe400078e0204 */
[----:B------:R-:W-:-:S05]  /*0860*/  IMAD.IADD R2, R3, 0x1, R4 ;  /* 0x0000000103027824 */ /* 0x000fca00078e0204 */
[----:B------:R-:W-:Y:S04]  /*0870*/  STL [R1+0x6c], R2 ;  /* 0x00006c0201007387 */ /* 0x000fe80000100800 */
[----:B------:R1:W-:Y:S02]  /*0880*/  STL [R1+0x60], R0 ;  /* 0x0000600001007387 */ /* 0x0003e40000100800 */
[----:B-1----:R-:W-:-:S05]  /*0890*/  IMAD.IADD R0, R0, 0x1, R3 ;  /* 0x0000000100007824 */ /* 0x002fca00078e0203 */
[----:B------:R1:W-:Y:S02]  /*08a0*/  STL [R1+0x68], R0 ;  /* 0x0000680001007387 */ /* 0x0003e40000100800 */
.L_x_1527:
[----:B------:R-:W2:Y:S01]  /*08b0*/  LDL R4, [R1+0x54] ;  /* 0x0000540001047983 */ /* 0x000ea20000100800 */
[----:B-1----:R-:W-:Y:S01]  /*08c0*/  IMAD.MOV.U32 R0, RZ, RZ, c[0x0][0x560] ;  /* 0x00015800ff007624 */ /* 0x002fe200078e00ff */
        /* <DEDUP_REMOVED lines=17> */
.L_x_1455:
[----:B------:R-:W-:-:S04]  /*09e0*/  MOV R0, c[0x0][0x554] ;  /* 0x0001550000007a02 */ /* 0x000fc80000000f00 */
[----:B------:R-:W-:Y:S02]  /*09f0*/  ISETP.NE.AND P0, PT, R0, 0x1, PT ;  /* 0x000000010000780c */ /* 0x000fe40003f05270 */
[----:B------:R-:W-:-:S11]  /*0a00*/  MOV R0, R2 ;  /* 0x0000000200007202 */ /* 0x000fd60000000f00 */
[----:B------:R-:W-:-:S05]  /*0a10*/  @P0 IMAD.HI.U32 R4, R2, c[0x0][0x558], RZ ;  /* 0x0001560002040a27 */ /* 0x000fca00078e00ff */
[----:B------:R-:W-:-:S05]  /*0a20*/  @P0 SHF.R.U32.HI R0, RZ, c[0x0][0x55c], R4 ;  /* 0x00015700ff000a19 */ /* 0x000fca0000011604 */
[----:B------:R-:W-:Y:S02]  /*0a30*/  IMAD R4, R0, c[0x0][0x554], RZ ;  /* 0x0001550000047a24 */ /* 0x000fe400078e02ff */
.L_x_1456:
[----:B------:R-:W-:Y:S05]  /*0a40*/  BSYNC B0 ;  /* 0x0000000000007941 */ /* 0x000fea0003800000 */
.L_x_1454:
        /* <DEDUP_REMOVED lines=13> */
[----:B------:R-:W-:Y:S04]  /*0b20*/  STL [R1+0x44], R12 ;  /* 0x0000440c01007387 */ /* 0x000fe80000100800 */
[----:B------:R1:W2:Y:S01]  /*0b30*/  @P0 LDG.E R6, [R2.64] ;  /* 0x0000000602060981 */ /* 0x0002a2000c1e1900 */
[----:B------:R-:W-:Y:S01]  /*0b40*/  IMAD.MOV.U32 R4, RZ, RZ, c[0x0][0x2c4] ;  /* 0x0000b100ff047624 */ /* 0x000fe200078e00ff */
[----:B------:R-:W-:Y:S01]  /*0b50*/  IADD3 R0, R0, c[0x0][0x53c], RZ ;  /* 0x00014f0000007a10 */ /* 0x000fe20007ffe0ff */
[----:B------:R-:W-:Y:S01]  /*0b60*/  CS2R R130, SRZ ;  /* 0x0000000000827805 */ /* 0x000fe2000001ff00 */
[----:B------:R-:W-:Y:S01]  /*0b70*/  CS2R R128, SRZ ;  /* 0x0000000000807805 */ /* 0x000fe2000001ff00 */
[----:B------:R-:W-:Y:S01]  /*0b80*/  CS2R R126, SRZ ;  /* 0x00000000007e7805 */ /* 0x000fe2000001ff00 */
[----:B------:R-:W-:Y:S01]  /*0b90*/  ISETP.NE.AND P2, PT, R4, 0x1, PT ;  /* 0x000000010400780c */ /* 0x000fe20003f45270 */
[----:B------:R-:W-:Y:S01]  /*0ba0*/  IMAD.MOV.U32 R4, RZ, RZ, c[0x0][0x168] ;  /* 0x00005a00ff047624 */ /* 0x000fe200078e00ff */
[----:B------:R-:W-:Y:S01]  /*0bb0*/  SHF.L.U32 R55, R0, 0x7, RZ ;  /* 0x0000000700377819 */ /* 0x000fe200000006ff */
[----:B------:R-:W-:Y:S01]  /*0bc0*/  CS2R R124, SRZ ;  /* 0x00000000007c7805 */ /* 0x000fe2000001ff00 */
[----:B------:R-:W-:Y:S01]  /*0bd0*/  IMAD.MOV.U32 R122, RZ, RZ, RZ ;  /* 0x000000ffff7a7224 */ /* 0x000fe200078e00ff */
[----:B------:R-:W-:Y:S01]  /*0be0*/  CS2R R120, SRZ ;  /* 0x0000000000787805 */ /* 0x000fe2000001ff00 */
[----:B------:R-:W-:Y:S01]  /*0bf0*/  IADD3 R0, R55, 0x7f, RZ ;  /* 0x0000007f37007810 */ /* 0x000fe20007ffe0ff */
[----:B------:R-:W-:Y:S01]  /*0c00*/  STL [R1+0x40], R55 ;  /* 0x0000403701007387 */ /* 0x000fe20000100800 */
[----:B------:R-:W-:Y:S01]  /*0c10*/  IADD3 R4, -R4, 0x60, RZ ;  /* 0x0000006004047810 */ /* 0x000fe20007ffe1ff */
[----:B------:R-:W-:Y:S01]  /*0c20*/  CS2R R116, SRZ ;  /* 0x0000000000747805 */ /* 0x000fe2000001ff00 */
[----:B------:R-:W-:Y:S01]  /*0c30*/  MOV R118, RZ ;  /* 0x000000ff00767202 */ /* 0x000fe20000000f00 */
[----:B------:R-:W-:Y:S01]  /*0c40*/  CS2R R8, SRZ ;  /* 0x0000000000087805 */ /* 0x000fe2000001ff00 */
[----:B------:R-:W-:Y:S01]  /*0c50*/  IMAD.MOV.U32 R114, RZ, RZ, RZ ;  /* 0x000000ffff727224 */ /* 0x000fe200078e00ff */
[----:B------:R-:W-:Y:S01]  /*0c60*/  CS2R R10, SRZ ;  /* 0x00000000000a7805 */ /* 0x000fe2000001ff00 */
[----:B------:R-:W-:Y:S01]  /*0c70*/  IMAD.MOV.U32 R112, RZ, RZ, RZ ;  /* 0x000000ffff707224 */ /* 0x000fe200078e00ff */
[----:B------:R-:W-:Y:S01]  /*0c80*/  MOV R110, RZ ;  /* 0x000000ff006e7202 */ /* 0x000fe20000000f00 */
[----:B------:R-:W-:Y:S01]  /*0c90*/  CS2R R108, SRZ ;  /* 0x00000000006c7805 */ /* 0x000fe2000001ff00 */
[----:B------:R-:W-:Y:S01]  /*0ca0*/  IMAD.MOV.U32 R13, RZ, RZ, RZ ;  /* 0x000000ffff0d7224 */ /* 0x000fe200078e00ff */
[----:B------:R-:W-:Y:S01]  /*0cb0*/  CS2R R14, SRZ ;  /* 0x00000000000e7805 */ /* 0x000fe2000001ff00 */
[----:B-1----:R-:W-:Y:S01]  /*0cc0*/  IMAD.MOV.U32 R2, RZ, RZ, c[0x0][0x2ac] ;  /* 0x0000ab00ff027624 */ /* 0x002fe200078e00ff */
[----:B------:R-:W-:Y:S01]  /*0cd0*/  MOV R104, RZ ;  /* 0x000000ff00687202 */ /* 0x000fe20000000f00 */
[----:B------:R-:W-:Y:S01]  /*0ce0*/  @P2 IMAD.HI.U32 R3, R0, c[0x0][0x2c8], RZ ;  /* 0x0000b20000032a27 */ /* 0x000fe200078e00ff */
[----:B------:R-:W-:Y:S01]  /*0cf0*/  CS2R R16, SRZ ;  /* 0x0000000000107805 */ /* 0x000fe2000001ff00 */
[----:B------:R-:W-:Y:S01]  /*0d00*/  MOV R98, RZ ;  /* 0x000000ff00627202 */ /* 0x000fe20000000f00 */
[----:B------:R-:W-:Y:S01]  /*0d10*/  CS2R R18, SRZ ;  /* 0x0000000000127805 */ /* 0x000fe2000001ff00 */
[----:B------:R-:W-:Y:S01]  /*0d20*/  IMAD.MOV.U32 R106, RZ, RZ, RZ ;  /* 0x000000ffff6a7224 */ /* 0x000fe200078e00ff */
[----:B------:R-:W-:Y:S01]  /*0d30*/  @P2 SHF.R.U32.HI R0, RZ, c[0x0][0x2cc], R3 ;  /* 0x0000b300ff002a19 */ /* 0x000fe20000011603 */
[----:B------:R-:W-:Y:S01]  /*0d40*/  IMAD.MOV.U32 R102, RZ, RZ, RZ ;  /* 0x000000ffff667224 */ /* 0x000fe200078e00ff */
[----:B------:R-:W-:Y:S01]  /*0d50*/  MOV R94, RZ ;  /* 0x000000ff005e7202 */ /* 0x000fe20000000f00 */
        /* <DEDUP_REMOVED lines=36> */
[----:B------:R-:W-:Y:S01]  /*0fa0*/  IMAD.MOV.U32 R162, RZ, RZ, RZ ;  /* 0x000000ffffa27224 */ /* 0x000fe200078e00ff */
[----:B------:R-:W-:Y:S01]  /*0fb0*/  CS2R R46, SRZ ;  /* 0x00000000002e7805 */ /* 0x000fe2000001ff00 */
[----:B------:R-:W-:Y:S01]  /*0fc0*/  MOV R158, RZ ;  /* 0x000000ff009e7202 */ /* 0x000fe20000000f00 */
[----:B------:R-:W-:Y:S01]  /*0fd0*/  CS2R R48, SRZ ;  /* 0x0000000000307805 */ /* 0x000fe2000001ff00 */
[----:B------:R-:W-:Y:S01]  /*0fe0*/  IMAD.MOV.U32 R154, RZ, RZ, RZ ;  /* 0x000000ffff9a7224 */ /* 0x000fe200078e00ff */
        /* <DEDUP_REMOVED lines=20> */
[----:B--2---:R1:W-:Y:S02]  /*1130*/  STL [R1+0x18], R6 ;  /* 0x0000180601007387 */ /* 0x0043e40000100800 */
[----:B-1----:R-:W-:-:S02]  /*1140*/  IMAD R6, R2, c[0x0][0x1d0], RZ ;  /* 0x0000740002067a24 */ /* 0x002fc400078e02ff */
[----:B------:R-:W-:-:S03]  /*1150*/  IMAD R2, R2, c[0x0][0x1d0], R4 ;  /* 0x0000740002027a24 */ /* 0x000fc600078e0204 */
[----:B------:R-:W-:Y:S02]  /*1160*/  IADD3 R3, R6, 0x5f, RZ ;  /* 0x0000005f06037810 */ /* 0x000fe40007ffe0ff */
[----:B------:R-:W-:-:S03]  /*1170*/  IADD3 R2, R2, R0, RZ ;  /* 0x0000000002027210 */ /* 0x000fc60007ffe0ff */
[----:B------:R-:W-:-:S04]  /*1180*/  IMAD.HI R0, R3, 0x2aaaaaab, RZ ;  /* 0x2aaaaaab03007827 */ /* 0x000fc800078e02ff */
[----:B------:R-:W-:Y:S01]  /*1190*/  IMAD.HI R4, R2, 0x2aaaaaab, RZ ;  /* 0x2aaaaaab02047827 */ /* 0x000fe200078e02ff */
[----:B------:R-:W-:-:S03]  /*11a0*/  SHF.R.U32.HI R2, RZ, 0x1f, R0 ;  /* 0x0000001fff027819 */ /* 0x000fc60000011600 */
[----:B------:R-:W-:Y:S01]  /*11b0*/  IMAD.MOV R3, RZ, RZ, -R12 ;  /* 0x000000ffff037224 */ /* 0x000fe200078e0a0c */
[----:B------:R-:W-:Y:S02]  /*11c0*/  SHF.R.U32.HI R6, RZ, 0x1f, R4 ;  /* 0x0000001fff067819 */ /* 0x000fe40000011604 */
[----:B------:R-:W-:Y:S01]  /*11d0*/  LEA.HI.SX32 R0, R0, R2, 0x1c ;  /* 0x0000000200007211 */ /* 0x000fe200078fe2ff */
[----:B------:R-:W-:Y:S01]  /*11e0*/  IMAD R52, R3, c[0x0][0x548], R5 ;  /* 0x0001520003347a24 */ /* 0x000fe200078e0205 */
[----:B------:R-:W-:Y:S01]  /*11f0*/  LEA.HI.SX32 R2, R4, R6, 0x1c ;  /* 0x0000000604027211 */ /* 0x000fe200078fe2ff */
[----:B------:R-:W-:Y:S01]  /*1200*/  IMAD.MOV.U32 R6, RZ, RZ, RZ ;  /* 0x000000ffff067224 */ /* 0x000fe200078e00ff */
[----:B------:R-:W-:Y:S02]  /*1210*/  CS2R R4, SRZ ;  /* 0x0000000000047805 */ /* 0x000fe4000001ff00 */
[----:B------:R-:W-:Y:S01]  /*1220*/  IMNMX R54, R0, R2, PT ;  /* 0x0000000200367217 */ /* 0x000fe20003800200 */
[----:B------:R1:W-:Y:S01]  /*1230*/  STL [R1+0x48], R52 ;  /* 0x0000483401007387 */ /* 0x0003e20000100800 */
[----:B------:R-:W-:-:S02]  /*1240*/  PRMT R0, RZ, 0x7610, R0 ;  /* 0x00007610ff007816 */ /* 0x000fc40000000000 */
[----:B------:R-:W-:Y:S01]  /*1250*/  ISETP.GE.AND P0, PT, R54, 0x1, PT ;  /* 0x000000013600780c */ /* 0x000fe20003f06270 */
[----:B------:R1:W-:-:S12]  /*1260*/  STL [R1+0xc], R54 ;  /* 0x00000c3601007387 */ /* 0x0003d80000100800 */
[----:B------:R-:W-:Y:S05]  /*1270*/  @!P0 BRA `(.L_x_1457) ;  /* 0x00010cd000008947 */ /* 0x000fea0003800000 */
[----:B-1----:R-:W2:Y:S01]  /*1280*/  LDL R54, [R1+0x10] ;  /* 0x0000100001367983 */ /* 0x002ea20000100800 */
[----:B------:R-:W-:-:S04]  /*1290*/  ISETP.NE.U32.AND P0, PT, RZ, c[0x0][0x340], PT ;  /* 0x0000d000ff007a0c */ /* 0x000fc80003f05070 */
[----:B------:R-:W-:-:S13]  /*12a0*/  ISETP.NE.AND.EX P0, PT, RZ, c[0x0][0x344], PT, P0 ;  /* 0x0000d100ff007a0c */ /* 0x000fda0003f05300 */
[----:B------:R-:W-:-:S05]  /*12b0*/  @P0 MOV R2, 0x4 ;  /* 0x0000000400020802 */ /* 0x000fca0000000f00 */
[----:B------:R-:W-:-:S05]  /*12c0*/  @P0 IMAD.WIDE R2, R12, R2, c[0x0][0x340] ;  /* 0x0000d0000c020625 */ /* 0x000fca00078e0202 */
[----:B------:R1:W5:Y:S01]  /*12d0*/  @P0 LDG.E R14, [R2.64] ;  /* 0x00000006020e0981 */ /* 0x000362000c1e1900 */
[----:B------:R-:W-:Y:S02]  /*12e0*/  SHF.R.S32.HI R15, RZ, 0x1f, R52 ;  /* 0x0000001fff0f7819 */ /* 0x000fe40000011434 */
[----:B------:R-:W-:Y:S02]  /*12f0*/  SHF.R.S32.HI R6, RZ, 0x1f, R12 ;  /* 0x0000001fff067819 */ /* 0x000fe4000001140c */
[----:B------:R-:W-:Y:S01]  /*1300*/  ISETP.GE.AND P6, PT, R245, c[0x0][0x198], PT ;  /* 0x00006600f5007a0c */ /* 0x000fe20003fc6270 */
[----:B------:R-:W-:Y:S01]  /*1310*/  IMAD R0, R15, c[0x0][0x1b8], RZ ;  /* 0x00006e000f007a24 */ /* 0x000fe200078e02ff */
[----:B------:R-:W-:Y:S02]  /*1320*/  ISETP.GE.AND P5, PT, R252, c[0x0][0x198], PT ;  /* 0x00006600fc007a0c */ /* 0x000fe40003fa6270 */
[----:B------:R-:W-:Y:S01]  /*1330*/  ISETP.GE.AND P4, PT, R251, c[0x0][0x198], PT ;  /* 0x00006600fb007a0c */ /* 0x000fe20003f86270 */
[----:B------:R-:W-:-:S02]  /*1340*/  IMAD R5, R52, c[0x0][0x1bc], R0 ;  /* 0x00006f0034057a24 */ /* 0x000fc400078e0200 */
[----:B-1----:R-:W-:Y:S01]  /*1350*/  IMAD.WIDE.U32 R2, R52, c[0x0][0x1b8], RZ ;  /* 0x00006e0034027a25 */ /* 0x002fe200078e00ff */
[----:B------:R-:W-:-:S04]  /*1360*/  IADD3 R52, R245, 0xc0, RZ ;  /* 0x000000c0f5347810 */ /* 0x000fc80007ffe0ff */
[----:B------:R-:W-:Y:S01]  /*1370*/  IADD3 R3, R3, R5, RZ ;  /* 0x0000000503037210 */ /* 0x000fe20007ffe0ff */
[----:B------:R-:W-:Y:S01]  /*1380*/  IMAD R5, R6, c[0x0][0x1c0], RZ ;  /* 0x0000700006057a24 */ /* 0x000fe200078e02ff */
[----:B------:R-:W-:-:S03]  /*1390*/  ISETP.GE.AND P3, PT, R52, c[0x0][0x198], PT ;  /* 0x0000660034007a0c */ /* 0x000fc60003f66270 */
[C---:B------:R-:W-:Y:S02]  /*13a0*/  IMAD R6, R12.reuse, c[0x0][0x1c4], R5 ;  /* 0x000071000c067a24 */ /* 0x040fe400078e0205 */
[----:B------:R-:W-:-:S05]  /*13b0*/  IMAD.WIDE.U32 R2, R12, c[0x0][0x1c0], R2 ;  /* 0x000070000c027a25 */ /* 0x000fca00078e0002 */
[----:B------:R-:W-:Y:S02]  /*13c0*/  IADD3 R3, R3, R6, RZ ;  /* 0x0000000603037210 */ /* 0x000fe40007ffe0ff */
[----:B--2---:R-:W-:-:S05]  /*13d0*/  IADD3 R4, R54, R55, RZ ;  /* 0x0000003736047210 */ /* 0x004fca0007ffe0ff */
[----:B------:R-:W-:-:S04]  /*13e0*/  @P2 IMAD.HI.U32 R7, R4, c[0x0][0x2c8], RZ ;  /* 0x0000b20004072a27 */ /* 0x000fc800078e00ff */
[----:B------:R-:W-:Y:S01]  /*13f0*/  IMAD.MOV.U32 R0, RZ, RZ, R4 ;  /* 0x000000ffff007224 */ /* 0x000fe200078e0004 */
[----:B------:R-:W-:-:S04]  /*1400*/  @P2 SHF.R.U32.HI R0, RZ, c[0x0][0x2cc], R7 ;  /* 0x0000b300ff002a19 */ /* 0x000fc80000011607 */
[--C-:B------:R-:W-:Y:S01]  /*1410*/  SHF.R.S32.HI R7, RZ, 0x1f, R0.reuse ;  /* 0x0000001fff077819 */ /* 0x100fe20000011400 */
[----:B------:R-:W-:Y:S02]  /*1420*/  IMAD.MOV R5, RZ, RZ, -R0 ;  /* 0x000000ffff057224 */ /* 0x000fe400078e0a00 */
[----:B------:R-:W-:-:S04]  /*1430*/  IMAD.WIDE.U32 R2, R0, c[0x0][0x1b0], R2 ;  /* 0x00006c0000027a25 */ /* 0x000fc800078e0002 */
[----:B------:R-:W-:Y:S02]  /*1440*/  IMAD R4, R5, c[0x0][0x2c4], R4 ;  /* 0x0000b10005047a24 */ /* 0x000fe400078e0204 */
[----:B------:R-:W-:-:S04]  /*1450*/  IMAD R5, R7, c[0x0][0x1b0], RZ ;  /* 0x00006c0007057a24 */ /* 0x000fc800078e02ff */
[----:B------:R-:W-:Y:S01]  /*1460*/  IMAD R6, R0, c[0x0][0x1b4], R5 ;  /* 0x00006d0000067a24 */ /* 0x000fe200078e0205 */
[----:B------:R-:W-:Y:S01]  /*1470*/  SHF.R.S32.HI R5, RZ, 0x1f, R4 ;  /* 0x0000001fff057819 */ /* 0x000fe20000011404 */
[----:B------:R-:W-:Y:S02]  /*1480*/  @!P0 IMAD.MOV.U32 R14, RZ, RZ, R12 ;  /* 0x000000ffff0e8224 */ /* 0x000fe400078e000c */
[----:B------:R-:W-:Y:S02]  /*1490*/  IMAD.IADD R3, R3, 0x1, R6 ;  /* 0x0000000103037824 */ /* 0x000fe400078e0206 */
[----:B------:R-:W-:Y:S02]  /*14a0*/  IMAD R0, R5, c[0x0][0x1a8], RZ ;  /* 0x00006a0005007a24 */ /* 0x000fe400078e02ff */
[----:B------:R-:W-:-:S04]  /*14b0*/  IMAD.WIDE.U32 R2, R4, c[0x0][0x1a8], R2 ;  /* 0x00006a0004027a25 */ /* 0x000fc800078e0002 */
[----:B------:R-:W-:Y:S01]  /*14c0*/  IMAD R0, R4, c[0x0][0x1ac], R0 ;  /* 0x00006b0004007a24 */ /* 0x000fe200078e0200 */
[----:B------:R-:W-:-:S04]  /*14d0*/  LEA R13, P1, R2, c[0x0][0x160], 0x1 ;  /* 0x00005800020d7a11 */ /* 0x000fc800078208ff */
[----:B------:R-:W-:-:S04]  /*14e0*/  IADD3 R0, R3, R0, RZ ;  /* 0x0000000003007210 */ /* 0x000fc80007ffe0ff */
[----:B------:R-:W-:Y:S01]  /*14f0*/  LEA.HI.X R5, R2, c[0x0][0x164], R0, 0x1, P1 ;  /* 0x0000590002057a11 */ /* 0x000fe200008f0c00 */
[----:B------:R-:W-:Y:S05]  /*1500*/  BRA.DIV ~URZ, `(.L_x_1458) ;  /* 0x00012f327f007947 */ /* 0x000fea000b800000 */
[----:B------:R1:W2:Y:S02]  /*1510*/  SHFL.IDX PT, R4, R5, RZ, 0x181f ;  /* 0x00181fff05047589 */ /* 0x0002a400000e0000 */
.L_x_1528:
[----:B------:R-:W-:Y:S05]  /*1520*/  BRA.DIV ~URZ, `(.L_x_1459) ;  /* 0x00012f827f007947 */ /* 0x000fea000b800000 */
[----:B------:R3:W4:Y:S02]  /*1530*/  SHFL.IDX PT, R0, R13, RZ, 0x181f ;  /* 0x00181fff0d007589 */ /* 0x00072400000e0000 */
.L_x_1529:
[----:B---3--:R-:W3:Y:S04]  /*1540*/  LDL R3, [R1+0x40] ;  /* 0x0000400001037983 */ /* 0x008ee80000100800 */
[----:B------:R-:W1:Y:S01]  /*1550*/  S2R R6, SR_TID.X ;  /* 0x0000000000067919 */ /* 0x000e620000002100 */
[----:B------:R-:W-:-:S04]  /*1560*/  IMAD.MOV.U32 R16, RZ, RZ, c[0x0][0x2c4] ;  /* 0x0000b100ff107624 */ /* 0x000fc800078e00ff */
[----:B------:R-:W-:Y:S01]  /*1570*/  IMAD R16, R16, c[0x0][0x168], RZ ;  /* 0x00005a0010107a24 */ /* 0x000fe200078e02ff */
[----:B-1----:R-:W-:-:S04]  /*1580*/  SHF.R.S32.HI R2, RZ, 0x1f, R6 ;  /* 0x0000001fff027819 */ /* 0x002fc80000011406 */
[----:B------:R-:W-:-:S04]  /*1590*/  LEA.HI R2, R2, R6, RZ, 0x3 ;  /* 0x0000000602027211 */ /* 0x000fc800078f18ff */
[----:B------:R-:W-:Y:S01]  /*15a0*/  SHF.R.S32.HI R2, RZ, 0x3, R2 ;  /* 0x00000003ff027819 */ /* 0x000fe20000011402 */
[----:B------:R-:W-:Y:S04]  /*15b0*/  BSSY B0, `(.L_x_1460) ;  /* 0x0000019000007945 */ /* 0x000fe80003800000 */
[----:B---3--:R-:W-:-:S05]  /*15c0*/  IMAD.IADD R12, R2, 0x1, R3 ;  /* 0x00000001020c7824 */ /* 0x008fca00078e0203 */
[----:B------:R-:W-:-:S13]  /*15d0*/  ISETP.GE.AND P0, PT, R12, R16, PT ;  /* 0x000000100c00720c */ /* 0x000fda0003f06270 */
[----:B------:R-:W-:Y:S05]  /*15e0*/  @P0 BRA `(.L_x_1461) ;  /* 0x0000015000000947 */ /* 0x000fea0003800000 */
[----:B------:R-:W-:Y:S02]  /*15f0*/  SHF.R.S32.HI R2, RZ, 0x1f, R245 ;  /* 0x0000001fff027819 */ /* 0x000fe400000114f5 */
[CC--:B----4-:R-:W-:Y:S02]  /*1600*/  LEA R10, P0, R245.reuse, R0.reuse, 0x1 ;  /* 0x00000000f50a7211 */ /* 0x0d0fe400078008ff */
[----:B------:R-:W-:Y:S02]  /*1610*/  LEA R8, P2, R252, R0, 0x1 ;  /* 0x00000000fc087211 */ /* 0x000fe400078408ff */
[C---:B--2---:R-:W-:Y:S02]  /*1620*/  LEA.HI.X R11, R245.reuse, R4, R2, 0x1, P0 ;  /* 0x00000004f50b7211 */ /* 0x044fe400000f0c02 */
[----:B------:R-:W-:Y:S02]  /*1630*/  SHF.R.S32.HI R2, RZ, 0x1f, R252 ;  /* 0x0000001fff027819 */ /* 0x000fe400000114fc */
[C---:B------:R-:W-:Y:S01]  /*1640*/  IADD3 R17, R245.reuse, 0xc0, RZ ;  /* 0x000000c0f5117810 */ /* 0x040fe20007ffe0ff */
[----:B------:R-:W-:Y:S01]  /*1650*/  @!PT LDS RZ, [RZ] ;  /* 0x00000000fffff984 */ /* 0x000fe20000000800 */
[----:B------:R-:W-:Y:S01]  /*1660*/  @!PT LDS RZ, [RZ] ;  /* 0x00000000fffff984 */ /* 0x000fe20000000800 */
[----:B------:R-:W-:Y:S01]  /*1670*/  @!PT LDS RZ, [RZ] ;  /* 0x00000000fffff984 */ /* 0x000fe20000000800 */
[----:B------:R1:W-:Y:S01]  /*1680*/  LDGSTS.E.BYPASS.LTC128B.128 [R243+0x18100], [R10.64], !P6 ;  /* 0x181000000af37fae */ /* 0x0003e2000f101d46 */
[----:B------:R-:W-:-:S02]  /*1690*/  IADD3 R18, R245, 0xc0, RZ ;  /* 0x000000c0f5127810 */ /* 0x000fc40007ffe0ff */
[----:B------:R-:W-:Y:S02]  /*16a0*/  LEA R6, P1, R251, R0, 0x1 ;  /* 0x00000000fb067211 */ /* 0x000fe400078208ff */
[----:B------:R-:W-:Y:S02]  /*16b0*/  SHF.R.S32.HI R19, RZ, 0x1f, R251 ;  /* 0x0000001fff137819 */ /* 0x000fe400000114fb */
[----:B------:R-:W-:Y:S02]  /*16c0*/  LEA.HI.X R9, R252, R4, R2, 0x1, P2 ;  /* 0x00000004fc097211 */ /* 0x000fe400010f0c02 */
[----:B------:R-:W-:Y:S02]  /*16d0*/  SHF.R.S32.HI R18, RZ, 0x1f, R18 ;  /* 0x0000001fff127819 */ /* 0x000fe40000011412 */
[----:B------:R-:W-:Y:S01]  /*16e0*/  LEA R2, P0, R17, R0, 0x1 ;  /* 0x0000000011027211 */ /* 0x000fe200078008ff */
[----:B------:R1:W-:Y:S01]  /*16f0*/  LDGSTS.E.BYPASS.LTC128B.128 [R243+0x1c100], [R8.64], !P5 ;  /* 0x1c10000008f37fae */ /* 0x0003e2000e901d46 */
[----:B------:R-:W-:-:S02]  /*1700*/  LEA.HI.X R7, R251, R4, R19, 0x1, P1 ;  /* 0x00000004fb077211 */ /* 0x000fc400008f0c13 */
[----:B------:R-:W-:-:S03]  /*1710*/  LEA.HI.X R3, R17, R4, R18, 0x1, P0 ;  /* 0x0000000411037211 */ /* 0x000fc600000f0c12 */
[----:B------:R1:W-:Y:S04]  /*1720*/  LDGSTS.E.BYPASS.LTC128B.128 [R243+0x20100], [R6.64], !P4 ;  /* 0x2010000006f37fae */ /* 0x0003e8000e101d46 */
[----:B------:R1:W-:Y:S02]  /*1730*/  LDGSTS.E.BYPASS.LTC128B.128 [R243+0x24100], [R2.64], !P3 ;  /* 0x2410000002f37fae */ /* 0x0003e4000d901d46 */
.L_x_1461:
[----:B------:R-:W-:Y:S05]  /*1740*/  BSYNC B0 ;  /* 0x0000000000007941 */ /* 0x000fea0003800000 */
.L_x_1460:
[----:B------:R-:W-:Y:S05]  /*1750*/  BRA.DIV ~URZ, `(.L_x_1462) ;  /* 0x00012dc27f007947 */ /* 0x000fea000b800000 */
[----:B--2---:R2:W3:Y:S04]  /*1760*/  SHFL.IDX PT, R4, R5, 0x1, 0x181f ;  /* 0x00381f0005047f89 */ /* 0x0044e800000e0000 */
[----:B----4-:R2:W4:Y:S02]  /*1770*/  SHFL.IDX PT, R0, R13, 0x1, 0x181f ;  /* 0x00381f000d007f89 */ /* 0x01052400000e0000 */
.L_x_1530:
[----:B-1----:R-:W-:Y:S01]  /*1780*/  IADD3 R2, R12, 0x20, RZ ;  /* 0x000000200c027810 */ /* 0x002fe20007ffe0ff */
[----:B------:R-:W-:Y:S03]  /*1790*/  BSSY B0, `(.L_x_1463) ;  /* 0x0000018000007945 */ /* 0x000fe60003800000 */
[----:B------:R-:W-:-:S13]  /*17a0*/  ISETP.GE.AND P0, PT, R2, R16, PT ;  /* 0x000000100200720c */ /* 0x000fda0003f06270 */
[----:B------:R-:W-:Y:S05]  /*17b0*/  @P0 BRA `(.L_x_1464) ;  /* 0x0000015000000947 */ /* 0x000fea0003800000 */
[----:B------:R-:W-:Y:S02]  /*17c0*/  SHF.R.S32.HI R3, RZ, 0x1f, R245 ;  /* 0x0000001fff037819 */ /* 0x000fe400000114f5 */
[C---:B----4-:R-:W-:Y:S02]  /*17d0*/  LEA R10, P0, R245.reuse, R0, 0x1 ;  /* 0x00000000f50a7211 */ /* 0x050fe400078008ff */
[C---:B------:R-:W-:Y:S02]  /*17e0*/  IADD3 R17, R245.reuse, 0xc0, RZ ;  /* 0x000000c0f5117810 */ /* 0x040fe40007ffe0ff */
[C---:B------:R-:W-:Y:S02]  /*17f0*/  IADD3 R18, R245.reuse, 0xc0, RZ ;  /* 0x000000c0f5127810 */ /* 0x040fe40007ffe0ff */
[----:B---3--:R-:W-:Y:S02]  /*1800*/  LEA.HI.X R11, R245, R4, R3, 0x1, P0 ;  /* 0x00000004f50b7211 */ /* 0x008fe400000f0c03 */
[----:B------:R-:W-:-:S02]  /*1810*/  LEA R8, P2, R252, R0, 0x1 ;  /* 0x00000000fc087211 */ /* 0x000fc400078408ff */
[----:B------:R-:W-:Y:S01]  /*1820*/  SHF.R.S32.HI R3, RZ, 0x1f, R252 ;  /* 0x0000001fff037819 */ /* 0x000fe200000114fc */
[----:B------:R-:W-:Y:S01]  /*1830*/  @!PT LDS RZ, [RZ] ;  /* 0x00000000fffff984 */ /* 0x000fe20000000800 */
[----:B------:R-:W-:Y:S01]  /*1840*/  @!PT LDS RZ, [RZ] ;  /* 0x00000000fffff984 */ /* 0x000fe20000000800 */
[----:B------:R-:W-:Y:S01]  /*1850*/  @!PT LDS RZ, [RZ] ;  /* 0x00000000fffff984 */ /* 0x000fe20000000800 */
[----:B------:R1:W-:Y:S01]  /*1860*/  LDGSTS.E.BYPASS.LTC128B.128 [R243+0x19100], [R10.64], !P6 ;  /* 0x191000000af37fae */ /* 0x0003e2000f101d46 */
[-C--:B------:R-:W-:Y:S02]  /*1870*/  LEA R6, P1, R251, R0.reuse, 0x1 ;  /* 0x00000000fb067211 */ /* 0x080fe400078208ff */
[----:B------:R-:W-:Y:S02]  /*1880*/  SHF.R.S32.HI R19, RZ, 0x1f, R251 ;  /* 0x0000001fff137819 */ /* 0x000fe400000114fb */
[----:B------:R-:W-:Y:S02]  /*1890*/  SHF.R.S32.HI R18, RZ, 0x1f, R18 ;  /* 0x0000001fff127819 */ /* 0x000fe40000011412 */
[----:B------:R-:W-:Y:S02]  /*18a0*/  LEA R2, P0, R17, R0, 0x1 ;  /* 0x0000000011027211 */ /* 0x000fe400078008ff */
[----:B------:R-:W-:-:S02]  /*18b0*/  LEA.HI.X R9, R252, R4, R3, 0x1, P2 ;  /* 0x00000004fc097211 */ /* 0x000fc400010f0c03 */
[-C--:B------:R-:W-:Y:S02]  /*18c0*/  LEA.HI.X R7, R251, R4.reuse, R19, 0x1, P1 ;  /* 0x00000004fb077211 */ /* 0x080fe400008f0c13 */
[----:B------:R-:W-:Y:S01]  /*18d0*/  LEA.HI.X R3, R17, R4, R18, 0x1, P0 ;  /* 0x0000000411037211 */ /* 0x000fe200000f0c12 */
[----:B------:R1:W-:Y:S04]  /*18e0*/  LDGSTS.E.BYPASS.LTC128B.128 [R243+0x1d100], [R8.64], !P5 ;  /* 0x1d10000008f37fae */ /* 0x0003e8000e901d46 */
[----:B------:R1:W-:Y:S04]  /*18f0*/  LDGSTS.E.BYPASS.LTC128B.128 [R243+0x21100], [R6.64], !P4 ;  /* 0x2110000006f37fae */ /* 0x0003e8000e101d46 */
[----:B------:R1:W-:Y:S02]  /*1900*/  LDGSTS.E.BYPASS.LTC128B.128 [R243+0x25100], [R2.64], !P3 ;  /* 0x2510000002f37fae */ /* 0x0003e4000d901d46 */
.L_x_1464:
[----:B------:R-:W-:Y:S05]  /*1910*/  BSYNC B0 ;  /* 0x0000000000007941 */ /* 0x000fea0003800000 */
.L_x_1463:
[----:B------:R-:W-:Y:S05]  /*1920*/  BRA.DIV ~URZ, `(.L_x_1465) ;  /* 0x00012cc27f007947 */ /* 0x000fea000b800000 */
[----:B---3--:R3:W1:Y:S02]  /*1930*/  SHFL.IDX PT, R4, R5, 0x2, 0x181f ;  /* 0x00581f0005047f89 */ /* 0x00866400000e0000 */
.L_x_1531:
[----:B------:R-:W-:Y:S05]  /*1940*/  BRA.DIV ~URZ, `(.L_x_1466) ;  /* 0x00012d127f007947 */ /* 0x000fea000b800000 */
[----:B----4-:R4:W2:Y:S02]  /*1950*/  SHFL.IDX PT, R0, R13, 0x2, 0x181f ;  /* 0x00581f000d007f89 */ /* 0x0108a400000e0000 */
.L_x_1532:
[----:B-1----:R-:W-:Y:S01]  /*1960*/  IADD3 R2, R12, 0x40, RZ ;  /* 0x000000400c027810 */ /* 0x002fe20007ffe0ff */
[----:B------:R-:W-:Y:S03]  /*1970*/  BSSY B0, `(.L_x_1467) ;  /* 0x0000018000007945 */ /* 0x000fe60003800000 */
[----:B------:R-:W-:-:S13]  /*1980*/  ISETP.GE.AND P0, PT, R2, R16, PT ;  /* 0x000000100200720c */ /* 0x000fda0003f06270 */
[----:B------:R-:W-:Y:S05]  /*1990*/  @P0 BRA `(.L_x_1468) ;  /* 0x0000015000000947 */ /* 0x000fea0003800000 */
[----:B------:R-:W-:Y:S02]  /*19a0*/  SHF.R.S32.HI R3, RZ, 0x1f, R245 ;  /* 0x0000001fff037819 */ /* 0x000fe400000114f5 */
[C---:B--2---:R-:W-:Y:S02]  /*19b0*/  LEA R10, P0, R245.reuse, R0, 0x1 ;  /* 0x00000000f50a7211 */ /* 0x044fe400078008ff */
[C---:B------:R-:W-:Y:S02]  /*19c0*/  IADD3 R17, R245.reuse, 0xc0, RZ ;  /* 0x000000c0f5117810 */ /* 0x040fe40007ffe0ff */
[C---:B------:R-:W-:Y:S02]  /*19d0*/  IADD3 R18, R245.reuse, 0xc0, RZ ;  /* 0x000000c0f5127810 */ /* 0x040fe40007ffe0ff */
[----:B------:R-:W-:Y:S02]  /*19e0*/  LEA.HI.X R11, R245, R4, R3, 0x1, P0 ;  /* 0x00000004f50b7211 */ /* 0x000fe400000f0c03 */
        /* <DEDUP_REMOVED lines=16> */
.L_x_1468:
[----:B------:R-:W-:Y:S05]  /*1af0*/  BSYNC B0 ;  /* 0x0000000000007941 */ /* 0x000fea0003800000 */
.L_x_1467:
[----:B------:R-:W-:Y:S05]  /*1b00*/  BRA.DIV ~URZ, `(.L_x_1469) ;  /* 0x00012bc27f007947 */ /* 0x000fea000b800000 */
[----:B------:R1:W3:Y:S04]  /*1b10*/  SHFL.IDX PT, R4, R5, 0x3, 0x181f ;  /* 0x00781f0005047f89 */ /* 0x0002e800000e0000 */
[----:B--2---:R1:W2:Y:S02]  /*1b20*/  SHFL.IDX PT, R0, R13, 0x3, 0x181f ;  /* 0x00781f000d007f89 */ /* 0x0042a400000e0000 */
.L_x_1533:
[----:B-1----:R-:W-:Y:S01]  /*1b30*/  IADD3 R2, R12, 0x60, RZ ;  /* 0x000000600c027810 */ /* 0x002fe20007ffe0ff */
[----:B-----5:R-:W-:Y:S01]  /*1b40*/  IMAD.WIDE.U32 R158, R14, c[0x0][0x2b0], RZ ;  /* 0x0000ac000e9e7a25 */ /* 0x020fe200078e00ff */
[----:B------:R-:W-:-:S02]  /*1b50*/  SHF.R.S32.HI R20, RZ, 0x1f, R245 ;  /* 0x0000001fff147819 */ /* 0x000fc400000114f5 */
[----:B------:R-:W-:Y:S02]  /*1b60*/  ISETP.GE.AND P0, PT, R2, R16, PT ;  /* 0x000000100200720c */ /* 0x000fe40003f06270 */
[----:B------:R-:W-:Y:S01]  /*1b70*/  SHF.R.S32.HI R19, RZ, 0x1f, R252 ;  /* 0x0000001fff137819 */ /* 0x000fe200000114fc */
[----:B------:R1:W-:Y:S01]  /*1b80*/  STL.64 [R1+0x28], R158 ;  /* 0x0000289e01007387 */ /* 0x0003e20000100a00 */
[----:B------:R-:W-:Y:S02]  /*1b90*/  SHF.R.S32.HI R18, RZ, 0x1f, R251 ;  /* 0x0000001fff127819 */ /* 0x000fe400000114fb */
[C---:B------:R-:W-:Y:S02]  /*1ba0*/  IADD3 R28, R245.reuse, 0xc0, RZ ;  /* 0x000000c0f51c7810 */ /* 0x040fe40007ffe0ff */
[----:B------:R-:W-:-:S04]  /*1bb0*/  IADD3 R17, R245, 0xc0, RZ ;  /* 0x000000c0f5117810 */ /* 0x000fc80007ffe0ff */
[----:B------:R-:W-:Y:S02]  /*1bc0*/  SHF.R.S32.HI R17, RZ, 0x1f, R17 ;  /* 0x0000001fff117819 */ /* 0x000fe40000011411 */
[----:B--2---:R-:W-:-:S04]  /*1bd0*/  @!P0 LEA R10, P1, R245, R0, 0x1 ;  /* 0x00000000f50a8211 */ /* 0x004fc800078208ff */
[----:B---3--:R-:W-:Y:S02]  /*1be0*/  @!P0 LEA.HI.X R11, R245, R4, R20, 0x1, P1 ;  /* 0x00000004f50b8211 */ /* 0x008fe400008f0c14 */
[----:B------:R-:W-:-:S03]  /*1bf0*/  @!P0 LEA R8, P1, R252, R0, 0x1 ;  /* 0x00000000fc088211 */ /* 0x000fc600078208ff */
[----:B------:R-:W-:Y:S01]  /*1c00*/  @!PT LDS RZ, [RZ] ;  /* 0x00000000fffff984 */ /* 0x000fe20000000800 */
[----:B------:R-:W-:Y:S01]  /*1c10*/  @!PT LDS RZ, [RZ] ;  /* 0x00000000fffff984 */ /* 0x000fe20000000800 */
[----:B------:R-:W-:Y:S01]  /*1c20*/  @!PT LDS RZ, [RZ] ;  /* 0x00000000fffff984 */ /* 0x000fe20000000800 */
[----:B------:R1:W-:Y:S01]  /*1c30*/  @!P0 LDGSTS.E.BYPASS.LTC128B.128 [R243+0x1b100], [R10.64], !P6 ;  /* 0x1b1000000af38fae */ /* 0x0003e2000f101d46 */
[----:B------:R-:W-:Y:S02]  /*1c40*/  @!P0 LEA.HI.X R9, R252, R4, R19, 0x1, P1 ;  /* 0x00000004fc098211 */ /* 0x000fe400008f0c13 */
[----:B------:R-:W-:-:S03]  /*1c50*/  @!P0 LEA R6, P1, R251, R0, 0x1 ;  /* 0x00000000fb068211 */ /* 0x000fc600078208ff */
[----:B------:R1:W-:Y:S01]  /*1c60*/  @!P0 LDGSTS.E.BYPASS.LTC128B.128 [R243+0x1f100], [R8.64], !P5 ;  /* 0x1f10000008f38fae */ /* 0x0003e2000e901d46 */
[----:B------:R-:W-:Y:S02]  /*1c70*/  @!P0 LEA.HI.X R7, R251, R4, R18, 0x1, P1 ;  /* 0x00000004fb078211 */ /* 0x000fe400008f0c12 */
[C---:B------:R-:W-:Y:S02]  /*1c80*/  @!P0 LEA R2, P1, R28.reuse, R0, 0x1 ;  /* 0x000000001c028211 */ /* 0x040fe400078208ff */
[----:B------:R-:W-:Y:S01]  /*1c90*/  SHF.R.S32.HI R0, RZ, 0x1f, R14 ;  /* 0x0000001fff007819 */ /* 0x000fe2000001140e */
[----:B------:R1:W-:Y:S01]  /*1ca0*/  @!P0 LDGSTS.E.BYPASS.LTC128B.128 [R243+0x23100], [R6.64], !P4 ;  /* 0x2310000006f38fae */ /* 0x0003e2000e101d46 */
[----:B------:R-:W-:-:S03]  /*1cb0*/  @!P0 LEA.HI.X R3, R28, R4, R17, 0x1, P1 ;  /* 0x000000041c038211 */ /* 0x000fc600008f0c11 */
[----:B------:R-:W-:Y:S02]  /*1cc0*/  IMAD R0, R0, c[0x0][0x2b0], RZ ;  /* 0x0000ac0000007a24 */ /* 0x000fe400078e02ff */
[----:B------:R1:W-:Y:S02]  /*1cd0*/  @!P0 LDGSTS.E.BYPASS.LTC128B.128 [R243+0x27100], [R2.64], !P3 ;  /* 0x2710000002f38fae */ /* 0x0003e4000d901d46 */
[----:B------:R-:W-:Y:S02]  /*1ce0*/  IMAD R0, R14, c[0x0][0x2b4], R0 ;  /* 0x0000ad000e007a24 */ /* 0x000fe400078e0200 */
[----:B------:R-:W0:Y:S01]  /*1cf0*/  LDGDEPBAR ;  /* 0x00000000000079af */ /* 0x000e220000000000 */
[----:B------:R-:W-:Y:S01]  /*1d00*/  WARPSYNC 0xffffffff ;  /* 0xffffffff00007948 */ /* 0x000fe20003800000 */
[----:B------:R-:W-:-:S05]  /*1d10*/  IMAD.IADD R155, R159, 0x1, R0 ;  /* 0x000000019f9b7824 */ /* 0x000fca00078e0200 */
[----:B------:R1:W-:Y:S02]  /*1d20*/  STL [R1+0x38], R155 ;  /* 0x0000389b01007387 */ /* 0x0003e40000100800 */
[----:B------:R-:W2:Y:S04]  /*1d30*/  LDL R163, [R1+0xc] ;  /* 0x00000c0001a37983 */ /* 0x000ea80000100800 */
[----:B------:R-:W3:Y:S04]  /*1d40*/  LDL R160, [R1+0x10] ;  /* 0x0000100001a07983 */ /* 0x000ee80000100800 */
[----:B------:R-:W5:Y:S01]  /*1d50*/  LDL R161, [R1+0x18] ;  /* 0x0000180001a17983 */ /* 0x000f620000100800 */
[----:B-1----:R-:W-:Y:S02]  /*1d60*/  IMAD.MOV.U32 R6, RZ, RZ, 0x60 ;  /* 0x00000060ff067424 */ /* 0x002fe400078e00ff */
[----:B------:R-:W-:Y:S01]  /*1d70*/  IMAD.MOV.U32 R162, RZ, RZ, c[0x0][0x2b8] ;  /* 0x0000ae00ffa27624 */ /* 0x000fe200078e00ff */
[----:B----4-:R-:W4:Y:S01]  /*1d80*/  LDL R21, [R1+0x48] ;  /* 0x0000480001157983 */ /* 0x010f220000100800 */
[----:B------:R-:W-:-:S03]  /*1d90*/  IMAD.MOV.U32 R5, RZ, RZ, c[0x0][0x2ac] ;  /* 0x0000ab00ff057624 */ /* 0x000fc600078e00ff */
[----:B------:R-:W-:Y:S01]  /*1da0*/  ISETP.NE.AND P1, PT, R162, 0x1, PT ;  /* 0x00000001a200780c */ /* 0x000fe20003f25270 */
[----:B------:R-:W-:Y:S02]  /*1db0*/  IMAD R5, R5, c[0x0][0x1d0], RZ ;  /* 0x0000740005057a24 */ /* 0x000fe400078e02ff */
[----:B------:R-:W-:Y:S01]  /*1dc0*/  IMAD.MOV.U32 R246, RZ, RZ, RZ ;  /* 0x000000fffff67224 */ /* 0x000fe200078e00ff */
[----:B------:R-:W-:Y:S01]  /*1dd0*/  BAR.SYNC.DEFER_BLOCKING 0x0 ;  /* 0x0000000000007b1d */ /* 0x000fe20000010000 */
[----:B--2---:R-:W-:-:S04]  /*1de0*/  IMAD R149, R163, R6, -0x60 ;  /* 0xffffffa0a3957424 */ /* 0x004fc800078e0206 */
[----:B---3--:R-:W-:-:S05]  /*1df0*/  IMAD.IADD R2, R160, 0x1, R149 ;  /* 0x00000001a0027824 */ /* 0x008fca00078e0295 */
[C---:B------:R-:W-:Y:S01]  /*1e00*/  ISETP.GE.AND P0, PT, R2.reuse, R5, PT ;  /* 0x000000050200720c */ /* 0x040fe20003f06270 */
[----:B-----5:R-:W-:-:S03]  /*1e10*/  IMAD.IADD R2, R2, 0x1, R161 ;  /* 0x0000000102027824 */ /* 0x020fc600078e02a1 */
        /* <DEDUP_REMOVED lines=9> */
[----:B------:R-:W-:-:S04]  /*1eb0*/  IMAD.MOV R0, RZ, RZ, -R0 ;  /* 0x000000ffff007224 */ /* 0x000fc800078e0a00 */
[----:B------:R-:W-:Y:S01]  /*1ec0*/  IMAD R248, R0, c[0x0][0x2b8], R2 ;  /* 0x0000ae0000f87a24 */ /* 0x000fe200078e0202 */
[----:B------:R-:W3:Y:S04]  /*1ed0*/  S2R R13, SR_TID.X ;  /* 0x00000000000d7919 */ /* 0x000ee80000002100 */
[----:B------:R-:W-:Y:S01]  /*1ee0*/  SHF.R.S32.HI R10, RZ, 0x1f, R248 ;  /* 0x0000001fff0a7819 */ /* 0x000fe200000114f8 */
[----:B------:R-:W-:-:S04]  /*1ef0*/  IMAD.WIDE.U32 R2, R248, c[0x0][0x1e0], RZ ;  /* 0x00007800f8027a25 */ /* 0x000fc800078e00ff */
[----:B------:R-:W-:-:S04]  /*1f00*/  IMAD R0, R10, c[0x0][0x1e0], RZ ;  /* 0x000078000a007a24 */ /* 0x000fc800078e02ff */
[----:B------:R-:W-:-:S04]  /*1f10*/  IMAD R0, R248, c[0x0][0x1e4], R0 ;  /* 0x00007900f8007a24 */ /* 0x000fc800078e0200 */
[----:B------:R-:W-:Y:S02]  /*1f20*/  IMAD.IADD R3, R3, 0x1, R0 ;  /* 0x0000000103037824 */ /* 0x000fe400078e0200 */
[----:B------:R-:W-:Y:S02]  /*1f30*/  IMAD R0, R15, c[0x0][0x1e8], RZ ;  /* 0x00007a000f007a24 */ /* 0x000fe400078e02ff */
[----:B----4-:R-:W-:-:S04]  /*1f40*/  IMAD.WIDE.U32 R156, R21, c[0x0][0x1e8], RZ ;  /* 0x00007a00159c7a25 */ /* 0x010fc800078e00ff */
[----:B------:R-:W-:Y:S01]  /*1f50*/  IMAD R0, R21, c[0x0][0x1ec], R0 ;  /* 0x00007b0015007a24 */ /* 0x000fe200078e0200 */
[----:B---3--:R-:W-:-:S03]  /*1f60*/  SHF.R.S32.HI R7, RZ, 0x1f, R13 ;  /* 0x0000001fff077819 */ /* 0x008fc6000001140d */
[----:B------:R-:W-:Y:S01]  /*1f70*/  IMAD.IADD R154, R157, 0x1, R0 ;  /* 0x000000019d9a7824 */ /* 0x000fe200078e0200 */
[----:B------:R-:W-:Y:S01]  /*1f80*/  LEA.HI R7, R7, R13, RZ, 0x3 ;  /* 0x0000000d07077211 */ /* 0x000fe200078f18ff */
[----:B------:R-:W-:Y:S02]  /*1f90*/  IMAD.MOV.U32 R148, RZ, RZ, c[0x0][0x2ac] ;  /* 0x0000ab00ff947624 */ /* 0x000fe400078e00ff */
[----:B-1----:R-:W-:Y:S01]  /*1fa0*/  IMAD R5, R163, -0x60, R6 ;  /* 0xffffffa0a3057824 */ /* 0x002fe200078e0206 */
[----:B------:R-:W-:-:S03]  /*1fb0*/  SHF.R.S32.HI R7, RZ, 0x3, R7 ;  /* 0x00000003ff077819 */ /* 0x000fc60000011407 */
[----:B------:R-:W-:-:S04]  /*1fc0*/  IMAD R148, R148, c[0x0][0x1d0], R5 ;  /* 0x0000740094947a24 */ /* 0x000fc800078e0205 */
[----:B------:R-:W-:Y:S02]  /*1fd0*/  IMAD.IADD R26, R148, 0x1, -R7 ;  /* 0x00000001941a7824 */ /* 0x000fe400078e0a07 */
[----:B------:R-:W-:Y:S01]  /*1fe0*/  IMAD.WIDE.U32 R22, R21, c[0x0][0x210], RZ ;  /* 0x0000840015167a25 */ /* 0x000fe200078e00ff */
[----:B------:R-:W-:Y:S04]  /*1ff0*/  STL.64 [R1+0x20], R156 ;  /* 0x0000209c01007387 */ /* 0x000fe80000100a00 */
[----:B------:R-:W-:Y:S04]  /*2000*/  STL [R1+0x1c], R154 ;  /* 0x00001c9a01007387 */ /* 0x000fe80000100800 */
[----:B------:R-:W-:Y:S01]  /*2010*/  STL.64 [R1+0x30], R22 ;  /* 0x0000301601007387 */ /* 0x000fe20000100a00 */
[----:B------:R-:W-:-:S02]  /*2020*/  IMAD.SHL.U32 R151, R252, 0x2, RZ ;  /* 0x00000002fc977824 */ /* 0x000fc400078e00ff */
[----:B------:R-:W-:Y:S01]  /*2030*/  IMAD.SHL.U32 R152, R251, 0x2, RZ ;  /* 0x00000002fb987824 */ /* 0x000fe200078e00ff */
[C---:B------:R-:W-:Y:S01]  /*2040*/  SHF.L.U64.HI R144, R245.reuse, 0x1, R20 ;  /* 0x00000001f5907819 */ /* 0x040fe20000010214 */
[----:B------:R-:W-:Y:S01]  /*2050*/  IMAD.SHL.U32 R150, R245, 0x2, RZ ;  /* 0x00000002f5967824 */ /* 0x000fe200078e00ff */
[----:B------:R-:W-:Y:S02]  /*2060*/  SHF.L.U64.HI R145, R252, 0x1, R19 ;  /* 0x00000001fc917819 */ /* 0x000fe40000010213 */
[----:B------:R-:W-:Y:S02]  /*2070*/  SHF.L.U64.HI R146, R251, 0x1, R18 ;  /* 0x00000001fb927819 */ /* 0x000fe40000010212 */
[----:B------:R-:W-:Y:S01]  /*2080*/  IADD3 R228, R229, 0x20, RZ ;  /* 0x00000020e5e47810 */ /* 0x000fe20007ffe0ff */
[C---:B------:R-:W-:Y:S01]  /*2090*/  IMAD.SHL.U32 R153, R28.reuse, 0x2, RZ ;  /* 0x000000021c997824 */ /* 0x040fe200078e00ff */
[----:B------:R-:W-:Y:S02]  /*20a0*/  SHF.L.U64.HI R147, R28, 0x1, R17 ;  /* 0x000000011c937819 */ /* 0x000fe40000010211 */
[----:B--2---:R-:W-:Y:S01]  /*20b0*/  SHF.R.S32.HI R12, RZ, 0x1f, R246 ;  /* 0x0000001fff0c7819 */ /* 0x004fe200000114f6 */
[----:B------:R-:W-:-:S04]  /*20c0*/  IMAD.WIDE.U32 R2, R246, c[0x0][0x1f0], R2 ;  /* 0x00007c00f6027a25 */ /* 0x000fc800078e0002 */
[----:B------:R-:W-:Y:S01]  /*20d0*/  IMAD R4, R12, c[0x0][0x1f0], RZ ;  /* 0x00007c000c047a24 */ /* 0x000fe200078e02ff */
[----:B------:R-:W-:-:S03]  /*20e0*/  IADD3 R0, P0, R2, R156, RZ ;  /* 0x0000009c02007210 */ /* 0x000fc60007f1e0ff */
[----:B------:R-:W-:-:S05]  /*20f0*/  IMAD R4, R246, c[0x0][0x1f4], R4 ;  /* 0x00007d00f6047a24 */ /* 0x000fca00078e0204 */
[----:B------:R-:W-:Y:S02]  /*2100*/  IADD3.X R2, R154, R3, R4, P0, !PT ;  /* 0x000000039a027210 */ /* 0x000fe400007fe404 */
[----:B------:R-:W-:-:S04]  /*2110*/  LEA R9, P0, R0, c[0x0][0x1c8], 0x1 ;  /* 0x0000720000097a11 */ /* 0x000fc800078008ff */
[----:B------:R-:W-:Y:S02]  /*2120*/  LEA.HI.X R13, R0, c[0x0][0x1cc], R2, 0x1, P0 ;  /* 0x00007300000d7a11 */ /* 0x000fe400000f0c02 */
[----:B------:R-:W1:Y:S01]  /*2130*/  SHFL.IDX PT, R0, R9, RZ, 0x181f ;  /* 0x00181fff09007589 */ /* 0x000e6200000e0000 */
[----:B------:R-:W-:-:S03]  /*2140*/  ISETP.GE.AND P0, PT, R26, 0x1, PT ;  /* 0x000000011a00780c */ /* 0x000fc60003f06270 */
[----:B------:R-:W2:Y:S04]  /*2150*/  SHFL.IDX PT, R2, R13, RZ, 0x181f ;  /* 0x00181fff0d027589 */ /* 0x000ea800000e0000 */
[----:B------:R-:W3:Y:S06]  /*2160*/  SHFL.IDX PT, R8, R9, 0x1, 0x181f ;  /* 0x00381f0009087f89 */ /* 0x000eec00000e0000 */
[----:B------:R-:W-:-:S02]  /*2170*/  @P0 ISETP.GE.AND P3, PT, R245, c[0x0][0x1d4], PT ;  /* 0x00007500f5000a0c */ /* 0x000fc40003f66270 */
[C---:B------:R-:W-:Y:S01]  /*2180*/  @P0 ISETP.GE.AND P4, PT, R252.reuse, c[0x0][0x1d4], PT ;  /* 0x00007500fc000a0c */ /* 0x040fe20003f86270 */
[----:B------:R-:W4:Y:S01]  /*2190*/  SHFL.IDX PT, R11, R13, 0x1, 0x181f ;  /* 0x00381f000d0b7f89 */ /* 0x000f2200000e0000 */
[CC--:B-1----:R-:W-:Y:S02]  /*21a0*/  @P0 LEA R4, P2, R245.reuse, R0.reuse, 0x1 ;  /* 0x00000000f5040211 */ /* 0x0c2fe400078408ff */
[C---:B------:R-:W-:Y:S02]  /*21b0*/  @P0 LEA R6, P1, R252.reuse, R0, 0x1 ;  /* 0x00000000fc060211 */ /* 0x040fe400078208ff */
[-C--:B--2---:R-:W-:Y:S02]  /*21c0*/  @P0 LEA.HI.X R5, R245, R2.reuse, R20, 0x1, P2 ;  /* 0x00000002f5050211 */ /* 0x084fe400010f0c14 */
[----:B------:R-:W-:Y:S02]  /*21d0*/  @P0 LEA.HI.X R7, R252, R2, R19, 0x1, P1 ;  /* 0x00000002fc070211 */ /* 0x000fe400008f0c13 */
[----:B------:R-:W-:Y:S01]  /*21e0*/  ISETP.GE.AND P1, PT, R26, 0x21, PT ;  /* 0x000000211a00780c */ /* 0x000fe20003f26270 */
[----:B------:R1:W-:Y:S01]  /*21f0*/  @P0 LDGSTS.E.BYPASS.LTC128B.128 [R243+0xc100], [R4.64], !P3 ;  /* 0x0c10000004f30fae */ /* 0x0003e2000d901d46 */
[----:B------:R-:W-:-:S03]  /*2200*/  @P0 ISETP.GE.AND P5, PT, R251, c[0x0][0x1d4], PT ;  /* 0x00007500fb000a0c */ /* 0x000fc60003fa6270 */
[----:B------:R2:W-:Y:S01]  /*2210*/  @P0 LDGSTS.E.BYPASS.LTC128B.128 [R243+0xf100], [R6.64], !P4 ;  /* 0x0f10000006f30fae */ /* 0x0005e2000e101d46 */
[----:B------:R-:W-:Y:S02]  /*2220*/  @P0 ISETP.GE.AND P4, PT, R28, c[0x0][0x1d4], PT ;  /* 0x000075001c000a0c */ /* 0x000fe40003f86270 */
[----:B-1----:R-:W-:-:S04]  /*2230*/  @P0 LEA R4, P2, R251, R0, 0x1 ;  /* 0x00000000fb040211 */ /* 0x002fc800078408ff */
[----:B------:R-:W-:Y:S02]  /*2240*/  @P0 LEA.HI.X R5, R251, R2, R18, 0x1, P2 ;  /* 0x00000002fb050211 */ /* 0x000fe400010f0c12 */
[----:B--2---:R-:W-:-:S03]  /*2250*/  @P0 LEA R6, P2, R28, R0, 0x1 ;  /* 0x000000001c060211 */ /* 0x004fc600078408ff */
[----:B------:R3:W-:Y:S01]  /*2260*/  @P0 LDGSTS.E.BYPASS.LTC128B.128 [R243+0x12100], [R4.64], !P5 ;  /* 0x1210000004f30fae */ /* 0x0007e2000e901d46 */
[----:B------:R-:W-:Y:S02]  /*2270*/  @P0 LEA.HI.X R7, R28, R2, R17, 0x1, P2 ;  /* 0x000000021c070211 */ /* 0x000fe400010f0c11 */
[C---:B------:R-:W-:Y:S01]  /*2280*/  @P1 ISETP.GE.AND P2, PT, R245.reuse, c[0x0][0x1d4], PT ;  /* 0x00007500f5001a0c */ /* 0x040fe20003f46270 */
[----:B------:R-:W-:Y:S02]  /*2290*/  IMAD R0, R10, c[0x0][0x208], RZ ;  /* 0x000082000a007a24 */ /* 0x000fe400078e02ff */
[----:B------:R1:W-:Y:S01]  /*22a0*/  @P0 LDGSTS.E.BYPASS.LTC128B.128 [R243+0x15100], [R6.64], !P4 ;  /* 0x1510000006f30fae */ /* 0x0003e2000e101d46 */
[----:B------:R-:W-:Y:S01]  /*22b0*/  @P1 ISETP.GE.AND P4, PT, R252, c[0x0][0x1d4], PT ;  /* 0x00007500fc001a0c */ /* 0x000fe20003f86270 */
[----:B------:R-:W-:Y:S02]  /*22c0*/  IMAD.WIDE.U32 R2, R248, c[0x0][0x208], RZ ;  /* 0x00008200f8027a25 */ /* 0x000fe400078e00ff */
[----:B------:R-:W-:Y:S01]  /*22d0*/  SHFL.IDX PT, R10, R13, 0x2, 0x181f ;  /* 0x00581f000d0a7f89 */ /* 0x000fe200000e0000 */
[----:B---3--:R-:W-:-:S04]  /*22e0*/  @P1 LEA R4, P3, R245, R8, 0x1 ;  /* 0x00000008f5041211 */ /* 0x008fc800078608ff */
[----:B----4-:R-:W-:Y:S01]  /*22f0*/  @P1 LEA.HI.X R5, R245, R11, R20, 0x1, P3 ;  /* 0x0000000bf5051211 */ /* 0x010fe200018f0c14 */
[----:B-1----:R-:W-:Y:S02]  /*2300*/  IMAD R7, R248, c[0x0][0x20c], R0 ;  /* 0x00008300f8077a24 */ /* 0x002fe400078e0200 */
[----:B------:R-:W1:Y:S01]  /*2310*/  SHFL.IDX PT, R0, R9, 0x2, 0x181f ;  /* 0x00581f0009007f89 */ /* 0x000e6200000e0000 */
[----:B------:R-:W-:-:S03]  /*2320*/  @P1 LEA R6, P0, R252, R8, 0x1 ;  /* 0x00000008fc061211 */ /* 0x000fc600078008ff */
[----:B------:R2:W-:Y:S01]  /*2330*/  @P1 LDGSTS.E.BYPASS.LTC128B.128 [R243+0xd100], [R4.64], !P2 ;  /* 0x0d10000004f31fae */ /* 0x0005e2000d101d46 */
[----:B------:R-:W-:Y:S01]  /*2340*/  @P1 ISETP.GE.AND P2, PT, R251, c[0x0][0x1d4], PT ;  /* 0x00007500fb001a0c */ /* 0x000fe20003f46270 */
[----:B------:R-:W-:Y:S01]  /*2350*/  IMAD.IADD R3, R3, 0x1, R7 ;  /* 0x0000000103037824 */ /* 0x000fe200078e0207 */
[----:B------:R-:W-:Y:S02]  /*2360*/  @P1 LEA.HI.X R7, R252, R11, R19, 0x1, P0 ;  /* 0x0000000bfc071211 */ /* 0x000fe400000f0c13 */
[----:B------:R-:W-:-:S03]  /*2370*/  ISETP.GE.AND P0, PT, R26, 0x41, PT ;  /* 0x000000411a00780c */ /* 0x000fc60003f06270 */
[----:B------:R3:W-:Y:S01]  /*2380*/  @P1 LDGSTS.E.BYPASS.LTC128B.128 [R243+0x10100], [R6.64], !P4 ;  /* 0x1010000006f31fae */ /* 0x0007e2000e101d46 */
[----:B------:R-:W-:Y:S01]  /*2390*/  @P1 ISETP.GE.AND P4, PT, R28, c[0x0][0x1d4], PT ;  /* 0x000075001c001a0c */ /* 0x000fe20003f86270 */
[----:B------:R-:W-:Y:S01]  /*23a0*/  IMAD.WIDE.U32 R2, R246, c[0x0][0x218], R2 ;  /* 0x00008600f6027a25 */ /* 0x000fe200078e0002 */
[----:B--2---:R-:W-:-:S04]  /*23b0*/  @P1 LEA R4, P3, R251, R8, 0x1 ;  /* 0x00000008fb041211 */ /* 0x004fc800078608ff */
[----:B------:R-:W-:Y:S01]  /*23c0*/  @P1 LEA.HI.X R5, R251, R11, R18, 0x1, P3 ;  /* 0x0000000bfb051211 */ /* 0x000fe200018f0c12 */
[----:B---3--:R-:W-:-:S04]  /*23d0*/  IMAD R6, R15, c[0x0][0x210], RZ ;  /* 0x000084000f067a24 */ /* 0x008fc800078e02ff */
[----:B------:R2:W-:Y:S02]  /*23e0*/  @P1 LDGSTS.E.BYPASS.LTC128B.128 [R243+0x13100], [R4.64], !P2 ;  /* 0x1310000004f31fae */ /* 0x0005e4000d101d46 */
[----:B--2---:R-:W-:Y:S01]  /*23f0*/  IMAD R5, R21, c[0x0][0x214], R6 ;  /* 0x0000850015057a24 */ /* 0x004fe200078e0206 */
[----:B------:R-:W-:Y:S01]  /*2400*/  @P1 LEA R6, P3, R28, R8, 0x1 ;  /* 0x000000081c061211 */ /* 0x000fe200078608ff */
[----:B------:R-:W-:Y:S01]  /*2410*/  IMAD R8, R12, c[0x0][0x218], RZ ;  /* 0x000086000c087a24 */ /* 0x000fe200078e02ff */
[C---:B-1----:R-:W-:Y:S02]  /*2420*/  @P0 LEA R4, P2, R245.reuse, R0, 0x1 ;  /* 0x00000000f5040211 */ /* 0x042fe400078408ff */
[----:B------:R-:W-:Y:S02]  /*2430*/  @P1 LEA.HI.X R7, R28, R11, R17, 0x1, P3 ;  /* 0x0000000b1c071211 */ /* 0x000fe400018f0c11 */
[----:B------:R-:W-:Y:S01]  /*2440*/  @P0 ISETP.GE.AND P3, PT, R245, c[0x0][0x1d4], PT ;  /* 0x00007500f5000a0c */ /* 0x000fe20003f66270 */
[----:B------:R-:W-:Y:S01]  /*2450*/  IMAD.IADD R9, R23, 0x1, R5 ;  /* 0x0000000117097824 */ /* 0x000fe200078e0205 */
[----:B------:R-:W-:Y:S01]  /*2460*/  @P0 LEA.HI.X R5, R245, R10, R20, 0x1, P2 ;  /* 0x0000000af5050211 */ /* 0x000fe200010f0c14 */
[----:B------:R-:W-:Y:S01]  /*2470*/  IMAD R8, R246, c[0x0][0x21c], R8 ;  /* 0x00008700f6087a24 */ /* 0x000fe200078e0208 */
[----:B------:R-:W-:Y:S01]  /*2480*/  IADD3 R2, P2, R2, R22, RZ ;  /* 0x0000001602027210 */ /* 0x000fe20007f5e0ff */
[----:B------:R-:W1:Y:S03]  /*2490*/  S2R R21, SR_TID.X ;  /* 0x0000000000157919 */ /* 0x000e660000002100 */
[----:B------:R-:W-:Y:S01]  /*24a0*/  IADD3.X R3, R9, R3, R8, P2, !PT ;  /* 0x0000000309037210 */ /* 0x000fe200017fe408 */
[----:B------:R2:W-:Y:S01]  /*24b0*/  @P1 LDGSTS.E.BYPASS.LTC128B.128 [R243+0x16100], [R6.64], !P4 ;  /* 0x1610000006f31fae */ /* 0x0005e2000e101d46 */
[----:B------:R-:W-:-:S02]  /*24c0*/  @P0 LEA R8, P2, R252, R0, 0x1 ;  /* 0x00000000fc080211 */ /* 0x000fc400078408ff */
[----:B------:R-:W-:Y:S01]  /*24d0*/  LEA R13, P1, R2, c[0x0][0x1f8], 0x1 ;  /* 0x00007e00020d7a11 */ /* 0x000fe200078208ff */
[----:B------:R3:W-:Y:S01]  /*24e0*/  STL [R1+0x3c], R9 ;  /* 0x00003c0901007387 */ /* 0x0007e20000100800 */
[----:B------:R-:W-:Y:S02]  /*24f0*/  @P0 ISETP.GE.AND P4, PT, R252, c[0x0][0x1d4], PT ;  /* 0x00007500fc000a0c */ /* 0x000fe40003f86270 */
[----:B------:R-:W-:Y:S01]  /*2500*/  LEA.HI.X R27, R2, c[0x0][0x1fc], R3, 0x1, P1 ;  /* 0x00007f00021b7a11 */ /* 0x000fe200008f0c03 */
[----:B------:R4:W-:Y:S01]  /*2510*/  @P0 LDGSTS.E.BYPASS.LTC128B.128 [R243+0xe100], [R4.64], !P3 ;  /* 0x0e10000004f30fae */ /* 0x0009e2000d901d46 */
[----:B------:R-:W-:Y:S02]  /*2520*/  @P0 ISETP.GE.AND P1, PT, R28, c[0x0][0x1d4], PT ;  /* 0x000075001c000a0c */ /* 0x000fe40003f26270 */
[----:B--2---:R-:W-:Y:S02]  /*2530*/  @P0 LEA R6, P3, R251, R0, 0x1 ;  /* 0x00000000fb060211 */ /* 0x004fe400078608ff */
[----:B---3--:R-:W-:-:S02]  /*2540*/  @P0 LEA.HI.X R9, R252, R10, R19, 0x1, P2 ;  /* 0x0000000afc090211 */ /* 0x008fc400010f0c13 */
[C---:B------:R-:W-:Y:S02]  /*2550*/  @P0 ISETP.GE.AND P2, PT, R251.reuse, c[0x0][0x1d4], PT ;  /* 0x00007500fb000a0c */ /* 0x040fe40003f46270 */
[----:B------:R-:W-:Y:S01]  /*2560*/  @P0 LEA.HI.X R7, R251, R10, R18, 0x1, P3 ;  /* 0x0000000afb070211 */ /* 0x000fe200018f0c12 */
[----:B------:R2:W-:Y:S01]  /*2570*/  @P0 LDGSTS.E.BYPASS.LTC128B.128 [R243+0x11100], [R8.64], !P4 ;  /* 0x1110000008f30fae */ /* 0x0005e2000e101d46 */
[----:B----4-:R-:W-:-:S04]  /*2580*/  @P0 LEA R4, P3, R28, R0, 0x1 ;  /* 0x000000001c040211 */ /* 0x010fc800078608ff */
[----:B------:R-:W-:Y:S02]  /*2590*/  @P0 LEA.HI.X R5, R28, R10, R17, 0x1, P3 ;  /* 0x0000000a1c050211 */ /* 0x000fe400018f0c11 */
[----:B-1----:R-:W-:-:S03]  /*25a0*/  SHF.R.S32.HI R14, RZ, 0x1f, R21 ;  /* 0x0000001fff0e7819 */ /* 0x002fc60000011415 */
[----:B------:R1:W-:Y:S04]  /*25b0*/  @P0 LDGSTS.E.BYPASS.LTC128B.128 [R243+0x14100], [R6.64], !P2 ;  /* 0x1410000006f30fae */ /* 0x0003e8000d101d46 */
[----:B------:R1:W-:Y:S04]  /*25c0*/  @P0 LDGSTS.E.BYPASS.LTC128B.128 [R243+0x17100], [R4.64], !P1 ;  /* 0x1710000004f30fae */ /* 0x0003e8000c901d46 */
[----:B------:R-:W0:Y:S01]  /*25d0*/  LDGDEPBAR ;  /* 0x00000000000079af */ /* 0x000e220000000000 */
[----:B------:R-:W-:-:S03]  /*25e0*/  LEA.HI R14, R14, R21, RZ, 0x3 ;  /* 0x000000150e0e7211 */ /* 0x000fc600078f18ff */
[----:B------:R-:W3:Y:S01]  /*25f0*/  SHFL.IDX PT, R0, R13, RZ, 0x181f ;  /* 0x00181fff0d007589 */ /* 0x000ee200000e0000 */
[----:B------:R-:W-:-:S03]  /*2600*/  LOP3.LUT R14, R14, 0xfffffff8, RZ, 0xc0, !PT ;  /* 0xfffffff80e0e7812 */ /* 0x000fc600078ec0ff */
[----:B------:R-:W4:Y:S04]  /*2610*/  SHFL.IDX PT, R2, R27, RZ, 0x181f ;  /* 0x00181fff1b027589 */ /* 0x000f2800000e0000 */
[----:B------:R-:W5:Y:S01]  /*2620*/  SHFL.IDX PT, R12, R13, 0x1, 0x181f ;  /* 0x00381f000d0c7f89 */ /* 0x000f6200000e0000 */
[----:B------:R-:W-:-:S03]  /*2630*/  IMAD.IADD R14, R21, 0x1, -R14 ;  /* 0x00000001150e7824 */ /* 0x000fc600078e0a0e */
[----:B------:R-:W1:Y:S02]  /*2640*/  SHFL.IDX PT, R3, R27, 0x1, 0x181f ;  /* 0x00381f001b037f89 */ /* 0x000e6400000e0000 */
[----:B------:R-:W-:Y:S01]  /*2650*/  R2P PR, R14, 0x6 ;  /* 0x000000060e007804 */ /* 0x000fe20000000000 */
[----:B------:R-:W-:-:S04]  /*2660*/  DEPBAR.LE SB0, 0x1 ;  /* 0x000080400000791a */ /* 0x000fc80000000000 */
[----:B------:R-:W-:-:S04]  /*2670*/  DEPBAR.LE SB0, 0x0 ;  /* 0x000080000000791a */ /* 0x000fc80000000000 */
[----:B------:R-:W-:Y:S01]  /*2680*/  BAR.SYNC.DEFER_BLOCKING 0x0 ;  /* 0x0000000000007b1d */ /* 0x000fe20000010000 */
[CC--:B---3--:R-:W-:Y:S02]  /*2690*/  IADD3 R20, P0, R0.reuse, R151.reuse, RZ ;  /* 0x0000009700147210 */ /* 0x0c8fe40007f1e0ff */
[----:B------:R-:W-:Y:S02]  /*26a0*/  IADD3 R18, P4, R0, R152, RZ ;  /* 0x0000009800127210 */ /* 0x000fe40007f9e0ff */
[----:B------:R-:W-:Y:S01]  /*26b0*/  @P1 IADD3 R228, R229, -0x20, RZ ;  /* 0xffffffe0e5e41810 */ /* 0x000fe20007ffe0ff */
[----:B----4-:R-:W-:Y:S01]  /*26c0*/  IMAD.X R21, R2, 0x1, R145, P0 ;  /* 0x0000000102157824 */ /* 0x010fe200000e0691 */
[----:B-----5:R-:W-:Y:S01]  /*26d0*/  IADD3 R14, P1, R12, R150, RZ ;  /* 0x000000960c0e7210 */ /* 0x020fe20007f3e0ff */
[----:B------:R-:W-:Y:S01]  /*26e0*/  IMAD.X R19, R2, 0x1, R146, P4 ;  /* 0x0000000102137824 */ /* 0x000fe200020e0692 */
[----:B------:R-:W-:Y:S02]  /*26f0*/  IADD3 R24, P0, R12, R151, RZ ;  /* 0x000000970c187210 */ /* 0x000fe40007f1e0ff */
[----:B------:R-:W-:-:S02]  /*2700*/  ISETP.GE.AND P5, PT, R245, c[0x0][0x1d4], PT ;  /* 0x00007500f5007a0c */ /* 0x000fc40003fa6270 */
[----:B------:R-:W-:Y:S01]  /*2710*/  ISETP.GE.AND P4, PT, R252, c[0x0][0x1d4], PT ;  /* 0x00007500fc007a0c */ /* 0x000fe20003f86270 */
[C-C-:B-1----:R-:W-:Y:S01]  /*2720*/  IMAD.X R15, R3.reuse, 0x1, R144.reuse, P1 ;  /* 0x00000001030f7824 */ /* 0x142fe200008e0690 */
[----:B------:R-:W-:Y:S01]  /*2730*/  IADD3 R22, P3, R0, R150, RZ ;  /* 0x0000009600167210 */ /* 0x000fe20007f7e0ff */
[----:B------:R-:W-:Y:S01]  /*2740*/  IMAD.X R25, R3, 0x1, R145, P0 ;  /* 0x0000000103197824 */ /* 0x000fe200000e0691 */
[C---:B------:R-:W-:Y:S02]  /*2750*/  ISETP.LT.OR P1, PT, R26.reuse, 0x1, P5 ;  /* 0x000000011a00780c */ /* 0x040fe40002f21670 */
[----:B------:R-:W-:Y:S01]  /*2760*/  ISETP.LT.OR P0, PT, R26, 0x1, P4 ;  /* 0x000000011a00780c */ /* 0x000fe20002701670 */
[----:B------:R-:W-:Y:S01]  /*2770*/  IMAD.X R23, R2, 0x1, R144, P3 ;  /* 0x0000000102177824 */ /* 0x000fe200018e0690 */
[----:B------:R-:W-:Y:S01]  /*2780*/  IADD3 R16, P3, R0, R153, RZ ;  /* 0x0000009900107210 */ /* 0x000fe20007f7e0ff */
[----:B------:R-:W-:Y:S04]  /*2790*/  LDSM.16.M88.4 R4, [R239] ;  /* 0x00000000ef04783b */ /* 0x000fe80000000200 */
[----:B------:R-:W-:Y:S01]  /*27a0*/  IMAD.X R17, R2, 0x1, R147, P3 ;  /* 0x0000000102117824 */ /* 0x000fe200018e0693 */
[----:B------:R-:W-:Y:S01]  /*27b0*/  ISETP.GE.AND P3, PT, R251, c[0x0][0x1d4], PT ;  /* 0x00007500fb007a0c */ /* 0x000fe20003f66270 */
[----:B------:R-:W-:Y:S04]  /*27c0*/  LDSM.16.M88.4 R32, [R229] ;  /* 0x00000000e520783b */ /* 0x000fe80000000200 */
[----:B------:R-:W-:Y:S04]  /*27d0*/  LDSM.16.M88.4 R40, [R229+0x800] ;  /* 0x00080000e528783b */ /* 0x000fe80000000200 */
[----:B------:R-:W-:Y:S04]  /*27e0*/  LDSM.16.M88.4 R56, [R229+0x1000] ;  /* 0x00100000e538783b */ /* 0x000fe80000000200 */
[----:B------:R-:W-:Y:S04]  /*27f0*/  LDSM.16.M88.4 R48, [R229+0x1800] ;  /* 0x00180000e530783b */ /* 0x000fe80000000200 */
[----:B------:R-:W-:Y:S04]  /*2800*/  LDSM.16.M88.4 R68, [R229+0x2000] ;  /* 0x00200000e544783b */ /* 0x000fe80000000200 */
[----:B------:R-:W-:Y:S04]  /*2810*/  LDSM.16.M88.4 R72, [R229+0x2800] ;  /* 0x00280000e548783b */ /* 0x000fe80000000200 */
[----:B--2---:R-:W-:Y:S04]  /*2820*/  LDSM.16.M88.4 R8, [R240] ;  /* 0x00000000f008783b */ /* 0x004fe80000000200 */
[----:B------:R-:W-:Y:S04]  /*2830*/  LDSM.16.M88.4 R64, [R228] ;  /* 0x00000000e440783b */ /* 0x000fe80000000200 */
[----:B------:R-:W-:Y:S04]  /*2840*/  LDSM.16.M88.4 R60, [R228+0x800] ;  /* 0x00080000e43c783b */ /* 0x000fe80000000200 */
[----:B------:R-:W-:Y:S04]  /*2850*/  LDSM.16.M88.4 R80, [R228+0x1000] ;  /* 0x00100000e450783b */ /* 0x000fe80000000200 */
[----:B------:R-:W-:Y:S04]  /*2860*/  LDSM.16.M88.4 R112, [R228+0x1800] ;  /* 0x00180000e470783b */ /* 0x000fe80000000200 */
[----:B------:R-:W-:Y:S04]  /*2870*/  LDSM.16.M88.4 R116, [R228+0x2000] ;  /* 0x00200000e474783b */ /* 0x000fe80000000200 */
[----:B------:R-:W-:Y:S04]  /*2880*/  LDSM.16.M88.4 R120, [R228+0x2800] ;  /* 0x00280000e478783b */ /* 0x000fe80000000200 */
[----:B------:R-:W-:Y:S01]  /*2890*/  @!PT LDS RZ, [RZ] ;  /* 0x00000000fffff984 */ /* 0x000fe20000000800 */
[----:B------:R-:W-:Y:S01]  /*28a0*/  @!PT LDS RZ, [RZ] ;  /* 0x00000000fffff984 */ /* 0x000fe20000000800 */
[----:B------:R-:W-:Y:S01]  /*28b0*/  @!PT LDS RZ, [RZ] ;  /* 0x00000000fffff984 */ /* 0x000fe20000000800 */
[----:B------:R1:W-:Y:S04]  /*28c0*/  LDGSTS.E.BYPASS.LTC128B.128 [R243+0x100], [R22.64], !P1 ;  /* 0x0010000016f37fae */ /* 0x0003e8000c901d46 */
[----:B------:R1:W-:Y:S01]  /*28d0*/  LDGSTS.E.BYPASS.LTC128B.128 [R243+0x3100], [R20.64], !P0 ;  /* 0x0310000014f37fae */ /* 0x0003e2000c101d46 */
[----:B------:R-:W-:-:S02]  /*28e0*/  ISETP.LT.OR P0, PT, R26, 0x1, P3 ;  /* 0x000000011a00780c */ /* 0x000fc40001f01670 */
[----:B------:R-:W-:-:S11]  /*28f0*/  ISETP.GE.AND P1, PT, R28, c[0x0][0x1d4], PT ;  /* 0x000075001c007a0c */ /* 0x000fd60003f26270 */
[----:B------:R2:W-:Y:S01]  /*2900*/  LDGSTS.E.BYPASS.LTC128B.128 [R243+0x6100], [R18.64], !P0 ;  /* 0x0610000012f37fae */ /* 0x0005e2000c101d46 */
[----:B------:R-:W-:-:S13]  /*2910*/  ISETP.LT.OR P0, PT, R26, 0x1, P1 ;  /* 0x000000011a00780c */ /* 0x000fda0000f01670 */
[----:B------:R3:W-:Y:S04]  /*2920*/  LDGSTS.E.BYPASS.LTC128B.128 [R243+0x9100], [R16.64], !P0 ;  /* 0x0910000010f37fae */ /* 0x0007e8000c101d46 */
[----:B------:R-:W4:Y:S01]  /*2930*/  SHFL.IDX PT, R0, R13, 0x2, 0x181f ;  /* 0x00581f000d007f89 */ /* 0x000f2200000e0000 */
[----:B---3--:R-:W-:-:S05]  /*2940*/  IADD3 R16, P0, R12, R152, RZ ;  /* 0x000000980c107210 */ /* 0x008fca0007f1e0ff */
[----:B------:R-:W-:Y:S01]  /*2950*/  IMAD.X R17, R3, 0x1, R146, P0 ;  /* 0x0000000103117824 */ /* 0x000fe200000e0692 */
[----:B------:R-:W-:Y:S01]  /*2960*/  ISETP.LT.OR P0, PT, R26, 0x21, P5 ;  /* 0x000000211a00780c */ /* 0x000fe20002f01670 */
[----:B------:R-:W3:-:S12]  /*2970*/  SHFL.IDX PT, R2, R27, 0x2, 0x181f ;  /* 0x00581f001b027f89 */ /* 0x000ed800000e0000 */
[----:B------:R5:W-:Y:S02]  /*2980*/  LDGSTS.E.BYPASS.LTC128B.128 [R243+0x1100], [R14.64], !P0 ;  /* 0x011000000ef37fae */ /* 0x000be4000c101d46 */
[----:B-----5:R-:W-:-:S05]  /*2990*/  IADD3 R14, P0, R12, R153, RZ ;  /* 0x000000990c0e7210 */ /* 0x020fca0007f1e0ff */
[----:B------:R-:W-:Y:S01]  /*29a0*/  IMAD.X R15, R3, 0x1, R147, P0 ;  /* 0x00000001030f7824 */ /* 0x000fe200000e0693 */
[----:B------:R-:W-:-:S13]  /*29b0*/  ISETP.LT.OR P0, PT, R26, 0x21, P4 ;  /* 0x000000211a00780c */ /* 0x000fda0002701670 */
[----:B------:R5:W-:Y:S01]  /*29c0*/  LDGSTS.E.BYPASS.LTC128B.128 [R243+0x4100], [R24.64], !P0 ;  /* 0x0410000018f37fae */ /* 0x000be2000c101d46 */
[----:B----4-:R-:W-:-:S05]  /*29d0*/  IADD3 R12, P0, R0, R150, RZ ;  /* 0x00000096000c7210 */ /* 0x010fca0007f1e0ff */
[----:B---3--:R-:W-:Y:S01]  /*29e0*/  IMAD.X R13, R2, 0x1, R144, P0 ;  /* 0x00000001020d7824 */ /* 0x008fe200000e0690 */
[----:B------:R-:W-:-:S13]  /*29f0*/  ISETP.LT.OR P0, PT, R26, 0x21, P3 ;  /* 0x000000211a00780c */ /* 0x000fda0001f01670 */
[----:B------:R3:W-:Y:S01]  /*2a00*/  LDGSTS.E.BYPASS.LTC128B.128 [R243+0x7100], [R16.64], !P0 ;  /* 0x0710000010f37fae */ /* 0x0007e2000c101d46 */
[----:B------:R-:W-:Y:S01]  /*2a10*/  HMMA.16816.F32 R36, R4, R32, RZ ;  /* 0x000000200424723c */ /* 0x000fe200000018ff */
[----:B---3--:R-:W-:-:S05]  /*2a20*/  IADD3 R16, P0, R0, R151, RZ ;  /* 0x0000009700107210 */ /* 0x008fca0007f1e0ff */
[----:B------:R-:W-:Y:S01]  /*2a30*/  IMAD.X R17, R2, 0x1, R145, P0 ;  /* 0x0000000102117824 */ /* 0x000fe200000e0691 */
[C---:B------:R-:W-:Y:S01]  /*2a40*/  ISETP.LT.OR P0, PT, R26.reuse, 0x21, P1 ;  /* 0x000000211a00780c */ /* 0x040fe20000f01670 */
[C---:B------:R-:W-:Y:S11]  /*2a50*/  HMMA.16816.F32 R32, R4.reuse, R34, RZ ;  /* 0x000000220420723c */ /* 0x040ff600000018ff */
[----:B------:R-:W-:Y:S01]  /*2a60*/  @!UPT UIADD3 URZ, URZ, URZ, URZ ;  /* 0x0000003f3f3ff290 */ /* 0x000fe2000fffe03f */
[----:B------:R3:W-:Y:S01]  /*2a70*/  LDGSTS.E.BYPASS.LTC128B.128 [R243+0xa100], [R14.64], !P0 ;  /* 0x0a1000000ef37fae */ /* 0x0007e2000c101d46 */
[C---:B------:R-:W-:Y:S01]  /*2a80*/  ISETP.LT.OR P4, PT, R26.reuse, 0x41, P4 ;  /* 0x000000411a00780c */ /* 0x040fe20002781670 */
[----:B------:R-:W-:Y:S01]  /*2a90*/  IMAD.MOV.U32 R3, RZ, RZ, 0x40 ;  /* 0x00000040ff037424 */ /* 0x000fe200078e00ff */
[C---:B------:R-:W-:Y:S01]  /*2aa0*/  ISETP.LT.OR P3, PT, R26.reuse, 0x41, P3 ;  /* 0x000000411a00780c */ /* 0x040fe20001f61670 */
[----:B------:R-:W-:Y:S01]  /*2ab0*/  HMMA.16816.F32 R28, R4, R40, RZ ;  /* 0x00000028041c723c */ /* 0x000fe200000018ff */
[----:B------:R-:W-:Y:S02]  /*2ac0*/  ISETP.LT.OR P1, PT, R26, 0x41, P1 ;  /* 0x000000411a00780c */ /* 0x000fe40000f21670 */
[----:B---3--:R-:W-:-:S05]  /*2ad0*/  IADD3 R14, P0, R0, R152, RZ ;  /* 0x00000098000e7210 */ /* 0x008fca0007f1e0ff */
[----:B------:R-:W-:Y:S01]  /*2ae0*/  IMAD.X R15, R2, 0x1, R146, P0 ;  /* 0x00000001020f7824 */ /* 0x000fe200000e0692 */
[----:B------:R-:W-:Y:S01]  /*2af0*/  ISETP.LT.OR P0, PT, R26, 0x41, P5 ;  /* 0x000000411a00780c */ /* 0x000fe20002f01670 */
[C---:B-1----:R-:W-:Y:S08]  /*2b00*/  HMMA.16816.F32 R20, R4.reuse, R42, RZ ;  /* 0x0000002a0414723c */ /* 0x042ff000000018ff */
[C---:B------:R-:W-:Y:S04]  /*2b10*/  HMMA.16816.F32 R40, R4.reuse, R56, RZ ;  /* 0x000000380428723c */ /* 0x040fe800000018ff */
[----:B------:R1:W-:Y:S04]  /*2b20*/  LDGSTS.E.BYPASS.LTC128B.128 [R243+0x2100], [R12.64], !P0 ;  /* 0x021000000cf37fae */ /* 0x0003e8000c101d46 */
[C---:B------:R-:W-:Y:S01]  /*2b30*/  HMMA.16816.F32 R52, R4.reuse, R48, RZ ;  /* 0x000000300434723c */ /* 0x040fe200000018ff */
[----:B------:R2:W-:Y:S04]  /*2b40*/  LDGSTS.E.BYPASS.LTC128B.128 [R243+0x5100], [R16.64], !P4 ;  /* 0x0510000010f37fae */ /* 0x0005e8000e101d46 */
[----:B------:R1:W-:Y:S03]  /*2b50*/  LDGSTS.E.BYPASS.LTC128B.128 [R243+0x8100], [R14.64], !P3 ;  /* 0x081000000ef37fae */ /* 0x0003e6000d901d46 */
[C---:B------:R-:W-:Y:S08]  /*2b60*/  HMMA.16816.F32 R44, R4.reuse, R68, RZ ;  /* 0x00000044042c723c */ /* 0x040ff000000018ff */
[C---:B------:R-:W-:Y:S08]  /*2b70*/  HMMA.16816.F32 R56, R4.reuse, R58, RZ ;  /* 0x0000003a0438723c */ /* 0x040ff000000018ff */
[C---:B------:R-:W-:Y:S08]  /*2b80*/  HMMA.16816.F32 R48, R4.reuse, R50, RZ ;  /* 0x000000320430723c */ /* 0x040ff000000018ff */
[C---:B------:R-:W-:Y:S08]  /*2b90*/  HMMA.16816.F32 R68, R4.reuse, R70, RZ ;  /* 0x000000460444723c */ /* 0x040ff000000018ff */
[C---:B------:R-:W-:Y:S08]  /*2ba0*/  HMMA.16816.F32 R108, R4.reuse, R72, RZ ;  /* 0x00000048046c723c */ /* 0x040ff000000018ff */
[----:B------:R-:W-:Y:S07]  /*2bb0*/  HMMA.16816.F32 R104, R4, R74, RZ ;  /* 0x0000004a0468723c */ /* 0x000fee00000018ff */
[----:B------:R-:W-:-:S02]  /*2bc0*/  IADD3 R4, P0, R0, R153, RZ ;  /* 0x0000009900047210 */ /* 0x000fc40007f1e0ff */
[----:B------:R-:W-:-:S03]  /*2bd0*/  SEL R0, R3, 0xffffffc0, !P2 ;  /* 0xffffffc003007807 */ /* 0x000fc60005000000 */
[----:B------:R-:W-:Y:S02]  /*2be0*/  IMAD.X R5, R2, 0x1, R147, P0 ;  /* 0x0000000102057824 */ /* 0x000fe400000e0693 */
[----:B------:R-:W-:Y:S01]  /*2bf0*/  IMAD.IADD R231, R229, 0x1, R0 ;  /* 0x00000001e5e77824 */ /* 0x000fe200078e0200 */
[C---:B------:R-:W-:Y:S02]  /*2c00*/  HMMA.16816.F32 R100, R8.reuse, R64, R36 ;  /* 0x000000400864723c */ /* 0x040fe40000001824 */
[----:B------:R3:W-:Y:S06]  /*2c10*/  LDGSTS.E.BYPASS.LTC128B.128 [R243+0xb100], [R4.64], !P1 ;  /* 0x0b10000004f37fae */ /* 0x0007ec000c901d46 */
[----:B------:R-:W-:Y:S01]  /*2c20*/  HMMA.16816.F32 R96, R8, R66, R32 ;  /* 0x000000420860723c */ /* 0x000fe20000001820 */
[----:B------:R-:W-:Y:S01]  /*2c30*/  LDSM.16.M88.4 R64, [R231] ;  /* 0x00000000e740783b */ /* 0x000fe20000000200 */
[----:B------:R-:W-:-:S03]  /*2c40*/  IADD3 R2, R228, 0x9000, RZ ;  /* 0x00009000e4027810 */ /* 0x000fc60007ffe0ff */
[----:B------:R-:W-:Y:S03]  /*2c50*/  LDSM.16.M88.4 R76, [R231+0x800] ;  /* 0x00080000e74c783b */ /* 0x000fe60000000200 */
[C---:B------:R-:W-:Y:S01]  /*2c60*/  HMMA.16816.F32 R84, R8.reuse, R80, R40 ;  /* 0x000000500854723c */ /* 0x040fe20000001828 */
[----:B--2---:R-:W-:Y:S04]  /*2c70*/  LDSM.16.M88.4 R16, [R241] ;  /* 0x00000000f110783b */ /* 0x004fe80000000200 */
[----:B------:R-:W-:Y:S03]  /*2c80*/  LDSM.16.M88.4 R128, [R228+0xb800] ;  /* 0x00b80000e480783b */ /* 0x000fe60000000200 */
[----:B------:R-:W-:Y:S01]  /*2c90*/  HMMA.16816.F32 R92, R8, R60, R28 ;  /* 0x0000003c085c723c */ /* 0x000fe2000000181c */
[----:B------:R-:W-:Y:S04]  /*2ca0*/  LDSM.16.M88.4 R124, [R231+0xa800] ;  /* 0x00a80000e77c783b */ /* 0x000fe80000000200 */
[----:B---3--:R-:W2:Y:S01]  /*2cb0*/  LDSM.16.M88.4 R4, [R242] ;  /* 0x00000000f204783b */ /* 0x008ea20000000200 */
[----:B------:R-:W-:-:S02]  /*2cc0*/  IMAD.IADD R230, R2, 0x1, R0 ;  /* 0x0000000102e67824 */ /* 0x000fc400078e0200 */
[C---:B------:R-:W-:Y:S01]  /*2cd0*/  HMMA.16816.F32 R80, R8.reuse, R82, R56 ;  /* 0x000000520850723c */ /* 0x040fe20000001838 */
[----:B------:R-:W-:Y:S04]  /*2ce0*/  LDSM.16.M88.4 R32, [R231+0x2000] ;  /* 0x00200000e720783b */ /* 0x000fe80000000200 */
[----:B------:R-:W-:Y:S03]  /*2cf0*/  LDSM.16.M88.4 R36, [R230+-0x9000] ;  /* 0xff700000e624783b */ /* 0x000fe60000000200 */
[C---:B------:R-:W-:Y:S01]  /*2d00*/  HMMA.16816.F32 R56, R8.reuse, R114, R48 ;  /* 0x000000720838723c */ /* 0x040fe20000001830 */
[----:B------:R-:W3:Y:S04]  /*2d10*/  LDSM.16.M88.4 R48, [R231+0x1800] ;  /* 0x00180000e730783b */ /* 0x000ee80000000200 */
[----:B------:R-:W4:Y:S03]  /*2d20*/  LDSM.16.M88.4 R28, [R231+0x2800] ;  /* 0x00280000e71c783b */ /* 0x000f260000000200 */
[C---:B------:R-:W-:Y:S01]  /*2d30*/  HMMA.16816.F32 R88, R8.reuse, R62, R20 ;  /* 0x0000003e0858723c */ /* 0x040fe20000001814 */
[----:B------:R-:W1:Y:S04]  /*2d40*/  LDSM.16.M88.4 R60, [R231+0x1000] ;  /* 0x00100000e73c783b */ /* 0x000e680000000200 */
[----:B------:R-:W-:Y:S03]  /*2d50*/  LDSM.16.M88.4 R140, [R231+0x9000] ;  /* 0x00900000e78c783b */ /* 0x000fe60000000200 */
[C---:B------:R-:W-:Y:S01]  /*2d60*/  HMMA.16816.F32 R72, R8.reuse, R112, R52 ;  /* 0x000000700848723c */ /* 0x040fe20000001834 */
[----:B------:R-:W-:Y:S04]  /*2d70*/  LDSM.16.M88.4 R132, [R231+0xb000] ;  /* 0x00b00000e784783b */ /* 0x000fe80000000200 */
[----:B------:R-:W-:Y:S03]  /*2d80*/  LDSM.16.M88.4 R136, [R231+0xb800] ;  /* 0x00b80000e788783b */ /* 0x000fe60000000200 */
[C---:B------:R-:W-:Y:S01]  /*2d90*/  HMMA.16816.F32 R44, R8.reuse, R116, R44 ;  /* 0x00000074082c723c */ /* 0x040fe2000000182c */
[----:B------:R-:W0:Y:S07]  /*2da0*/  LDGDEPBAR ;  /* 0x00000000000079af */ /* 0x000e2e0000000000 */
[C---:B------:R-:W-:Y:S01]  /*2db0*/  HMMA.16816.F32 R40, R8.reuse, R118, R68 ;  /* 0x000000760828723c */ /* 0x040fe20000001844 */
[----:B------:R-:W4:Y:S07]  /*2dc0*/  LDSM.16.M88.4 R68, [R230+-0x7800] ;  /* 0xff880000e644783b */ /* 0x000f2e0000000200 */
[C---:B-----5:R-:W-:Y:S01]  /*2dd0*/  HMMA.16816.F32 R24, R8.reuse, R120, R108 ;  /* 0x000000780818723c */ /* 0x060fe2000000186c */
[----:B------:R-:W5:Y:S07]  /*2de0*/  LDSM.16.M88.4 R108, [R230+-0x8800] ;  /* 0xff780000e66c783b */ /* 0x000f6e0000000200 */
[----:B------:R-:W-:Y:S01]  /*2df0*/  HMMA.16816.F32 R20, R8, R122, R104 ;  /* 0x0000007a0814723c */ /* 0x000fe20000001868 */
[----:B------:R-:W-:Y:S07]  /*2e00*/  LDSM.16.M88.4 R104, [R228+0x3000] ;  /* 0x00300000e468783b */ /* 0x000fee0000000200 */
[C---:B--2---:R-:W-:Y:S01]  /*2e10*/  HMMA.16816.F32 R8, R4.reuse, R66, R96 ;  /* 0x000000420408723c */ /* 0x044fe20000001860 */
[----:B------:R-:W-:Y:S07]  /*2e20*/  LDSM.16.M88.4 R96, [R230+-0x8000] ;  /* 0xff800000e660783b */ /* 0x000fee0000000200 */
[C---:B-1----:R-:W-:Y:S01]  /*2e30*/  HMMA.16816.F32 R12, R4.reuse, R64, R100 ;  /* 0x00000040040c723c */ /* 0x042fe20000001864 */
[----:B------:R-:W1:Y:S07]  /*2e40*/  LDSM.16.M88.4 R100, [R230+-0x7000] ;  /* 0xff900000e664783b */ /* 0x000e6e0000000200 */
[C---:B---3--:R-:W-:Y:S08]  /*2e50*/  HMMA.16816.F32 R72, R4.reuse, R48, R72 ;  /* 0x000000300448723c */ /* 0x048ff00000001848 */
[C---:B------:R-:W-:Y:S08]  /*2e60*/  HMMA.16816.F32 R52, R4.reuse, R76, R92 ;  /* 0x0000004c0434723c */ /* 0x040ff0000000185c */
[C---:B------:R-:W-:Y:S08]  /*2e70*/  HMMA.16816.F32 R64, R4.reuse, R78, R88 ;  /* 0x0000004e0440723c */ /* 0x040ff00000001858 */
[C---:B------:R-:W-:Y:S08]  /*2e80*/  HMMA.16816.F32 R56, R4.reuse, R50, R56 ;  /* 0x000000320438723c */ /* 0x040ff00000001838 */
[C---:B------:R-:W-:Y:S01]  /*2e90*/  HMMA.16816.F32 R48, R4.reuse, R32, R44 ;  /* 0x000000200430723c */ /* 0x040fe2000000182c */
[----:B------:R-:W-:Y:S07]  /*2ea0*/  LDSM.16.M88.4 R44, [R229+0x3800] ;  /* 0x00380000e52c783b */ /* 0x000fee0000000200 */
[----:B------:R-:W-:Y:S08]  /*2eb0*/  HMMA.16816.F32 R88, R4, R34, R40 ;  /* 0x000000220458723c */ /* 0x000ff00000001828 */
[----:B------:R-:W-:Y:S01]  /*2ec0*/  HMMA.16816.F32 R32, R16, R38, R8 ;  /* 0x000000261020723c */ /* 0x000fe20000001808 */
[----:B------:R-:W2:Y:S07]  /*2ed0*/  LDSM.16.M88.4 R8, [R230+-0x6800] ;  /* 0xff980000e608783b */ /* 0x000eae0000000200 */
[C---:B----4-:R-:W-:Y:S01]  /*2ee0*/  HMMA.16816.F32 R92, R4.reuse, R28, R24 ;  /* 0x0000001c045c723c */ /* 0x050fe20000001818 */
[----:B------:R-:W-:Y:S07]  /*2ef0*/  LDSM.16.M88.4 R24, [R229+0x3000] ;  /* 0x00300000e518783b */ /* 0x000fee0000000200 */
[C---:B------:R-:W-:Y:S08]  /*2f00*/  HMMA.16816.F32 R84, R4.reuse, R60, R84 ;  /* 0x0000003c0454723c */ /* 0x040ff00000001854 */
[C---:B------:R-:W-:Y:S01]  /*2f10*/  HMMA.16816.F32 R76, R4.reuse, R62, R80 ;  /* 0x0000003e044c723c */ /* 0x040fe20000001850 */
[----:B------:R-:W-:Y:S07]  /*2f20*/  LDSM.16.M88.4 R60, [R229+0x4800] ;  /* 0x00480000e53c783b */ /* 0x000fee0000000200 */
[----:B------:R-:W-:Y:S01]  /*2f30*/  HMMA.16816.F32 R28, R4, R30, R20 ;  /* 0x0000001e041c723c */ /* 0x000fe20000001814 */
[----:B------:R-:W3:Y:S07]  /*2f40*/  LDSM.16.M88.4 R4, [R239+0x4000] ;  /* 0x00400000ef04783b */ /* 0x000eee0000000200 */
[C---:B------:R-:W-:Y:S08]  /*2f50*/  HMMA.16816.F32 R72, R16.reuse, R68, R72 ;  /* 0x000000441048723c */ /* 0x040ff00000001848 */
[C---:B-----5:R-:W-:Y:S08]  /*2f60*/  HMMA.16816.F32 R40, R16.reuse, R108, R52 ;  /* 0x0000006c1028723c */ /* 0x060ff00000001834 */
[C---:B------:R-:W-:Y:S01]  /*2f70*/  HMMA.16816.F32 R68, R16.reuse, R70, R56 ;  /* 0x000000461044723c */ /* 0x040fe20000001838 */
[----:B------:R-:W4:Y:S07]  /*2f80*/  LDSM.16.M88.4 R56, [R229+0x5000] ;  /* 0x00500000e538783b */ /* 0x000f2e0000000200 */
[C---:B-1----:R-:W-:Y:S08]  /*2f90*/  HMMA.16816.F32 R52, R16.reuse, R100, R48 ;  /* 0x000000641034723c */ /* 0x042ff00000001830 */
[C---:B------:R-:W-:Y:S01]  /*2fa0*/  HMMA.16816.F32 R20, R16.reuse, R36, R12 ;  /* 0x000000241014723c */ /* 0x040fe2000000180c */
[----:B------:R-:W-:Y:S07]  /*2fb0*/  LDSM.16.M88.4 R12, [R240+0x4000] ;  /* 0x00400000f00c783b */ /* 0x000fee0000000200 */
[C---:B------:R-:W-:Y:S01]  /*2fc0*/  HMMA.16816.F32 R48, R16.reuse, R102, R88 ;  /* 0x000000661030723c */ /* 0x040fe20000001858 */
[----:B------:R-:W1:Y:S04]  /*2fd0*/  LDSM.16.M88.4 R88, [R229+0x5800] ;  /* 0x00580000e558783b */ /* 0x000e680000000200 */
[----:B------:R-:W-:Y:S03]  /*2fe0*/  LDSM.16.M88.4 R100, [R228+0x4000] ;  /* 0x00400000e464783b */ /* 0x000fe60000000200 */
[C---:B------:R-:W-:Y:S01]  /*2ff0*/  HMMA.16816.F32 R36, R16.reuse, R110, R64 ;  /* 0x0000006e1024723c */ /* 0x040fe20000001840 */
[----:B------:R-:W5:Y:S04]  /*3000*/  LDSM.16.M88.4 R64, [R229+0x4000] ;  /* 0x00400000e540783b */ /* 0x000f680000000200 */
[----:B------:R-:W-:Y:S03]  /*3010*/  LDSM.16.M88.4 R108, [R228+0x4800] ;  /* 0x00480000e46c783b */ /* 0x000fe60000000200 */
[C---:B--2---:R-:W-:Y:S08]  /*3020*/  HMMA.16816.F32 R28, R16.reuse, R10, R28 ;  /* 0x0000000a101c723c */ /* 0x044ff0000000181c */
[C---:B------:R-:W-:Y:S08]  /*3030*/  HMMA.16816.F32 R80, R16.reuse, R96, R84 ;  /* 0x000000601050723c */ /* 0x040ff00000001854 */
[C---:B------:R-:W-:Y:S01]  /*3040*/  HMMA.16816.F32 R76, R16.reuse, R98, R76 ;  /* 0x00000062104c723c */ /* 0x040fe2000000184c */
[----:B------:R-:W2:Y:S07]  /*3050*/  LDSM.16.M88.4 R96, [R228+0x3800] ;  /* 0x00380000e460783b */ /* 0x000eae0000000200 */
[----:B------:R-:W-:Y:S08]  /*3060*/  HMMA.16816.F32 R84, R16, R8, R92 ;  /* 0x000000081054723c */ /* 0x000ff0000000185c */
[C---:B---3--:R-:W-:Y:S08]  /*3070*/  HMMA.16816.F32 R20, R4.reuse, R24, R20 ;  /* 0x000000180414723c */ /* 0x048ff00000001814 */
[C---:B------:R-:W-:Y:S01]  /*3080*/  HMMA.16816.F32 R16, R4.reuse, R26, R32 ;  /* 0x0000001a0410723c */ /* 0x040fe20000001820 */
[----:B------:R-:W-:Y:S07]  /*3090*/  LDSM.16.M88.4 R24, [R231+0x3000] ;  /* 0x00300000e718783b */ /* 0x000fee0000000200 */
[C---:B------:R-:W-:Y:S08]  /*30a0*/  HMMA.16816.F32 R92, R4.reuse, R62, R68 ;  /* 0x0000003e045c723c */ /* 0x040ff00000001844 */
[C---:B------:R-:W-:Y:S01]  /*30b0*/  HMMA.16816.F32 R32, R4.reuse, R44, R40 ;  /* 0x0000002c0420723c */ /* 0x040fe20000001828 */
[----:B------:R-:W3:Y:S07]  /*30c0*/  LDSM.16.M88.4 R40, [R228+0x5000] ;  /* 0x00500000e428783b */ /* 0x000eee0000000200 */
[C---:B----4-:R-:W-:Y:S08]  /*30d0*/  HMMA.16816.F32 R68, R4.reuse, R56, R52 ;  /* 0x000000380444723c */ /* 0x050ff00000001834 */
[C---:B------:R-:W-:Y:S08]  /*30e0*/  HMMA.16816.F32 R56, R4.reuse, R58, R48 ;  /* 0x0000003a0438723c */ /* 0x040ff00000001830 */
[C---:B------:R-:W-:Y:S08]  /*30f0*/  HMMA.16816.F32 R8, R4.reuse, R46, R36 ;  /* 0x0000002e0408723c */ /* 0x040ff00000001824 */
[C---:B-1----:R-:W-:Y:S01]  /*3100*/  HMMA.16816.F32 R48, R4.reuse, R90, R28 ;  /* 0x0000005a0430723c */ /* 0x042fe2000000181c */
[----:B------:R-:W1:Y:S07]  /*3110*/  LDSM.16.M88.4 R28, [R228+0x5800] ;  /* 0x00580000e41c783b */ /* 0x000e6e0000000200 */
[C---:B-----5:R-:W-:Y:S08]  /*3120*/  HMMA.16816.F32 R80, R4.reuse, R64, R80 ;  /* 0x000000400450723c */ /* 0x060ff00000001850 */
[C---:B------:R-:W-:Y:S01]  /*3130*/  HMMA.16816.F32 R76, R4.reuse, R66, R76 ;  /* 0x00000042044c723c */ /* 0x040fe2000000184c */
[----:B------:R-:W-:Y:S07]  /*3140*/  LDSM.16.M88.4 R64, [R231+0x4000] ;  /* 0x00400000e740783b */ /* 0x000fee0000000200 */
[C---:B------:R-:W-:Y:S08]  /*3150*/  HMMA.16816.F32 R72, R4.reuse, R60, R72 ;  /* 0x0000003c0448723c */ /* 0x040ff00000001848 */
[----:B------:R-:W-:Y:S01]  /*3160*/  HMMA.16816.F32 R52, R4, R88, R84 ;  /* 0x000000580434723c */ /* 0x000fe20000001854 */
[----:B------:R-:W-:Y:S07]  /*3170*/  LDSM.16.M88.4 R4, [R242+0x4000] ;  /* 0x00400000f204783b */ /* 0x000fee0000000200 */
[C---:B------:R-:W-:Y:S01]  /*3180*/  HMMA.16816.F32 R44, R12.reuse, R104, R20 ;  /* 0x000000680c2c723c */ /* 0x040fe20000001814 */
[----:B------:R-:W4:Y:S07]  /*3190*/  LDSM.16.M88.4 R20, [R231+0x3800] ;  /* 0x00380000e714783b */ /* 0x000f2e0000000200 */
[C---:B------:R-:W-:Y:S01]  /*31a0*/  HMMA.16816.F32 R36, R12.reuse, R106, R16 ;  /* 0x0000006a0c24723c */ /* 0x040fe20000001810 */
[----:B------:R-:W-:Y:S07]  /*31b0*/  LDSM.16.M88.4 R104, [R230+-0x5800] ;  /* 0xffa80000e668783b */ /* 0x000fee0000000200 */
[C---:B--2---:R-:W-:Y:S01]  /*31c0*/  HMMA.16816.F32 R16, R12.reuse, R98, R8 ;  /* 0x000000620c10723c */ /* 0x044fe20000001808 */
[----:B------:R-:W-:Y:S07]  /*31d0*/  LDSM.16.M88.4 R8, [R241+0x4000] ;  /* 0x00400000f108783b */ /* 0x000fee0000000200 */
[C---:B------:R-:W-:Y:S01]  /*31e0*/  HMMA.16816.F32 R88, R12.reuse, R110, R92 ;  /* 0x0000006e0c58723c */ /* 0x040fe2000000185c */
[----:B------:R-:W2:Y:S07]  /*31f0*/  LDSM.16.M88.4 R92, [R231+0x5800] ;  /* 0x00580000e75c783b */ /* 0x000eae0000000200 */
[C---:B------:R-:W-:Y:S01]  /*3200*/  HMMA.16816.F32 R60, R12.reuse, R100, R80 ;  /* 0x000000640c3c723c */ /* 0x040fe20000001850 */
[----:B------:R-:W5:Y:S07]  /*3210*/  LDSM.16.M88.4 R80, [R231+0x4800] ;  /* 0x00480000e750783b */ /* 0x000f6e0000000200 */
[C---:B------:R-:W-:Y:S01]  /*3220*/  HMMA.16816.F32 R32, R12.reuse, R96, R32 ;  /* 0x000000600c20723c */ /* 0x040fe20000001820 */
[----:B------:R-:W2:Y:S07]  /*3230*/  LDSM.16.M88.4 R96, [R231+0x5000] ;  /* 0x00500000e760783b */ /* 0x000eae0000000200 */
[C---:B---3--:R-:W-:Y:S08]  /*3240*/  HMMA.16816.F32 R84, R12.reuse, R40, R68 ;  /* 0x000000280c54723c */ /* 0x048ff00000001844 */
[C---:B------:R-:W-:Y:S08]  /*3250*/  HMMA.16816.F32 R68, R12.reuse, R42, R56 ;  /* 0x0000002a0c44723c */ /* 0x040ff00000001838 */
[C---:B-1----:R-:W-:Y:S08]  /*3260*/  HMMA.16816.F32 R40, R12.reuse, R28, R52 ;  /* 0x0000001c0c28723c */ /* 0x042ff00000001834 */
[C---:B------:R-:W-:Y:S01]  /*3270*/  HMMA.16816.F32 R72, R12.reuse, R108, R72 ;  /* 0x0000006c0c48723c */ /* 0x040fe20000001848 */
[----:B------:R-:W1:Y:S07]  /*3280*/  LDSM.16.M88.4 R108, [R230+-0x6000] ;  /* 0xffa00000e66c783b */ /* 0x000e6e0000000200 */
[C---:B------:R-:W-:Y:S08]  /*3290*/  HMMA.16816.F32 R56, R12.reuse, R30, R48 ;  /* 0x0000001e0c38723c */ /* 0x040ff00000001830 */
[----:B------:R-:W-:Y:S08]  /*32a0*/  HMMA.16816.F32 R76, R12, R102, R76 ;  /* 0x000000660c4c723c */ /* 0x000ff0000000184c */
[C---:B----4-:R-:W-:Y:S01]  /*32b0*/  HMMA.16816.F32 R12, R4.reuse, R22, R16 ;  /* 0x00000016040c723c */ /* 0x050fe20000001810 */
[----:B------:R-:W-:Y:S07]  /*32c0*/  LDSM.16.M88.4 R16, [R230+-0x4000] ;  /* 0xffc00000e610783b */ /* 0x000fee0000000200 */
[C---:B------:R-:W-:Y:S08]  /*32d0*/  HMMA.16816.F32 R52, R4.reuse, R24, R44 ;  /* 0x000000180434723c */ /* 0x040ff0000000182c */
[C---:B------:R-:W-:Y:S01]  /*32e0*/  HMMA.16816.F32 R44, R4.reuse, R20, R32 ;  /* 0x00000014042c723c */ /* 0x040fe20000001820 */
[----:B------:R-:W-:Y:S07]  /*32f0*/  LDSM.16.M88.4 R20, [R230+-0x4800] ;  /* 0xffb80000e614783b */ /* 0x000fee0000000200 */
[C---:B--2---:R-:W-:Y:S01]  /*3300*/  HMMA.16816.F32 R100, R4.reuse, R92, R40 ;  /* 0x0000005c0464723c */ /* 0x044fe20000001828 */
[----:B------:R-:W2:Y:S07]  /*3310*/  LDSM.16.M88.4 R40, [R230+-0x5000] ;  /* 0xffb00000e628783b */ /* 0x000eae0000000200 */
[C---:B------:R-:W-:Y:S08]  /*3320*/  HMMA.16816.F32 R48, R4.reuse, R26, R36 ;  /* 0x0000001a0430723c */ /* 0x040ff00000001824 */
[C---:B-----5:R-:W-:Y:S01]  /*3330*/  HMMA.16816.F32 R28, R4.reuse, R80, R72 ;  /* 0x00000050041c723c */ /* 0x060fe20000001848 */
[----:B------:R-:W-:Y:S07]  /*3340*/  LDSM.16.M88.4 R72, [R229+0x6000] ;  /* 0x00600000e548783b */ /* 0x000fee0000000200 */
[C---:B------:R-:W-:Y:S08]  /*3350*/  HMMA.16816.F32 R24, R4.reuse, R82, R88 ;  /* 0x000000520418723c */ /* 0x040ff00000001858 */
[C---:B------:R-:W-:Y:S08]  /*3360*/  HMMA.16816.F32 R84, R4.reuse, R96, R84 ;  /* 0x000000600454723c */ /* 0x040ff00000001854 */
[C---:B------:R-:W-:Y:S08]  /*3370*/  HMMA.16816.F32 R80, R4.reuse, R98, R68 ;  /* 0x000000620450723c */ /* 0x040ff00000001844 */
[C---:B------:R-:W-:Y:S01]  /*3380*/  HMMA.16816.F32 R96, R4.reuse, R94, R56 ;  /* 0x0000005e0460723c */ /* 0x040fe20000001838 */
[----:B------:R-:W3:Y:S07]  /*3390*/  LDSM.16.M88.4 R56, [R230+-0x3800] ;  /* 0xffc80000e638783b */ /* 0x000eee0000000200 */
[C---:B------:R-:W-:Y:S08]  /*33a0*/  HMMA.16816.F32 R36, R4.reuse, R64, R60 ;  /* 0x000000400424723c */ /* 0x040ff0000000183c */
[----:B------:R-:W-:Y:S01]  /*33b0*/  HMMA.16816.F32 R32, R4, R66, R76 ;  /* 0x000000420420723c */ /* 0x000fe2000000184c */
[----:B------:R-:W4:Y:S07]  /*33c0*/  LDSM.16.M88.4 R4, [R239+0x8000] ;  /* 0x00800000ef04783b */ /* 0x000f2e0000000200 */
[C---:B------:R-:W-:Y:S01]  /*33d0*/  HMMA.16816.F32 R76, R8.reuse, R106, R12 ;  /* 0x0000006a084c723c */ /* 0x040fe2000000180c */
[----:B------:R-:W5:Y:S07]  /*33e0*/  LDSM.16.M88.4 R12, [R229+0x6800] ;  /* 0x00680000e50c783b */ /* 0x000f6e0000000200 */
[C---:B-1----:R-:W-:Y:S01]  /*33f0*/  HMMA.16816.F32 R92, R8.reuse, R108, R52 ;  /* 0x0000006c085c723c */ /* 0x042fe20000001834 */
[----:B------:R-:W-:Y:S07]  /*3400*/  LDSM.16.M88.4 R52, [R229+0x7000] ;  /* 0x00700000e534783b */ /* 0x000fee0000000200 */
[C---:B------:R-:W-:Y:S01]  /*3410*/  HMMA.16816.F32 R88, R8.reuse, R104, R44 ;  /* 0x000000680858723c */ /* 0x040fe2000000182c */
[----:B------:R-:W-:Y:S07]  /*3420*/  LDSM.16.M88.4 R44, [R229+0x8000] ;  /* 0x00800000e52c783b */ /* 0x000fee0000000200 */
[C---:B--2---:R-:W-:Y:S08]  /*3430*/  HMMA.16816.F32 R64, R8.reuse, R40, R36 ;  /* 0x000000280840723c */ /* 0x044ff00000001824 */
[C---:B------:R-:W-:Y:S08]  /*3440*/  HMMA.16816.F32 R68, R8.reuse, R42, R32 ;  /* 0x0000002a0844723c */ /* 0x040ff00000001820 */
[C---:B------:R-:W-:Y:S08]  /*3450*/  HMMA.16816.F32 R108, R8.reuse, R110, R48 ;  /* 0x0000006e086c723c */ /* 0x040ff00000001830 */
[C---:B------:R-:W-:Y:S01]  /*3460*/  HMMA.16816.F32 R40, R8.reuse, R22, R24 ;  /* 0x000000160828723c */ /* 0x040fe20000001818 */
[----:B------:R-:W1:Y:S07]  /*3470*/  LDSM.16.M88.4 R24, [R229+0x7800] ;  /* 0x00780000e518783b */ /* 0x000e6e0000000200 */
[C---:B------:R-:W-:Y:S08]  /*3480*/  HMMA.16816.F32 R48, R8.reuse, R16, R84 ;  /* 0x000000100830723c */ /* 0x040ff00000001854 */
[C---:B------:R-:W-:Y:S01]  /*3490*/  HMMA.16816.F32 R36, R8.reuse, R18, R80 ;  /* 0x000000120824723c */ /* 0x040fe20000001850 */
[----:B------:R-:W-:Y:S07]  /*34a0*/  LDSM.16.M88.4 R80, [R228+0x8000] ;  /* 0x00800000e450783b */ /* 0x000fee0000000200 */
[C---:B------:R-:W-:Y:S01]  /*34b0*/  HMMA.16816.F32 R60, R8.reuse, R20, R28 ;  /* 0x00000014083c723c */ /* 0x040fe2000000181c */
[----:B------:R-:W2:Y:S04]  /*34c0*/  LDSM.16.M88.4 R20, [R229+0x8800] ;  /* 0x00880000e514783b */ /* 0x000ea80000000200 */
[----:B------:R-:W-:Y:S03]  /*34d0*/  LDSM.16.M88.4 R28, [R228+0x6000] ;  /* 0x00600000e41c783b */ /* 0x000fe60000000200 */
[C---:B---3--:R-:W-:Y:S08]  /*34e0*/  HMMA.16816.F32 R32, R8.reuse, R56, R100 ;  /* 0x000000380820723c */ /* 0x048ff00000001864 */
[----:B------:R-:W-:Y:S08]  /*34f0*/  HMMA.16816.F32 R16, R8, R58, R96 ;  /* 0x0000003a0810723c */ /* 0x000ff00000001860 */
[C---:B----4-:R-:W-:Y:S08]  /*3500*/  HMMA.16816.F32 R8, R4.reuse, R72, R92 ;  /* 0x000000480408723c */ /* 0x050ff0000000185c */
[C---:B-----5:R-:W-:Y:S08]  /*3510*/  HMMA.16816.F32 R100, R4.reuse, R12, R88 ;  /* 0x0000000c0464723c */ /* 0x060ff00000001858 */
[C---:B------:R-:W-:Y:S01]  /*3520*/  HMMA.16816.F32 R92, R4.reuse, R14, R76 ;  /* 0x0000000e045c723c */ /* 0x040fe2000000184c */
[----:B------:R-:W3:Y:S04]  /*3530*/  LDSM.16.M88.4 R12, [R240+0x8000] ;  /* 0x00800000f00c783b */ /* 0x000ee80000000200 */
[----:B------:R-:W-:Y:S03]  /*3540*/  LDSM.16.M88.4 R76, [R228+0x7000] ;  /* 0x00700000e44c783b */ /* 0x000fe60000000200 */
[C---:B------:R-:W-:Y:S01]  /*3550*/  HMMA.16816.F32 R56, R4.reuse, R74, R108 ;  /* 0x0000004a0438723c */ /* 0x040fe2000000186c */
[----:B------:R-:W4:Y:S07]  /*3560*/  LDSM.16.M88.4 R72, [R228+0x7800] ;  /* 0x00780000e448783b */ /* 0x000f2e0000000200 */
[C---:B-1----:R-:W-:Y:S01]  /*3570*/  HMMA.16816.F32 R108, R4.reuse, R24, R60 ;  /* 0x00000018046c723c */ /* 0x042fe2000000183c */
[----:B------:R-:W-:Y:S07]  /*3580*/  LDSM.16.M88.4 R60, [R231+0x6000] ;  /* 0x00600000e73c783b */ /* 0x000fee0000000200 */
[C---:B------:R-:W-:Y:S01]  /*3590*/  HMMA.16816.F32 R104, R4.reuse, R26, R40 ;  /* 0x0000001a0468723c */ /* 0x040fe20000001828 */
[----:B------:R-:W1:Y:S04]  /*35a0*/  LDSM.16.M88.4 R24, [R228+0x6800] ;  /* 0x00680000e418783b */ /* 0x000e680000000200 */
[----:B------:R-:W-:Y:S03]  /*35b0*/  LDSM.16.M88.4 R40, [R231+0x7800] ;  /* 0x00780000e728783b */ /* 0x000fe60000000200 */
[C---:B------:R-:W-:Y:S08]  /*35c0*/  HMMA.16816.F32 R116, R4.reuse, R52, R64 ;  /* 0x000000340474723c */ /* 0x040ff00000001840 */
[C---:B------:R-:W-:Y:S01]  /*35d0*/  HMMA.16816.F32 R112, R4.reuse, R54, R68 ;  /* 0x000000360470723c */ /* 0x040fe20000001844 */
[----:B------:R-:W-:Y:S07]  /*35e0*/  LDSM.16.M88.4 R68, [R228+0x8800] ;  /* 0x00880000e444783b */ /* 0x000fee0000000200 */
[C---:B------:R-:W-:Y:S01]  /*35f0*/  HMMA.16816.F32 R96, R4.reuse, R44, R48 ;  /* 0x0000002c0460723c */ /* 0x040fe20000001830 */
[----:B------:R-:W-:Y:S07]  /*3600*/  LDSM.16.M88.4 R48, [R231+0x6800] ;  /* 0x00680000e730783b */ /* 0x000fee0000000200 */
[C---:B------:R-:W-:Y:S01]  /*3610*/  HMMA.16816.F32 R88, R4.reuse, R46, R36 ;  /* 0x0000002e0458723c */ /* 0x040fe20000001824 */
[----:B------:R-:W-:Y:S07]  /*3620*/  LDSM.16.M88.4 R44, [R231+0x7000] ;  /* 0x00700000e72c783b */ /* 0x000fee0000000200 */
[C---:B--2---:R-:W-:Y:S08]  /*3630*/  HMMA.16816.F32 R84, R4.reuse, R20, R32 ;  /* 0x000000140454723c */ /* 0x044ff00000001820 */
[----:B------:R-:W-:Y:S08]  /*3640*/  HMMA.16816.F32 R64, R4, R22, R16 ;  /* 0x000000160440723c */ /* 0x000ff00000001810 */
[C---:B---3--:R-:W-:Y:S01]  /*3650*/  HMMA.16816.F32 R4, R12.reuse, R28, R8 ;  /* 0x0000001c0c04723c */ /* 0x048fe20000001808 */
[----:B------:R-:W2:Y:S07]  /*3660*/  LDSM.16.M88.4 R8, [R242+0x8000] ;  /* 0x00800000f208783b */ /* 0x000eae0000000200 */
[C---:B------:R-:W-:Y:S08]  /*3670*/  HMMA.16816.F32 R56, R12.reuse, R30, R56 ;  /* 0x0000001e0c38723c */ /* 0x040ff00000001838 */
[C---:B----4-:R-:W-:Y:S01]  /*3680*/  HMMA.16816.F32 R20, R12.reuse, R74, R104 ;  /* 0x0000004a0c14723c */ /* 0x050fe20000001868 */
[----:B------:R-:W-:Y:S07]  /*3690*/  LDSM.16.M88.4 R104, [R229+0x9800] ;  /* 0x00980000e568783b */ /* 0x000fee0000000200 */
[C---:B-1----:R-:W-:Y:S01]  /*36a0*/  HMMA.16816.F32 R52, R12.reuse, R24, R100 ;  /* 0x000000180c34723c */ /* 0x042fe20000001864 */
[----:B------:R-:W1:Y:S07]  /*36b0*/  LDSM.16.M88.4 R100, [R231+0x8800] ;  /* 0x00880000e764783b */ /* 0x000e6e0000000200 */
[C---:B------:R-:W-:Y:S08]  /*36c0*/  HMMA.16816.F32 R36, R12.reuse, R26, R92 ;  /* 0x0000001a0c24723c */ /* 0x040ff0000000185c */
[C---:B------:R-:W-:Y:S08]  /*36d0*/  HMMA.16816.F32 R16, R12.reuse, R80, R96 ;  /* 0x000000500c10723c */ /* 0x040ff00000001860 */
[----:B------:R-:W-:Y:S08]  /*36e0*/  HMMA.16816.F32 R88, R12, R82, R88 ;  /* 0x000000520c58723c */ /* 0x000ff00000001858 */
[C---:B--2---:R-:W-:Y:S01]  /*36f0*/  HMMA.16816.F32 R80, R8.reuse, R60, R4 ;  /* 0x0000003c0850723c */ /* 0x044fe20000001804 */
[----:B------:R-:W-:Y:S07]  /*3700*/  LDSM.16.M88.4 R4, [R241+0x8000] ;  /* 0x00800000f104783b */ /* 0x000fee0000000200 */
[----:B------:R-:W-:Y:S08]  /*3710*/  HMMA.16816.F32 R56, R8, R62, R56 ;  /* 0x0000003e0838723c */ /* 0x000ff00000001838 */
[----:B------:R-:W-:Y:S01]  /*3720*/  HMMA.16816.F32 R32, R12, R76, R116 ;  /* 0x0000004c0c20723c */ /* 0x000fe20000001874 */
[----:B------:R-:W2:Y:S07]  /*3730*/  LDSM.16.M88.4 R116, [R231+0x8000] ;  /* 0x00800000e774783b */ /* 0x000eae0000000200 */
[----:B------:R-:W-:Y:S01]  /*3740*/  HMMA.16816.F32 R60, R8, R42, R20 ;  /* 0x0000002a083c723c */ /* 0x000fe20000001814 */
[----:B------:R-:W3:Y:S07]  /*3750*/  LDSM.16.M88.4 R20, [R230+-0x2800] ;  /* 0xffd80000e614783b */ /* 0x000eee0000000200 */
[C---:B------:R-:W-:Y:S01]  /*3760*/  HMMA.16816.F32 R24, R12.reuse, R72, R108 ;  /* 0x000000480c18723c */ /* 0x040fe2000000186c */
[----:B------:R-:W-:Y:S07]  /*3770*/  LDSM.16.M88.4 R108, [R229+0x9000] ;  /* 0x00900000e56c783b */ /* 0x000fee0000000200 */
[C---:B------:R-:W-:Y:S01]  /*3780*/  HMMA.16816.F32 R28, R12.reuse, R78, R112 ;  /* 0x0000004e0c1c723c */ /* 0x040fe20000001870 */
[----:B------:R-:W-:Y:S07]  /*3790*/  LDSM.16.M88.4 R112, [R229+0xa000] ;  /* 0x00a00000e570783b */ /* 0x000fee0000000200 */
[----:B------:R-:W-:Y:S01]  /*37a0*/  HMMA.16816.F32 R96, R12, R68, R84 ;  /* 0x000000440c60723c */ /* 0x000fe20000001854 */
[----:B------:R-:W-:Y:S07]  /*37b0*/  LDSM.16.M88.4 R84, [R230+-0x3000] ;  /* 0xffd00000e654783b */ /* 0x000fee0000000200 */
[----:B------:R-:W-:Y:S08]  /*37c0*/  HMMA.16816.F32 R52, R8, R48, R52 ;  /* 0x000000300834723c */ /* 0x000ff00000001834 */
[----:B------:R-:W-:Y:S01]  /*37d0*/  HMMA.16816.F32 R92, R12, R70, R64 ;  /* 0x000000460c5c723c */ /* 0x000fe20000001840 */
[----:B------:R-:W-:Y:S07]  /*37e0*/  LDSM.16.M88.4 R12, [R239+0xc000] ;  /* 0x00c00000ef0c783b */ /* 0x000fee0000000200 */
[C---:B------:R-:W-:Y:S01]  /*37f0*/  HMMA.16816.F32 R76, R8.reuse, R50, R36 ;  /* 0x00000032084c723c */ /* 0x040fe20000001824 */
[----:B------:R-:W4:Y:S04]  /*3800*/  LDSM.16.M88.4 R48, [R230+-0x2000] ;  /* 0xffe00000e630783b */ /* 0x000f280000000200 */
[----:B------:R-:W5:Y:S03]  /*3810*/  LDSM.16.M88.4 R36, [R230+-0x800] ;  /* 0xfff80000e624783b */ /* 0x000f660000000200 */
[C---:B------:R-:W-:Y:S01]  /*3820*/  HMMA.16816.F32 R64, R8.reuse, R40, R24 ;  /* 0x000000280840723c */ /* 0x040fe20000001818 */
[----:B------:R-:W-:Y:S07]  /*3830*/  LDSM.16.M88.4 R40, [R230+-0x1000] ;  /* 0xfff00000e628783b */ /* 0x000fee0000000200 */
[C---:B------:R-:W-:Y:S08]  /*3840*/  HMMA.16816.F32 R72, R8.reuse, R44, R32 ;  /* 0x0000002c0848723c */ /* 0x040ff00000001820 */
[C---:B------:R-:W-:Y:S01]  /*3850*/  HMMA.16816.F32 R68, R8.reuse, R46, R28 ;  /* 0x0000002e0844723c */ /* 0x040fe2000000181c */
[----:B------:R-:W4:Y:S07]  /*3860*/  LDSM.16.M88.4 R44, [R230+-0x1800] ;  /* 0xffe80000e62c783b */ /* 0x000f2e0000000200 */
[C---:B-1----:R-:W-:Y:S08]  /*3870*/  HMMA.16816.F32 R24, R8.reuse, R100, R96 ;  /* 0x000000640818723c */ /* 0x042ff00000001860 */
[----:B--2---:R-:W-:Y:S08]  /*3880*/  HMMA.16816.F32 R32, R8, R116, R16 ;  /* 0x000000740820723c */ /* 0x004ff00000001810 */
[----:B---3--:R-:W-:Y:S08]  /*3890*/  HMMA.16816.F32 R52, R4, R20, R52 ;  /* 0x000000140434723c */ /* 0x008ff00000001834 */
[----:B------:R-:W-:Y:S08]  /*38a0*/  HMMA.16816.F32 R16, R8, R102, R92 ;  /* 0x000000660810723c */ /* 0x000ff0000000185c */
[----:B------:R-:W-:Y:S08]  /*38b0*/  HMMA.16816.F32 R20, R4, R22, R76 ;  /* 0x000000160414723c */ /* 0x000ff0000000184c */
[----:B------:R-:W-:Y:S08]  /*38c0*/  HMMA.16816.F32 R28, R8, R118, R88 ;  /* 0x00000076081c723c */ /* 0x000ff00000001858 */
[C---:B----4-:R-:W-:Y:S08]  /*38d0*/  HMMA.16816.F32 R96, R4.reuse, R48, R72 ;  /* 0x000000300460723c */ /* 0x050ff00000001848 */
[C---:B------:R-:W-:Y:S08]  /*38e0*/  HMMA.16816.F32 R100, R4.reuse, R50, R68 ;  /* 0x000000320464723c */ /* 0x040ff00000001844 */
[C---:B-----5:R-:W-:Y:S01]  /*38f0*/  HMMA.16816.F32 R92, R4.reuse, R36, R24 ;  /* 0x00000024045c723c */ /* 0x060fe20000001818 */
[----:B------:R-:W1:Y:S07]  /*3900*/  LDSM.16.M88.4 R24, [R229+0xa800] ;  /* 0x00a80000e518783b */ /* 0x000e6e0000000200 */
[C---:B------:R-:W-:Y:S08]  /*3910*/  HMMA.16816.F32 R8, R4.reuse, R84, R80 ;  /* 0x000000540408723c */ /* 0x040ff00000001850 */
[----:B------:R-:W-:Y:S08]  /*3920*/  HMMA.16816.F32 R56, R4, R86, R56 ;  /* 0x000000560438723c */ /* 0x000ff00000001838 */
[----:B------:R-:W-:Y:S08]  /*3930*/  HMMA.16816.F32 R72, R12, R104, R52 ;  /* 0x000000680c48723c */ /* 0x000ff00000001834 */
[----:B------:R-:W-:Y:S01]  /*3940*/  HMMA.16816.F32 R84, R4, R38, R16 ;  /* 0x000000260454723c */ /* 0x000fe20000001810 */
[----:B------:R-:W2:Y:S04]  /*3950*/  LDSM.16.M88.4 R16, [R229+0xb000] ;  /* 0x00b00000e510783b */ /* 0x000ea80000000200 */
[----:B------:R-:W-:Y:S03]  /*3960*/  LDSM.16.M88.4 R36, [R228+0x9000] ;  /* 0x00900000e424783b */ /* 0x000fe60000000200 */
[----:B------:R-:W-:Y:S01]  /*3970*/  HMMA.16816.F32 R52, R12, R106, R20 ;  /* 0x0000006a0c34723c */ /* 0x000fe20000001814 */
[----:B------:R-:W3:Y:S07]  /*3980*/  LDSM.16.M88.4 R20, [R229+0xb800] ;  /* 0x00b80000e514783b */ /* 0x000eee0000000200 */
[C---:B------:R-:W-:Y:S01]  /*3990*/  HMMA.16816.F32 R68, R4.reuse, R44, R64 ;  /* 0x0000002c0444723c */ /* 0x040fe20000001840 */
[----:B------:R-:W-:Y:S07]  /*39a0*/  LDSM.16.M88.4 R64, [R228+0x9800] ;  /* 0x00980000e440783b */ /* 0x000fee0000000200 */
[C---:B------:R-:W-:Y:S01]  /*39b0*/  HMMA.16816.F32 R88, R4.reuse, R46, R60 ;  /* 0x0000002e0458723c */ /* 0x040fe2000000183c */
[----:B------:R-:W-:Y:S07]  /*39c0*/  LDSM.16.M88.4 R60, [R228+0xa000] ;  /* 0x00a00000e43c783b */ /* 0x000fee0000000200 */
[C---:B------:R-:W-:Y:S08]  /*39d0*/  HMMA.16816.F32 R32, R4.reuse, R40, R32 ;  /* 0x000000280420723c */ /* 0x040ff00000001820 */
[----:B------:R-:W-:Y:S01]  /*39e0*/  HMMA.16816.F32 R28, R4, R42, R28 ;  /* 0x0000002a041c723c */ /* 0x000fe2000000181c */
[----:B------:R-:W4:Y:S07]  /*39f0*/  LDSM.16.M88.4 R4, [R240+0xc000] ;  /* 0x00c00000f004783b */ /* 0x000f2e0000000200 */
[C---:B------:R-:W-:Y:S01]  /*3a00*/  HMMA.16816.F32 R44, R12.reuse, R114, R100 ;  /* 0x000000720c2c723c */ /* 0x040fe20000001864 */
[----:B------:R-:W5:Y:S07]  /*3a10*/  LDSM.16.M88.4 R100, [R228+0xa800] ;  /* 0x00a80000e464783b */ /* 0x000f6e0000000200 */
[C---:B------:R-:W-:Y:S01]  /*3a20*/  HMMA.16816.F32 R76, R12.reuse, R110, R56 ;  /* 0x0000006e0c4c723c */ /* 0x040fe20000001838 */
[----:B------:R-:W3:Y:S07]  /*3a30*/  LDSM.16.M88.4 R56, [R228+0xb000] ;  /* 0x00b00000e438783b */ /* 0x000eee0000000200 */
[C---:B------:R-:W-:Y:S01]  /*3a40*/  HMMA.16816.F32 R80, R12.reuse, R108, R8 ;  /* 0x0000006c0c50723c */ /* 0x040fe20000001808 */
[----:B------:R-:W-:Y:S07]  /*3a50*/  LDSM.16.M88.4 R8, [R242+0xc000] ;  /* 0x00c00000f208783b */ /* 0x000fee0000000200 */
[C---:B------:R-:W-:Y:S01]  /*3a60*/  HMMA.16816.F32 R48, R12.reuse, R112, R96 ;  /* 0x000000700c30723c */ /* 0x040fe20000001860 */
[----:B------:R-:W4:Y:S07]  /*3a70*/  LDSM.16.M88.4 R96, [R231+0xa000] ;  /* 0x00a00000e760783b */ /* 0x000f2e0000000200 */
[C---:B-1----:R-:W-:Y:S08]  /*3a80*/  HMMA.16816.F32 R68, R12.reuse, R24, R68 ;  /* 0x000000180c44723c */ /* 0x042ff00000001844 */
[C---:B------:R-:W-:Y:S08]  /*3a90*/  HMMA.16816.F32 R40, R12.reuse, R26, R88 ;  /* 0x0000001a0c28723c */ /* 0x040ff00000001858 */
[C---:B--2---:R-:W-:Y:S08]  /*3aa0*/  HMMA.16816.F32 R32, R12.reuse, R16, R32 ;  /* 0x000000100c20723c */ /* 0x044ff00000001820 */
[C---:B------:R-:W-:Y:S08]  /*3ab0*/  HMMA.16816.F32 R28, R12.reuse, R18, R28 ;  /* 0x000000120c1c723c */ /* 0x040ff0000000181c */
[C---:B---3--:R-:W-:Y:S08]  /*3ac0*/  HMMA.16816.F32 R24, R12.reuse, R20, R92 ;  /* 0x000000140c18723c */ /* 0x048ff0000000185c */
[----:B------:R-:W-:Y:S01]  /*3ad0*/  HMMA.16816.F32 R12, R12, R22, R84 ;  /* 0x000000160c0c723c */ /* 0x000fe20000001854 */
[----:B------:R-:W1:Y:S07]  /*3ae0*/  LDSM.16.M88.4 R20, [R231+0x9800] ;  /* 0x00980000e714783b */ /* 0x000e6e0000000200 */
[C---:B----4-:R-:W-:Y:S01]  /*3af0*/  HMMA.16816.F32 R16, R4.reuse, R36, R80 ;  /* 0x000000240410723c */ /* 0x050fe20000001850 */
[----:B------:R-:W-:Y:S07]  /*3b00*/  LDSM.16.M88.4 R80, [R230] ;  /* 0x00000000e650783b */ /* 0x000fee0000000200 */
[C---:B------:R-:W-:Y:S08]  /*3b10*/  HMMA.16816.F32 R116, R4.reuse, R38, R76 ;  /* 0x000000260474723c */ /* 0x040ff0000000184c */
[C---:B------:R-:W-:Y:S08]  /*3b20*/  HMMA.16816.F32 R36, R4.reuse, R60, R48 ;  /* 0x0000003c0424723c */ /* 0x040ff00000001830 */
[C---:B------:R-:W-:Y:S01]  /*3b30*/  HMMA.16816.F32 R108, R4.reuse, R62, R44 ;  /* 0x0000003e046c723c */ /* 0x040fe2000000182c */
[----:B------:R-:W-:Y:S07]  /*3b40*/  LDSM.16.M88.4 R60, [R230+0x2000] ;  /* 0x00200000e63c783b */ /* 0x000fee0000000200 */
[C---:B-----5:R-:W-:Y:S01]  /*3b50*/  HMMA.16816.F32 R104, R4.reuse, R100, R68 ;  /* 0x000000640468723c */ /* 0x060fe20000001844 */
[----:B------:R-:W-:Y:S07]  /*3b60*/  LDSM.16.M88.4 R68, [R230+0x1000] ;  /* 0x00100000e644783b */ /* 0x000fee0000000200 */
[C---:B------:R-:W-:Y:S01]  /*3b70*/  HMMA.16816.F32 R120, R4.reuse, R64, R72 ;  /* 0x000000400478723c */ /* 0x040fe20000001848 */
[----:B------:R-:W-:Y:S07]  /*3b80*/  LDSM.16.M88.4 R72, [R230+0x800] ;  /* 0x00080000e648783b */ /* 0x000fee0000000200 */
[C---:B------:R-:W-:Y:S01]  /*3b90*/  HMMA.16816.F32 R112, R4.reuse, R66, R52 ;  /* 0x000000420470723c */ /* 0x040fe20000001834 */
[----:B------:R-:W-:Y:S07]  /*3ba0*/  LDSM.16.M88.4 R64, [R230+0x1800] ;  /* 0x00180000e640783b */ /* 0x000fee0000000200 */
[C---:B------:R-:W-:Y:S08]  /*3bb0*/  HMMA.16816.F32 R100, R4.reuse, R102, R40 ;  /* 0x000000660464723c */ /* 0x040ff00000001828 */
[C---:B------:R-:W-:Y:S08]  /*3bc0*/  HMMA.16816.F32 R92, R4.reuse, R56, R32 ;  /* 0x00000038045c723c */ /* 0x040ff00000001820 */
[C---:B------:R-:W-:Y:S01]  /*3bd0*/  HMMA.16816.F32 R88, R4.reuse, R58, R28 ;  /* 0x0000003a0458723c */ /* 0x040fe2000000181c */
[----:B------:R-:W-:Y:S07]  /*3be0*/  LDSM.16.M88.4 R56, [R230+0x2800] ;  /* 0x00280000e638783b */ /* 0x000fee0000000200 */
[C---:B------:R-:W-:Y:S08]  /*3bf0*/  HMMA.16816.F32 R84, R4.reuse, R128, R24 ;  /* 0x000000800454723c */ /* 0x040ff00000001818 */
[----:B------:R-:W-:Y:S01]  /*3c00*/  HMMA.16816.F32 R76, R4, R130, R12 ;  /* 0x00000082044c723c */ /* 0x000fe2000000180c */
[----:B------:R-:W2:Y:S01]  /*3c10*/  LDSM.16.M88.4 R4, [R241+0xc000] ;  /* 0x00c00000f104783b */ /* 0x000ea20000000200 */
[----:B------:R-:W-:Y:S01]  /*3c20*/  ISETP.GE.AND P0, PT, R163, 0x2, PT ;  /* 0x00000002a300780c */ /* 0x000fe20003f06270 */
[----:B------:R-:W-:-:S05]  /*3c30*/  DEPBAR.LE SB0, 0x0 ;  /* 0x000080000000791a */ /* 0x000fca0000000000 */
[C---:B------:R-:W-:Y:S08]  /*3c40*/  HMMA.16816.F32 R36, R8.reuse, R96, R36 ;  /* 0x000000600824723c */ /* 0x040ff00000001824 */
[C---:B------:R-:W-:Y:S08]  /*3c50*/  HMMA.16816.F32 R32, R8.reuse, R98, R108 ;  /* 0x000000620820723c */ /* 0x040ff0000000186c */
[C---:B------:R-:W-:Y:S08]  /*3c60*/  HMMA.16816.F32 R28, R8.reuse, R124, R104 ;  /* 0x0000007c081c723c */ /* 0x040ff00000001868 */
[C---:B------:R-:W-:Y:S08]  /*3c70*/  HMMA.16816.F32 R52, R8.reuse, R140, R16 ;  /* 0x0000008c0834723c */ /* 0x040ff00000001810 */
[C---:B-1----:R-:W-:Y:S08]  /*3c80*/  HMMA.16816.F32 R44, R8.reuse, R20, R120 ;  /* 0x00000014082c723c */ /* 0x042ff00000001878 */
[C---:B------:R-:W-:Y:S08]  /*3c90*/  HMMA.16816.F32 R40, R8.reuse, R22, R112 ;  /* 0x000000160828723c */ /* 0x040ff00000001870 */
[C---:B------:R-:W-:Y:S08]  /*3ca0*/  HMMA.16816.F32 R24, R8.reuse, R126, R100 ;  /* 0x0000007e0818723c */ /* 0x040ff00000001864 */
[C---:B------:R-:W-:Y:S08]  /*3cb0*/  HMMA.16816.F32 R48, R8.reuse, R142, R116 ;  /* 0x0000008e0830723c */ /* 0x040ff00000001874 */
[C---:B------:R-:W-:Y:S08]  /*3cc0*/  HMMA.16816.F32 R20, R8.reuse, R132, R92 ;  /* 0x000000840814723c */ /* 0x040ff0000000185c */
[C---:B------:R-:W-:Y:S08]  /*3cd0*/  HMMA.16816.F32 R16, R8.reuse, R134, R88 ;  /* 0x000000860810723c */ /* 0x040ff00000001858 */
[C---:B------:R-:W-:Y:S08]  /*3ce0*/  HMMA.16816.F32 R12, R8.reuse, R136, R84 ;  /* 0x00000088080c723c */ /* 0x040ff00000001854 */
[----:B------:R-:W-:Y:S01]  /*3cf0*/  HMMA.16816.F32 R8, R8, R138, R76 ;  /* 0x0000008a0808723c */ /* 0x000fe2000000184c */
[----:B------:R-:W-:Y:S07]  /*3d00*/  BSSY B0, `(.L_x_1470) ;  /* 0x0000070000007945 */ /* 0x000fee0003800000 */
[C---:B--2---:R-:W-:Y:S01]  /*3d10*/  HMMA.16816.F32 R36, R4.reuse, R68, R36 ;  /* 0x000000440424723c */ /* 0x044fe20000001824 */
[----:B------:R-:W-:Y:S07]  /*3d20*/  BAR.SYNC.DEFER_BLOCKING 0x0 ;  /* 0x0000000000007b1d */ /* 0x000fee0000010000 */
[----:B------:R-:W-:Y:S01]  /*3d30*/  HMMA.16816.F32 R68, R4, R70, R32 ;  /* 0x000000460444723c */ /* 0x000fe20000001820 */
[----:B------:R-:W-:-:S07]  /*3d40*/  ISETP.GT.AND P6, PT, R160, 0x5f, PT ;  /* 0x0000005fa000780c */ /* 0x000fce0003fc4270 */
        /* <DEDUP_REMOVED lines=10> */
[----:B------:R-:W-:Y:S07]  /*3df0*/  @!UPT UIADD3 URZ, URZ, URZ, URZ ;  /* 0x0000003f3f3ff290 */ /* 0x000fee000fffe03f */
[----:B------:R-:W-:Y:S11]  /*3e00*/  @!P0 BRA `(.L_x_1471) ;  /* 0x000005f000008947 */ /* 0x000ff60003800000 */
        /* <DEDUP_REMOVED lines=28> */
[----:B------:R1:W2:Y:S02]  /*3fd0*/  SHFL.IDX PT, R4, R22, RZ, 0x181f ;  /* 0x00181fff16047589 */ /* 0x0002a400000e0000 */
.L_x_1534:
[----:B------:R-:W-:Y:S05]  /*3fe0*/  BRA.DIV ~URZ, `(.L_x_1473) ;  /* 0x000108227f007947 */ /* 0x000fea000b800000 */
[----:B------:R-:W3:Y:S01]  /*3ff0*/  SHFL.IDX PT, R3, R23, RZ, 0x181f ;  /* 0x00181fff17037589 */ /* 0x000ee200000e0000 */
[C---:B------:R-:W-:Y:S02]  /*4000*/  IADD3 R72, R245.reuse, 0xc0, RZ ;  /* 0x000000c0f5487810 */ /* 0x040fe40007ffe0ff */
[----:B------:R-:W-:Y:S01]  /*4010*/  ISETP.GE.AND P3, PT, R245, c[0x0][0x1d4], PT ;  /* 0x00007500f5007a0c */ /* 0x000fe20003f66270 */
[----:B------:R-:W4:Y:S03]  /*4020*/  SHFL.IDX PT, R0, R23, 0x1, 0x181f ;  /* 0x00381f0017007f89 */ /* 0x000f2600000e0000 */
[----:B------:R-:W-:Y:S01]  /*4030*/  SEL R5, RZ, 0x10, P3 ;  /* 0x00000010ff057807 */ /* 0x000fe20001800000 */
[----:B------:R-:W5:Y:S01]  /*4040*/  SHFL.IDX PT, R2, R22, 0x1, 0x181f ;  /* 0x00381f0016027f89 */ /* 0x000f6200000e0000 */
[----:B---3--:R-:W-:-:S02]  /*4050*/  IADD3 R20, P0, R3, R150, RZ ;  /* 0x0000009603147210 */ /* 0x008fc40007f1e0ff */
[C---:B------:R-:W-:Y:S02]  /*4060*/  IADD3 R18, P2, R3.reuse, R151, RZ ;  /* 0x0000009703127210 */ /* 0x040fe40007f5e0ff */
[----:B------:R-:W-:Y:S01]  /*4070*/  IADD3 R14, P1, R3, R153, RZ ;  /* 0x00000099030e7210 */ /* 0x000fe20007f3e0ff */
[--C-:B--2---:R-:W-:Y:S01]  /*4080*/  IMAD.X R21, R4, 0x1, R144.reuse, P0 ;  /* 0x0000000104157824 */ /* 0x104fe200000e0690 */
[----:B----4-:R-:W-:Y:S01]  /*4090*/  IADD3 R12, P0, R0, R150, RZ ;  /* 0x00000096000c7210 */ /* 0x010fe20007f1e0ff */
[----:B------:R-:W-:Y:S01]  /*40a0*/  IMAD.X R19, R4, 0x1, R145, P2 ;  /* 0x0000000104137824 */ /* 0x000fe200010e0691 */
[----:B------:R-:W-:Y:S01]  /*40b0*/  IADD3 R10, P2, R0, R151, RZ ;  /* 0x00000097000a7210 */ /* 0x000fe20007f5e0ff */
[----:B------:R-:W-:Y:S01]  /*40c0*/  IMAD.X R15, R4, 0x1, R147, P1 ;  /* 0x00000001040f7824 */ /* 0x000fe200008e0693 */
[-C--:B------:R-:W-:Y:S01]  /*40d0*/  IADD3 R8, P1, R0, R152.reuse, RZ ;  /* 0x0000009800087210 */ /* 0x080fe20007f3e0ff */
[----:B-----5:R-:W-:Y:S01]  /*40e0*/  IMAD.X R13, R2, 0x1, R144, P0 ;  /* 0x00000001020d7824 */ /* 0x020fe200000e0690 */
[----:B------:R-:W-:Y:S01]  /*40f0*/  IADD3 R6, P0, R0, R153, RZ ;  /* 0x0000009900067210 */ /* 0x000fe20007f1e0ff */
[----:B------:R-:W-:Y:S01]  /*4100*/  IMAD.X R11, R2, 0x1, R145, P2 ;  /* 0x00000001020b7824 */ /* 0x000fe200010e0691 */
[----:B------:R-:W-:Y:S01]  /*4110*/  ISETP.GE.AND P2, PT, R252, c[0x0][0x1d4], PT ;  /* 0x00007500fc007a0c */ /* 0x000fe20003f46270 */
[C---:B------:R-:W-:Y:S01]  /*4120*/  IMAD.X R9, R2.reuse, 0x1, R146, P1 ;  /* 0x0000000102097824 */ /* 0x040fe200008e0692 */
[----:B------:R-:W-:Y:S01]  /*4130*/  ISETP.GE.AND P1, PT, R251, c[0x0][0x1d4], PT ;  /* 0x00007500fb007a0c */ /* 0x000fe20003f26270 */
[----:B------:R-:W-:Y:S01]  /*4140*/  IMAD.X R7, R2, 0x1, R147, P0 ;  /* 0x0000000102077824 */ /* 0x000fe200000e0693 */
[----:B------:R-:W-:Y:S01]  /*4150*/  ISETP.GE.AND P0, PT, R72, c[0x0][0x1d4], PT ;  /* 0x0000750048007a0c */ /* 0x000fe20003f06270 */
[----:B------:R2:W-:Y:S01]  /*4160*/  LDGSTS.E.BYPASS.LTC128B.128 [R243+0xc100], [R20.64], !P3 ;  /* 0x0c10000014f37fae */ /* 0x0005e2000d901d46 */
[----:B------:R-:W-:-:S03]  /*4170*/  IADD3 R16, P4, R3, R152, RZ ;  /* 0x0000009803107210 */ /* 0x000fc60007f9e0ff */
[----:B------:R2:W3:Y:S02]  /*4180*/  SHFL.IDX PT, R0, R23, 0x2, 0x181f ;  /* 0x00581f0017007f89 */ /* 0x0004e400000e0000 */
[----:B------:R-:W-:Y:S02]  /*4190*/  IMAD.X R17, R4, 0x1, R146, P4 ;  /* 0x0000000104117824 */ /* 0x000fe400020e0692 */
[----:B------:R2:W-:Y:S04]  /*41a0*/  LDGSTS.E.BYPASS.LTC128B.128 [R243+0xf100], [R18.64], !P2 ;  /* 0x0f10000012f37fae */ /* 0x0005e8000d101d46 */
[----:B------:R2:W-:Y:S04]  /*41b0*/  LDGSTS.E.BYPASS.LTC128B.128 [R243+0x12100], [R16.64], !P1 ;  /* 0x1210000010f37fae */ /* 0x0005e8000c901d46 */
[----:B------:R4:W-:Y:S04]  /*41c0*/  LDGSTS.E.BYPASS.LTC128B.128 [R243+0x15100], [R14.64], !P0 ;  /* 0x151000000ef37fae */ /* 0x0009e8000c101d46 */
[----:B------:R5:W-:Y:S04]  /*41d0*/  LDGSTS.E.BYPASS.LTC128B.128 [R243+0xd100], [R12.64], !P3 ;  /* 0x0d1000000cf37fae */ /* 0x000be8000d901d46 */
[----:B------:R2:W-:Y:S04]  /*41e0*/  LDGSTS.E.BYPASS.LTC128B.128 [R243+0x10100], [R10.64], !P2 ;  /* 0x101000000af37fae */ /* 0x0005e8000d101d46 */
[----:B------:R2:W-:Y:S04]  /*41f0*/  LDGSTS.E.BYPASS.LTC128B.128 [R243+0x13100], [R8.64], !P1 ;  /* 0x1310000008f37fae */ /* 0x0005e8000c901d46 */
[----:B------:R2:W1:Y:S04]  /*4200*/  SHFL.IDX PT, R4, R22, 0x2, 0x181f ;  /* 0x00581f0016047f89 */ /* 0x00046800000e0000 */
[----:B------:R2:W-:Y:S01]  /*4210*/  LDGSTS.E.BYPASS.LTC128B.128 [R243+0x16100], [R6.64], !P0 ;  /* 0x1610000006f37fae */ /* 0x0005e2000c101d46 */
[----:B----4-:R-:W-:-:S02]  /*4220*/  SEL R14, RZ, 0x10, P2 ;  /* 0x00000010ff0e7807 */ /* 0x010fc40001000000 */
[----:B-----5:R-:W-:Y:S02]  /*4230*/  SEL R13, RZ, 0x10, P1 ;  /* 0x00000010ff0d7807 */ /* 0x020fe40000800000 */
[----:B------:R-:W-:Y:S02]  /*4240*/  SEL R12, RZ, 0x10, P0 ;  /* 0x00000010ff0c7807 */ /* 0x000fe40000000000 */
.L_x_1535:
[----:B---3--:R-:W-:Y:S02]  /*4250*/  IADD3 R2, -R5, 0x10, RZ ;  /* 0x0000001005027810 */ /* 0x008fe40007ffe1ff */
[----:B--2---:R-:W-:Y:S02]  /*4260*/  IADD3 R6, -R13, 0x10, RZ ;  /* 0x000000100d067810 */ /* 0x004fe40007ffe1ff */
[----:B------:R-:W-:Y:S02]  /*4270*/  LOP3.LUT R2, R2, 0xf, RZ, 0xc0, !PT ;  /* 0x0000000f02027812 */ /* 0x000fe400078ec0ff */
[----:B------:R-:W-:Y:S02]  /*4280*/  IADD3 R3, -R14, 0x10, RZ ;  /* 0x000000100e037810 */ /* 0x000fe40007ffe1ff */
[----:B------:R-:W-:-:S02]  /*4290*/  IADD3 R10, P1, P0, R2, R0, R150 ;  /* 0x00000000020a7210 */ /* 0x000fc4000783e096 */
[----:B------:R-:W-:Y:S02]  /*42a0*/  LOP3.LUT R2, R6, 0xf, RZ, 0xc0, !PT ;  /* 0x0000000f06027812 */ /* 0x000fe400078ec0ff */
[----:B------:R-:W-:Y:S02]  /*42b0*/  IADD3 R7, -R12, 0x10, RZ ;  /* 0x000000100c077810 */ /* 0x000fe40007ffe1ff */
[----:B------:R-:W-:Y:S02]  /*42c0*/  LOP3.LUT R3, R3, 0xf, RZ, 0xc0, !PT ;  /* 0x0000000f03037812 */ /* 0x000fe400078ec0ff */
[----:B-1----:R-:W-:Y:S02]  /*42d0*/  IADD3.X R11, RZ, R4, R144, P1, P0 ;  /* 0x00000004ff0b7210 */ /* 0x002fe40000fe0490 */
[----:B------:R-:W-:Y:S02]  /*42e0*/  IADD3 R6, P1, P0, R2, R0, R152 ;  /* 0x0000000002067210 */ /* 0x000fe4000783e098 */
[----:B------:R-:W-:-:S02]  /*42f0*/  LOP3.LUT R2, R7, 0xf, RZ, 0xc0, !PT ;  /* 0x0000000f07027812 */ /* 0x000fc400078ec0ff */
[----:B------:R-:W-:Y:S02]  /*4300*/  IADD3 R8, P3, P2, R3, R0, R151 ;  /* 0x0000000003087210 */ /* 0x000fe40007a7e097 */
[----:B------:R-:W-:Y:S02]  /*4310*/  IADD3.X R7, RZ, R4, R146, P1, P0 ;  /* 0x00000004ff077210 */ /* 0x000fe40000fe0492 */
[----:B------:R-:W-:Y:S02]  /*4320*/  IADD3 R2, P1, P0, R2, R0, R153 ;  /* 0x0000000002027210 */ /* 0x000fe4000783e099 */
[----:B------:R-:W-:Y:S02]  /*4330*/  IADD3.X R9, RZ, R4, R145, P3, P2 ;  /* 0x00000004ff097210 */ /* 0x000fe40001fe4491 */
[----:B------:R-:W-:Y:S02]  /*4340*/  ISETP.NE.U32.AND P3, PT, R5, RZ, PT ;  /* 0x000000ff0500720c */ /* 0x000fe40003f65070 */
[----:B------:R-:W-:-:S02]  /*4350*/  ISETP.NE.U32.AND P2, PT, R14, RZ, PT ;  /* 0x000000ff0e00720c */ /* 0x000fc40003f45070 */
[----:B------:R-:W-:Y:S02]  /*4360*/  IADD3.X R3, RZ, R4, R147, P1, P0 ;  /* 0x00000004ff037210 */ /* 0x000fe40000fe0493 */
[----:B------:R-:W-:Y:S02]  /*4370*/  ISETP.NE.U32.AND P1, PT, R13, RZ, PT ;  /* 0x000000ff0d00720c */ /* 0x000fe40003f25070 */
[----:B------:R-:W-:-:S05]  /*4380*/  ISETP.NE.U32.AND P0, PT, R12, RZ, PT ;  /* 0x000000ff0c00720c */ /* 0x000fca0003f05070 */
[----:B------:R-:W-:Y:S01]  /*4390*/  @!PT LDS RZ, [RZ] ;  /* 0x00000000fffff984 */ /* 0x000fe20000000800 */
[----:B------:R-:W-:Y:S01]  /*43a0*/  @!PT LDS RZ, [RZ] ;  /* 0x00000000fffff984 */ /* 0x000fe20000000800 */
[----:B------:R-:W-:Y:S01]  /*43b0*/  @!PT LDS RZ, [RZ] ;  /* 0x00000000fffff984 */ /* 0x000fe20000000800 */
[----:B------:R1:W-:Y:S04]  /*43c0*/  LDGSTS.E.BYPASS.LTC128B.128.ZFILL [R243+0xe100], [R10.64], P3 ;  /* 0x0e1000000af37fae */ /* 0x0003e80009941d46 */
[----:B------:R1:W-:Y:S04]  /*43d0*/  LDGSTS.E.BYPASS.LTC128B.128.ZFILL [R243+0x11100], [R8.64], P2 ;  /* 0x1110000008f37fae */ /* 0x0003e80009141d46 */
[----:B------:R1:W-:Y:S04]  /*43e0*/  LDGSTS.E.BYPASS.LTC128B.128.ZFILL [R243+0x14100], [R6.64], P1 ;  /* 0x1410000006f37fae */ /* 0x0003e80008941d46 */
[----:B------:R1:W-:Y:S02]  /*43f0*/  LDGSTS.E.BYPASS.LTC128B.128.ZFILL [R243+0x17100], [R2.64], P0 ;  /* 0x1710000002f37fae */ /* 0x0003e40008141d46 */
.L_x_1471:
[----:B------:R-:W-:Y:S05]  /*4400*/  BSYNC B0 ;  /* 0x0000000000007941 */ /* 0x000fea0003800000 */
.L_x_1470:
[----:B-1----:R-:W2:Y:S01]  /*4410*/  LDL R2, [R1+0x40] ;  /* 0x0000400001027983 */ /* 0x002ea20000100800 */
[----:B------:R-:W-:-:S03]  /*4420*/  IMAD.MOV.U32 R4, RZ, RZ, c[0x0][0x2c4] ;  /* 0x0000b100ff047624 */ /* 0x000fc600078e00ff */
[----:B------:R-:W2:Y:S04]  /*4430*/  LDL R0, [R1+0x4c] ;  /* 0x00004c0001007983 */ /* 0x000ea80000100800 */
[----:B------:R-:W3:Y:S01]  /*4440*/  LDL R3, [R1+0x50] ;  /* 0x0000500001037983 */ /* 0x000ee20000100800 */
[----:B------:R-:W-:-:S03]  /*4450*/  ISETP.NE.AND P0, PT, R4, 0x1, PT ;  /* 0x000000010400780c */ /* 0x000fc60003f05270 */
[----:B------:R-:W0:Y:S01]  /*4460*/  LDGDEPBAR ;  /* 0x00000000000079af */ /* 0x000e220000000000 */
[----:B--2---:R-:W-:-:S09]  /*4470*/  IMAD.IADD R0, R0, 0x1, R2 ;  /* 0x0000000100007824 */ /* 0x004fd200078e0202 */
[----:B------:R-:W-:Y:S01]  /*4480*/  @P0 IMAD.HI.U32 R2, R0, c[0x0][0x2c8], RZ ;  /* 0x0000b20000020a27 */ /* 0x000fe200078e00ff */
[----:B------:R-:W-:Y:S02]  /*4490*/  MOV R4, R0 ;  /* 0x0000000000047202 */ /* 0x000fe40000000f00 */
[----:B---3--:R-:W-:Y:S01]  /*44a0*/  IADD3 R0, -R3, 0x1, R148 ;  /* 0x0000000103007810 */ /* 0x008fe20007ffe194 */
[----:B------:R-:W-:Y:S01]  /*44b0*/  IMAD.IADD R6, R148, 0x1, -R3 ;  /* 0x0000000194067824 */ /* 0x000fe200078e0a03 */
[----:B------:R-:W-:Y:S02]  /*44c0*/  @P0 SHF.R.U32.HI R4, RZ, c[0x0][0x2cc], R2 ;  /* 0x0000b300ff040a19 */ /* 0x000fe40000011602 */
[----:B------:R-:W-:Y:S01]  /*44d0*/  IADD3 R5, R0, -c[0x0][0x168], RZ ;  /* 0x80005a0000057a10 */ /* 0x000fe20007ffe0ff */
[----:B------:R-:W-:Y:S05]  /*44e0*/  BRA.DIV ~URZ, `(.L_x_1474) ;  /* 0x000108227f007947 */ /* 0x000fea000b800000 */
[----:B------:R1:W2:Y:S02]  /*44f0*/  SHFL.IDX PT, R0, R4, RZ, 0x1c1f ;  /* 0x001c1fff04007589 */ /* 0x0002a400000e0000 */
.L_x_1536:
        /* <DEDUP_REMOVED lines=8> */
[----:B------:R-:W-:Y:S02]  /*4580*/  FSEL R9, R53, -INF , P1 ;  /* 0xff80000035097808 */ /* 0x000fe40000800000 */
[----:B------:R-:W-:Y:S02]  /*4590*/  FSEL R17, R49, -INF , P4 ;  /* 0xff80000031117808 */ /* 0x000fe40002000000 */
[----:B------:R-:W-:Y:S02]  /*45a0*/  FSEL R18, R44, -INF , P0 ;  /* 0xff8000002c127808 */ /* 0x000fe40000000000 */
[C---:B------:R-:W-:Y:S02]  /*45b0*/  ISETP.GT.AND P2, PT, R0.reuse, 0x8, PT ;  /* 0x000000080000780c */ /* 0x040fe40003f44270 */
[C---:B------:R-:W-:Y:S02]  /*45c0*/  ISETP.GT.AND P1, PT, R0.reuse, 0x11, PT ;  /* 0x000000110000780c */ /* 0x040fe40003f24270 */
[----:B------:R-:W-:-:S02]  /*45d0*/  ISETP.GT.AND P4, PT, R0, 0x19, PT ;  /* 0x000000190000780c */ /* 0x000fc40003f84270 */
[----:B------:R-:W-:Y:S02]  /*45e0*/  ISETP.GT.AND P0, PT, R0, 0x20, PT ;  /* 0x000000200000780c */ /* 0x000fe40003f04270 */
[----:B------:R-:W-:Y:S02]  /*45f0*/  FSEL R20, R40, -INF , P3 ;  /* 0xff80000028147808 */ /* 0x000fe40001800000 */
[----:B------:R-:W-:Y:S02]  /*4600*/  ISETP.GT.AND P3, PT, R0, 0x28, PT ;  /* 0x000000280000780c */ /* 0x000fe40003f64270 */
[----:B------:R-:W-:Y:S02]  /*4610*/  FSEL R16, R48, -INF , P2 ;  /* 0xff80000030107808 */ /* 0x000fe40001000000 */
        /* <DEDUP_REMOVED lines=8> */
[----:B------:R-:W-:Y:S02]  /*46a0*/  ISETP.GT.AND P3, PT, R0, 0x38, PT ;  /* 0x000000380000780c */ /* 0x000fe40003f64270 */
[----:B------:R-:W-:Y:S02]  /*46b0*/  FSEL R86, R37, -INF , P2 ;  /* 0xff80000025567808 */ /* 0x000fe40001000000 */
[----:B------:R-:W-:Y:S02]  /*46c0*/  FSEL R84, R69, -INF , P4 ;  /* 0xff80000045547808 */ /* 0x000fe40002000000 */
[----:B------:R-:W-:Y:S02]  /*46d0*/  FSEL R221, R32, -INF , P1 ;  /* 0xff80000020dd7808 */ /* 0x000fe40000800000 */
[----:B------:R-:W-:Y:S02]  /*46e0*/  FSEL R220, R33, -INF , P0 ;  /* 0xff80000021dc7808 */ /* 0x000fe40000000000 */
[----:B------:R-:W-:-:S02]  /*46f0*/  ISETP.GT.AND P4, PT, R0, 0x39, PT ;  /* 0x000000390000780c */ /* 0x000fc40003f84270 */
[C---:B------:R-:W-:Y:S02]  /*4700*/  ISETP.GT.AND P2, PT, R0.reuse, 0x40, PT ;  /* 0x000000400000780c */ /* 0x040fe40003f44270 */
[C---:B------:R-:W-:Y:S02]  /*4710*/  ISETP.GT.AND P1, PT, R0.reuse, 0x41, PT ;  /* 0x000000410000780c */ /* 0x040fe40003f24270 */
[----:B------:R-:W-:Y:S02]  /*4720*/  ISETP.GT.AND P0, PT, R0, 0x48, PT ;  /* 0x000000480000780c */ /* 0x000fe40003f04270 */
[----:B------:R-:W-:Y:S02]  /*4730*/  FSEL R219, R64, -INF , P3 ;  /* 0xff80000040db7808 */ /* 0x000fe40001800000 */
[----:B------:R-:W-:Y:S02]  /*4740*/  ISETP.GT.AND P3, PT, R0, 0x50, PT ;  /* 0x000000500000780c */ /* 0x000fe40003f64270 */
[----:B------:R-:W-:-:S02]  /*4750*/  FSEL R218, R65, -INF , P4 ;  /* 0xff80000041da7808 */ /* 0x000fc40002000000 */
        /* <DEDUP_REMOVED lines=8> */
[----:B------:R-:W-:Y:S02]  /*47e0*/  FSEL R226, R61, -INF , P4 ;  /* 0xff8000003de27808 */ /* 0x000fe40002000000 */
[----:B------:R-:W-:Y:S01]  /*47f0*/  FSEL R247, R25, -INF , P2 ;  /* 0xff80000019f77808 */ /* 0x000fe20001000000 */
[----:B------:R2:W-:Y:S01]  /*4800*/  STL [R1], R0 ;  /* 0x0000000001007387 */ /* 0x0005e20000100800 */
[----:B------:R-:W-:Y:S02]  /*4810*/  FSEL R244, R56, -INF , P1 ;  /* 0xff80000038f47808 */ /* 0x000fe40000800000 */
[----:B------:R-:W-:Y:S01]  /*4820*/  FSEL R238, R57, -INF , P0 ;  /* 0xff80000039ee7808 */ /* 0x000fe20000000000 */
[----:B------:R-:W-:Y:S05]  /*4830*/  BRA.DIV ~URZ, `(.L_x_1475) ;  /* 0x000105427f007947 */ /* 0x000fea000b800000 */
[----:B------:R-:W3:Y:S01]  /*4840*/  LDL R3, [R1] ;  /* 0x0000000001037983 */ /* 0x000ee20000100800 */
[----:B--2---:R-:W-:-:S03]  /*4850*/  FMNMX.FTZ R0, R8, R9, !PT ;  /* 0x0000000908007209 */ /* 0x004fc60007810000 */
[----:B-1----:R-:W1:Y:S01]  /*4860*/  SHFL.IDX PT, R4, R4, 0x1, 0x1c1f ;  /* 0x003c1f0004047f89 */ /* 0x002e6200000e0000 */
[----:B------:R-:W-:-:S04]  /*4870*/  FMNMX.FTZ R0, R16, R0, !PT ;  /* 0x0000000010007209 */ /* 0x000fc80007810000 */
[----:B------:R-:W-:-:S04]  /*4880*/  FMNMX.FTZ R0, R17, R0, !PT ;  /* 0x0000000011007209 */ /* 0x000fc80007810000 */
[----:B------:R-:W-:-:S04]  /*4890*/  FMNMX.FTZ R0, R18, R0, !PT ;  /* 0x0000000012007209 */ /* 0x000fc80007810000 */
[----:B------:R-:W-:-:S04]  /*48a0*/  FMNMX.FTZ R0, R19, R0, !PT ;  /* 0x0000000013007209 */ /* 0x000fc80007810000 */
[----:B------:R-:W-:-:S04]  /*48b0*/  FMNMX.FTZ R0, R20, R0, !PT ;  /* 0x0000000014007209 */ /* 0x000fc80007810000 */
[----:B------:R-:W-:Y:S01]  /*48c0*/  FMNMX.FTZ R0, R21, R0, !PT ;  /* 0x0000000015007209 */ /* 0x000fe20007810000 */
[----:B-1----:R-:W-:-:S03]  /*48d0*/  IMAD.IADD R5, R5, 0x1, R4 ;  /* 0x0000000105057824 */ /* 0x002fc600078e0204 */
[----:B------:R-:W-:Y:S02]  /*48e0*/  FMNMX.FTZ R0, R87, R0, !PT ;  /* 0x0000000057007209 */ /* 0x000fe40007810000 */
[----:B------:R-:W-:Y:S02]  /*48f0*/  IMNMX R5, R6, R5, PT ;  /* 0x0000000506057217 */ /* 0x000fe40003800200 */
[----:B------:R-:W-:Y:S02]  /*4900*/  FMNMX.FTZ R0, R86, R0, !PT ;  /* 0x0000000056007209 */ /* 0x000fe40007810000 */
[C---:B------:R-:W-:Y:S02]  /*4910*/  ISETP.GT.AND P1, PT, R5.reuse, RZ, PT ;  /* 0x000000ff0500720c */ /* 0x040fe40003f24270 */
[C---:B------:R-:W-:Y:S02]  /*4920*/  ISETP.GT.AND P0, PT, R5.reuse, 0x1, PT ;  /* 0x000000010500780c */ /* 0x040fe40003f04270 */
[----:B------:R-:W-:-:S02]  /*4930*/  ISETP.GT.AND P2, PT, R5, 0x8, PT ;  /* 0x000000080500780c */ /* 0x000fc40003f44270 */
[----:B------:R-:W-:Y:S02]  /*4940*/  FSEL R6, R54, -INF , P1 ;  /* 0xff80000036067808 */ /* 0x000fe40000800000 */
[----:B------:R-:W-:Y:S02]  /*4950*/  FSEL R7, R55, -INF , P0 ;  /* 0xff80000037077808 */ /* 0x000fe40000000000 */
[----:B------:R-:W-:Y:S02]  /*4960*/  ISETP.GT.AND P0, PT, R5, 0x9, PT ;  /* 0x000000090500780c */ /* 0x000fe40003f04270 */
[----:B------:R-:W-:Y:S02]  /*4970*/  FSEL R14, R50, -INF , P2 ;  /* 0xff800000320e7808 */ /* 0x000fe40001000000 */
[----:B------:R-:W-:Y:S02]  /*4980*/  FMNMX.FTZ R2, R6, R7, !PT ;  /* 0x0000000706027209 */ /* 0x000fe40007810000 */
[----:B------:R-:W-:-:S02]  /*4990*/  FSEL R13, R51, -INF , P0 ;  /* 0xff800000330d7808 */ /* 0x000fc40000000000 */
[C---:B------:R-:W-:Y:S02]  /*49a0*/  ISETP.GT.AND P1, PT, R5.reuse, 0x10, PT ;  /* 0x000000100500780c */ /* 0x040fe40003f24270 */
        /* <DEDUP_REMOVED lines=59> */
[C---:B------:R-:W-:Y:S02]  /*4d60*/  ISETP.GT.AND P0, PT, R5.reuse, 0x51, PT ;  /* 0x000000510500780c */ /* 0x040fe40003f04270 */
[----:B------:R-:W-:Y:S02]  /*4d70*/  FSEL R4, R26, -INF , P1 ;  /* 0xff8000001a047808 */ /* 0x000fe40000800000 */
[----:B------:R-:W-:Y:S02]  /*4d80*/  FMNMX.FTZ R2, R224, R2, !PT ;  /* 0x00000002e0027209 */ /* 0x000fe40007810000 */
[----:B------:R-:W-:Y:S01]  /*4d90*/  ISETP.GT.AND P1, PT, R5, 0x58, PT ;  /* 0x000000580500780c */ /* 0x000fe20003f24270 */
[----:B------:R-:W-:Y:S01]  /*4da0*/  STL [R1+0x8], R4 ;  /* 0x0000080401007387 */ /* 0x000fe20000100800 */
[----:B------:R-:W-:Y:S02]  /*4db0*/  FMNMX.FTZ R2, R4, R2, !PT ;  /* 0x0000000204027209 */ /* 0x000fe40007810000 */
[----:B------:R-:W-:-:S02]  /*4dc0*/  FSEL R250, R58, -INF , P1 ;  /* 0xff8000003afa7808 */ /* 0x000fc40000800000 */
[----:B---3--:R-:W-:Y:S02]  /*4dd0*/  FMNMX.FTZ R0, R3, R0, !PT ;  /* 0x0000000003007209 */ /* 0x008fe40007810000 */
[----:B------:R-:W-:Y:S02]  /*4de0*/  FSEL R3, R27, -INF , P0 ;  /* 0xff8000001b037808 */ /* 0x000fe40000000000 */
[----:B------:R-:W-:Y:S02]  /*4df0*/  FMNMX.FTZ R0, R247, R0, !PT ;  /* 0x00000000f7007209 */ /* 0x000fe40007810000 */
[----:B------:R-:W-:Y:S01]  /*4e00*/  ISETP.GT.AND P0, PT, R5, 0x59, PT ;  /* 0x000000590500780c */ /* 0x000fe20003f04270 */
[----:B------:R-:W-:Y:S01]  /*4e10*/  STL [R1+0x4], R3 ;  /* 0x0000040301007387 */ /* 0x000fe20000100800 */
[----:B------:R-:W-:Y:S02]  /*4e20*/  FMNMX.FTZ R0, R244, R0, !PT ;  /* 0x00000000f4007209 */ /* 0x000fe40007810000 */
[----:B------:R-:W-:-:S02]  /*4e30*/  FMNMX.FTZ R2, R3, R2, !PT ;  /* 0x0000000203027209 */ /* 0x000fc40007810000 */
[----:B------:R-:W-:Y:S02]  /*4e40*/  FMNMX.FTZ R0, R238, R0, !PT ;  /* 0x00000000ee007209 */ /* 0x000fe40007810000 */
[----:B------:R-:W-:Y:S02]  /*4e50*/  FSEL R249, R59, -INF , P0 ;  /* 0xff8000003bf97808 */ /* 0x000fe40000000000 */
[----:B------:R-:W-:Y:S01]  /*4e60*/  FMNMX.FTZ R2, R250, R2, !PT ;  /* 0x00000002fa027209 */ /* 0x000fe20007810000 */
[----:B------:R-:W1:Y:S03]  /*4e70*/  SHFL.BFLY PT, R3, R0, 0x2, 0x1f ;  /* 0x0c401f0000037f89 */ /* 0x000e6600000e0000 */
[----:B------:R-:W-:-:S05]  /*4e80*/  FMNMX.FTZ R2, R249, R2, !PT ;  /* 0x00000002f9027209 */ /* 0x000fca0007810000 */
[----:B------:R-:W2:Y:S01]  /*4e90*/  SHFL.BFLY PT, R4, R2, 0x2, 0x1f ;  /* 0x0c401f0002047f89 */ /* 0x000ea200000e0000 */
[----:B-1----:R-:W-:-:S05]  /*4ea0*/  FMNMX.FTZ R0, R3, R0, !PT ;  /* 0x0000000003007209 */ /* 0x002fca0007810000 */
[----:B------:R-:W1:Y:S01]  /*4eb0*/  SHFL.BFLY PT, R173, R0, 0x1, 0x1f ;  /* 0x0c201f0000ad7f89 */ /* 0x000e6200000e0000 */
[----:B--2---:R-:W-:-:S05]  /*4ec0*/  FMNMX.FTZ R4, R2, R4, !PT ;  /* 0x0000000402047209 */ /* 0x004fca0007810000 */
[----:B------:R2:W3:Y:S01]  /*4ed0*/  SHFL.BFLY PT, R12, R4, 0x1, 0x1f ;  /* 0x0c201f00040c7f89 */ /* 0x0004e200000e0000 */
[----:B-1----:R-:W-:-:S05]  /*4ee0*/  FMNMX.FTZ R173, R0, R173, !PT ;  /* 0x000000ad00ad7209 */ /* 0x002fca0007810000 */
.L_x_1537:
[C---:B------:R-:W-:Y:S01]  /*4ef0*/  FMUL.FTZ R0, R173.reuse, c[0x0][0x2d0] ;  /* 0x0000b400ad007a20 */ /* 0x040fe20000410000 */
[----:B------:R-:W-:Y:S01]  /*4f00*/  FSETP.NEU.FTZ.AND P0, PT, R173, -INF , PT ;  /* 0xff800000ad00780b */ /* 0x000fe20003f1d000 */
[----:B------:R-:W4:Y:S03]  /*4f10*/  LDL.LU R99, [R1] ;  /* 0x0000000001637983 */ /* 0x000f260000300800 */
[----:B------:R-:W-:Y:S02]  /*4f20*/  FSEL R0, R0, RZ, P0 ;  /* 0x000000ff00007208 */ /* 0x000fe40000000000 */
[----:B---3--:R-:W-:Y:S01]  /*4f30*/  FMNMX.FTZ R12, R12, R4, !PT ;  /* 0x000000040c0c7209 */ /* 0x008fe20007810000 */
[----:B------:R-:W-:Y:S01]  /*4f40*/  WARPSYNC 0xffffffff ;  /* 0xffffffff00007948 */ /* 0x000fe20003800000 */
[----:B------:R-:W-:Y:S01]  /*4f50*/  LDSM.16.MT88.4 R36, [R233] ;  /* 0x00000000e924783b */ /* 0x000fe20000004200 */
[--C-:B------:R-:W-:Y:S01]  /*4f60*/  FFMA.FTZ R2, R8, c[0x0][0x2d0], -R0.reuse ;  /* 0x0000b40008027a23 */ /* 0x100fe20000010800 */
[----:B------:R-:W-:Y:S01]  /*4f70*/  FSETP.NEU.FTZ.AND P0, PT, R12, -INF , PT ;  /* 0xff8000000c00780b */ /* 0x000fe20003f1d000 */
[--C-:B------:R-:W-:Y:S01]  /*4f80*/  FFMA.FTZ R3, R20, c[0x0][0x2d0], -R0.reuse ;  /* 0x0000b40014037a23 */ /* 0x100fe20000010800 */
[----:B------:R-:W-:Y:S01]  /*4f90*/  LDSM.16.MT88.4 R32, [R232+0x800] ;  /* 0x00080000e820783b */ /* 0x000fe20000004200 */
[----:B------:R1:W-:Y:S03]  /*4fa0*/  MUFU.EX2 R106, R2 ;  /* 0x00000002006a7308 */ /* 0x0003e60000000800 */
[----:B------:R-:W3:Y:S04]  /*4fb0*/  LDL.LU R95, [R1+0x4] ;  /* 0x00000400015f7983 */ /* 0x000ee80000300800 */
[----:B------:R-:W5:Y:S01]  /*4fc0*/  LDL.LU R94, [R1+0x8] ;  /* 0x00000800015e7983 */ /* 0x000f620000300800 */
[----:B------:R2:W-:Y:S03]  /*4fd0*/  MUFU.EX2 R102, R3 ;  /* 0x0000000300667308 */ /* 0x0005e60000000800 */
[----:B------:R-:W-:Y:S04]  /*4fe0*/  LDSM.16.MT88.4 R40, [R233+0x800] ;  /* 0x00080000e928783b */ /* 0x000fe80000004200 */
[----:B------:R-:W-:Y:S01]  /*4ff0*/  LDSM.16.MT88.4 R60, [R232+0x3000] ;  /* 0x00300000e83c783b */ /* 0x000fe20000004200 */
[----:B-1----:R-:W-:-:S03]  /*5000*/  FFMA.FTZ R2, R9, c[0x0][0x2d0], -R0 ;  /* 0x0000b40009027a23 */ /* 0x002fc60000010800 */
[----:B------:R-:W-:Y:S01]  /*5010*/  LDSM.16.MT88.4 R52, [R234] ;  /* 0x00000000ea34783b */ /* 0x000fe20000004200 */
[----:B------:R1:W1:Y:S03]  /*5020*/  MUFU.EX2 R107, R2 ;  /* 0x00000002006b7308 */ /* 0x0002660000000800 */
[----:B------:R-:W-:Y:S01]  /*5030*/  LDSM.16.MT88.4 R64, [R233+0x3000] ;  /* 0x00300000e940783b */ /* 0x000fe20000004200 */
[----:B--2---:R-:W-:-:S03]  /*5040*/  FFMA.FTZ R3, R21, c[0x0][0x2d0], -R0 ;  /* 0x0000b40015037a23 */ /* 0x004fc60000010800 */
[----:B------:R-:W2:Y:S01]  /*5050*/  LDSM.16.MT88.4 R20, [R232] ;  /* 0x00000000e814783b */ /* 0x000ea20000004200 */
[----:B------:R-:W-:Y:S03]  /*5060*/  MUFU.EX2 R104, R3 ;  /* 0x0000000300687308 */ /* 0x000fe60000000800 */
[----:B------:R-:W-:Y:S04]  /*5070*/  LDSM.16.MT88.4 R56, [R235+0x800] ;  /* 0x00080000eb38783b */ /* 0x000fe80000004200 */
[----:B------:R-:W-:Y:S01]  /*5080*/  LDSM.16.MT88.4 R44, [R234+0x800] ;  /* 0x00080000ea2c783b */ /* 0x000fe20000004200 */
[----:B-1----:R-:W-:Y:S01]  /*5090*/  FFMA.FTZ R2, R16, c[0x0][0x2d0], -R0 ;  /* 0x0000b40010027a23 */ /* 0x002fe20000010800 */
[----:B------:R-:W-:-:S02]  /*50a0*/  F2FP.PACK_AB R8, R107, R106 ;  /* 0x0000006a6b08723e */ /* 0x000fc400000000ff */
[----:B------:R-:W-:Y:S01]  /*50b0*/  LDSM.16.MT88.4 R72, [R233+0x3800] ;  /* 0x00380000e948783b */ /* 0x000fe20000004200 */
[----:B------:R1:W-:Y:S03]  /*50c0*/  MUFU.EX2 R105, R2 ;  /* 0x0000000200697308 */ /* 0x0003e60000000800 */
[----:B------:R-:W-:Y:S04]  /*50d0*/  LDSM.16.MT88.4 R76, [R232+0x6000] ;  /* 0x00600000e84c783b */ /* 0x000fe80000004200 */
[----:B------:R-:W-:Y:S01]  /*50e0*/  LDSM.16.MT88.4 R68, [R234+0x3000] ;  /* 0x00300000ea44783b */ /* 0x000fe20000004200 */
[----:B-1----:R-:W-:-:S04]  /*50f0*/  FFMA.FTZ R2, R17, c[0x0][0x2d0], -R0 ;  /* 0x0000b40011027a23 */ /* 0x002fc80000010800 */
[----:B------:R1:W-:Y:S02]  /*5100*/  MUFU.EX2 R100, R2 ;  /* 0x0000000200647308 */ /* 0x0003e40000000800 */
[----:B-1----:R-:W-:-:S06]  /*5110*/  FFMA.FTZ R2, R18, c[0x0][0x2d0], -R0 ;  /* 0x0000b40012027a23 */ /* 0x002fcc0000010800 */
[----:B------:R1:W-:Y:S02]  /*5120*/  MUFU.EX2 R97, R2 ;  /* 0x0000000200617308 */ /* 0x0003e40000000800 */
[----:B-1----:R-:W-:-:S06]  /*5130*/  FFMA.FTZ R2, R19, c[0x0][0x2d0], -R0 ;  /* 0x0000b40013027a23 */ /* 0x002fcc0000010800 */
[----:B------:R1:W1:Y:S02]  /*5140*/  MUFU.EX2 R93, R2 ;  /* 0x00000002005d7308 */ /* 0x0002640000000800 */
[----:B-1----:R-:W-:Y:S01]  /*5150*/  FMUL.FTZ R2, R12, c[0x0][0x2d0] ;  /* 0x0000b4000c027a20 */ /* 0x002fe20000410000 */
[----:B------:R-:W-:-:S04]  /*5160*/  F2FP.PACK_AB R4, R93, R97 ;  /* 0x000000615d04723e */ /* 0x000fc800000000ff */
[----:B------:R-:W-:-:S05]  /*5170*/  FSEL R2, R2, RZ, P0 ;  /* 0x000000ff02027208 */ /* 0x000fca0000000000 */
[----:B------:R-:W-:Y:S01]  /*5180*/  FFMA.FTZ R3, R6, c[0x0][0x2d0], -R2 ;  /* 0x0000b40006037a23 */ /* 0x000fe20000010802 */
[----:B------:R-:W-:-:S03]  /*5190*/  F2FP.PACK_AB R6, R104, R102 ;  /* 0x000000666806723e */ /* 0x000fc600000000ff */
[----:B------:R1:W-:Y:S02]  /*51a0*/  MUFU.EX2 R101, R3 ;  /* 0x0000000300657308 */ /* 0x0003e40000000800 */
[----:B-1----:R-:W-:-:S06]  /*51b0*/  FFMA.FTZ R3, R7, c[0x0][0x2d0], -R2 ;  /* 0x0000b40007037a23 */ /* 0x002fcc0000010802 */
[----:B------:R1:W1:Y:S02]  /*51c0*/  MUFU.EX2 R172, R3 ;  /* 0x0000000300ac7308 */ /* 0x0002640000000800 */
[----:B-1----:R-:W-:Y:S01]  /*51d0*/  FFMA.FTZ R3, R14, c[0x0][0x2d0], -R2 ;  /* 0x0000b4000e037a23 */ /* 0x002fe20000010802 */
[----:B------:R-:W-:-:S05]  /*51e0*/  F2FP.PACK_AB R9, R172, R101 ;  /* 0x00000065ac09723e */ /* 0x000fca00000000ff */
[----:B------:R1:W-:Y:S02]  /*51f0*/  MUFU.EX2 R98, R3 ;  /* 0x0000000300627308 */ /* 0x0003e40000000800 */
[----:B-1----:R-:W-:-:S06]  /*5200*/  FFMA.FTZ R3, R13, c[0x0][0x2d0], -R2 ;  /* 0x0000b4000d037a23 */ /* 0x002fcc0000010802 */
[----:B------:R1:W1:Y:S02]  /*5210*/  MUFU.EX2 R14, R3 ;  /* 0x00000003000e7308 */ /* 0x0002640000000800 */
[----:B-1----:R-:W-:Y:S01]  /*5220*/  FFMA.FTZ R3, R11, c[0x0][0x2d0], -R2 ;  /* 0x0000b4000b037a23 */ /* 0x002fe20000010802 */
[----:B------:R-:W-:-:S05]  /*5230*/  F2FP.PACK_AB R11, R14, R98 ;  /* 0x000000620e0b723e */ /* 0x000fca00000000ff */
[----:B------:R1:W-:Y:S02]  /*5240*/  MUFU.EX2 R96, R3 ;  /* 0x0000000300607308 */ /* 0x0003e40000000800 */
[----:B-1----:R-:W-:Y:S01]  /*5250*/  FFMA.FTZ R3, R10, c[0x0][0x2d0], -R2 ;  /* 0x0000b4000a037a23 */ /* 0x002fe20000010802 */
[----:B------:R-:W-:-:S05]  /*5260*/  F2FP.PACK_AB R10, R100, R105 ;  /* 0x00000069640a723e */ /* 0x000fca00000000ff */
[----:B------:R1:W1:Y:S02]  /*5270*/  MUFU.EX2 R92, R3 ;  /* 0x00000003005c7308 */ /* 0x0002640000000800 */
[C---:B--2---:R-:W-:Y:S08]  /*5280*/  HMMA.16816.F32 R16, R8.reuse, R20, RZ ;  /* 0x000000140810723c */ /* 0x044ff000000018ff */
[----:B------:R-:W-:Y:S01]  /*5290*/  HMMA.16816.F32 R28, R8, R22, RZ ;  /* 0x00000016081c723c */ /* 0x000fe200000018ff */
[----:B-1----:R-:W-:Y:S01]  /*52a0*/  FFMA.FTZ R3, R15, c[0x0][0x2d0], -R2 ;  /* 0x0000b4000f037a23 */ /* 0x002fe20000010802 */
[----:B------:R-:W-:-:S03]  /*52b0*/  F2FP.PACK_AB R5, R92, R96 ;  /* 0x000000605c05723e */ /* 0x000fc600000000ff */
[----:B------:R1:W-:Y:S03]  /*52c0*/  MUFU.EX2 R103, R3 ;  /* 0x0000000300677308 */ /* 0x0003e60000000800 */
[----:B------:R-:W-:Y:S01]  /*52d0*/  HMMA.16816.F32 R20, R8, R36, RZ ;  /* 0x000000240814723c */ /* 0x000fe200000018ff */
[----:B-1----:R-:W-:Y:S02]  /*52e0*/  FFMA.FTZ R3, R24, c[0x0][0x2d0], -R2 ;  /* 0x0000b40018037a23 */ /* 0x002fe40000010802 */
[----:B------:R-:W1:Y:S02]  /*52f0*/  LDSM.16.MT88.4 R24, [R235] ;  /* 0x00000000eb18783b */ /* 0x000e640000004200 */
[----:B------:R-:W2:Y:S02]  /*5300*/  MUFU.EX2 R13, R3 ;  /* 0x00000003000d7308 */ /* 0x000ea40000000800 */
[----:B--2---:R-:W-:Y:S01]  /*5310*/  F2FP.PACK_AB R7, R13, R103 ;  /* 0x000000670d07723e */ /* 0x004fe200000000ff */
[----:B------:R-:W-:-:S02]  /*5320*/  FFMA.FTZ R3, R87, c[0x0][0x2d0], -R0 ;  /* 0x0000b40057037a23 */ /* 0x000fc40000010800 */
[----:B----4-:R-:W-:-:S04]  /*5330*/  IMAD.MOV.U32 R15, RZ, RZ, R99 ;  /* 0x000000ffff0f7224 */ /* 0x010fc800078e0063 */
[----:B------:R-:W-:Y:S01]  /*5340*/  HMMA.16816.F32 R88, R4, R32, R16 ;  /* 0x000000200458723c */ /* 0x000fe20000001810 */
[----:B------:R-:W-:-:S06]  /*5350*/  FFMA.FTZ R15, R15, c[0x0][0x2d0], -R0 ;  /* 0x0000b4000f0f7a23 */ /* 0x000fcc0000010800 */
[----:B------:R-:W-:Y:S01]  /*5360*/  MUFU.EX2 R15, R15 ;  /* 0x0000000f000f7308 */ /* 0x000fe20000000800 */
[----:B------:R-:W-:Y:S08]  /*5370*/  HMMA.16816.F32 R16, R8, R38, RZ ;  /* 0x000000260810723c */ /* 0x000ff000000018ff */
[----:B------:R-:W-:Y:S08]  /*5380*/  HMMA.16816.F32 R212, R4, R40, R20 ;  /* 0x0000002804d4723c */ /* 0x000ff00000001814 */
[C---:B-1----:R-:W-:Y:S08]  /*5390*/  HMMA.16816.F32 R48, R8.reuse, R24, RZ ;  /* 0x000000180830723c */ /* 0x042ff000000018ff */
[C---:B------:R-:W-:Y:S08]  /*53a0*/  HMMA.16816.F32 R36, R8.reuse, R26, RZ ;  /* 0x0000001a0824723c */ /* 0x040ff000000018ff */
[C---:B------:R-:W-:Y:S08]  /*53b0*/  HMMA.16816.F32 R24, R8.reuse, R60, RZ ;  /* 0x0000003c0818723c */ /* 0x040ff000000018ff */
[----:B------:R-:W-:Y:S01]  /*53c0*/  HMMA.16816.F32 R20, R8, R62, RZ ;  /* 0x0000003e0814723c */ /* 0x000fe200000018ff */
[----:B------:R-:W1:Y:S07]  /*53d0*/  LDSM.16.MT88.4 R60, [R235+0x3000] ;  /* 0x00300000eb3c783b */ /* 0x000e6e0000004200 */
[C---:B------:R-:W-:Y:S08]  /*53e0*/  HMMA.16816.F32 R208, R4.reuse, R34, R28 ;  /* 0x0000002204d0723c */ /* 0x040ff0000000181c */
[----:B------:R-:W-:Y:S01]  /*53f0*/  HMMA.16816.F32 R204, R4, R42, R16 ;  /* 0x0000002a04cc723c */ /* 0x000fe20000001810 */
[----:B------:R-:W2:Y:S07]  /*5400*/  LDSM.16.MT88.4 R40, [R232+0x3800] ;  /* 0x00380000e828783b */ /* 0x000eae0000004200 */
[C---:B------:R-:W-:Y:S08]  /*5410*/  HMMA.16816.F32 R32, R8.reuse, R52, RZ ;  /* 0x000000340820723c */ /* 0x040ff000000018ff */
[C---:B------:R-:W-:Y:S01]  /*5420*/  HMMA.16816.F32 R28, R8.reuse, R54, RZ ;  /* 0x00000036081c723c */ /* 0x040fe200000018ff */
[----:B------:R-:W4:Y:S07]  /*5430*/  LDSM.16.MT88.4 R52, [R235+0x3800] ;  /* 0x00380000eb34783b */ /* 0x000f2e0000004200 */
[----:B------:R-:W-:Y:S08]  /*5440*/  HMMA.16816.F32 R16, R8, R64, RZ ;  /* 0x000000400810723c */ /* 0x000ff000000018ff */
[C---:B------:R-:W-:Y:S08]  /*5450*/  HMMA.16816.F32 R184, R4.reuse, R58, R36 ;  /* 0x0000003a04b8723c */ /* 0x040ff00000001824 */
[C---:B------:R-:W-:Y:S08]  /*5460*/  HMMA.16816.F32 R196, R4.reuse, R44, R32 ;  /* 0x0000002c04c4723c */ /* 0x040ff00000001820 */
[C---:B------:R-:W-:Y:S01]  /*5470*/  HMMA.16816.F32 R180, R4.reuse, R46, R28 ;  /* 0x0000002e04b4723c */ /* 0x040fe2000000181c */
[----:B------:R-:W3:Y:S07]  /*5480*/  LDSM.16.MT88.4 R44, [R232+0x6800] ;  /* 0x00680000e82c783b */ /* 0x000eee0000004200 */
[----:B------:R-:W-:Y:S01]  /*5490*/  HMMA.16816.F32 R200, R4, R56, R48 ;  /* 0x0000003804c8723c */ /* 0x000fe20000001830 */
[----:B------:R-:W3:Y:S04]  /*54a0*/  LDSM.16.MT88.4 R56, [R233+0x6000] ;  /* 0x00600000e938783b */ /* 0x000ee80000004200 */
[----:B------:R-:W3:Y:S03]  /*54b0*/  LDSM.16.MT88.4 R48, [R234+0x3800] ;  /* 0x00380000ea30783b */ /* 0x000ee60000004200 */
[C---:B-1----:R-:W-:Y:S08]  /*54c0*/  HMMA.16816.F32 R36, R8.reuse, R60, RZ ;  /* 0x0000003c0824723c */ /* 0x042ff000000018ff */
[----:B------:R-:W-:Y:S01]  /*54d0*/  HMMA.16816.F32 R32, R8, R62, RZ ;  /* 0x0000003e0820723c */ /* 0x000fe200000018ff */
[----:B------:R-:W-:Y:S07]  /*54e0*/  LDSM.16.MT88.4 R60, [R234+0x6000] ;  /* 0x00600000ea3c783b */ /* 0x000fee0000004200 */
[C---:B--2---:R-:W-:Y:S08]  /*54f0*/  HMMA.16816.F32 R176, R4.reuse, R42, R20 ;  /* 0x0000002a04b0723c */ /* 0x044ff00000001814 */
[C---:B------:R-:W-:Y:S07]  /*5500*/  HMMA.16816.F32 R188, R4.reuse, R72, R16 ;  /* 0x0000004804bc723c */ /* 0x040fee0000001810 */
[----:B------:R-:W-:Y:S01]  /*5510*/  MOV R73, R107 ;  /* 0x0000006b00497202 */ /* 0x000fe20000000f00 */
[----:B------:R-:W-:Y:S01]  /*5520*/  HMMA.16816.F32 R192, R4, R40, R24 ;  /* 0x0000002804c0723c */ /* 0x000fe20000001818 */
[----:B------:R-:W-:-:S07]  /*5530*/  MOV R72, R106 ;  /* 0x0000006a00487202 */ /* 0x000fce0000000f00 */
[C---:B------:R-:W-:Y:S07]  /*5540*/  HMMA.16816.F32 R20, R8.reuse, R76, RZ ;  /* 0x0000004c0814723c */ /* 0x040fee00000018ff */
[----:B---3--:R-:W-:Y:S01]  /*5550*/  MOV R77, R95 ;  /* 0x0000005f004d7202 */ /* 0x008fe20000000f00 */
[----:B------:R-:W-:Y:S01]  /*5560*/  HMMA.16816.F32 R16, R8, R78, RZ ;  /* 0x0000004e0810723c */ /* 0x000fe200000018ff */
[----:B-----5:R-:W-:-:S06]  /*5570*/  MOV R76, R94 ;  /* 0x0000005e004c7202 */ /* 0x020fcc0000000f00 */
[----:B------:R-:W-:Y:S01]  /*5580*/  IMAD.MOV.U32 R79, RZ, RZ, R93 ;  /* 0x000000ffff4f7224 */ /* 0x000fe200078e005d */
[----:B------:R-:W-:Y:S01]  /*5590*/  HMMA.16816.F32 R40, R8, R66, RZ ;  /* 0x000000420828723c */ /* 0x000fe200000018ff */
[----:B------:R-:W-:Y:S07]  /*55a0*/  LDSM.16.MT88.4 R64, [R235+0x6000] ;  /* 0x00600000eb40783b */ /* 0x000fee0000004200 */
[C---:B----4-:R-:W-:Y:S01]  /*55b0*/  HMMA.16816.F32 R168, R4.reuse, R52, R36 ;  /* 0x0000003404a8723c */ /* 0x050fe20000001824 */
[----:B------:R-:W-:Y:S07]  /*55c0*/  LDSM.16.MT88.4 R36, [R235+0x6800] ;  /* 0x00680000eb24783b */ /* 0x000fee0000004200 */
[C---:B------:R-:W-:Y:S01]  /*55d0*/  HMMA.16816.F32 R152, R4.reuse, R54, R32 ;  /* 0x000000360498723c */ /* 0x040fe20000001820 */
[----:B------:R-:W1:Y:S07]  /*55e0*/  LDSM.16.MT88.4 R52, [R233+0x6800] ;  /* 0x00680000e934783b */ /* 0x000e6e0000004200 */
[C---:B------:R-:W-:Y:S08]  /*55f0*/  HMMA.16816.F32 R160, R4.reuse, R44, R20 ;  /* 0x0000002c04a0723c */ /* 0x040ff00000001814 */
[----:B------:R-:W-:Y:S01]  /*5600*/  HMMA.16816.F32 R140, R4, R46, R16 ;  /* 0x0000002e048c723c */ /* 0x000fe20000001810 */
[----:B------:R-:W-:Y:S07]  /*5610*/  LDSM.16.MT88.4 R44, [R234+0x6800] ;  /* 0x00680000ea2c783b */ /* 0x000fee0000004200 */
[----:B------:R-:W-:Y:S07]  /*5620*/  HMMA.16816.F32 R28, R8, R68, RZ ;  /* 0x00000044081c723c */ /* 0x000fee00000018ff */
[----:B------:R-:W-:Y:S01]  /*5630*/  IMAD.MOV.U32 R69, RZ, RZ, R105 ;  /* 0x000000ffff457224 */ /* 0x000fe200078e0069 */
[----:B------:R-:W-:Y:S01]  /*5640*/  HMMA.16816.F32 R156, R4, R74, R40 ;  /* 0x0000004a049c723c */ /* 0x000fe20000001828 */
[----:B------:R-:W2:Y:S01]  /*5650*/  LDSM.16.MT88.4 R40, [R232+0x9000] ;  /* 0x00900000e828783b */ /* 0x000ea20000004200 */
[----:B------:R-:W-:-:S05]  /*5660*/  MOV R68, R104 ;  /* 0x0000006800447202 */ /* 0x000fca0000000f00 */
[----:B------:R-:W-:Y:S01]  /*5670*/  MOV R75, R101 ;  /* 0x00000065004b7202 */ /* 0x000fe20000000f00 */
[----:B------:R-:W-:Y:S01]  /*5680*/  HMMA.16816.F32 R20, R8, R56, RZ ;  /* 0x000000380814723c */ /* 0x000fe200000018ff */
[----:B------:R-:W-:-:S06]  /*5690*/  MOV R74, R100 ;  /* 0x00000064004a7202 */ /* 0x000fcc0000000f00 */
[----:B------:R-:W-:Y:S01]  /*56a0*/  MOV R57, R98 ;  /* 0x0000006200397202 */ /* 0x000fe20000000f00 */
[----:B------:R-:W-:Y:S01]  /*56b0*/  HMMA.16816.F32 R16, R8, R58, RZ ;  /* 0x0000003a0810723c */ /* 0x000fe200000018ff */
[----:B------:R3:W-:Y:S01]  /*56c0*/  MUFU.EX2 R58, R3 ;  /* 0x00000003003a7308 */ /* 0x0007e20000000800 */
[----:B------:R-:W-:-:S05]  /*56d0*/  MOV R56, R97 ;  /* 0x0000006100387202 */ /* 0x000fca0000000f00 */
[----:B------:R-:W-:Y:S01]  /*56e0*/  IMAD.MOV.U32 R59, RZ, RZ, R96 ;  /* 0x000000ffff3b7224 */ /* 0x000fe200078e0060 */
[----:B------:R-:W-:Y:S07]  /*56f0*/  HMMA.16816.F32 R24, R8, R70, RZ ;  /* 0x000000460818723c */ /* 0x000fee00000018ff */
[----:B------:R-:W-:Y:S01]  /*5700*/  MOV R71, R103 ;  /* 0x0000006700477202 */ /* 0x000fe20000000f00 */
[----:B------:R-:W-:Y:S01]  /*5710*/  IMAD.MOV.U32 R70, RZ, RZ, R102 ;  /* 0x000000ffff467224 */ /* 0x000fe200078e0066 */
[----:B------:R-:W-:Y:S01]  /*5720*/  HMMA.16816.F32 R164, R4, R48, R28 ;  /* 0x0000003004a4723c */ /* 0x000fe2000000181c */
[----:B---3--:R-:W-:-:S07]  /*5730*/  FFMA.FTZ R3, R86, c[0x0][0x2d0], -R0 ;  /* 0x0000b40056037a23 */ /* 0x008fce0000010800 */
[C---:B-1----:R-:W-:Y:S08]  /*5740*/  HMMA.16816.F32 R100, R4.reuse, R52, R20 ;  /* 0x000000340464723c */ /* 0x042ff00000001814 */
[C---:B------:R-:W-:Y:S01]  /*5750*/  HMMA.16816.F32 R104, R4.reuse, R54, R16 ;  /* 0x000000360468723c */ /* 0x040fe20000001810 */
[----:B------:R-:W1:Y:S07]  /*5760*/  LDSM.16.MT88.4 R52, [R232+0x9800] ;  /* 0x00980000e834783b */ /* 0x000e6e0000004200 */
[----:B------:R-:W-:Y:S01]  /*5770*/  HMMA.16816.F32 R144, R4, R50, R24 ;  /* 0x000000320490723c */ /* 0x000fe20000001818 */
[----:B------:R-:W3:Y:S07]  /*5780*/  LDSM.16.MT88.4 R48, [R233+0x9000] ;  /* 0x00900000e930783b */ /* 0x000eee0000004200 */
[C---:B------:R-:W-:Y:S08]  /*5790*/  HMMA.16816.F32 R28, R8.reuse, R66, RZ ;  /* 0x00000042081c723c */ /* 0x040ff000000018ff */
[C---:B--2---:R-:W-:Y:S08]  /*57a0*/  HMMA.16816.F32 R16, R8.reuse, R40, RZ ;  /* 0x000000280810723c */ /* 0x044ff000000018ff */
[----:B------:R-:W-:Y:S01]  /*57b0*/  HMMA.16816.F32 R32, R8, R64, RZ ;  /* 0x000000400820723c */ /* 0x000fe200000018ff */
[----:B------:R2:W4:Y:S07]  /*57c0*/  MUFU.EX2 R65, R3 ;  /* 0x0000000300417308 */ /* 0x00052e0000000800 */
[C---:B------:R-:W-:Y:S01]  /*57d0*/  HMMA.16816.F32 R112, R4.reuse, R38, R28 ;  /* 0x000000260470723c */ /* 0x040fe2000000181c */
[----:B------:R-:W5:Y:S07]  /*57e0*/  LDSM.16.MT88.4 R28, [R233+0x9800] ;  /* 0x00980000e91c783b */ /* 0x000f6e0000004200 */
[----:B-1----:R-:W-:Y:S01]  /*57f0*/  HMMA.16816.F32 R132, R4, R52, R16 ;  /* 0x000000340484723c */ /* 0x002fe20000001810 */
[----:B--2---:R-:W-:-:S07]  /*5800*/  FFMA.FTZ R3, R85, c[0x0][0x2d0], -R0 ;  /* 0x0000b40055037a23 */ /* 0x004fce0000010800 */
[C---:B---3--:R-:W-:Y:S08]  /*5810*/  HMMA.16816.F32 R16, R8.reuse, R50, RZ ;  /* 0x000000320810723c */ /* 0x048ff000000018ff */
[C---:B------:R-:W-:Y:S01]  /*5820*/  HMMA.16816.F32 R24, R8.reuse, R60, RZ ;  /* 0x0000003c0818723c */ /* 0x040fe200000018ff */
[----:B------:R1:W-:Y:S07]  /*5830*/  MUFU.EX2 R60, R3 ;  /* 0x00000003003c7308 */ /* 0x0003ee0000000800 */
[----:B------:R-:W-:Y:S08]  /*5840*/  HMMA.16816.F32 R20, R8, R62, RZ ;  /* 0x0000003e0814723c */ /* 0x000ff000000018ff */
[----:B------:R-:W-:Y:S01]  /*5850*/  HMMA.16816.F32 R148, R4, R36, R32 ;  /* 0x000000240494723c */ /* 0x000fe20000001820 */
[----:B------:R-:W2:Y:S01]  /*5860*/  LDSM.16.MT88.4 R32, [R235+0x9000] ;  /* 0x00900000eb20783b */ /* 0x000ea20000004200 */
[----:B-1----:R-:W-:-:S04]  /*5870*/  FFMA.FTZ R3, R84, c[0x0][0x2d0], -R0 ;  /* 0x0000b40054037a23 */ /* 0x002fc80000010800 */
[----:B------:R1:W3:Y:S01]  /*5880*/  MUFU.EX2 R66, R3 ;  /* 0x0000000300427308 */ /* 0x0002e20000000800 */
[----:B------:R-:W-:Y:S01]  /*5890*/  MOV R37, R92 ;  /* 0x0000005c00257202 */ /* 0x000fe20000000f00 */
[C---:B-----5:R-:W-:Y:S01]  /*58a0*/  HMMA.16816.F32 R120, R4.reuse, R30, R16 ;  /* 0x0000001e0478723c */ /* 0x060fe20000001810 */
[----:B------:R-:W5:Y:S07]  /*58b0*/  LDSM.16.MT88.4 R16, [R234+0x9000] ;  /* 0x00900000ea10783b */ /* 0x000f6e0000004200 */
[----:B------:R-:W-:Y:S01]  /*58c0*/  HMMA.16816.F32 R136, R4, R44, R24 ;  /* 0x0000002c0488723c */ /* 0x000fe20000001818 */
[----:B-1----:R-:W-:-:S07]  /*58d0*/  FFMA.FTZ R3, R83, c[0x0][0x2d0], -R2 ;  /* 0x0000b40053037a23 */ /* 0x002fce0000010802 */
[----:B------:R-:W-:Y:S01]  /*58e0*/  HMMA.16816.F32 R116, R4, R46, R20 ;  /* 0x0000002e0474723c */ /* 0x000fe20000001814 */
[----:B------:R1:W-:Y:S07]  /*58f0*/  MUFU.EX2 R78, R3 ;  /* 0x00000003004e7308 */ /* 0x0003ee0000000800 */
[C---:B------:R-:W-:Y:S08]  /*5900*/  HMMA.16816.F32 R24, R8.reuse, R42, RZ ;  /* 0x0000002a0818723c */ /* 0x040ff000000018ff */
[----:B------:R-:W-:Y:S01]  /*5910*/  HMMA.16816.F32 R20, R8, R48, RZ ;  /* 0x000000300814723c */ /* 0x000fe200000018ff */
[----:B-1----:R-:W-:-:S04]  /*5920*/  FFMA.FTZ R3, R81, c[0x0][0x2d0], -R2 ;  /* 0x0000b40051037a23 */ /* 0x002fc80000010802 */
[----:B------:R1:W1:Y:S11]  /*5930*/  MUFU.EX2 R64, R3 ;  /* 0x0000000300407308 */ /* 0x0002760000000800 */
[----:B------:R-:W-:Y:S01]  /*5940*/  HMMA.16816.F32 R128, R4, R54, R24 ;  /* 0x000000360480723c */ /* 0x000fe20000001818 */
[----:B-1----:R-:W-:-:S07]  /*5950*/  FFMA.FTZ R3, R82, c[0x0][0x2d0], -R2 ;  /* 0x0000b40052037a23 */ /* 0x002fce0000010802 */
[----:B------:R-:W-:Y:S01]  /*5960*/  HMMA.16816.F32 R124, R4, R28, R20 ;  /* 0x0000001c047c723c */ /* 0x000fe20000001814 */
[----:B------:R-:W1:Y:S01]  /*5970*/  LDSM.16.MT88.4 R28, [R235+0x9800] ;  /* 0x00980000eb1c783b */ /* 0x000e620000004200 */
[----:B------:R3:W-:Y:S06]  /*5980*/  MUFU.EX2 R61, R3 ;  /* 0x00000003003d7308 */ /* 0x0007ec0000000800 */
[C---:B--2---:R-:W-:Y:S08]  /*5990*/  HMMA.16816.F32 R24, R8.reuse, R32, RZ ;  /* 0x000000200818723c */ /* 0x044ff000000018ff */
[----:B------:R-:W-:Y:S01]  /*59a0*/  HMMA.16816.F32 R20, R8, R34, RZ ;  /* 0x000000220814723c */ /* 0x000fe200000018ff */
[----:B---3--:R-:W-:-:S04]  /*59b0*/  FFMA.FTZ R3, R80, c[0x0][0x2d0], -R2 ;  /* 0x0000b40050037a23 */ /* 0x008fc80000010802 */
[----:B------:R2:W3:Y:S03]  /*59c0*/  MUFU.EX2 R67, R3 ;  /* 0x0000000300437308 */ /* 0x0004e60000000800 */
[C---:B-----5:R-:W-:Y:S08]  /*59d0*/  HMMA.16816.F32 R32, R8.reuse, R16, RZ ;  /* 0x000000100820723c */ /* 0x060ff000000018ff */
[----:B------:R-:W-:Y:S01]  /*59e0*/  HMMA.16816.F32 R8, R8, R18, RZ ;  /* 0x000000120808723c */ /* 0x000fe200000018ff */
[----:B------:R-:W5:Y:S01]  /*59f0*/  LDSM.16.MT88.4 R16, [R234+0x9800] ;  /* 0x00980000ea10783b */ /* 0x000f620000004200 */
[----:B--2---:R-:W-:-:S06]  /*5a00*/  FFMA.FTZ R3, R221, c[0x0][0x2d0], -R0 ;  /* 0x0000b400dd037a23 */ /* 0x004fcc0000010800 */
[C---:B-1----:R-:W-:Y:S08]  /*5a10*/  HMMA.16816.F32 R108, R4.reuse, R28, R24 ;  /* 0x0000001c046c723c */ /* 0x042ff00000001818 */
[C---:B------:R-:W-:Y:S08]  /*5a20*/  HMMA.16816.F32 R96, R4.reuse, R30, R20 ;  /* 0x0000001e0460723c */ /* 0x040ff00000001814 */
[C---:B-----5:R-:W-:Y:S08]  /*5a30*/  HMMA.16816.F32 R92, R4.reuse, R16, R32 ;  /* 0x00000010045c723c */ /* 0x060ff00000001820 */
[----:B------:R-:W-:Y:S01]  /*5a40*/  HMMA.16816.F32 R16, R4, R18, R8 ;  /* 0x000000120410723c */ /* 0x000fe20000001808 */
[----:B------:R-:W1:Y:S06]  /*5a50*/  LDSM.16.MT88.4 R8, [R232+0x1000] ;  /* 0x00100000e808783b */ /* 0x000e6c0000004200 */
[----:B----4-:R-:W-:-:S02]  /*5a60*/  F2FP.PACK_AB R4, R65, R58 ;  /* 0x0000003a4104723e */ /* 0x010fc400000000ff */
[----:B------:R-:W-:Y:S02]  /*5a70*/  F2FP.PACK_AB R6, R66, R60 ;  /* 0x0000003c4206723e */ /* 0x000fe400000000ff */
[----:B------:R-:W-:Y:S02]  /*5a80*/  F2FP.PACK_AB R5, R64, R78 ;  /* 0x0000004e4005723e */ /* 0x000fe400000000ff */
[----:B---3--:R-:W-:-:S07]  /*5a90*/  F2FP.PACK_AB R7, R67, R61 ;  /* 0x0000003d4307723e */ /* 0x008fce00000000ff */
[C---:B-1----:R-:W-:Y:S08]  /*5aa0*/  HMMA.16816.F32 R88, R4.reuse, R8, R88 ;  /* 0x000000080458723c */ /* 0x042ff00000001858 */
[----:B------:R-:W-:Y:S01]  /*5ab0*/  HMMA.16816.F32 R52, R4, R10, R208 ;  /* 0x0000000a0434723c */ /* 0x000fe200000018d0 */
[----:B------:R-:W1:Y:S06]  /*5ac0*/  LDSM.16.MT88.4 R8, [R233+0x1000] ;  /* 0x00100000e908783b */ /* 0x000e6c0000004200 */
[----:B------:R-:W-:Y:S01]  /*5ad0*/  IMAD.MOV.U32 R209, RZ, RZ, R78 ;  /* 0x000000ffffd17224 */ /* 0x000fe200078e004e */
[----:B------:R-:W-:-:S02]  /*5ae0*/  MOV R211, R64 ;  /* 0x0000004000d37202 */ /* 0x000fc40000000f00 */
[----:B------:R-:W-:Y:S02]  /*5af0*/  MOV R210, R65 ;  /* 0x0000004100d27202 */ /* 0x000fe40000000f00 */
[----:B------:R-:W-:Y:S01]  /*5b00*/  MOV R208, R58 ;  /* 0x0000003a00d07202 */ /* 0x000fe20000000f00 */
[C---:B-1----:R-:W-:Y:S07]  /*5b10*/  HMMA.16816.F32 R84, R4.reuse, R8, R212 ;  /* 0x000000080454723c */ /* 0x042fee00000018d4 */
[----:B------:R-:W-:Y:S01]  /*5b20*/  IMAD.MOV.U32 R215, RZ, RZ, R76 ;  /* 0x000000ffffd77224 */ /* 0x000fe200078e004c */
[----:B------:R-:W-:Y:S01]  /*5b30*/  HMMA.16816.F32 R48, R4, R10, R204 ;  /* 0x0000000a0430723c */ /* 0x000fe200000018cc */
[----:B------:R-:W1:Y:S01]  /*5b40*/  LDSM.16.MT88.4 R8, [R235+0x1000] ;  /* 0x00100000eb08783b */ /* 0x000e620000004200 */
[----:B------:R-:W-:-:S02]  /*5b50*/  MOV R214, R77 ;  /* 0x0000004d00d67202 */ /* 0x000fc40000000f00 */
[----:B------:R-:W-:Y:S02]  /*5b60*/  MOV R212, R37 ;  /* 0x0000002500d47202 */ /* 0x000fe40000000f00 */
[----:B------:R-:W-:Y:S01]  /*5b70*/  MOV R213, R70 ;  /* 0x0000004600d57202 */ /* 0x000fe20000000f00 */
[----:B------:R-:W-:Y:S01]  /*5b80*/  IMAD.MOV.U32 R206, RZ, RZ, R68 ;  /* 0x000000ffffce7224 */ /* 0x000fe200078e0044 */
[----:B------:R-:W-:Y:S01]  /*5b90*/  MOV R207, R71 ;  /* 0x0000004700cf7202 */ /* 0x000fe20000000f00 */
[C---:B-1----:R-:W-:Y:S07]  /*5ba0*/  HMMA.16816.F32 R80, R4.reuse, R8, R200 ;  /* 0x000000080450723c */ /* 0x042fee00000018c8 */
[----:B------:R-:W-:Y:S01]  /*5bb0*/  MOV R201, R66 ;  /* 0x0000004200c97202 */ /* 0x000fe20000000f00 */
[C---:B------:R-:W-:Y:S01]  /*5bc0*/  HMMA.16816.F32 R44, R4.reuse, R10, R184 ;  /* 0x0000000a042c723c */ /* 0x040fe200000018b8 */
[----:B------:R-:W1:Y:S01]  /*5bd0*/  LDSM.16.MT88.4 R8, [R234+0x1000] ;  /* 0x00100000ea08783b */ /* 0x000e620000004200 */
[----:B------:R-:W-:Y:S01]  /*5be0*/  IMAD.MOV.U32 R200, RZ, RZ, R67 ;  /* 0x000000ffffc87224 */ /* 0x000fe200078e0043 */
[----:B------:R-:W-:Y:S01]  /*5bf0*/  MOV R202, R61 ;  /* 0x0000003d00ca7202 */ /* 0x000fe20000000f00 */
[----:B------:R-:W-:Y:S01]  /*5c00*/  IMAD.MOV.U32 R203, RZ, RZ, R60 ;  /* 0x000000ffffcb7224 */ /* 0x000fe200078e003c */
[----:B------:R2:W-:Y:S02]  /*5c10*/  MUFU.EX2 R186, R3 ;  /* 0x0000000300ba7308 */ /* 0x0005e40000000800 */
[----:B------:R-:W-:Y:S01]  /*5c20*/  MOV R184, R79 ;  /* 0x0000004f00b87202 */ /* 0x000fe20000000f00 */
[----:B--2---:R-:W-:Y:S01]  /*5c30*/  FFMA.FTZ R3, R220, c[0x0][0x2d0], -R0 ;  /* 0x0000b400dc037a23 */ /* 0x004fe20000010800 */
[C---:B-1----:R-:W-:Y:S07]  /*5c40*/  HMMA.16816.F32 R76, R4.reuse, R8, R196 ;  /* 0x00000008044c723c */ /* 0x042fee00000018c4 */
[----:B------:R-:W-:Y:S01]  /*5c50*/  MOV R196, R74 ;  /* 0x0000004a00c47202 */ /* 0x000fe20000000f00 */
[----:B------:R-:W-:Y:S01]  /*5c60*/  HMMA.16816.F32 R40, R4, R10, R180 ;  /* 0x0000000a0428723c */ /* 0x000fe200000018b4 */
[----:B------:R-:W1:Y:S01]  /*5c70*/  LDSM.16.MT88.4 R8, [R232+0x4000] ;  /* 0x00400000e808783b */ /* 0x000e620000004200 */
[----:B------:R-:W-:Y:S01]  /*5c80*/  MOV R199, R59 ;  /* 0x0000003b00c77202 */ /* 0x000fe20000000f00 */
[----:B------:R-:W-:Y:S01]  /*5c90*/  IMAD.MOV.U32 R198, RZ, RZ, R56 ;  /* 0x000000ffffc67224 */ /* 0x000fe200078e0038 */
[----:B------:R-:W-:-:S03]  /*5ca0*/  MOV R197, R57 ;  /* 0x0000003900c57202 */ /* 0x000fc60000000f00 */
[----:B------:R-:W-:Y:S01]  /*5cb0*/  IMAD.MOV.U32 R183, RZ, RZ, R75 ;  /* 0x000000ffffb77224 */ /* 0x000fe200078e004b */
[----:B------:R-:W-:Y:S01]  /*5cc0*/  MOV R181, R72 ;  /* 0x0000004800b57202 */ /* 0x000fe20000000f00 */
[----:B------:R-:W-:Y:S01]  /*5cd0*/  IMAD.MOV.U32 R180, RZ, RZ, R73 ;  /* 0x000000ffffb47224 */ /* 0x000fe200078e0049 */
[----:B------:R-:W-:Y:S02]  /*5ce0*/  MOV R182, R69 ;  /* 0x0000004500b67202 */ /* 0x000fe40000000f00 */
[----:B------:R-:W-:Y:S02]  /*5cf0*/  MOV R221, R181 ;  /* 0x000000b500dd7202 */ /* 0x000fe40000000f00 */
[----:B------:R-:W-:Y:S01]  /*5d00*/  MOV R220, R180 ;  /* 0x000000b400dc7202 */ /* 0x000fe20000000f00 */
[C---:B-1----:R-:W-:Y:S01]  /*5d10*/  HMMA.16816.F32 R72, R4.reuse, R8, R192 ;  /* 0x000000080448723c */ /* 0x042fe200000018c0 */
[----:B------:R1:W2:Y:S07]  /*5d20*/  MUFU.EX2 R194, R3 ;  /* 0x0000000300c27308 */ /* 0x0002ae0000000800 */
[----:B------:R-:W-:Y:S01]  /*5d30*/  HMMA.16816.F32 R36, R4, R10, R176 ;  /* 0x0000000a0424723c */ /* 0x000fe200000018b0 */
[----:B------:R-:W3:Y:S01]  /*5d40*/  LDSM.16.MT88.4 R8, [R233+0x4000] ;  /* 0x00400000e908783b */ /* 0x000ee20000004200 */
[----:B-1----:R-:W-:-:S02]  /*5d50*/  FFMA.FTZ R3, R219, c[0x0][0x2d0], -R0 ;  /* 0x0000b400db037a23 */ /* 0x002fc40000010800 */
[----:B------:R-:W-:Y:S02]  /*5d60*/  IMAD.MOV.U32 R219, RZ, RZ, R182 ;  /* 0x000000ffffdb7224 */ /* 0x000fe400078e00b6 */
[----:B------:R1:W-:Y:S02]  /*5d70*/  MUFU.EX2 R185, R3 ;  /* 0x0000000300b97308 */ /* 0x0003e40000000800 */
[----:B-1----:R-:W-:Y:S01]  /*5d80*/  FFMA.FTZ R3, R218, c[0x0][0x2d0], -R0 ;  /* 0x0000b400da037a23 */ /* 0x002fe20000010800 */
[----:B------:R-:W-:-:S05]  /*5d90*/  MOV R218, R183 ;  /* 0x000000b700da7202 */ /* 0x000fca0000000f00 */
[----:B------:R1:W4:Y:S01]  /*5da0*/  MUFU.EX2 R204, R3 ;  /* 0x0000000300cc7308 */ /* 0x0003220000000800 */
[C---:B---3--:R-:W-:Y:S08]  /*5db0*/  HMMA.16816.F32 R68, R4.reuse, R8, R188 ;  /* 0x000000080444723c */ /* 0x048ff000000018bc */
[----:B------:R-:W-:Y:S01]  /*5dc0*/  HMMA.16816.F32 R32, R4, R10, R156 ;  /* 0x0000000a0420723c */ /* 0x000fe2000000189c */
[----:B------:R-:W3:Y:S01]  /*5dd0*/  LDSM.16.MT88.4 R8, [R235+0x4000] ;  /* 0x00400000eb08783b */ /* 0x000ee20000004200 */
[----:B-1----:R-:W-:Y:S01]  /*5de0*/  FFMA.FTZ R3, R217, c[0x0][0x2d0], -R2 ;  /* 0x0000b400d9037a23 */ /* 0x002fe20000010802 */
[----:B------:R-:W-:-:S03]  /*5df0*/  MOV R217, R196 ;  /* 0x000000c400d97202 */ /* 0x000fc60000000f00 */
[----:B------:R1:W-:Y:S02]  /*5e00*/  MUFU.EX2 R195, R3 ;  /* 0x0000000300c37308 */ /* 0x0003e40000000800 */
[----:B-1----:R-:W-:Y:S02]  /*5e10*/  FFMA.FTZ R3, R175, c[0x0][0x2d0], -R2 ;  /* 0x0000b400af037a23 */ /* 0x002fe40000010802 */
[----:B------:R-:W-:-:S04]  /*5e20*/  IMAD.MOV.U32 R175, RZ, RZ, R197 ;  /* 0x000000ffffaf7224 */ /* 0x000fc800078e00c5 */
[----:B------:R1:W5:Y:S01]  /*5e30*/  MUFU.EX2 R193, R3 ;  /* 0x0000000300c17308 */ /* 0x0003620000000800 */
[----:B---3--:R-:W-:Y:S01]  /*5e40*/  HMMA.16816.F32 R64, R4, R8, R168 ;  /* 0x000000080440723c */ /* 0x008fe200000018a8 */
[----:B-1----:R-:W-:Y:S01]  /*5e50*/  FFMA.FTZ R3, R216, c[0x0][0x2d0], -R2 ;  /* 0x0000b400d8037a23 */ /* 0x002fe20000010802 */
[----:B------:R-:W-:-:S05]  /*5e60*/  MOV R216, R198 ;  /* 0x000000c600d87202 */ /* 0x000fca0000000f00 */
[----:B------:R1:W-:Y:S01]  /*5e70*/  MUFU.EX2 R205, R3 ;  /* 0x0000000300cd7308 */ /* 0x0003e20000000800 */
[----:B------:R-:W-:Y:S01]  /*5e80*/  HMMA.16816.F32 R28, R4, R10, R152 ;  /* 0x0000000a041c723c */ /* 0x000fe20000001898 */
[----:B------:R-:W3:Y:S01]  /*5e90*/  LDSM.16.MT88.4 R8, [R234+0x4000] ;  /* 0x00400000ea08783b */ /* 0x000ee20000004200 */
[----:B-1----:R-:W-:Y:S01]  /*5ea0*/  FFMA.FTZ R3, R174, c[0x0][0x2d0], -R2 ;  /* 0x0000b400ae037a23 */ /* 0x002fe20000010802 */
[----:B------:R-:W-:-:S04]  /*5eb0*/  MOV R174, R199 ;  /* 0x000000c700ae7202 */ /* 0x000fc80000000f00 */
[----:B------:R1:W1:Y:S02]  /*5ec0*/  MUFU.EX2 R187, R3 ;  /* 0x0000000300bb7308 */ /* 0x0002640000000800 */
[----:B-1----:R-:W-:Y:S01]  /*5ed0*/  IMAD.MOV.U32 R3, RZ, RZ, R184 ;  /* 0x000000ffff037224 */ /* 0x002fe200078e00b8 */
[C---:B---3--:R-:W-:Y:S08]  /*5ee0*/  HMMA.16816.F32 R60, R4.reuse, R8, R164 ;  /* 0x00000008043c723c */ /* 0x048ff000000018a4 */
        /* <DEDUP_REMOVED lines=25> */
[----:B------:R-:W1:Y:S06]  /*6080*/  LDSM.16.MT88.4 R8, [R232+0x1800] ;  /* 0x00180000e808783b */ /* 0x000e6c0000004200 */
[----:B--2---:R-:W-:-:S02]  /*6090*/  F2FP.PACK_AB R4, R194, R186 ;  /* 0x000000bac204723e */ /* 0x004fc400000000ff */
[----:B----4-:R-:W-:Y:S02]  /*60a0*/  F2FP.PACK_AB R6, R204, R185 ;  /* 0x000000b9cc06723e */ /* 0x010fe400000000ff */
[----:B-----5:R-:W-:Y:S02]  /*60b0*/  F2FP.PACK_AB R5, R193, R195 ;  /* 0x000000c3c105723e */ /* 0x020fe400000000ff */
[----:B------:R-:W-:-:S07]  /*60c0*/  F2FP.PACK_AB R7, R187, R205 ;  /* 0x000000cdbb07723e */ /* 0x000fce00000000ff */
[C---:B-1----:R-:W-:Y:S07]  /*60d0*/  HMMA.16816.F32 R176, R4.reuse, R8, R88 ;  /* 0x0000000804b0723c */ /* 0x042fee0000001858 */
[----:B------:R-:W-:Y:S01]  /*60e0*/  MOV R91, R193 ;  /* 0x000000c1005b7202 */ /* 0x000fe20000000f00 */
[----:B------:R-:W-:Y:S01]  /*60f0*/  HMMA.16816.F32 R168, R4, R10, R52 ;  /* 0x0000000a04a8723c */ /* 0x000fe20000001834 */
[----:B------:R-:W1:Y:S01]  /*6100*/  LDSM.16.MT88.4 R8, [R233+0x1800] ;  /* 0x00180000e908783b */ /* 0x000e620000004200 */
[----:B------:R-:W-:Y:S01]  /*6110*/  MOV R90, R194 ;  /* 0x000000c2005a7202 */ /* 0x000fe20000000f00 */
[----:B------:R-:W-:Y:S01]  /*6120*/  IMAD.MOV.U32 R89, RZ, RZ, R195 ;  /* 0x000000ffff597224 */ /* 0x000fe200078e00c3 */
[----:B------:R-:W-:-:S03]  /*6130*/  MOV R88, R185 ;  /* 0x000000b900587202 */ /* 0x000fc60000000f00 */
[----:B------:R-:W-:Y:S01]  /*6140*/  MOV R55, R208 ;  /* 0x000000d000377202 */ /* 0x000fe20000000f00 */
[----:B------:R-:W-:Y:S01]  /*6150*/  IMAD.MOV.U32 R54, RZ, RZ, R209 ;  /* 0x000000ffff367224 */ /* 0x000fe200078e00d1 */
[----:B------:R-:W-:Y:S02]  /*6160*/  MOV R53, R210 ;  /* 0x000000d200357202 */ /* 0x000fe40000000f00 */
[----:B------:R-:W-:Y:S02]  /*6170*/  MOV R52, R211 ;  /* 0x000000d300347202 */ /* 0x000fe40000000f00 */
[----:B-1----:R-:W-:Y:S07]  /*6180*/  HMMA.16816.F32 R208, R4, R8, R84 ;  /* 0x0000000804d0723c */ /* 0x002fee0000001854 */
[----:B------:R-:W-:Y:S01]  /*6190*/  IMAD.MOV.U32 R84, RZ, RZ, R200 ;  /* 0x000000ffff547224 */ /* 0x000fe200078e00c8 */
[----:B------:R-:W-:Y:S01]  /*61a0*/  MOV R85, R201 ;  /* 0x000000c900557202 */ /* 0x000fe20000000f00 */
[----:B------:R-:W-:Y:S01]  /*61b0*/  IMAD.MOV.U32 R87, RZ, RZ, R203 ;  /* 0x000000ffff577224 */ /* 0x000fe200078e00cb */
[----:B------:R-:W-:-:S02]  /*61c0*/  MOV R86, R202 ;  /* 0x000000ca00567202 */ /* 0x000fc40000000f00 */
[C---:B------:R-:W-:Y:S01]  /*61d0*/  HMMA.16816.F32 R200, R4.reuse, R10, R48 ;  /* 0x0000000a04c8723c */ /* 0x040fe20000001830 */
[----:B------:R-:W1:Y:S06]  /*61e0*/  LDSM.16.MT88.4 R8, [R235+0x1800] ;  /* 0x00180000eb08783b */ /* 0x000e6c0000004200 */
[----:B------:R-:W-:Y:S01]  /*61f0*/  MOV R48, R186 ;  /* 0x000000ba00307202 */ /* 0x000fe20000000f00 */
[----:B------:R-:W-:Y:S01]  /*6200*/  IMAD.MOV.U32 R50, RZ, RZ, R204 ;  /* 0x000000ffff327224 */ /* 0x000fe200078e00cc */
[----:B------:R-:W-:Y:S02]  /*6210*/  MOV R49, R187 ;  /* 0x000000bb00317202 */ /* 0x000fe40000000f00 */
[----:B------:R-:W-:Y:S01]  /*6220*/  MOV R51, R205 ;  /* 0x000000cd00337202 */ /* 0x000fe20000000f00 */
[C---:B-1----:R-:W-:Y:S07]  /*6230*/  HMMA.16816.F32 R192, R4.reuse, R8, R80 ;  /* 0x0000000804c0723c */ /* 0x042fee0000001850 */
[----:B------:R-:W-:Y:S01]  /*6240*/  MOV R82, R206 ;  /* 0x000000ce00527202 */ /* 0x000fe20000000f00 */
[----:B------:R-:W-:Y:S01]  /*6250*/  HMMA.16816.F32 R184, R4, R10, R44 ;  /* 0x0000000a04b8723c */ /* 0x000fe2000000182c */
[----:B------:R-:W1:Y:S01]  /*6260*/  LDSM.16.MT88.4 R8, [R234+0x1800] ;  /* 0x00180000ea08783b */ /* 0x000e620000004200 */
[----:B------:R-:W-:Y:S01]  /*6270*/  IMAD.MOV.U32 R83, RZ, RZ, R207 ;  /* 0x000000ffff537224 */ /* 0x000fe200078e00cf */
[----:B------:R-:W-:Y:S01]  /*6280*/  MOV R80, R91 ;  /* 0x0000005b00507202 */ /* 0x000fe20000000f00 */
[----:B------:R-:W-:-:S04]  /*6290*/  IMAD.MOV.U32 R81, RZ, RZ, R90 ;  /* 0x000000ffff517224 */ /* 0x000fc800078e005a */
        /* <DEDUP_REMOVED lines=15> */
[----:B------:R-:W-:Y:S01]  /*6390*/  MOV R26, R83 ;  /* 0x00000053001a7202 */ /* 0x000fe20000000f00 */
[----:B------:R-:W-:Y:S01]  /*63a0*/  IMAD.MOV.U32 R83, RZ, RZ, R48 ;  /* 0x000000ffff537224 */ /* 0x000fe200078e0030 */
[----:B------:R-:W-:Y:S01]  /*63b0*/  MOV R48, R49 ;  /* 0x0000003100307202 */ /* 0x000fe20000000f00 */
[----:B------:R-:W-:Y:S01]  /*63c0*/  IMAD.MOV.U32 R25, RZ, RZ, R175 ;  /* 0x000000ffff197224 */ /* 0x000fe200078e00af */
[----:B------:R-:W-:Y:S01]  /*63d0*/  MOV R49, R50 ;  /* 0x0000003200317202 */ /* 0x000fe20000000f00 */
[----:B------:R-:W-:Y:S01]  /*63e0*/  IMAD.MOV.U32 R50, RZ, RZ, R51 ;  /* 0x000000ffff327224 */ /* 0x000fe200078e0033 */
[----:B------:R-:W-:-:S02]  /*63f0*/  MOV R27, R82 ;  /* 0x00000052001b7202 */ /* 0x000fc40000000f00 */
[----:B------:R-:W-:Y:S02]  /*6400*/  MOV R51, R88 ;  /* 0x0000005800337202 */ /* 0x000fe40000000f00 */
[----:B------:R-:W-:Y:S02]  /*6410*/  MOV R82, R89 ;  /* 0x0000005900527202 */ /* 0x000fe40000000f00 */
[----:B------:R-:W-:Y:S01]  /*6420*/  MOV R24, R216 ;  /* 0x000000d800187202 */ /* 0x000fe20000000f00 */
[C---:B-1----:R-:W-:Y:S08]  /*6430*/  HMMA.16816.F32 R88, R4.reuse, R8, R56 ;  /* 0x000000080458723c */ /* 0x042ff00000001838 */
[----:B------:R-:W-:Y:S01]  /*6440*/  HMMA.16816.F32 R60, R4, R10, R20 ;  /* 0x0000000a043c723c */ /* 0x000fe20000001814 */
[----:B------:R-:W1:Y:S06]  /*6450*/  LDSM.16.MT88.4 R8, [R233+0x7800] ;  /* 0x00780000e908783b */ /* 0x000e6c0000004200 */
[----:B------:R-:W-:Y:S01]  /*6460*/  MOV R23, R48 ;  /* 0x0000003000177202 */ /* 0x000fe20000000f00 */
[----:B------:R-:W-:Y:S01]  /*6470*/  IMAD.MOV.U32 R22, RZ, RZ, R49 ;  /* 0x000000ffff167224 */ /* 0x000fe200078e0031 */
[----:B------:R-:W-:-:S02]  /*6480*/  MOV R21, R50 ;  /* 0x0000003200157202 */ /* 0x000fc40000000f00 */
[----:B------:R-:W-:Y:S02]  /*6490*/  MOV R20, R51 ;  /* 0x0000003300147202 */ /* 0x000fe40000000f00 */
[C---:B-1----:R-:W-:Y:S07]  /*64a0*/  HMMA.16816.F32 R48, R4.reuse, R8, R100 ;  /* 0x000000080430723c */ /* 0x042fee0000001864 */
[----:B------:R-:W-:Y:S01]  /*64b0*/  IMAD.MOV.U32 R103, RZ, RZ, R80 ;  /* 0x000000ffff677224 */ /* 0x000fe200078e0050 */
        /* <DEDUP_REMOVED lines=9> */
[C---:B-1----:R-:W-:Y:S07]  /*6550*/  HMMA.16816.F32 R84, R4.reuse, R8, R148 ;  /* 0x000000080454723c */ /* 0x042fee0000001894 */
[----:B------:R-:W-:Y:S01]  /*6560*/  MOV R151, R52 ;  /* 0x0000003400977202 */ /* 0x000fe20000000f00 */
[----:B------:R-:W-:Y:S01]  /*6570*/  HMMA.16816.F32 R76, R4, R10, R112 ;  /* 0x0000000a044c723c */ /* 0x000fe20000001870 */
[----:B------:R-:W1:Y:S01]  /*6580*/  LDSM.16.MT88.4 R8, [R234+0x7800] ;  /* 0x00780000ea08783b */ /* 0x000e620000004200 */
[----:B------:R-:W-:Y:S01]  /*6590*/  IMAD.MOV.U32 R150, RZ, RZ, R53 ;  /* 0x000000ffff967224 */ /* 0x000fe200078e0035 */
[----:B------:R-:W-:-:S02]  /*65a0*/  MOV R149, R54 ;  /* 0x0000003600957202 */ /* 0x000fc40000000f00 */
[----:B------:R-:W-:Y:S02]  /*65b0*/  MOV R148, R55 ;  /* 0x0000003700947202 */ /* 0x000fe40000000f00 */
[----:B------:R-:W-:Y:S01]  /*65c0*/  IMAD.MOV.U32 R115, RZ, RZ, R3 ;  /* 0x000000ffff737224 */ /* 0x000fe200078e0003 */
[----:B------:R-:W-:Y:S01]  /*65d0*/  MOV R113, R217 ;  /* 0x000000d900717202 */ /* 0x000fe20000000f00 */
[--C-:B------:R-:W-:Y:S01]  /*65e0*/  FFMA.FTZ R3, R237, c[0x0][0x2d0], -R0.reuse ;  /* 0x0000b400ed037a23 */ /* 0x100fe20000010800 */
[----:B------:R-:W-:Y:S01]  /*65f0*/  MOV R112, R218 ;  /* 0x000000da00707202 */ /* 0x000fe20000000f00 */
[----:B------:R-:W-:Y:S01]  /*6600*/  IMAD.MOV.U32 R218, RZ, RZ, R219 ;  /* 0x000000ffffda7224 */ /* 0x000fe200078e00db */
[----:B------:R-:W-:Y:S01]  /*6610*/  MOV R114, R174 ;  /* 0x000000ae00727202 */ /* 0x000fe20000000f00 */
[----:B------:R2:W-:Y:S02]  /*6620*/  MUFU.EX2 R217, R3 ;  /* 0x0000000300d97308 */ /* 0x0005e40000000800 */
[----:B--2---:R-:W-:-:S06]  /*6630*/  FFMA.FTZ R3, R236, c[0x0][0x2d0], -R0 ;  /* 0x0000b400ec037a23 */ /* 0x004fcc0000010800 */
[----:B------:R2:W-:Y:S01]  /*6640*/  MUFU.EX2 R219, R3 ;  /* 0x0000000300db7308 */ /* 0x0005e20000000800 */
[C---:B-1----:R-:W-:Y:S07]  /*6650*/  HMMA.16816.F32 R68, R4.reuse, R8, R144 ;  /* 0x000000080444723c */ /* 0x042fee0000001890 */
[----:B------:R-:W-:Y:S01]  /*6660*/  MOV R146, R220 ;  /* 0x000000dc00927202 */ /* 0x000fe20000000f00 */
[----:B------:R-:W-:Y:S01]  /*6670*/  HMMA.16816.F32 R56, R4, R10, R116 ;  /* 0x0000000a0438723c */ /* 0x000fe20000001874 */
[----:B------:R-:W1:Y:S01]  /*6680*/  LDSM.16.MT88.4 R8, [R232+0xa800] ;  /* 0x00a80000e808783b */ /* 0x000e620000004200 */
[----:B--2---:R-:W-:Y:S01]  /*6690*/  FFMA.FTZ R3, R227, c[0x0][0x2d0], -R0 ;  /* 0x0000b400e3037a23 */ /* 0x004fe20000010800 */
[----:B------:R-:W-:-:S03]  /*66a0*/  MOV R147, R221 ;  /* 0x000000dd00937202 */ /* 0x000fc60000000f00 */
[----:B------:R2:W-:Y:S02]  /*66b0*/  MUFU.EX2 R220, R3 ;  /* 0x0000000300dc7308 */ /* 0x0005e40000000800 */
[----:B--2---:R-:W-:-:S06]  /*66c0*/  FFMA.FTZ R3, R226, c[0x0][0x2d0], -R0 ;  /* 0x0000b400e2037a23 */ /* 0x004fcc0000010800 */
[----:B------:R2:W3:Y:S01]  /*66d0*/  MUFU.EX2 R221, R3 ;  /* 0x0000000300dd7308 */ /* 0x0004e20000000800 */
[----:B-1----:R-:W-:Y:S01]  /*66e0*/  HMMA.16816.F32 R44, R4, R8, R140 ;  /* 0x00000008042c723c */ /* 0x002fe2000000188c */
[----:B--2---:R-:W-:-:S06]  /*66f0*/  FFMA.FTZ R3, R225, c[0x0][0x2d0], -R2 ;  /* 0x0000b400e1037a23 */ /* 0x004fcc0000010802 */
[----:B------:R1:W-:Y:S01]  /*6700*/  MUFU.EX2 R174, R3 ;  /* 0x0000000300ae7308 */ /* 0x0003e20000000800 */
[----:B------:R-:W-:Y:S01]  /*6710*/  HMMA.16816.F32 R32, R4, R10, R132 ;  /* 0x0000000a0420723c */ /* 0x000fe20000001884 */
[----:B------:R-:W2:Y:S01]  /*6720*/  LDSM.16.MT88.4 R8, [R233+0xa800] ;  /* 0x00a80000e908783b */ /* 0x000ea20000004200 */
[----:B-1----:R-:W-:-:S05]  /*6730*/  FFMA.FTZ R3, R222, c[0x0][0x2d0], -R2 ;  /* 0x0000b400de037a23 */ /* 0x002fca0000010802 */
[----:B------:R1:W-:Y:S02]  /*6740*/  MUFU.EX2 R216, R3 ;  /* 0x0000000300d87308 */ /* 0x0003e40000000800 */
[--C-:B-1----:R-:W-:Y:S01]  /*6750*/  FFMA.FTZ R3, R224, c[0x0][0x2d0], -R2.reuse ;  /* 0x0000b400e0037a23 */ /* 0x102fe20000010802 */
[C---:B--2---:R-:W-:Y:S08]  /*6760*/  HMMA.16816.F32 R80, R4.reuse, R8, R136 ;  /* 0x000000080450723c */ /* 0x044ff00000001888 */
[C---:B------:R-:W-:Y:S01]  /*6770*/  HMMA.16816.F32 R72, R4.reuse, R10, R128 ;  /* 0x0000000a0448723c */ /* 0x040fe20000001880 */
[----:B------:R-:W1:Y:S07]  /*6780*/  LDSM.16.MT88.4 R8, [R235+0xa800] ;  /* 0x00a80000eb08783b */ /* 0x000e6e0000004200 */
[C---:B-1----:R-:W-:Y:S08]  /*6790*/  HMMA.16816.F32 R64, R4.reuse, R8, R108 ;  /* 0x000000080440723c */ /* 0x042ff0000000186c */
[C---:B------:R-:W-:Y:S01]  /*67a0*/  HMMA.16816.F32 R52, R4.reuse, R10, R96 ;  /* 0x0000000a0434723c */ /* 0x040fe20000001860 */
[----:B------:R-:W1:Y:S07]  /*67b0*/  LDSM.16.MT88.4 R8, [R234+0xa800] ;  /* 0x00a80000ea08783b */ /* 0x000e6e0000004200 */
[C---:B-1----:R-:W-:Y:S08]  /*67c0*/  HMMA.16816.F32 R40, R4.reuse, R8, R92 ;  /* 0x000000080428723c */ /* 0x042ff0000000185c */
[----:B------:R-:W-:Y:S01]  /*67d0*/  HMMA.16816.F32 R28, R4, R10, R16 ;  /* 0x0000000a041c723c */ /* 0x000fe20000001810 */
[----:B------:R-:W1:Y:S04]  /*67e0*/  LDSM.16.MT88.4 R8, [R232+0x2000] ;  /* 0x00200000e808783b */ /* 0x000e680000004200 */
[----:B------:R-:W2:Y:S02]  /*67f0*/  LDSM.16.MT88.4 R16, [R235+0x2000] ;  /* 0x00200000eb10783b */ /* 0x000ea40000004200 */
[----:B------:R-:W-:Y:S01]  /*6800*/  FFMA.FTZ R4, R223, c[0x0][0x2d0], -R2 ;  /* 0x0000b400df047a23 */ /* 0x000fe20000010802 */
[----:B---3--:R-:W-:Y:S01]  /*6810*/  F2FP.PACK_AB R6, R221, R220 ;  /* 0x000000dcdd06723e */ /* 0x008fe200000000ff */
[----:B------:R-:W-:-:S02]  /*6820*/  FADD.FTZ R5, R112, R172 ;  /* 0x000000ac70057221 */ /* 0x000fc40000010000 */
[----:B------:R3:W4:Y:S01]  /*6830*/  MUFU.EX2 R175, R4 ;  /* 0x0000000400af7308 */ /* 0x0007220000000800 */
[----:B------:R-:W-:Y:S01]  /*6840*/  IMAD.MOV.U32 R112, RZ, RZ, R114 ;  /* 0x000000ffff707224 */ /* 0x000fe200078e0072 */
[----:B------:R-:W-:Y:S01]  /*6850*/  MOV R114, R148 ;  /* 0x0000009400727202 */ /* 0x000fe20000000f00 */
[----:B------:R-:W-:Y:S01]  /*6860*/  FADD.FTZ R25, R25, R5 ;  /* 0x0000000519197221 */ /* 0x000fe20000010000 */
[----:B------:R-:W-:Y:S01]  /*6870*/  MOV R148, R150 ;  /* 0x0000009600947202 */ /* 0x000fe20000000f00 */
[----:B------:R-:W-:Y:S01]  /*6880*/  IMAD.MOV.U32 R150, RZ, RZ, R104 ;  /* 0x000000ffff967224 */ /* 0x000fe200078e0068 */
[----:B------:R-:W-:Y:S02]  /*6890*/  MOV R104, R106 ;  /* 0x0000006a00687202 */ /* 0x000fe40000000f00 */
[----:B------:R-:W-:Y:S01]  /*68a0*/  MOV R106, R100 ;  /* 0x00000064006a7202 */ /* 0x000fe20000000f00 */
[----:B------:R-:W-:Y:S01]  /*68b0*/  IMAD.MOV.U32 R100, RZ, RZ, R102 ;  /* 0x000000ffff647224 */ /* 0x000fe200078e0066 */
[----:B------:R-:W-:Y:S01]  /*68c0*/  MOV R102, R20 ;  /* 0x0000001400667202 */ /* 0x000fe20000000f00 */
[----:B------:R-:W-:Y:S01]  /*68d0*/  IMAD.MOV.U32 R137, RZ, RZ, R150 ;  /* 0x000000ffff897224 */ /* 0x000fe200078e0096 */
[----:B------:R-:W-:Y:S01]  /*68e0*/  MOV R20, R22 ;  /* 0x0000001600147202 */ /* 0x000fe20000000f00 */
[----:B------:R-:W-:Y:S01]  /*68f0*/  IMAD.MOV.U32 R22, RZ, RZ, R26 ;  /* 0x000000ffff167224 */ /* 0x000fe200078e001a */
[----:B------:R-:W-:Y:S01]  /*6900*/  MOV R226, R102 ;  /* 0x0000006600e27202 */ /* 0x000fe20000000f00 */
[----:B------:R-:W-:Y:S01]  /*6910*/  IMAD.MOV.U32 R223, RZ, RZ, R100 ;  /* 0x000000ffffdf7224 */ /* 0x000fe200078e0064 */
[----:B------:R-:W-:Y:S01]  /*6920*/  MOV R236, R20 ;  /* 0x0000001400ec7202 */ /* 0x000fe20000000f00 */
[----:B---3--:R-:W-:Y:S01]  /*6930*/  FADD.FTZ R4, R147, R146 ;  /* 0x0000009293047221 */ /* 0x008fe20000010000 */
[----:B----4-:R-:W-:Y:S01]  /*6940*/  F2FP.PACK_AB R5, R175, R174 ;  /* 0x000000aeaf05723e */ /* 0x010fe200000000ff */
[----:B------:R-:W-:Y:S01]  /*6950*/  IMAD.MOV.U32 R224, RZ, RZ, R22 ;  /* 0x000000ffffe07224 */ /* 0x000fe200078e0016 */
[----:B------:R-:W-:Y:S01]  /*6960*/  MOV R139, R148 ;  /* 0x00000094008b7202 */ /* 0x000fe20000000f00 */
[----:B------:R-:W-:Y:S01]  /*6970*/  FADD.FTZ R4, R218, R4 ;  /* 0x00000004da047221 */ /* 0x000fe20000010000 */
[----:B------:R-:W-:Y:S01]  /*6980*/  MOV R130, R104 ;  /* 0x0000006800827202 */ /* 0x000fe20000000f00 */
[----:B------:R3:W4:Y:S01]  /*6990*/  MUFU.EX2 R218, R3 ;  /* 0x0000000300da7308 */ /* 0x0007220000000800 */
[----:B------:R-:W-:Y:S01]  /*69a0*/  MOV R128, R106 ;  /* 0x0000006a00807202 */ /* 0x000fe20000000f00 */
[----:B------:R-:W-:Y:S01]  /*69b0*/  IMAD.MOV.U32 R147, RZ, RZ, R112 ;  /* 0x000000ffff937224 */ /* 0x000fe200078e0070 */
[----:B------:R-:W-:-:S02]  /*69c0*/  MOV R26, R212 ;  /* 0x000000d4001a7202 */ /* 0x000fc40000000f00 */
[----:B------:R-:W-:Y:S01]  /*69d0*/  MOV R212, R13 ;  /* 0x0000000d00d47202 */ /* 0x000fe20000000f00 */
[----:B------:R-:W-:Y:S01]  /*69e0*/  FFMA.FTZ R13, R244, c[0x0][0x2d0], -R0 ;  /* 0x0000b400f40d7a23 */ /* 0x000fe20000010800 */
[----:B------:R-:W-:Y:S02]  /*69f0*/  MOV R145, R114 ;  /* 0x0000007200917202 */ /* 0x000fe40000000f00 */
[----:B------:R-:W-:Y:S02]  /*6a00*/  MOV R131, R212 ;  /* 0x000000d400837202 */ /* 0x000fe40000000f00 */
[----:B------:R-:W-:Y:S01]  /*6a10*/  MOV R244, R26 ;  /* 0x0000001a00f47202 */ /* 0x000fe20000000f00 */
[----:B---3--:R-:W-:Y:S01]  /*6a20*/  FADD.FTZ R3, R113, R4 ;  /* 0x0000000471037221 */ /* 0x008fe20000010000 */
[----:B------:R-:W-:Y:S01]  /*6a30*/  MOV R113, R115 ;  /* 0x0000007300717202 */ /* 0x000fe20000000f00 */
[----:B------:R-:W-:Y:S01]  /*6a40*/  IMAD.MOV.U32 R115, RZ, RZ, R149 ;  /* 0x000000ffff737224 */ /* 0x000fe200078e0095 */
[----:B------:R-:W-:Y:S01]  /*6a50*/  MOV R149, R151 ;  /* 0x0000009700957202 */ /* 0x000fe20000000f00 */
[----:B------:R-:W-:Y:S01]  /*6a60*/  FADD.FTZ R24, R24, R3 ;  /* 0x0000000318187221 */ /* 0x000fe20000010000 */
        /* <DEDUP_REMOVED lines=11> */
[--C-:B------:R-:W-:Y:S01]  /*6b20*/  FFMA.FTZ R14, R247, c[0x0][0x2d0], -R0.reuse ;  /* 0x0000b400f70e7a23 */ /* 0x100fe20000010800 */
[----:B------:R-:W-:Y:S01]  /*6b30*/  MOV R237, R21 ;  /* 0x0000001500ed7202 */ /* 0x000fe20000000f00 */
[----:B------:R-:W-:Y:S01]  /*6b40*/  IMAD.MOV.U32 R227, RZ, RZ, R103 ;  /* 0x000000ffffe37224 */ /* 0x000fe200078e0067 */
[----:B------:R-:W-:Y:S01]  /*6b50*/  MOV R247, R23 ;  /* 0x0000001700f77202 */ /* 0x000fe20000000f00 */
[----:B------:R-:W-:Y:S01]  /*6b60*/  FFMA.FTZ R0, R238, c[0x0][0x2d0], -R0 ;  /* 0x0000b400ee007a23 */ /* 0x000fe20000010800 */
[----:B------:R-:W3:Y:S01]  /*6b70*/  LDSM.16.MT88.4 R20, [R233+0x2000] ;  /* 0x00200000e914783b */ /* 0x000ee20000004200 */
[----:B------:R-:W-:Y:S01]  /*6b80*/  F2FP.PACK_AB R4, R219, R217 ;  /* 0x000000d9db04723e */ /* 0x000fe200000000ff */
[----:B------:R-:W-:Y:S01]  /*6b90*/  IMAD.MOV.U32 R238, RZ, RZ, R27 ;  /* 0x000000ffffee7224 */ /* 0x000fe200078e001b */
[----:B----4-:R-:W-:Y:S01]  /*6ba0*/  F2FP.PACK_AB R7, R218, R216 ;  /* 0x000000d8da07723e */ /* 0x010fe200000000ff */
[----:B------:R4:W-:Y:S01]  /*6bb0*/  MUFU.EX2 R172, R0 ;  /* 0x0000000000ac7308 */ /* 0x0009e20000000800 */
[----:B------:R-:W-:-:S02]  /*6bc0*/  MOV R225, R101 ;  /* 0x0000006500e17202 */ /* 0x000fc40000000f00 */
[----:B------:R-:W-:Y:S02]  /*6bd0*/  MOV R138, R149 ;  /* 0x00000095008a7202 */ /* 0x000fe40000000f00 */
[----:B------:R-:W-:Y:S01]  /*6be0*/  MOV R136, R151 ;  /* 0x0000009700887202 */ /* 0x000fe20000000f00 */
[----:B-1----:R-:W-:Y:S01]  /*6bf0*/  HMMA.16816.F32 R176, R4, R8, R176 ;  /* 0x0000000804b0723c */ /* 0x002fe200000018b0 */
[----:B------:R-:W-:Y:S01]  /*6c00*/  MOV R222, R107 ;  /* 0x0000006b00de7202 */ /* 0x000fe20000000f00 */
[----:B------:R-:W-:Y:S01]  /*6c10*/  MUFU.EX2 R26, R14 ;  /* 0x0000000e001a7308 */ /* 0x000fe20000000800 */
[----:B------:R-:W-:Y:S02]  /*6c20*/  MOV R3, R213 ;  /* 0x000000d500037202 */ /* 0x000fe40000000f00 */
[----:B------:R-:W-:-:S03]  /*6c30*/  MOV R146, R113 ;  /* 0x0000007100927202 */ /* 0x000fc60000000f00 */
[C---:B------:R-:W-:Y:S01]  /*6c40*/  HMMA.16816.F32 R92, R4.reuse, R10, R168 ;  /* 0x0000000a045c723c */ /* 0x040fe200000018a8 */
[----:B------:R-:W1:Y:S01]  /*6c50*/  LDSM.16.MT88.4 R8, [R234+0x2000] ;  /* 0x00200000ea08783b */ /* 0x000e620000004200 */
[----:B------:R-:W5:Y:S05]  /*6c60*/  MUFU.EX2 R27, R13 ;  /* 0x0000000d001b7308 */ /* 0x000f6a0000000800 */
[----:B------:R-:W-:Y:S01]  /*6c70*/  IMAD.MOV.U32 R171, RZ, RZ, R214 ;  /* 0x000000ffffab7224 */ /* 0x000fe200078e00d6 */
[----:B--2---:R-:W-:Y:S01]  /*6c80*/  HMMA.16816.F32 R140, R4, R16, R192 ;  /* 0x00000010048c723c */ /* 0x004fe200000018c0 */
[----:B------:R-:W-:Y:S01]  /*6c90*/  MOV R170, R215 ;  /* 0x000000d700aa7202 */ /* 0x000fe20000000f00 */
[----:B------:R-:W-:Y:S01]  /*6ca0*/  IMAD.MOV.U32 R168, RZ, RZ, R247 ;  /* 0x000000ffffa87224 */ /* 0x000fe200078e00f7 */
[----:B------:R-:W-:-:S02]  /*6cb0*/  MOV R169, R224 ;  /* 0x000000e000a97202 */ /* 0x000fc40000000f00 */
[----:B------:R-:W-:Y:S01]  /*6cc0*/  MOV R224, R128 ;  /* 0x0000008000e07202 */ /* 0x000fe20000000f00 */
[----:B----4-:R-:W-:Y:S01]  /*6cd0*/  FFMA.FTZ R0, R170, c[0x0][0x2d0], -R2 ;  /* 0x0000b400aa007a23 */ /* 0x010fe20000010802 */
[----:B------:R-:W-:Y:S01]  /*6ce0*/  MOV R247, R129 ;  /* 0x0000008100f77202 */ /* 0x000fe20000000f00 */
[----:B------:R-:W-:Y:S01]  /*6cf0*/  HMMA.16816.F32 R100, R4, R18, R184 ;  /* 0x000000120464723c */ /* 0x000fe200000018b8 */
[----:B------:R-:W2:Y:S01]  /*6d00*/  LDSM.16.MT88.4 R16, [R233+0x5000] ;  /* 0x00500000e910783b */ /* 0x000ea20000004200 */
[----:B------:R-:W-:Y:S01]  /*6d10*/  IMAD.MOV.U32 R128, RZ, RZ, R139 ;  /* 0x000000ffff807224 */ /* 0x000fe200078e008b */
[----:B------:R-:W-:Y:S02]  /*6d20*/  MOV R129, R144 ;  /* 0x0000009000817202 */ /* 0x000fe40000000f00 */
[----:B------:R-:W-:-:S03]  /*6d30*/  MOV R170, R137 ;  /* 0x0000008900aa7202 */ /* 0x000fc60000000f00 */
[C---:B---3--:R-:W-:Y:S08]  /*6d40*/  HMMA.16816.F32 R132, R4.reuse, R20, R208 ;  /* 0x000000140484723c */ /* 0x048ff000000018d0 */
[C---:B------:R-:W-:Y:S01]  /*6d50*/  HMMA.16816.F32 R96, R4.reuse, R22, R200 ;  /* 0x000000160460723c */ /* 0x040fe200000018c8 */
[----:B------:R-:W3:Y:S07]  /*6d60*/  LDSM.16.MT88.4 R20, [R232+0x5000] ;  /* 0x00500000e814783b */ /* 0x000eee0000004200 */
[C---:B-1----:R-:W-:Y:S01]  /*6d70*/  HMMA.16816.F32 R148, R4.reuse, R8, R180 ;  /* 0x000000080494723c */ /* 0x042fe200000018b4 */
[----:B------:R-:W-:Y:S07]  /*6d80*/  LDSM.16.MT88.4 R180, [R232+0x2800] ;  /* 0x00280000e8b4783b */ /* 0x000fee0000004200 */
[C---:B------:R-:W-:Y:S01]  /*6d90*/  HMMA.16816.F32 R104, R4.reuse, R10, R156 ;  /* 0x0000000a0468723c */ /* 0x040fe2000000189c */
[----:B------:R-:W1:Y:S07]  /*6da0*/  LDSM.16.MT88.4 R8, [R235+0x5000] ;  /* 0x00500000eb08783b */ /* 0x000e6e0000004200 */
[C---:B--2---:R-:W-:Y:S08]  /*6db0*/  HMMA.16816.F32 R212, R4.reuse, R16, R188 ;  /* 0x0000001004d4723c */ /* 0x044ff000000018bc */
[C---:B---3--:R-:W-:Y:S08]  /*6dc0*/  HMMA.16816.F32 R156, R4.reuse, R20, R204 ;  /* 0x00000014049c723c */ /* 0x048ff000000018cc */
[C---:B------:R-:W-:Y:S01]  /*6dd0*/  HMMA.16816.F32 R108, R4.reuse, R22, R196 ;  /* 0x00000016046c723c */ /* 0x040fe200000018c4 */
[----:B------:R-:W2:Y:S07]  /*6de0*/  LDSM.16.MT88.4 R20, [R234+0x5000] ;  /* 0x00500000ea14783b */ /* 0x000eae0000004200 */
[C---:B------:R-:W-:Y:S01]  /*6df0*/  HMMA.16816.F32 R204, R4.reuse, R18, R164 ;  /* 0x0000001204cc723c */ /* 0x040fe200000018a4 */
[----:B------:R-:W3:Y:S06]  /*6e00*/  LDSM.16.MT88.4 R16, [R232+0x8000] ;  /* 0x00800000e810783b */ /* 0x000eec0000004200 */
[----:B------:R-:W-:Y:S01]  /*6e10*/  MOV R167, R244 ;  /* 0x000000f400a77202 */ /* 0x000fe20000000f00 */
[----:B-1----:R-:W-:Y:S01]  /*6e20*/  HMMA.16816.F32 R200, R4, R8, R160 ;  /* 0x0000000804c8723c */ /* 0x002fe200000018a0 */
[----:B------:R-:W-:Y:S01]  /*6e30*/  IMAD.MOV.U32 R244, RZ, RZ, R130 ;  /* 0x000000fffff47224 */ /* 0x000fe200078e0082 */
[----:B------:R-:W-:Y:S01]  /*6e40*/  MOV R130, R145 ;  /* 0x0000009100827202 */ /* 0x000fe20000000f00 */
[----:B------:R-:W-:Y:S01]  /*6e50*/  LDSM.16.MT88.4 R160, [R232+0x5800] ;  /* 0x00580000e8a0783b */ /* 0x000fe20000004200 */
[----:B------:R-:W-:-:S02]  /*6e60*/  MOV R166, R238 ;  /* 0x000000ee00a67202 */ /* 0x000fc40000000f00 */
[----:B------:R-:W-:Y:S02]  /*6e70*/  MOV R238, R136 ;  /* 0x0000008800ee7202 */ /* 0x000fe40000000f00 */
[C---:B------:R-:W-:Y:S01]  /*6e80*/  HMMA.16816.F32 R196, R4.reuse, R10, R124 ;  /* 0x0000000a04c4723c */ /* 0x040fe2000000187c */
[----:B------:R-:W1:Y:S07]  /*6e90*/  LDSM.16.MT88.4 R8, [R233+0x8000] ;  /* 0x00800000e908783b */ /* 0x000e6e0000004200 */
[C---:B--2---:R-:W-:Y:S01]  /*6ea0*/  HMMA.16816.F32 R184, R4.reuse, R20, R152 ;  /* 0x0000001404b8723c */ /* 0x044fe20000001898 */
[----:B------:R-:W-:Y:S07]  /*6eb0*/  LDSM.16.MT88.4 R152, [R234+0x2800] ;  /* 0x00280000ea98783b */ /* 0x000fee0000004200 */
        /* <DEDUP_REMOVED lines=13> */
[----:B------:R-:W3:Y:S04]  /*6f90*/  LDSM.16.MT88.4 R16, [R235+0xb000] ;  /* 0x00b00000eb10783b */ /* 0x000ee80000004200 */
[----:B------:R-:W-:Y:S03]  /*6fa0*/  LDSM.16.MT88.4 R56, [R235+0x5800] ;  /* 0x00580000eb38783b */ /* 0x000fe60000004200 */
[C---:B-1----:R-:W-:Y:S08]  /*6fb0*/  HMMA.16816.F32 R44, R4.reuse, R8, R44 ;  /* 0x00000008042c723c */ /* 0x042ff0000000182c */
[C---:B------:R-:W-:Y:S01]  /*6fc0*/  HMMA.16816.F32 R32, R4.reuse, R10, R32 ;  /* 0x0000000a0420723c */ /* 0x040fe20000001820 */
[----:B------:R-:W1:Y:S07]  /*6fd0*/  LDSM.16.MT88.4 R8, [R234+0xb000] ;  /* 0x00b00000ea08783b */ /* 0x000e6e0000004200 */
[C---:B--2---:R-:W-:Y:S01]  /*6fe0*/  HMMA.16816.F32 R36, R4.reuse, R20, R80 ;  /* 0x000000140424723c */ /* 0x044fe20000001850 */
[----:B------:R-:W-:Y:S07]  /*6ff0*/  LDSM.16.MT88.4 R80, [R233+0x8800] ;  /* 0x00880000e950783b */ /* 0x000fee0000004200 */
[C---:B------:R-:W-:Y:S01]  /*7000*/  HMMA.16816.F32 R20, R4.reuse, R22, R72 ;  /* 0x000000160414723c */ /* 0x040fe20000001848 */
[----:B------:R-:W2:Y:S07]  /*7010*/  LDSM.16.MT88.4 R72, [R232+0x8800] ;  /* 0x00880000e848783b */ /* 0x000eae0000004200 */
[C---:B---3--:R-:W-:Y:S01]  /*7020*/  HMMA.16816.F32 R208, R4.reuse, R16, R64 ;  /* 0x0000001004d0723c */ /* 0x048fe20000001840 */
[----:B------:R-:W-:Y:S07]  /*7030*/  LDSM.16.MT88.4 R64, [R234+0x5800] ;  /* 0x00580000ea40783b */ /* 0x000fee0000004200 */
[C---:B------:R-:W-:Y:S08]  /*7040*/  HMMA.16816.F32 R16, R4.reuse, R18, R52 ;  /* 0x000000120410723c */ /* 0x040ff00000001834 */
[C---:B-1----:R-:W-:Y:S07]  /*7050*/  HMMA.16816.F32 R40, R4.reuse, R8, R40 ;  /* 0x000000080428723c */ /* 0x042fee0000001828 */
[----:B------:R-:W-:Y:S01]  /*7060*/  MOV R9, R129 ;  /* 0x0000008100097202 */ /* 0x000fe20000000f00 */
[----:B------:R-:W-:Y:S01]  /*7070*/  HMMA.16816.F32 R28, R4, R10, R28 ;  /* 0x0000000a041c723c */ /* 0x000fe2000000181c */
[----:B------:R1:W-:Y:S01]  /*7080*/  MUFU.EX2 R7, R0 ;  /* 0x0000000000077308 */ /* 0x0003e20000000800 */
[----:B------:R-:W-:Y:S01]  /*7090*/  MOV R8, R130 ;  /* 0x0000008200087202 */ /* 0x000fe20000000f00 */
[----:B------:R-:W3:Y:S04]  /*70a0*/  LDL R5, [R1+0x40] ;  /* 0x0000400001057983 */ /* 0x000ee80000100800 */
[----:B------:R-:W-:-:S02]  /*70b0*/  FADD.FTZ R4, R3, R25 ;  /* 0x0000001903047221 */ /* 0x000fc40000010000 */
[----:B------:R-:W-:Y:S02]  /*70c0*/  IMAD.MOV.U32 R11, RZ, RZ, R131 ;  /* 0x000000ffff0b7224 */ /* 0x000fe400078e0083 */
[--C-:B-1----:R-:W-:Y:S01]  /*70d0*/  FFMA.FTZ R0, R171, c[0x0][0x2d0], -R2.reuse ;  /* 0x0000b400ab007a23 */ /* 0x102fe20000010802 */
[----:B-----5:R-:W-:Y:S01]  /*70e0*/  F2FP.PACK_AB R130, R172, R27 ;  /* 0x0000001bac82723e */ /* 0x020fe200000000ff */
[--C-:B------:R-:W-:Y:S01]  /*70f0*/  FFMA.FTZ R3, R250, c[0x0][0x2d0], -R2.reuse ;  /* 0x0000b400fa037a23 */ /* 0x100fe20000010802 */
[----:B------:R-:W-:Y:S01]  /*7100*/  MOV R171, R138 ;  /* 0x0000008a00ab7202 */ /* 0x000fe20000000f00 */
[----:B------:R-:W-:Y:S01]  /*7110*/  FFMA.FTZ R2, R249, c[0x0][0x2d0], -R2 ;  /* 0x0000b400f9027a23 */ /* 0x000fe20000010802 */
[----:B------:R1:W4:Y:S01]  /*7120*/  MUFU.EX2 R14, R0 ;  /* 0x00000000000e7308 */ /* 0x0003220000000800 */
[----:B------:R-:W-:Y:S01]  /*7130*/  MOV R249, R128 ;  /* 0x0000008000f97202 */ /* 0x000fe20000000f00 */
[----:B------:R-:W-:Y:S01]  /*7140*/  FADD.FTZ R4, R147, R4 ;  /* 0x0000000493047221 */ /* 0x000fe20000010000 */
[----:B------:R-:W-:Y:S01]  /*7150*/  LDSM.16.MT88.4 R136, [R233+0x2800] ;  /* 0x00280000e988783b */ /* 0x000fe20000004200 */
[----:B------:R-:W-:Y:S01]  /*7160*/  IMAD.MOV.U32 R250, RZ, RZ, R171 ;  /* 0x000000fffffa7224 */ /* 0x000fe200078e00ab */
[----:B------:R-:W-:-:S03]  /*7170*/  MOV R25, R170 ;  /* 0x000000aa00197202 */ /* 0x000fc60000000f00 */
[----:B------:R5:W-:Y:S08]  /*7180*/  MUFU.EX2 R6, R3 ;  /* 0x0000000300067308 */ /* 0x000bf00000000800 */
[----:B------:R-:W2:Y:S01]  /*7190*/  MUFU.EX2 R13, R2 ;  /* 0x00000002000d7308 */ /* 0x000ea20000000800 */
[----:B------:R-:W-:Y:S01]  /*71a0*/  F2FP.PACK_AB R128, R26, R15 ;  /* 0x0000000f1a80723e */ /* 0x000fe200000000ff */
[----:B-1----:R-:W-:Y:S01]  /*71b0*/  FADD.FTZ R0, R146, R24 ;  /* 0x0000001892007221 */ /* 0x002fe20000010000 */
[----:B----4-:R-:W-:Y:S01]  /*71c0*/  F2FP.PACK_AB R129, R14, R7 ;  /* 0x000000070e81723e */ /* 0x010fe200000000ff */
[----:B------:R-:W-:Y:S02]  /*71d0*/  LDSM.16.MT88.4 R144, [R235+0x2800] ;  /* 0x00280000eb90783b */ /* 0x000fe40000004200 */
[----:B------:R-:W-:-:S04]  /*71e0*/  FADD.FTZ R0, R166, R0 ;  /* 0x00000000a6007221 */ /* 0x000fc80000010000 */
[----:B-----5:R-:W-:Y:S01]  /*71f0*/  FADD.FTZ R3, R168, R0 ;  /* 0x00000000a8037221 */ /* 0x020fe20000010000 */
[----:B--2---:R-:W-:Y:S01]  /*7200*/  F2FP.PACK_AB R131, R13, R6 ;  /* 0x000000060d83723e */ /* 0x004fe200000000ff */
[----:B------:R-:W-:-:S04]  /*7210*/  FADD.FTZ R2, R167, R4 ;  /* 0x00000004a7027221 */ /* 0x000fc80000010000 */
[----:B------:R-:W-:Y:S02]  /*7220*/  FADD.FTZ R0, R169, R2 ;  /* 0x00000002a9007221 */ /* 0x000fe40000010000 */
[C---:B------:R-:W-:Y:S01]  /*7230*/  HMMA.16816.F32 R68, R128.reuse, R72, R112 ;  /* 0x000000488044723c */ /* 0x040fe20000001870 */
[----:B------:R-:W1:Y:S07]  /*7240*/  LDSM.16.MT88.4 R112, [R233+0xb800] ;  /* 0x00b80000e970783b */ /* 0x000e6e0000004200 */
[C---:B------:R-:W-:Y:S01]  /*7250*/  HMMA.16816.F32 R156, R128.reuse, R160, R156 ;  /* 0x000000a0809c723c */ /* 0x040fe2000000189c */
[----:B------:R-:W-:Y:S01]  /*7260*/  MOV R4, c[0x0][0x2c4] ;  /* 0x0000b10000047a02 */ /* 0x000fe20000000f00 */
[----:B------:R-:W-:Y:S06]  /*7270*/  LDSM.16.MT88.4 R168, [R233+0x5800] ;  /* 0x00580000e9a8783b */ /* 0x000fec0000004200 */
[C---:B------:R-:W-:Y:S08]  /*7280*/  HMMA.16816.F32 R160, R128.reuse, R162, R108 ;  /* 0x000000a280a0723c */ /* 0x040ff0000000186c */
[C---:B-1----:R-:W-:Y:S08]  /*7290*/  HMMA.16816.F32 R108, R128.reuse, R112, R36 ;  /* 0x00000070806c723c */ /* 0x042ff00000001824 */
[----:B------:R-:W-:Y:S01]  /*72a0*/  HMMA.16816.F32 R112, R128, R114, R20 ;  /* 0x000000728070723c */ /* 0x000fe20000001814 */
[----:B------:R-:W2:Y:S01]  /*72b0*/  LDL.LU R20, [R1+0xc] ;  /* 0x00000c0001147983 */ /* 0x000ea20000300800 */
[----:B------:R-:W-:-:S02]  /*72c0*/  FADD.FTZ R0, R11, R0 ;  /* 0x000000000b007221 */ /* 0x000fc40000010000 */
[----:B------:R-:W-:Y:S02]  /*72d0*/  FADD.FTZ R2, R8, R3 ;  /* 0x0000000308027221 */ /* 0x000fe40000010000 */
[----:B------:R-:W-:Y:S02]  /*72e0*/  FADD.FTZ R0, R9, R0 ;  /* 0x0000000009007221 */ /* 0x000fe40000010000 */
[----:B------:R-:W-:Y:S01]  /*72f0*/  FADD.FTZ R2, R249, R2 ;  /* 0x00000002f9027221 */ /* 0x000fe20000010000 */
[----:B------:R-:W-:Y:S01]  /*7300*/  ISETP.NE.AND P1, PT, R4, 0x1, PT ;  /* 0x000000010400780c */ /* 0x000fe20003f25270 */
[----:B------:R-:W-:Y:S01]  /*7310*/  FADD.FTZ R0, R250, R0 ;  /* 0x00000000fa007221 */ /* 0x000fe20000010000 */
[----:B------:R-:W-:Y:S01]  /*7320*/  MOV R24, c[0x0][0x2ac] ;  /* 0x0000ab0000187a02 */ /* 0x000fe20000000f00 */
[----:B------:R-:W-:Y:S01]  /*7330*/  FADD.FTZ R2, R25, R2 ;  /* 0x0000000219027221 */ /* 0x000fe20000010000 */
[----:B------:R-:W-:Y:S01]  /*7340*/  HMMA.16816.F32 R132, R128, R136, R132 ;  /* 0x000000888084723c */ /* 0x000fe20000001884 */
[----:B------:R-:W-:Y:S01]  /*7350*/  FADD.FTZ R0, R238, R0 ;  /* 0x00000000ee007221 */ /* 0x000fe20000010000 */
[----:B------:R-:W-:Y:S01]  /*7360*/  LDSM.16.MT88.4 R8, [R234+0xb800] ;  /* 0x00b80000ea08783b */ /* 0x000fe20000004200 */
[----:B------:R-:W-:-:S02]  /*7370*/  FADD.FTZ R2, R244, R2 ;  /* 0x00000002f4027221 */ /* 0x000fc40000010000 */
[----:B------:R-:W-:Y:S02]  /*7380*/  FADD.FTZ R0, R247, R0 ;  /* 0x00000000f7007221 */ /* 0x000fe40000010000 */
[----:B------:R-:W-:Y:S02]  /*7390*/  FADD.FTZ R2, R224, R2 ;  /* 0x00000002e0027221 */ /* 0x000fe40000010000 */
[----:B------:R-:W-:Y:S02]  /*73a0*/  FADD.FTZ R0, R222, R0 ;  /* 0x00000000de007221 */ /* 0x000fe40000010000 */
[----:B------:R-:W-:Y:S02]  /*73b0*/  FADD.FTZ R4, R223, R2 ;  /* 0x00000002df047221 */ /* 0x000fe40000010000 */
[----:B------:R-:W-:Y:S02]  /*73c0*/  FADD.FTZ R3, R225, R0 ;  /* 0x00000000e1037221 */ /* 0x000fe40000010000 */
[----:B------:R-:W-:Y:S01]  /*73d0*/  IMAD R24, R24, c[0x0][0x1d0], RZ ;  /* 0x0000740018187a24 */ /* 0x000fe200078e02ff */
[C---:B------:R-:W-:Y:S01]  /*73e0*/  HMMA.16816.F32 R136, R128.reuse, R138, R96 ;  /* 0x0000008a8088723c */ /* 0x040fe20000001860 */
[----:B------:R-:W1:Y:S07]  /*73f0*/  LDSM.16.MT88.4 R96, [R234+0x8800] ;  /* 0x00880000ea60783b */ /* 0x000e6e0000004200 */
[C---:B------:R-:W-:Y:S08]  /*7400*/  HMMA.16816.F32 R148, R128.reuse, R152, R148 ;  /* 0x000000988094723c */ /* 0x040ff00000001894 */
[C---:B------:R-:W-:Y:S08]  /*7410*/  HMMA.16816.F32 R60, R128.reuse, R64, R184 ;  /* 0x00000040803c723c */ /* 0x040ff000000018b8 */
[C---:B------:R-:W-:Y:S01]  /*7420*/  HMMA.16816.F32 R152, R128.reuse, R154, R104 ;  /* 0x0000009a8098723c */ /* 0x040fe20000001868 */
[----:B------:R-:W-:Y:S07]  /*7430*/  LDSM.16.MT88.4 R104, [R232+0xb800] ;  /* 0x00b80000e868783b */ /* 0x000fee0000004200 */
[C---:B------:R-:W-:Y:S01]  /*7440*/  HMMA.16816.F32 R64, R128.reuse, R66, R120 ;  /* 0x000000428040723c */ /* 0x040fe20000001878 */
[----:B------:R-:W-:Y:S07]  /*7450*/  LDSM.16.MT88.4 R120, [R235+0xb800] ;  /* 0x00b80000eb78783b */ /* 0x000fee0000004200 */
[C---:B------:R-:W-:Y:S01]  /*7460*/  HMMA.16816.F32 R72, R128.reuse, R74, R88 ;  /* 0x0000004a8048723c */ /* 0x040fe20000001858 */
[----:B------:R-:W4:Y:S07]  /*7470*/  LDSM.16.MT88.4 R88, [R235+0x8800] ;  /* 0x00880000eb58783b */ /* 0x000f2e0000004200 */
[C---:B------:R-:W-:Y:S08]  /*7480*/  HMMA.16816.F32 R176, R128.reuse, R180, R176 ;  /* 0x000000b480b0723c */ /* 0x040ff000000018b0 */
[C---:B------:R-:W-:Y:S08]  /*7490*/  HMMA.16816.F32 R180, R128.reuse, R182, R92 ;  /* 0x000000b680b4723c */ /* 0x040ff0000000185c */
[C---:B------:R-:W-:Y:S08]  /*74a0*/  HMMA.16816.F32 R140, R128.reuse, R144, R140 ;  /* 0x00000090808c723c */ /* 0x040ff0000000188c */
[C---:B-1----:R-:W-:Y:S08]  /*74b0*/  HMMA.16816.F32 R92, R128.reuse, R96, R124 ;  /* 0x00000060805c723c */ /* 0x042ff0000000187c */
[C---:B------:R-:W-:Y:S08]  /*74c0*/  HMMA.16816.F32 R144, R128.reuse, R146, R100 ;  /* 0x000000928090723c */ /* 0x040ff00000001864 */
[C---:B------:R-:W-:Y:S08]  /*74d0*/  HMMA.16816.F32 R96, R128.reuse, R98, R116 ;  /* 0x000000628060723c */ /* 0x040ff00000001874 */
[C---:B------:R-:W-:Y:S08]  /*74e0*/  HMMA.16816.F32 R164, R128.reuse, R168, R212 ;  /* 0x000000a880a4723c */ /* 0x040ff000000018d4 */
[----:B------:R-:W-:Y:S01]  /*74f0*/  HMMA.16816.F32 R52, R128, R56, R200 ;  /* 0x000000388034723c */ /* 0x000fe200000018c8 */
[----:B---3--:R-:W-:Y:S01]  /*7500*/  @P1 IMAD.HI.U32 R2, R5, c[0x0][0x2c8], RZ ;  /* 0x0000b20005021a27 */ /* 0x008fe200078e00ff */
[----:B------:R-:W-:-:S03]  /*7510*/  MOV R0, R5 ;  /* 0x0000000500007202 */ /* 0x000fc60000000f00 */
[----:B------:R-:W-:Y:S02]  /*7520*/  FADD.FTZ R5, R226, R4 ;  /* 0x00000004e2057221 */ /* 0x000fe40000010000 */
[----:B------:R-:W-:Y:S01]  /*7530*/  FADD.FTZ R4, R227, R3 ;  /* 0x00000003e3047221 */ /* 0x000fe20000010000 */
[----:B------:R-:W-:Y:S01]  /*7540*/  @P1 SHF.R.U32.HI R0, RZ, c[0x0][0x2cc], R2 ;  /* 0x0000b300ff001a19 */ /* 0x000fe20000011602 */
[----:B------:R-:W-:Y:S02]  /*7550*/  FADD.FTZ R3, R236, R5 ;  /* 0x00000005ec037221 */ /* 0x000fe40000010000 */
[----:B------:R-:W-:Y:S01]  /*7560*/  FADD.FTZ R2, R237, R4 ;  /* 0x00000004ed027221 */ /* 0x000fe20000010000 */
[----:B------:R-:W-:Y:S01]  /*7570*/  IADD3 R4, R0, -c[0x0][0x168], R24 ;  /* 0x80005a0000047a10 */ /* 0x000fe20007ffe018 */
[----:B------:R-:W-:Y:S02]  /*7580*/  FADD.FTZ R3, R217, R3 ;  /* 0x00000003d9037221 */ /* 0x000fe40000010000 */
[----:B------:R-:W-:-:S02]  /*7590*/  FADD.FTZ R0, R174, R2 ;  /* 0x00000002ae007221 */ /* 0x000fc40000010000 */
[----:B------:R-:W-:Y:S02]  /*75a0*/  FADD.FTZ R2, R219, R3 ;  /* 0x00000003db027221 */ /* 0x000fe40000010000 */
[----:B------:R-:W-:Y:S02]  /*75b0*/  FADD.FTZ R0, R175, R0 ;  /* 0x00000000af007221 */ /* 0x000fe40000010000 */
[----:B------:R-:W-:Y:S02]  /*75c0*/  FADD.FTZ R2, R220, R2 ;  /* 0x00000002dc027221 */ /* 0x000fe40000010000 */
[----:B------:R-:W-:Y:S02]  /*75d0*/  FADD.FTZ R0, R216, R0 ;  /* 0x00000000d8007221 */ /* 0x000fe40000010000 */
[----:B------:R-:W-:Y:S02]  /*75e0*/  FADD.FTZ R2, R221, R2 ;  /* 0x00000002dd027221 */ /* 0x000fe40000010000 */
[----:B------:R-:W-:-:S02]  /*75f0*/  FADD.FTZ R0, R218, R0 ;  /* 0x00000000da007221 */ /* 0x000fc40000010000 */
[----:B------:R-:W-:-:S04]  /*7600*/  IMAD.HI R3, R4, 0x2aaaaaab, RZ ;  /* 0x2aaaaaab04037827 */ /* 0x000fc800078e02ff */
[----:B------:R-:W-:Y:S02]  /*7610*/  FADD.FTZ R0, R7, R0 ;  /* 0x0000000007007221 */ /* 0x000fe40000010000 */
[----:B------:R-:W-:Y:S01]  /*7620*/  FADD.FTZ R2, R15, R2 ;  /* 0x000000020f027221 */ /* 0x000fe20000010000 */
[----:B------:R-:W-:Y:S01]  /*7630*/  SHF.R.U32.HI R4, RZ, 0x1f, R3 ;  /* 0x0000001fff047819 */ /* 0x000fe20000011603 */
[----:B------:R-:W-:Y:S02]  /*7640*/  FADD.FTZ R0, R14, R0 ;  /* 0x000000000e007221 */ /* 0x000fe40000010000 */
[----:B------:R-:W-:Y:S01]  /*7650*/  FADD.FTZ R2, R26, R2 ;  /* 0x000000021a027221 */ /* 0x000fe20000010000 */
[----:B------:R-:W-:Y:S01]  /*7660*/  LEA.HI.SX32 R3, R3, R4, 0x1c ;  /* 0x0000000403037211 */ /* 0x000fe200078fe2ff */
[----:B------:R-:W-:Y:S02]  /*7670*/  FADD.FTZ R0, R6, R0 ;  /* 0x0000000006007221 */ /* 0x000fe40000010000 */
[----:B------:R-:W-:Y:S01]  /*7680*/  FADD.FTZ R2, R27, R2 ;  /* 0x000000021b027221 */ /* 0x000fe20000010000 */
[----:B------:R-:W-:Y:S01]  /*7690*/  IMNMX R3, RZ, R3, !PT ;  /* 0x00000003ff037217 */ /* 0x000fe20007800200 */
[----:B------:R-:W-:-:S02]  /*76a0*/  FADD.FTZ R0, R13, R0 ;  /* 0x000000000d007221 */ /* 0x000fc40000010000 */
[----:B------:R-:W-:Y:S02]  /*76b0*/  FADD.FTZ R2, R172, R2 ;  /* 0x00000002ac027221 */ /* 0x000fe40000010000 */
[----:B------:R1:W-:Y:S04]  /*76c0*/  STL [R1+0x14], R3 ;  /* 0x0000140301007387 */ /* 0x0003e80000100800 */
[----:B------:R1:W-:Y:S04]  /*76d0*/  STL [R1+0x8], R0 ;  /* 0x0000080001007387 */ /* 0x0003e80000100800 */
[----:B------:R1:W-:Y:S01]  /*76e0*/  STL [R1+0x4], R2 ;  /* 0x0000040201007387 */ /* 0x0003e20000100800 */
[C---:B------:R-:W-:Y:S08]  /*76f0*/  HMMA.16816.F32 R76, R128.reuse, R80, R48 ;  /* 0x00000050804c723c */ /* 0x040ff00000001830 */
[C---:B----4-:R-:W-:Y:S08]  /*7700*/  HMMA.16816.F32 R84, R128.reuse, R88, R84 ;  /* 0x000000588054723c */ /* 0x050ff00000001854 */
[C---:B------:R-:W-:Y:S08]  /*7710*/  HMMA.16816.F32 R100, R128.reuse, R104, R44 ;  /* 0x000000688064723c */ /* 0x040ff0000000182c */
[C---:B------:R-:W-:Y:S08]  /*7720*/  HMMA.16816.F32 R116, R128.reuse, R120, R208 ;  /* 0x000000788074723c */ /* 0x040ff000000018d0 */
[----:B------:R-:W-:Y:S01]  /*7730*/  HMMA.16816.F32 R168, R128, R170, R204 ;  /* 0x000000aa80a8723c */ /* 0x000fe200000018cc */
[----:B--2---:R-:W-:-:S04]  /*7740*/  IADD3 R247, R20, -0x2, RZ ;  /* 0xfffffffe14f77810 */ /* 0x004fc80007ffe0ff */
[----:B------:R-:W-:-:S03]  /*7750*/  ISETP.GE.AND P0, PT, R247, R3, PT ;  /* 0x00000003f700720c */ /* 0x000fc60003f06270 */
[C---:B------:R-:W-:Y:S08]  /*7760*/  HMMA.16816.F32 R56, R128.reuse, R58, R196 ;  /* 0x0000003a8038723c */ /* 0x040ff000000018c4 */
[C---:B------:R-:W-:Y:S08]  /*7770*/  HMMA.16816.F32 R80, R128.reuse, R82, R192 ;  /* 0x000000528050723c */ /* 0x040ff000000018c0 */
[C---:B------:R-:W-:Y:S08]  /*7780*/  HMMA.16816.F32 R88, R128.reuse, R90, R188 ;  /* 0x0000005a8058723c */ /* 0x040ff000000018bc */
[C---:B------:R-:W-:Y:S08]  /*7790*/  HMMA.16816.F32 R104, R128.reuse, R106, R32 ;  /* 0x0000006a8068723c */ /* 0x040ff00000001820 */
[C---:B------:R-:W-:Y:S08]  /*77a0*/  HMMA.16816.F32 R120, R128.reuse, R122, R16 ;  /* 0x0000007a8078723c */ /* 0x040ff00000001810 */
[C---:B------:R-:W-:Y:S08]  /*77b0*/  HMMA.16816.F32 R124, R128.reuse, R8, R40 ;  /* 0x00000008807c723c */ /* 0x040ff00000001828 */
[----:B------:R-:W-:Y:S01]  /*77c0*/  HMMA.16816.F32 R128, R128, R10, R28 ;  /* 0x0000000a8080723c */ /* 0x000fe2000000181c */
[----:B------:R-:W-:Y:S03]  /*77d0*/  @!UPT UIADD3 URZ, URZ, URZ, URZ ;  /* 0x0000003f3f3ff290 */ /* 0x000fe6000fffe03f */
[----:B------:R-:W-:Y:S11]  /*77e0*/  @!P0 BRA `(.L_x_1476) ;  /* 0x000052b000008947 */ /* 0x000ff60003800000 */
[----:B-1----:R-:W-:Y:S02]  /*77f0*/  MOV R175, R12 ;  /* 0x0000000c00af7202 */ /* 0x002fe40000000f00 */
[----:B------:R-:W-:-:S07]  /*7800*/  MOV R174, R173 ;  /* 0x000000ad00ae7202 */ /* 0x000fce0000000f00 */
.L_x_1487:
[----:B------:R-:W-:Y:S04]  /*7810*/  DEPBAR.LE SB0, 0x0 ;  /* 0x000080000000791a */ /* 0x000fe80000000000 */
[----:B------:R-:W-:Y:S01]  /*7820*/  WARPSYNC 0xffffffff ;  /* 0xffffffff00007948 */ /* 0x000fe20003800000 */
[----:B------:R-:W-:Y:S01]  /*7830*/  BAR.SYNC.DEFER_BLOCKING 0x0 ;  /* 0x0000000000007b1d */ /* 0x000fe20000010000 */
[----:B------:R-:W-:Y:S05]  /*7840*/  ISETP.GE.AND P0, PT, R247, RZ, PT ;  /* 0x000000fff700720c */ /* 0x000fea0003f06270 */
[----:B------:R1:W2:Y:S01]  /*7850*/  LDSM.16.M88.4 R48, [R239] ;  /* 0x00000000ef30783b */ /* 0x0002a20000000200 */
[----:B------:R-:W-:Y:S03]  /*7860*/  BSSY B0, `(.L_x_1477) ;  /* 0x0000071000007945 */ /* 0x000fe60003800000 */
[----:B------:R1:W3:Y:S04]  /*7870*/  LDSM.16.M88.4 R8, [R229] ;  /* 0x00000000e508783b */ /* 0x0002e80000000200 */
[----:B------:R1:W4:Y:S04]  /*7880*/  LDSM.16.M88.4 R16, [R229+0x800] ;  /* 0x00080000e510783b */ /* 0x0003280000000200 */
[----:B------:R1:W1:Y:S04]  /*7890*/  LDSM.16.M88.4 R24, [R229+0x1000] ;  /* 0x00100000e518783b */ /* 0x0002680000000200 */
[----:B------:R1:W1:Y:S04]  /*78a0*/  LDSM.16.M88.4 R32, [R229+0x1800] ;  /* 0x00180000e520783b */ /* 0x0002680000000200 */
[----:B------:R1:W1:Y:S04]  /*78b0*/  LDSM.16.M88.4 R40, [R229+0x2000] ;  /* 0x00200000e528783b */ /* 0x0002680000000200 */
[----:B------:R1:W1:Y:S04]  /*78c0*/  LDSM.16.M88.4 R184, [R229+0x2800] ;  /* 0x00280000e5b8783b */ /* 0x0002680000000200 */
[----:B------:R1:W1:Y:S04]  /*78d0*/  LDSM.16.M88.4 R188, [R240] ;  /* 0x00000000f0bc783b */ /* 0x0002680000000200 */
[----:B------:R1:W1:Y:S04]  /*78e0*/  LDSM.16.M88.4 R192, [R228] ;  /* 0x00000000e4c0783b */ /* 0x0002680000000200 */
[----:B------:R1:W1:Y:S04]  /*78f0*/  LDSM.16.M88.4 R196, [R228+0x800] ;  /* 0x00080000e4c4783b */ /* 0x0002680000000200 */
[----:B------:R1:W1:Y:S04]  /*7900*/  LDSM.16.M88.4 R200, [R228+0x1000] ;  /* 0x00100000e4c8783b */ /* 0x0002680000000200 */
[----:B------:R1:W1:Y:S04]  /*7910*/  LDSM.16.M88.4 R204, [R228+0x1800] ;  /* 0x00180000e4cc783b */ /* 0x0002680000000200 */
[----:B------:R1:W1:Y:S04]  /*7920*/  LDSM.16.M88.4 R208, [R228+0x2000] ;  /* 0x00200000e4d0783b */ /* 0x0002680000000200 */
[----:B------:R1:W1:Y:S01]  /*7930*/  LDSM.16.M88.4 R212, [R228+0x2800] ;  /* 0x00280000e4d4783b */ /* 0x0002620000000200 */
[----:B------:R-:W-:-:S05]  /*7940*/  @!P0 BRA `(.L_x_1478) ;  /* 0x0000062000008947 */ /* 0x000fca0003800000 */
[----:B--234-:R-:W-:Y:S01]  /*7950*/  SHF.R.S32.HI R0, RZ, 0x1f, R248 ;  /* 0x0000001fff007819 */ /* 0x01cfe200000114f8 */
[----:B------:R-:W2:Y:S01]  /*7960*/  LDL.64 R14, [R1+0x30] ;  /* 0x00003000010e7983 */ /* 0x000ea20000100a00 */
[----:B------:R-:W-:Y:S01]  /*7970*/  SHF.R.S32.HI R4, RZ, 0x1f, R246 ;  /* 0x0000001fff047819 */ /* 0x000fe200000114f6 */
[----:B------:R-:W-:Y:S01]  /*7980*/  IMAD.WIDE.U32 R2, R248, c[0x0][0x208], RZ ;  /* 0x00008200f8027a25 */ /* 0x000fe200078e00ff */
[C---:B------:R-:W-:Y:S02]  /*7990*/  IADD3 R7, R245.reuse, 0xc0, RZ ;  /* 0x000000c0f5077810 */ /* 0x040fe40007ffe0ff */
[----:B------:R-:W-:Y:S01]  /*79a0*/  IADD3 R12, R245, 0xc0, RZ ;  /* 0x000000c0f50c7810 */ /* 0x000fe20007ffe0ff */
[----:B------:R-:W3:Y:S01]  /*79b0*/  LDL R6, [R1+0x3c] ;  /* 0x00003c0001067983 */ /* 0x000ee20000100800 */
[----:B------:R-:W-:Y:S01]  /*79c0*/  SHF.R.S32.HI R7, RZ, 0x1f, R7 ;  /* 0x0000001fff077819 */ /* 0x000fe20000011407 */
[----:B------:R-:W-:Y:S02]  /*79d0*/  IMAD R0, R0, c[0x0][0x208], RZ ;  /* 0x0000820000007a24 */ /* 0x000fe400078e02ff */
[----:B------:R-:W-:Y:S02]  /*79e0*/  IMAD.SHL.U32 R31, R12, 0x2, RZ ;  /* 0x000000020c1f7824 */ /* 0x000fe400078e00ff */
[----:B------:R-:W-:Y:S02]  /*79f0*/  IMAD R0, R248, c[0x0][0x20c], R0 ;  /* 0x00008300f8007a24 */ /* 0x000fe400078e0200 */
[----:B------:R-:W-:Y:S02]  /*7a00*/  IMAD.SHL.U32 R30, R251, 0x2, RZ ;  /* 0x00000002fb1e7824 */ /* 0x000fe400078e00ff */
[----:B------:R-:W-:Y:S02]  /*7a10*/  IMAD.IADD R3, R3, 0x1, R0 ;  /* 0x0000000103037824 */ /* 0x000fe400078e0200 */
[----:B------:R-:W-:Y:S02]  /*7a20*/  IMAD R0, R4, c[0x0][0x218], RZ ;  /* 0x0000860004007a24 */ /* 0x000fe400078e02ff */
[C---:B------:R-:W-:Y:S04]  /*7a30*/  IMAD.WIDE.U32 R2, R246.reuse, c[0x0][0x218], R2 ;  /* 0x00008600f6027a25 */ /* 0x040fe800078e0002 */
[----:B------:R-:W-:Y:S02]  /*7a40*/  IMAD R0, R246, c[0x0][0x21c], R0 ;  /* 0x00008700f6007a24 */ /* 0x000fe400078e0200 */
[----:B------:R-:W-:Y:S02]  /*7a50*/  IMAD.SHL.U32 R29, R252, 0x2, RZ ;  /* 0x00000002fc1d7824 */ /* 0x000fe400078e00ff */
[----:B------:R-:W-:Y:S01]  /*7a60*/  IMAD.SHL.U32 R28, R245, 0x2, RZ ;  /* 0x00000002f51c7824 */ /* 0x000fe200078e00ff */
[----:B--2---:R-:W-:Y:S02]  /*7a70*/  IADD3 R5, P0, R14, R2, RZ ;  /* 0x000000020e057210 */ /* 0x004fe40007f1e0ff */
[----:B------:R-:W-:Y:S02]  /*7a80*/  SHF.L.U64.HI R14, R12, 0x1, R7 ;  /* 0x000000010c0e7819 */ /* 0x000fe40000010207 */
[----:B------:R-:W-:Y:S02]  /*7a90*/  SHF.R.S32.HI R7, RZ, 0x1f, R251 ;  /* 0x0000001fff077819 */ /* 0x000fe400000114fb */
[----:B---3--:R-:W-:Y:S02]  /*7aa0*/  IADD3.X R0, R6, R3, R0, P0, !PT ;  /* 0x0000000306007210 */ /* 0x008fe400007fe400 */
[----:B------:R-:W-:Y:S02]  /*7ab0*/  LEA R6, P0, R5, c[0x0][0x1f8], 0x1 ;  /* 0x00007e0005067a11 */ /* 0x000fe400078008ff */
[----:B------:R-:W-:Y:S02]  /*7ac0*/  SHF.R.S32.HI R12, RZ, 0x1f, R252 ;  /* 0x0000001fff0c7819 */ /* 0x000fe400000114fc */
[----:B------:R-:W-:Y:S02]  /*7ad0*/  SHF.L.U64.HI R13, R251, 0x1, R7 ;  /* 0x00000001fb0d7819 */ /* 0x000fe40000010207 */
[----:B------:R-:W-:Y:S02]  /*7ae0*/  SHF.R.S32.HI R7, RZ, 0x1f, R245 ;  /* 0x0000001fff077819 */ /* 0x000fe400000114f5 */
[----:B------:R-:W-:Y:S02]  /*7af0*/  LEA.HI.X R5, R5, c[0x0][0x1fc], R0, 0x1, P0 ;  /* 0x00007f0005057a11 */ /* 0x000fe400000f0c00 */
[----:B------:R-:W-:Y:S02]  /*7b00*/  SHF.L.U64.HI R12, R252, 0x1, R12 ;  /* 0x00000001fc0c7819 */ /* 0x000fe4000001020c */
[----:B------:R-:W-:Y:S01]  /*7b10*/  SHF.L.U64.HI R7, R245, 0x1, R7 ;  /* 0x00000001f5077819 */ /* 0x000fe20000010207 */
[----:B------:R-:W-:-:S05]  /*7b20*/  BRA.DIV ~URZ, `(.L_x_1479) ;  /* 0x0000da227f007947 */ /* 0x000fca000b800000 */
[----:B------:R2:W3:Y:S02]  /*7b30*/  SHFL.IDX PT, R4, R5, RZ, 0x181f ;  /* 0x00181fff05047589 */ /* 0x0004e400000e0000 */
.L_x_1538:
[----:B------:R-:W-:-:S05]  /*7b40*/  BRA.DIV ~URZ, `(.L_x_1480) ;  /* 0x0000da727f007947 */ /* 0x000fca000b800000 */
[----:B------:R-:W4:Y:S01]  /*7b50*/  SHFL.IDX PT, R3, R6, RZ, 0x181f ;  /* 0x00181fff06037589 */ /* 0x000f2200000e0000 */
[----:B------:R-:W-:Y:S02]  /*7b60*/  ISETP.GE.AND P4, PT, R245, c[0x0][0x1d4], PT ;  /* 0x00007500f5007a0c */ /* 0x000fe40003f86270 */
[----:B------:R-:W-:Y:S01]  /*7b70*/  ISETP.GE.AND P3, PT, R252, c[0x0][0x1d4], PT ;  /* 0x00007500fc007a0c */ /* 0x000fe20003f66270 */
[----:B------:R-:W5:Y:S01]  /*7b80*/  SHFL.IDX PT, R0, R6, 0x1, 0x181f ;  /* 0x00381f0006007f89 */ /* 0x000f6200000e0000 */
[----:B------:R-:W-:Y:S02]  /*7b90*/  ISETP.GE.AND P2, PT, R251, c[0x0][0x1d4], PT ;  /* 0x00007500fb007a0c */ /* 0x000fe40003f46270 */
[----:B------:R-:W-:Y:S01]  /*7ba0*/  IADD3 R36, R245, 0xc0, RZ ;  /* 0x000000c0f5247810 */ /* 0x000fe20007ffe0ff */
[----:B------:R-:W2:Y:S01]  /*7bb0*/  SHFL.IDX PT, R2, R5, 0x1, 0x181f ;  /* 0x00381f0005027f89 */ /* 0x000ea200000e0000 */
[----:B------:R-:W-:Y:S02]  /*7bc0*/  SEL R15, RZ, 0x10, P4 ;  /* 0x00000010ff0f7807 */ /* 0x000fe40002000000 */
[----:B------:R-:W-:Y:S02]  /*7bd0*/  ISETP.GE.AND P1, PT, R36, c[0x0][0x1d4], PT ;  /* 0x0000750024007a0c */ /* 0x000fe40003f26270 */
[C---:B----4-:R-:W-:Y:S05]  /*7be0*/  IADD3 R20, P0, R3.reuse, R28, RZ ;  /* 0x0000001c03147210 */ /* 0x050fea0007f1e0ff */
[C---:B---3--:R-:W-:Y:S05]  /*7bf0*/  IMAD.X R21, R4.reuse, 0x1, R7, P0 ;  /* 0x0000000104157824 */ /* 0x048fea00000e0607 */
[----:B------:R3:W-:Y:S02]  /*7c00*/  LDGSTS.E.BYPASS.LTC128B.128 [R243+0x100], [R20.64], !P4 ;  /* 0x0010000014f37fae */ /* 0x0007e4000e101d46 */
[C---:B---3--:R-:W-:Y:S05]  /*7c10*/  IADD3 R20, P0, R3.reuse, R29, RZ ;  /* 0x0000001d03147210 */ /* 0x048fea0007f1e0ff */
[C---:B------:R-:W-:Y:S05]  /*7c20*/  IMAD.X R21, R4.reuse, 0x1, R12, P0 ;  /* 0x0000000104157824 */ /* 0x040fea00000e060c */
[----:B------:R3:W-:Y:S02]  /*7c30*/  LDGSTS.E.BYPASS.LTC128B.128 [R243+0x3100], [R20.64], !P3 ;  /* 0x0310000014f37fae */ /* 0x0007e4000d901d46 */
[C---:B---3--:R-:W-:Y:S05]  /*7c40*/  IADD3 R20, P0, R3.reuse, R30, RZ ;  /* 0x0000001e03147210 */ /* 0x048fea0007f1e0ff */
[C---:B------:R-:W-:Y:S01]  /*7c50*/  IMAD.X R21, R4.reuse, 0x1, R13, P0 ;  /* 0x0000000104157824 */ /* 0x040fe200000e060d */
[----:B------:R-:W-:Y:S04]  /*7c60*/  IADD3 R22, P0, R3, R31, RZ ;  /* 0x0000001f03167210 */ /* 0x000fe80007f1e0ff */
[----:B------:R5:W-:Y:S01]  /*7c70*/  LDGSTS.E.BYPASS.LTC128B.128 [R243+0x6100], [R20.64], !P2 ;  /* 0x0610000014f37fae */ /* 0x000be2000d101d46 */
[----:B------:R-:W-:Y:S03]  /*7c80*/  IMAD.X R23, R4, 0x1, R14, P0 ;  /* 0x0000000104177824 */ /* 0x000fe600000e060e */
[----:B------:R3:W4:Y:S04]  /*7c90*/  SHFL.IDX PT, R4, R5, 0x2, 0x181f ;  /* 0x00581f0005047f89 */ /* 0x00072800000e0000 */
[----:B------:R1:W-:Y:S01]  /*7ca0*/  LDGSTS.E.BYPASS.LTC128B.128 [R243+0x9100], [R22.64], !P1 ;  /* 0x0910000016f37fae */ /* 0x0003e2000c901d46 */
[----:B-----5:R-:W-:Y:S05]  /*7cb0*/  IADD3 R20, P0, R0, R28, RZ ;  /* 0x0000001c00147210 */ /* 0x020fea0007f1e0ff */
[----:B--2---:R-:W-:Y:S05]  /*7cc0*/  IMAD.X R21, R2, 0x1, R7, P0 ;  /* 0x0000000102157824 */ /* 0x004fea00000e0607 */
[----:B------:R2:W-:Y:S02]  /*7cd0*/  LDGSTS.E.BYPASS.LTC128B.128 [R243+0x1100], [R20.64], !P4 ;  /* 0x0110000014f37fae */ /* 0x0005e4000e101d46 */
[----:B--2---:R-:W-:Y:S05]  /*7ce0*/  IADD3 R20, P0, R0, R29, RZ ;  /* 0x0000001d00147210 */ /* 0x004fea0007f1e0ff */
[----:B------:R-:W-:Y:S01]  /*7cf0*/  IMAD.X R21, R2, 0x1, R12, P0 ;  /* 0x0000000102157824 */ /* 0x000fe200000e060c */
[----:B-1----:R-:W-:Y:S04]  /*7d00*/  IADD3 R22, P0, R0, R30, RZ ;  /* 0x0000001e00167210 */ /* 0x002fe80007f1e0ff */
[----:B------:R1:W-:Y:S01]  /*7d10*/  LDGSTS.E.BYPASS.LTC128B.128 [R243+0x4100], [R20.64], !P3 ;  /* 0x0410000014f37fae */ /* 0x0003e2000d901d46 */
[----:B------:R-:W-:Y:S05]  /*7d20*/  IMAD.X R23, R2, 0x1, R13, P0 ;  /* 0x0000000102177824 */ /* 0x000fea00000e060d */
[----:B------:R2:W-:Y:S01]  /*7d30*/  LDGSTS.E.BYPASS.LTC128B.128 [R243+0x7100], [R22.64], !P2 ;  /* 0x0710000016f37fae */ /* 0x0005e2000d101d46 */
[----:B-1----:R-:W-:Y:S03]  /*7d40*/  IADD3 R20, P0, R0, R31, RZ ;  /* 0x0000001f00147210 */ /* 0x002fe60007f1e0ff */
[----:B------:R3:W1:Y:S02]  /*7d50*/  SHFL.IDX PT, R0, R6, 0x2, 0x181f ;  /* 0x00581f0006007f89 */ /* 0x00066400000e0000 */
[----:B------:R-:W-:Y:S01]  /*7d60*/  IMAD.X R21, R2, 0x1, R14, P0 ;  /* 0x0000000102157824 */ /* 0x000fe200000e060e */
[----:B--2---:R-:W-:Y:S02]  /*7d70*/  SEL R23, RZ, 0x10, P2 ;  /* 0x00000010ff177807 */ /* 0x004fe40001000000 */
[----:B------:R-:W-:Y:S02]  /*7d80*/  SEL R22, RZ, 0x10, P1 ;  /* 0x00000010ff167807 */ /* 0x000fe40000800000 */
[----:B------:R2:W-:Y:S02]  /*7d90*/  LDGSTS.E.BYPASS.LTC128B.128 [R243+0xa100], [R20.64], !P1 ;  /* 0x0a10000014f37fae */ /* 0x0005e4000c901d46 */
[----:B--2---:R-:W-:Y:S02]  /*7da0*/  SEL R20, RZ, 0x10, P3 ;  /* 0x00000010ff147807 */ /* 0x004fe40001800000 */
.L_x_1539:
[C---:B-1-34-:R-:W-:Y:S02]  /*7db0*/  ISETP.NE.U32.AND P2, PT, R15.reuse, RZ, PT ;  /* 0x000000ff0f00720c */ /* 0x05afe40003f45070 */
[----:B------:R-:W-:Y:S02]  /*7dc0*/  IADD3 R15, -R15, 0x10, RZ ;  /* 0x000000100f0f7810 */ /* 0x000fe40007ffe1ff */
[C---:B------:R-:W-:Y:S02]  /*7dd0*/  ISETP.NE.U32.AND P3, PT, R20.reuse, RZ, PT ;  /* 0x000000ff1400720c */ /* 0x040fe40003f65070 */
[----:B------:R-:W-:Y:S02]  /*7de0*/  LOP3.LUT R15, R15, 0xf, RZ, 0xc0, !PT ;  /* 0x0000000f0f0f7812 */ /* 0x000fe400078ec0ff */
[----:B------:R-:W-:Y:S02]  /*7df0*/  IADD3 R20, -R20, 0x10, RZ ;  /* 0x0000001014147810 */ /* 0x000fe40007ffe1ff */
[----:B------:R-:W-:Y:S02]  /*7e00*/  IADD3 R2, P1, P0, R15, R0, R28 ;  /* 0x000000000f027210 */ /* 0x000fe4000783e01c */
[----:B------:R-:W-:Y:S02]  /*7e10*/  LOP3.LUT R20, R20, 0xf, RZ, 0xc0, !PT ;  /* 0x0000000f14147812 */ /* 0x000fe400078ec0ff */
[----:B------:R-:W-:Y:S02]  /*7e20*/  IADD3.X R3, RZ, R4, R7, P1, P0 ;  /* 0x00000004ff037210 */ /* 0x000fe40000fe0407 */
[C---:B------:R-:W-:Y:S02]  /*7e30*/  IADD3 R6, -R23.reuse, 0x10, RZ ;  /* 0x0000001017067810 */ /* 0x040fe40007ffe1ff */
[----:B------:R-:W-:Y:S01]  /*7e40*/  IADD3 R20, P1, P0, R20, R0, R29 ;  /* 0x0000000014147210 */ /* 0x000fe2000783e01d */
[----:B------:R-:W-:Y:S01]  /*7e50*/  @!PT LDS RZ, [RZ] ;  /* 0x00000000fffff984 */ /* 0x000fe20000000800 */
[----:B------:R-:W-:Y:S01]  /*7e60*/  @!PT LDS RZ, [RZ] ;  /* 0x00000000fffff984 */ /* 0x000fe20000000800 */
[----:B------:R-:W-:Y:S01]  /*7e70*/  @!PT LDS RZ, [RZ] ;  /* 0x00000000fffff984 */ /* 0x000fe20000000800 */
[----:B------:R1:W-:Y:S01]  /*7e80*/  LDGSTS.E.BYPASS.LTC128B.128.ZFILL [R243+0x2100], [R2.64], P2 ;  /* 0x0210000002f37fae */ /* 0x0003e20009141d46 */
[----:B------:R-:W-:Y:S02]  /*7e90*/  LOP3.LUT R6, R6, 0xf, RZ, 0xc0, !PT ;  /* 0x0000000f06067812 */ /* 0x000fe400078ec0ff */
[----:B------:R-:W-:Y:S02]  /*7ea0*/  IADD3.X R21, RZ, R4, R12, P1, P0 ;  /* 0x00000004ff157210 */ /* 0x000fe40000fe040c */
[----:B------:R-:W-:Y:S02]  /*7eb0*/  IADD3 R6, P1, P0, R6, R0, R30 ;  /* 0x0000000006067210 */ /* 0x000fe4000783e01e */
[----:B------:R-:W-:Y:S01]  /*7ec0*/  ISETP.NE.U32.AND P2, PT, R23, RZ, PT ;  /* 0x000000ff1700720c */ /* 0x000fe20003f45070 */
[----:B------:R2:W-:Y:S01]  /*7ed0*/  LDGSTS.E.BYPASS.LTC128B.128.ZFILL [R243+0x5100], [R20.64], P3 ;  /* 0x0510000014f37fae */ /* 0x0005e20009941d46 */
[----:B------:R-:W-:Y:S11]  /*7ee0*/  IADD3.X R7, RZ, R4, R13, P1, P0 ;  /* 0x00000004ff077210 */ /* 0x000ff60000fe040d */
        /* <DEDUP_REMOVED lines=8> */
.L_x_1478:
[----:B--234-:R-:W-:Y:S05]  /*7f70*/  BSYNC B0 ;  /* 0x0000000000007941 */ /* 0x01cfea0003800000 */
.L_x_1477:
[----:B------:R-:W0:Y:S01]  /*7f80*/  LDGDEPBAR ;  /* 0x00000000000079af */ /* 0x000e220000000000 */
[----:B------:R-:W-:Y:S01]  /*7f90*/  WARPSYNC 0xffffffff ;  /* 0xffffffff00007948 */ /* 0x000fe20003800000 */
[C---:B------:R-:W-:Y:S01]  /*7fa0*/  HMMA.16816.F32 R4, R48.reuse, R8, RZ ;  /* 0x000000083004723c */ /* 0x040fe200000018ff */
[----:B------:R-:W-:Y:S02]  /*7fb0*/  BSSY B0, `(.L_x_1481) ;  /* 0x000019c000007945 */ /* 0x000fe40003800000 */
[----:B------:R-:W-:Y:S05]  /*7fc0*/  ISETP.GE.AND P0, PT, R247, 0x1, PT ;  /* 0x00000001f700780c */ /* 0x000fea0003f06270 */
[C---:B------:R-:W-:Y:S08]  /*7fd0*/  HMMA.16816.F32 R8, R48.reuse, R10, RZ ;  /* 0x0000000a3008723c */ /* 0x040ff000000018ff */
[C---:B------:R-:W-:Y:S08]  /*7fe0*/  HMMA.16816.F32 R12, R48.reuse, R16, RZ ;  /* 0x00000010300c723c */ /* 0x040ff000000018ff */
[C---:B------:R-:W-:Y:S08]  /*7ff0*/  HMMA.16816.F32 R16, R48.reuse, R18, RZ ;  /* 0x000000123010723c */ /* 0x040ff000000018ff */
[C---:B-1----:R-:W-:Y:S08]  /*8000*/  HMMA.16816.F32 R20, R48.reuse, R24, RZ ;  /* 0x000000183014723c */ /* 0x042ff000000018ff */
[C---:B------:R-:W-:Y:S08]  /*8010*/  HMMA.16816.F32 R24, R48.reuse, R26, RZ ;  /* 0x0000001a3018723c */ /* 0x040ff000000018ff */
[C---:B------:R-:W-:Y:S08]  /*8020*/  HMMA.16816.F32 R28, R48.reuse, R32, RZ ;  /* 0x00000020301c723c */ /* 0x040ff000000018ff */
[C---:B------:R-:W-:Y:S08]  /*8030*/  HMMA.16816.F32 R32, R48.reuse, R34, RZ ;  /* 0x000000223020723c */ /* 0x040ff000000018ff */
[C---:B------:R-:W-:Y:S08]  /*8040*/  HMMA.16816.F32 R36, R48.reuse, R40, RZ ;  /* 0x000000283024723c */ /* 0x040ff000000018ff */
[C---:B------:R-:W-:Y:S08]  /*8050*/  HMMA.16816.F32 R40, R48.reuse, R42, RZ ;  /* 0x0000002a3028723c */ /* 0x040ff000000018ff */
[C---:B------:R-:W-:Y:S08]  /*8060*/  HMMA.16816.F32 R44, R48.reuse, R184, RZ ;  /* 0x000000b8302c723c */ /* 0x040ff000000018ff */
[----:B------:R-:W-:Y:S01]  /*8070*/  HMMA.16816.F32 R48, R48, R186, RZ ;  /* 0x000000ba3030723c */ /* 0x000fe200000018ff */
[----:B------:R-:W-:Y:S07]  /*8080*/  LDSM.16.M88.4 R184, [R242] ;  /* 0x00000000f2b8783b */ /* 0x000fee0000000200 */
[C---:B------:R-:W-:Y:S08]  /*8090*/  HMMA.16816.F32 R4, R188.reuse, R192, R4 ;  /* 0x000000c0bc04723c */ /* 0x040ff00000001804 */
        /* <DEDUP_REMOVED lines=19> */
[----:B------:R-:W-:Y:S07]  /*81d0*/  LDSM.16.M88.4 R192, [R230+-0x9000] ;  /* 0xff700000e6c0783b */ /* 0x000fee0000000200 */
[C---:B--2---:R-:W-:Y:S08]  /*81e0*/  HMMA.16816.F32 R12, R184.reuse, R196, R12 ;  /* 0x000000c4b80c723c */ /* 0x044ff0000000180c */
[C---:B------:R-:W-:Y:S01]  /*81f0*/  HMMA.16816.F32 R16, R184.reuse, R198, R16 ;  /* 0x000000c6b810723c */ /* 0x040fe20000001810 */
[----:B------:R-:W-:Y:S07]  /*8200*/  LDSM.16.M88.4 R196, [R230+-0x8800] ;  /* 0xff780000e6c4783b */ /* 0x000fee0000000200 */
[C---:B---3--:R-:W-:Y:S08]  /*8210*/  HMMA.16816.F32 R20, R184.reuse, R200, R20 ;  /* 0x000000c8b814723c */ /* 0x048ff00000001814 */
[C---:B------:R-:W-:Y:S01]  /*8220*/  HMMA.16816.F32 R24, R184.reuse, R202, R24 ;  /* 0x000000cab818723c */ /* 0x040fe20000001818 */
[----:B------:R-:W-:Y:S07]  /*8230*/  LDSM.16.M88.4 R200, [R230+-0x8000] ;  /* 0xff800000e6c8783b */ /* 0x000fee0000000200 */
[C---:B----4-:R-:W-:Y:S08]  /*8240*/  HMMA.16816.F32 R28, R184.reuse, R204, R28 ;  /* 0x000000ccb81c723c */ /* 0x050ff0000000181c */
[C---:B------:R-:W-:Y:S01]  /*8250*/  HMMA.16816.F32 R32, R184.reuse, R206, R32 ;  /* 0x000000ceb820723c */ /* 0x040fe20000001820 */
[----:B------:R-:W-:Y:S07]  /*8260*/  LDSM.16.M88.4 R204, [R230+-0x7800] ;  /* 0xff880000e6cc783b */ /* 0x000fee0000000200 */
[C---:B-----5:R-:W-:Y:S08]  /*8270*/  HMMA.16816.F32 R36, R184.reuse, R188, R36 ;  /* 0x000000bcb824723c */ /* 0x060ff00000001824 */
[C---:B------:R-:W-:Y:S01]  /*8280*/  HMMA.16816.F32 R40, R184.reuse, R190, R40 ;  /* 0x000000beb828723c */ /* 0x040fe20000001828 */
[----:B------:R-:W1:Y:S07]  /*8290*/  LDSM.16.M88.4 R188, [R241] ;  /* 0x00000000f1bc783b */ /* 0x000e6e0000000200 */
[C---:B------:R-:W-:Y:S08]  /*82a0*/  HMMA.16816.F32 R44, R184.reuse, R208, R44 ;  /* 0x000000d0b82c723c */ /* 0x040ff0000000182c */
[----:B------:R-:W-:Y:S01]  /*82b0*/  HMMA.16816.F32 R48, R184, R210, R48 ;  /* 0x000000d2b830723c */ /* 0x000fe20000001830 */
[----:B------:R-:W2:Y:S06]  /*82c0*/  LDSM.16.M88.4 R184, [R230+-0x7000] ;  /* 0xff900000e6b8783b */ /* 0x000eac0000000200 */
[----:B------:R-:W3:Y:S01]  /*82d0*/  LDSM.16.M88.4 R208, [R230+-0x6800] ;  /* 0xff980000e6d0783b */ /* 0x000ee20000000200 */
        /* <DEDUP_REMOVED lines=17> */
[----:B------:R-:W2:Y:S06]  /*83f0*/  LDSM.16.M88.4 R188, [R229+0x5000] ;  /* 0x00500000e5bc783b */ /* 0x000eac0000000200 */
[----:B------:R-:W3:Y:S01]  /*8400*/  LDSM.16.M88.4 R208, [R229+0x5800] ;  /* 0x00580000e5d0783b */ /* 0x000ee20000000200 */
        /* <DEDUP_REMOVED lines=40> */
[----:B------:R-:W-:Y:S07]  /*8690*/  LDSM.16.M88.4 R192, [R230+-0x6000] ;  /* 0xffa00000e6c0783b */ /* 0x000fee0000000200 */
[C---:B------:R-:W-:Y:S08]  /*86a0*/  HMMA.16816.F32 R12, R184.reuse, R196, R12 ;  /* 0x000000c4b80c723c */ /* 0x040ff0000000180c */
        /* <DEDUP_REMOVED lines=8> */
[C---:B--2---:R-:W-:Y:S08]  /*8730*/  HMMA.16816.F32 R36, R184.reuse, R188, R36 ;  /* 0x000000bcb824723c */ /* 0x044ff00000001824 */
[C---:B------:R-:W-:Y:S01]  /*8740*/  HMMA.16816.F32 R40, R184.reuse, R190, R40 ;  /* 0x000000beb828723c */ /* 0x040fe20000001828 */
[----:B------:R-:W1:Y:S07]  /*8750*/  LDSM.16.M88.4 R188, [R241+0x4000] ;  /* 0x00400000f1bc783b */ /* 0x000e6e0000000200 */
[C---:B---3--:R-:W-:Y:S08]  /*8760*/  HMMA.16816.F32 R44, R184.reuse, R208, R44 ;  /* 0x000000d0b82c723c */ /* 0x048ff0000000182c */
        /* <DEDUP_REMOVED lines=138> */
[----:B------:R-:W-:Y:S07]  /*9010*/  LDSM.16.M88.4 R192, [R230] ;  /* 0x00000000e6c0783b */ /* 0x000fee0000000200 */
        /* <DEDUP_REMOVED lines=16> */
[----:B------:R-:W-:Y:S05]  /*9120*/  DEPBAR.LE SB0, 0x0 ;  /* 0x000080000000791a */ /* 0x000fea0000000000 */
        /* <DEDUP_REMOVED lines=13> */
[----:B------:R-:W-:Y:S07]  /*9200*/  @!UPT UIADD3 URZ, URZ, URZ, URZ ;  /* 0x0000003f3f3ff290 */ /* 0x000fee000fffe03f */
[----:B------:R-:W-:-:S11]  /*9210*/  @!P0 BRA `(.L_x_1482) ;  /* 0x0000075000008947 */ /* 0x000fd60003800000 */
[----:B------:R-:W-:Y:S01]  /*9220*/  SHF.R.S32.HI R185, RZ, 0x1f, R251 ;  /* 0x0000001fffb97819 */ /* 0x000fe200000114fb */
[----:B------:R-:W2:Y:S01]  /*9230*/  LDL R2, [R1+0x18] ;  /* 0x0000180001027983 */ /* 0x000ea20000100800 */
[----:B------:R-:W-:Y:S01]  /*9240*/  SHF.R.S32.HI R186, RZ, 0x1f, R252 ;  /* 0x0000001fffba7819 */ /* 0x000fe200000114fc */
[----:B------:R-:W-:Y:S01]  /*9250*/  IMAD.MOV.U32 R3, RZ, RZ, c[0x0][0x2b8] ;  /* 0x0000ae00ff037624 */ /* 0x000fe200078e00ff */
[----:B------:R-:W-:Y:S01]  /*9260*/  SHF.L.U64.HI R187, R251, 0x1, R185 ;  /* 0x00000001fbbb7819 */ /* 0x000fe200000102b9 */
[----:B------:R-:W3:Y:S01]  /*9270*/  LDL R0, [R1+0x10] ;  /* 0x0000100001007983 */ /* 0x000ee20000100800 */
[----:B------:R-:W-:Y:S01]  /*9280*/  SHF.R.S32.HI R185, RZ, 0x1f, R245 ;  /* 0x0000001fffb97819 */ /* 0x000fe200000114f5 */
[----:B------:R-:W-:Y:S01]  /*9290*/  IMAD.MOV.U32 R246, RZ, RZ, RZ ;  /* 0x000000fffff67224 */ /* 0x000fe200078e00ff */
[----:B------:R-:W-:Y:S01]  /*92a0*/  ISETP.NE.AND P1, PT, R3, 0x1, PT ;  /* 0x000000010300780c */ /* 0x000fe20003f25270 */
[----:B------:R-:W-:Y:S01]  /*92b0*/  IMAD.SHL.U32 R196, R251, 0x2, RZ ;  /* 0x00000002fbc47824 */ /* 0x000fe200078e00ff */
[C---:B------:R-:W-:Y:S01]  /*92c0*/  SHF.L.U64.HI R186, R252.reuse, 0x1, R186 ;  /* 0x00000001fcba7819 */ /* 0x040fe200000102ba */
[----:B------:R-:W-:Y:S01]  /*92d0*/  IMAD.SHL.U32 R195, R252, 0x2, RZ ;  /* 0x00000002fcc37824 */ /* 0x000fe200078e00ff */
[C---:B------:R-:W-:Y:S01]  /*92e0*/  SHF.L.U64.HI R185, R245.reuse, 0x1, R185 ;  /* 0x00000001f5b97819 */ /* 0x040fe200000102b9 */
[C---:B------:R-:W-:Y:S01]  /*92f0*/  IMAD.SHL.U32 R194, R245.reuse, 0x2, RZ ;  /* 0x00000002f5c27824 */ /* 0x040fe200078e00ff */
[----:B------:R-:W4:Y:S06]  /*9300*/  LDL.64 R216, [R1+0x28] ;  /* 0x0000280001d87983 */ /* 0x000f2c0000100a00 */
[----:B------:R-:W5:Y:S04]  /*9310*/  LDL R172, [R1+0x38] ;  /* 0x0000380001ac7983 */ /* 0x000f680000100800 */
[----:B------:R-:W5:Y:S06]  /*9320*/  LDL.64 R220, [R1+0x20] ;  /* 0x0000200001dc7983 */ /* 0x000f6c0000100a00 */
[----:B------:R-:W5:Y:S01]  /*9330*/  LDL R218, [R1+0x1c] ;  /* 0x00001c0001da7983 */ /* 0x000f620000100800 */
[----:B----4-:R-:W-:Y:S01]  /*9340*/  IADD3 R217, R245, 0xc0, RZ ;  /* 0x000000c0f5d97810 */ /* 0x010fe20007ffe0ff */
[----:B--2---:R-:W-:Y:S03]  /*9350*/  IMAD R2, R247, 0x60, R2 ;  /* 0x00000060f7027824 */ /* 0x004fe600078e0202 */
[----:B------:R-:W-:Y:S02]  /*9360*/  SHF.R.S32.HI R217, RZ, 0x1f, R217 ;  /* 0x0000001fffd97819 */ /* 0x000fe400000114d9 */
[----:B---3--:R-:W-:Y:S05]  /*9370*/  IADD3 R2, R2, -0x60, R0 ;  /* 0xffffffa002027810 */ /* 0x008fea0007ffe000 */
[----:B------:R-:W-:Y:S04]  /*9380*/  @P1 IMAD.HI.U32 R3, R2, c[0x0][0x2bc], RZ ;  /* 0x0000af0002031a27 */ /* 0x000fe800078e00ff */
[----:B------:R-:W-:Y:S01]  /*9390*/  IMAD.MOV.U32 R0, RZ, RZ, R2 ;  /* 0x000000ffff007224 */ /* 0x000fe200078e0002 */
[----:B------:R-:W-:Y:S04]  /*93a0*/  @P1 SHF.R.U32.HI R0, RZ, c[0x0][0x2c0], R3 ;  /* 0x0000b000ff001a19 */ /* 0x000fe80000011603 */
[C---:B------:R-:W-:Y:S02]  /*93b0*/  @!P6 IADD3 R3, P0, R0.reuse, R216, RZ ;  /* 0x000000d80003e210 */ /* 0x040fe40007f1e0ff */
[----:B------:R-:W-:Y:S02]  /*93c0*/  IADD3 R216, R245, 0xc0, RZ ;  /* 0x000000c0f5d87810 */ /* 0x000fe40007ffe0ff */
[----:B-----5:R-:W-:Y:S01]  /*93d0*/  @!P6 LEA.HI.X.SX32 R173, R0, R172, 0x1, P0 ;  /* 0x000000ac00ade211 */ /* 0x020fe200000f0eff */
[----:B------:R-:W-:Y:S01]  /*93e0*/  IMAD.MOV R0, RZ, RZ, -R0 ;  /* 0x000000ffff007224 */ /* 0x000fe200078e0a00 */
[C---:B------:R-:W-:Y:S01]  /*93f0*/  @!P6 LEA R172, P0, R3.reuse, c[0x0][0x2a0], 0x2 ;  /* 0x0000a80003acea11 */ /* 0x040fe200078010ff */
[C---:B------:R-:W-:Y:S01]  /*9400*/  IMAD.SHL.U32 R197, R216.reuse, 0x2, RZ ;  /* 0x00000002d8c57824 */ /* 0x040fe200078e00ff */
[----:B------:R-:W-:Y:S01]  /*9410*/  SHF.L.U64.HI R188, R216, 0x1, R217 ;  /* 0x00000001d8bc7819 */ /* 0x000fe200000102d9 */
        /* <DEDUP_REMOVED lines=18> */
.L_x_1540:
[----:B------:R-:W-:-:S05]  /*9540*/  BRA.DIV ~URZ, `(.L_x_1484) ;  /* 0x0000c5e27f007947 */ /* 0x000fca000b800000 */
[----:B------:R-:W3:Y:S01]  /*9550*/  SHFL.IDX PT, R3, R184, RZ, 0x181f ;  /* 0x00181fffb8037589 */ /* 0x000ee200000e0000 */
[----:B------:R-:W-:Y:S02]  /*9560*/  ISETP.GE.AND P4, PT, R245, c[0x0][0x1d4], PT ;  /* 0x00007500f5007a0c */ /* 0x000fe40003f86270 */
[----:B------:R-:W-:Y:S01]  /*9570*/  ISETP.GE.AND P3, PT, R252, c[0x0][0x1d4], PT ;  /* 0x00007500fc007a0c */ /* 0x000fe20003f66270 */
[----:B------:R-:W4:Y:S01]  /*9580*/  SHFL.IDX PT, R0, R184, 0x1, 0x181f ;  /* 0x00381f00b8007f89 */ /* 0x000f2200000e0000 */
[----:B------:R-:W-:Y:S02]  /*9590*/  ISETP.GE.AND P2, PT, R251, c[0x0][0x1d4], PT ;  /* 0x00007500fb007a0c */ /* 0x000fe40003f46270 */
[----:B------:R-:W-:Y:S01]  /*95a0*/  IADD3 R198, R245, 0xc0, RZ ;  /* 0x000000c0f5c67810 */ /* 0x000fe20007ffe0ff */
[----:B------:R-:W5:Y:S01]  /*95b0*/  SHFL.IDX PT, R2, R173, 0x1, 0x181f ;  /* 0x00381f00ad027f89 */ /* 0x000f6200000e0000 */
[----:B------:R-:W-:Y:S02]  /*95c0*/  SEL R189, RZ, 0x10, P4 ;  /* 0x00000010ffbd7807 */ /* 0x000fe40002000000 */
[----:B------:R-:W-:Y:S02]  /*95d0*/  ISETP.GE.AND P1, PT, R198, c[0x0][0x1d4], PT ;  /* 0x00007500c6007a0c */ /* 0x000fe40003f26270 */
[C---:B---3--:R-:W-:Y:S05]  /*95e0*/  IADD3 R190, P0, R3.reuse, R194, RZ ;  /* 0x000000c203be7210 */ /* 0x048fea0007f1e0ff */
[C---:B--2---:R-:W-:Y:S05]  /*95f0*/  IMAD.X R191, R172.reuse, 0x1, R185, P0 ;  /* 0x00000001acbf7824 */ /* 0x044fea00000e06b9 */
[----:B------:R2:W-:Y:S02]  /*9600*/  LDGSTS.E.BYPASS.LTC128B.128 [R243+0xc100], [R190.64], !P4 ;  /* 0x0c100000bef37fae */ /* 0x0005e4000e101d46 */
[C---:B--2---:R-:W-:Y:S05]  /*9610*/  IADD3 R190, P0, R3.reuse, R195, RZ ;  /* 0x000000c303be7210 */ /* 0x044fea0007f1e0ff */
[C---:B------:R-:W-:Y:S05]  /*9620*/  IMAD.X R191, R172.reuse, 0x1, R186, P0 ;  /* 0x00000001acbf7824 */ /* 0x040fea00000e06ba */
[----:B------:R2:W-:Y:S02]  /*9630*/  LDGSTS.E.BYPASS.LTC128B.128 [R243+0xf100], [R190.64], !P3 ;  /* 0x0f100000bef37fae */ /* 0x0005e4000d901d46 */
[C---:B--2---:R-:W-:Y:S05]  /*9640*/  IADD3 R190, P0, R3.reuse, R196, RZ ;  /* 0x000000c403be7210 */ /* 0x044fea0007f1e0ff */
[C---:B------:R-:W-:Y:S01]  /*9650*/  IMAD.X R191, R172.reuse, 0x1, R187, P0 ;  /* 0x00000001acbf7824 */ /* 0x040fe200000e06bb */
[----:B------:R-:W-:Y:S04]  /*9660*/  IADD3 R192, P0, R3, R197, RZ ;  /* 0x000000c503c07210 */ /* 0x000fe80007f1e0ff */
[----:B------:R4:W-:Y:S01]  /*9670*/  LDGSTS.E.BYPASS.LTC128B.128 [R243+0x12100], [R190.64], !P2 ;  /* 0x12100000bef37fae */ /* 0x0009e2000d101d46 */
[----:B------:R-:W-:Y:S03]  /*9680*/  IMAD.X R193, R172, 0x1, R188, P0 ;  /* 0x00000001acc17824 */ /* 0x000fe600000e06bc */
[----:B------:R2:W3:Y:S04]  /*9690*/  SHFL.IDX PT, R172, R173, 0x2, 0x181f ;  /* 0x00581f00adac7f89 */ /* 0x0004e800000e0000 */
[----:B------:R1:W-:Y:S01]  /*96a0*/  LDGSTS.E.BYPASS.LTC128B.128 [R243+0x15100], [R192.64], !P1 ;  /* 0x15100000c0f37fae */ /* 0x0003e2000c901d46 */
[----:B----4-:R-:W-:Y:S05]  /*96b0*/  IADD3 R190, P0, R0, R194, RZ ;  /* 0x000000c200be7210 */ /* 0x010fea0007f1e0ff */
[----:B-----5:R-:W-:Y:S05]  /*96c0*/  IMAD.X R191, R2, 0x1, R185, P0 ;  /* 0x0000000102bf7824 */ /* 0x020fea00000e06b9 */
[----:B------:R4:W-:Y:S02]  /*96d0*/  LDGSTS.E.BYPASS.LTC128B.128 [R243+0xd100], [R190.64], !P4 ;  /* 0x0d100000bef37fae */ /* 0x0009e4000e101d46 */
[----:B----4-:R-:W-:Y:S05]  /*96e0*/  IADD3 R190, P0, R0, R195, RZ ;  /* 0x000000c300be7210 */ /* 0x010fea0007f1e0ff */
        /* <DEDUP_REMOVED lines=8> */
[----:B----4-:R-:W-:Y:S02]  /*9770*/  SEL R193, RZ, 0x10, P2 ;  /* 0x00000010ffc17807 */ /* 0x010fe40001000000 */
[----:B------:R-:W-:Y:S02]  /*9780*/  SEL R192, RZ, 0x10, P1 ;  /* 0x00000010ffc07807 */ /* 0x000fe40000800000 */
[----:B------:R4:W-:Y:S02]  /*9790*/  LDGSTS.E.BYPASS.LTC128B.128 [R243+0x16100], [R190.64], !P1 ;  /* 0x16100000bef37fae */ /* 0x0009e4000c901d46 */
[----:B----4-:R-:W-:Y:S02]  /*97a0*/  SEL R190, RZ, 0x10, P3 ;  /* 0x00000010ffbe7807 */ /* 0x010fe40001800000 */
.L_x_1541:
[C---:B-123--:R-:W-:Y:S02]  /*97b0*/  ISETP.NE.U32.AND P2, PT, R189.reuse, RZ, PT ;  /* 0x000000ffbd00720c */ /* 0x04efe40003f45070 */
        /* <DEDUP_REMOVED lines=27> */
.L_x_1482:
[----:B------:R-:W-:Y:S05]  /*9970*/  BSYNC B0 ;  /* 0x0000000000007941 */ /* 0x000fea0003800000 */
.L_x_1481:
[----:B------:R-:W3:Y:S01]  /*9980*/  LDL R172, [R1+0x40] ;  /* 0x0000400001ac7983 */ /* 0x000ee20000100800 */
[----:B------:R-:W-:Y:S02]  /*9990*/  IMAD.MOV.U32 R173, RZ, RZ, c[0x0][0x2c4] ;  /* 0x0000b100ffad7624 */ /* 0x000fe400078e00ff */
[----:B------:R-:W-:Y:S01]  /*99a0*/  IMAD R0, R247, -0x60, RZ ;  /* 0xffffffa0f7007824 */ /* 0x000fe200078e02ff */
[----:B--2---:R-:W3:Y:S02]  /*99b0*/  LDL R3, [R1+0x4c] ;  /* 0x00004c0001037983 */ /* 0x004ee40000100800 */
[----:B------:R-:W-:Y:S02]  /*99c0*/  ISETP.NE.AND P0, PT, R173, 0x1, PT ;  /* 0x00000001ad00780c */ /* 0x000fe40003f05270 */
[----:B------:R-:W2:Y:S04]  /*99d0*/  LDL R2, [R1+0x50] ;  /* 0x0000500001027983 */ /* 0x000ea80000100800 */
[----:B------:R-:W0:Y:S01]  /*99e0*/  LDGDEPBAR ;  /* 0x00000000000079af */ /* 0x000e220000000000 */
[----:B---3--:R-:W-:Y:S01]  /*99f0*/  IADD3 R172, R3, R172, RZ ;  /* 0x000000ac03ac7210 */ /* 0x008fe20007ffe0ff */
[----:B------:R-:W-:Y:S01]  /*9a00*/  IMAD.MOV.U32 R3, RZ, RZ, c[0x0][0x2ac] ;  /* 0x0000ab00ff037624 */ /* 0x000fe200078e00ff */
[----:B--2---:R-:W-:Y:S04]  /*9a10*/  IADD3 R0, -R2, 0x1, R0 ;  /* 0x0000000102007810 */ /* 0x004fe80007ffe100 */
[----:B------:R-:W-:Y:S04]  /*9a20*/  @P0 IMAD.HI.U32 R2, R172, c[0x0][0x2c8], RZ ;  /* 0x0000b200ac020a27 */ /* 0x000fe800078e00ff */
[----:B------:R-:W-:Y:S01]  /*9a30*/  IMAD R0, R3, c[0x0][0x1d0], R0 ;  /* 0x0000740003007a24 */ /* 0x000fe200078e0200 */
[----:B------:R-:W-:Y:S04]  /*9a40*/  @P0 SHF.R.U32.HI R172, RZ, c[0x0][0x2cc], R2 ;  /* 0x0000b300ffac0a19 */ /* 0x000fe80000011602 */
[----:B------:R-:W-:Y:S01]  /*9a50*/  IADD3 R173, R0, -c[0x0][0x168], RZ ;  /* 0x80005a0000ad7a10 */ /* 0x000fe20007ffe0ff */
[----:B------:R-:W-:-:S05]  /*9a60*/  BRA.DIV ~URZ, `(.L_x_1485) ;  /* 0x0000c5c27f007947 */ /* 0x000fca000b800000 */
[----:B------:R1:W2:Y:S02]  /*9a70*/  SHFL.IDX PT, R0, R172, RZ, 0x1c1f ;  /* 0x001c1fffac007589 */ /* 0x0002a400000e0000 */
.L_x_1542:
[----:B--2---:R-:W-:Y:S05]  /*9a80*/  IMAD.IADD R0, R173, 0x1, R0 ;  /* 0x00000001ad007824 */ /* 0x004fea00078e0200 */
[C---:B------:R-:W-:Y:S02]  /*9a90*/  ISETP.GT.AND P0, PT, R0.reuse, RZ, PT ;  /* 0x000000ff0000720c */ /* 0x040fe40003f04270 */
[C---:B------:R-:W-:Y:S02]  /*9aa0*/  ISETP.GT.AND P1, PT, R0.reuse, 0x1, PT ;  /* 0x000000010000780c */ /* 0x040fe40003f24270 */
[----:B------:R-:W-:Y:S02]  /*9ab0*/  ISETP.GT.AND P4, PT, R0, 0x9, PT ;  /* 0x000000090000780c */ /* 0x000fe40003f84270 */
[----:B------:R-:W-:Y:S02]  /*9ac0*/  FSEL R4, R4, -INF , P0 ;  /* 0xff80000004047808 */ /* 0x000fe40000000000 */
[C---:B------:R-:W-:Y:S02]  /*9ad0*/  ISETP.GT.AND P0, PT, R0.reuse, 0x10, PT ;  /* 0x000000100000780c */ /* 0x040fe40003f04270 */
[C---:B------:R-:W-:Y:S02]  /*9ae0*/  ISETP.GT.AND P2, PT, R0.reuse, 0x8, PT ;  /* 0x000000080000780c */ /* 0x040fe40003f44270 */
[----:B------:R-:W-:Y:S02]  /*9af0*/  FSEL R5, R5, -INF , P1 ;  /* 0xff80000005057808 */ /* 0x000fe40000800000 */
[C---:B------:R-:W-:Y:S02]  /*9b00*/  ISETP.GT.AND P1, PT, R0.reuse, 0x11, PT ;  /* 0x000000110000780c */ /* 0x040fe40003f24270 */
[C---:B------:R-:W-:Y:S02]  /*9b10*/  ISETP.GT.AND P3, PT, R0.reuse, 0x18, PT ;  /* 0x000000180000780c */ /* 0x040fe40003f64270 */
[----:B------:R-:W-:Y:S02]  /*9b20*/  FSEL R9, R9, -INF , P4 ;  /* 0xff80000009097808 */ /* 0x000fe40002000000 */
[----:B------:R-:W-:Y:S02]  /*9b30*/  ISETP.GT.AND P4, PT, R0, 0x19, PT ;  /* 0x000000190000780c */ /* 0x000fe40003f84270 */
[----:B------:R-:W-:Y:S02]  /*9b40*/  FSEL R196, R12, -INF , P0 ;  /* 0xff8000000cc47808 */ /* 0x000fe40000000000 */
        /* <DEDUP_REMOVED lines=37> */
[----:B------:R-:W-:Y:S01]  /*9da0*/  FMNMX.FTZ R2, R4, R174, !PT ;  /* 0x000000ae04027209 */ /* 0x000fe20007810000 */
[----:B------:R-:W2:Y:S03]  /*9db0*/  SHFL.IDX PT, R0, R172, 0x1, 0x1c1f ;  /* 0x003c1f00ac007f89 */ /* 0x000ea600000e0000 */
[----:B------:R-:W-:Y:S04]  /*9dc0*/  FMNMX.FTZ R2, R5, R2, !PT ;  /* 0x0000000205027209 */ /* 0x000fe80007810000 */
[----:B------:R-:W-:Y:S04]  /*9dd0*/  FMNMX.FTZ R2, R8, R2, !PT ;  /* 0x0000000208027209 */ /* 0x000fe80007810000 */
[----:B------:R-:W-:Y:S04]  /*9de0*/  FMNMX.FTZ R2, R9, R2, !PT ;  /* 0x0000000209027209 */ /* 0x000fe80007810000 */
[----:B------:R-:W-:Y:S04]  /*9df0*/  FMNMX.FTZ R2, R196, R2, !PT ;  /* 0x00000002c4027209 */ /* 0x000fe80007810000 */
[----:B------:R-:W-:Y:S04]  /*9e00*/  FMNMX.FTZ R2, R195, R2, !PT ;  /* 0x00000002c3027209 */ /* 0x000fe80007810000 */
[----:B------:R-:W-:Y:S01]  /*9e10*/  FMNMX.FTZ R2, R194, R2, !PT ;  /* 0x00000002c2027209 */ /* 0x000fe20007810000 */
[----:B--2---:R-:W-:Y:S03]  /*9e20*/  IMAD.IADD R0, R173, 0x1, R0 ;  /* 0x00000001ad007824 */ /* 0x004fe600078e0200 */
[----:B------:R-:W-:Y:S02]  /*9e30*/  FMNMX.FTZ R2, R193, R2, !PT ;  /* 0x00000002c1027209 */ /* 0x000fe40007810000 */
[C---:B------:R-:W-:Y:S02]  /*9e40*/  ISETP.GT.AND P1, PT, R0.reuse, RZ, PT ;  /* 0x000000ff0000720c */ /* 0x040fe40003f24270 */
[----:B------:R-:W-:Y:S02]  /*9e50*/  ISETP.GT.AND P0, PT, R0, 0x1, PT ;  /* 0x000000010000780c */ /* 0x000fe40003f04270 */
[----:B------:R-:W-:Y:S02]  /*9e60*/  FSEL R6, R6, -INF , P1 ;  /* 0xff80000006067808 */ /* 0x000fe40000800000 */
[----:B------:R-:W-:Y:S02]  /*9e70*/  FSEL R7, R7, -INF , P0 ;  /* 0xff80000007077808 */ /* 0x000fe40000000000 */
[----:B------:R-:W-:Y:S02]  /*9e80*/  ISETP.GT.AND P1, PT, R0, 0x8, PT ;  /* 0x000000080000780c */ /* 0x000fe40003f24270 */
[----:B-1----:R-:W-:Y:S02]  /*9e90*/  FMNMX.FTZ R172, R6, R175, !PT ;  /* 0x000000af06ac7209 */ /* 0x002fe40007810000 */
[----:B------:R-:W-:Y:S02]  /*9ea0*/  ISETP.GT.AND P0, PT, R0, 0x9, PT ;  /* 0x000000090000780c */ /* 0x000fe40003f04270 */
[----:B------:R-:W-:Y:S02]  /*9eb0*/  FSEL R10, R10, -INF , P1 ;  /* 0xff8000000a0a7808 */ /* 0x000fe40000800000 */
[----:B------:R-:W-:Y:S02]  /*9ec0*/  FMNMX.FTZ R172, R7, R172, !PT ;  /* 0x000000ac07ac7209 */ /* 0x000fe40007810000 */
[----:B------:R-:W-:Y:S02]  /*9ed0*/  FSEL R11, R11, -INF , P0 ;  /* 0xff8000000b0b7808 */ /* 0x000fe40000000000 */
[----:B------:R-:W-:Y:S02]  /*9ee0*/  ISETP.GT.AND P1, PT, R0, 0x10, PT ;  /* 0x000000100000780c */ /* 0x000fe40003f24270 */
[----:B------:R-:W-:Y:S02]  /*9ef0*/  FMNMX.FTZ R172, R10, R172, !PT ;  /* 0x000000ac0aac7209 */ /* 0x000fe40007810000 */
        /* <DEDUP_REMOVED lines=12> */
[----:B------:R-:W-:Y:S02]  /*9fc0*/  FMNMX.FTZ R2, R204, R2, !PT ;  /* 0x00000002cc027209 */ /* 0x000fe40007810000 */
[----:B------:R-:W-:Y:S02]  /*9fd0*/  ISETP.GT.AND P0, PT, R0, 0x21, PT ;  /* 0x000000210000780c */ /* 0x000fe40003f04270 */
[----:B------:R-:W-:Y:S02]  /*9fe0*/  FSEL R197, R22, -INF , P1 ;  /* 0xff80000016c57808 */ /* 0x000fe40000800000 */
[----:B------:R-:W-:Y:S02]  /*9ff0*/  FMNMX.FTZ R172, R192, R172, !PT ;  /* 0x000000acc0ac7209 */ /* 0x000fe40007810000 */
        /* <DEDUP_REMOVED lines=58> */
[----:B------:R-:W-:Y:S01]  /*a3a0*/  FMNMX.FTZ R172, R226, R172, !PT ;  /* 0x000000ace2ac7209 */ /* 0x000fe20007810000 */
[----:B------:R-:W1:Y:S03]  /*a3b0*/  SHFL.BFLY PT, R173, R0, 0x2, 0x1f ;  /* 0x0c401f0000ad7f89 */ /* 0x000e6600000e0000 */
[----:B------:R-:W-:Y:S05]  /*a3c0*/  FMNMX.FTZ R172, R225, R172, !PT ;  /* 0x000000ace1ac7209 */ /* 0x000fea0007810000 */
[----:B------:R-:W2:Y:S01]  /*a3d0*/  SHFL.BFLY PT, R2, R172, 0x2, 0x1f ;  /* 0x0c401f00ac027f89 */ /* 0x000ea200000e0000 */
[----:B-1----:R-:W-:Y:S07]  /*a3e0*/  FMNMX.FTZ R173, R173, R0, !PT ;  /* 0x00000000adad7209 */ /* 0x002fee0007810000 */
[----:B------:R-:W1:Y:S01]  /*a3f0*/  SHFL.BFLY PT, R3, R173, 0x1, 0x1f ;  /* 0x0c201f00ad037f89 */ /* 0x000e6200000e0000 */
[----:B--2---:R-:W-:Y:S07]  /*a400*/  FMNMX.FTZ R172, R172, R2, !PT ;  /* 0x00000002acac7209 */ /* 0x004fee0007810000 */
[----:B------:R2:W3:Y:S01]  /*a410*/  SHFL.BFLY PT, R0, R172, 0x1, 0x1f ;  /* 0x0c201f00ac007f89 */ /* 0x0004e200000e0000 */
[----:B-1----:R-:W-:Y:S07]  /*a420*/  FMNMX.FTZ R173, R173, R3, !PT ;  /* 0x00000003adad7209 */ /* 0x002fee0007810000 */
.L_x_1543:
[----:B------:R-:W4:Y:S01]  /*a430*/  LDL.LU R17, [R1+0x4] ;  /* 0x0000040001117983 */ /* 0x000f220000300800 */
[C---:B------:R-:W-:Y:S01]  /*a440*/  FMUL.FTZ R188, R173.reuse, c[0x0][0x2d0] ;  /* 0x0000b400adbc7a20 */ /* 0x040fe20000410000 */
[----:B------:R-:W-:Y:S01]  /*a450*/  FSETP.NEU.FTZ.AND P0, PT, R173, -INF , PT ;  /* 0xff800000ad00780b */ /* 0x000fe20003f1d000 */
[----:B------:R-:W-:Y:S01]  /*a460*/  WARPSYNC 0xffffffff ;  /* 0xffffffff00007948 */ /* 0x000fe20003800000 */
[----:B---3--:R-:W-:Y:S01]  /*a470*/  FMNMX.FTZ R3, R0, R172, !PT ;  /* 0x000000ac00037209 */ /* 0x008fe20007810000 */
[----:B------:R-:W1:Y:S01]  /*a480*/  LDSM.16.MT88.4 R12, [R232] ;  /* 0x00000000e80c783b */ /* 0x000e620000004200 */
[----:B------:R-:W-:Y:S03]  /*a490*/  FSEL R188, R188, RZ, P0 ;  /* 0x000000ffbcbc7208 */ /* 0x000fe60000000000 */
[----:B--2---:R-:W-:Y:S02]  /*a4a0*/  FMUL.FTZ R172, R3, c[0x0][0x2d0] ;  /* 0x0000b40003ac7a20 */ /* 0x004fe40000410000 */
[--C-:B------:R-:W-:Y:S02]  /*a4b0*/  FFMA.FTZ R2, R5, c[0x0][0x2d0], -R188.reuse ;  /* 0x0000b40005027a23 */ /* 0x100fe400000108bc */
[--C-:B------:R-:W-:Y:S01]  /*a4c0*/  FFMA.FTZ R4, R4, c[0x0][0x2d0], -R188.reuse ;  /* 0x0000b40004047a23 */ /* 0x100fe200000108bc */
[----:B------:R-:W2:Y:S01]  /*a4d0*/  LDSM.16.MT88.4 R20, [R233] ;  /* 0x00000000e914783b */ /* 0x000ea20000004200 */
[----:B------:R3:W-:Y:S07]  /*a4e0*/  MUFU.EX2 R238, R2 ;  /* 0x0000000200ee7308 */ /* 0x0007ee0000000800 */
[----:B------:R-:W5:Y:S03]  /*a4f0*/  LDSM.16.MT88.4 R28, [R235] ;  /* 0x00000000eb1c783b */ /* 0x000f660000004200 */
[----:B------:R1:W-:Y:S05]  /*a500*/  MUFU.EX2 R184, R4 ;  /* 0x0000000400b87308 */ /* 0x0003ea0000000800 */
[----:B------:R-:W2:Y:S08]  /*a510*/  LDSM.16.MT88.4 R36, [R234] ;  /* 0x00000000ea24783b */ /* 0x000eb00000004200 */
[----:B------:R-:W2:Y:S01]  /*a520*/  LDSM.16.MT88.4 R44, [R232+0x3000] ;  /* 0x00300000e82c783b */ /* 0x000ea20000004200 */
[--C-:B---3--:R-:W-:Y:S04]  /*a530*/  FFMA.FTZ R2, R8, c[0x0][0x2d0], -R188.reuse ;  /* 0x0000b40008027a23 */ /* 0x108fe800000108bc */
[----:B------:R3:W-:Y:S01]  /*a540*/  MUFU.EX2 R250, R2 ;  /* 0x0000000200fa7308 */ /* 0x0007e20000000800 */
[----:B-1----:R-:W-:Y:S09]  /*a550*/  FFMA.FTZ R4, R9, c[0x0][0x2d0], -R188 ;  /* 0x0000b40009047a23 */ /* 0x002ff200000108bc */
[----:B------:R-:W-:Y:S01]  /*a560*/  MUFU.EX2 R16, R4 ;  /* 0x0000000400107308 */ /* 0x000fe20000000800 */
[----:B---3--:R-:W-:Y:S02]  /*a570*/  FSEL R2, R173, RZ, P0 ;  /* 0x000000ffad027208 */ /* 0x008fe40000000000 */
[----:B------:R-:W-:Y:S03]  /*a580*/  FSETP.NEU.FTZ.AND P0, PT, R3, -INF , PT ;  /* 0xff8000000300780b */ /* 0x000fe60003f1d000 */
[----:B------:R-:W-:Y:S01]  /*a590*/  FADD.FTZ R0, -R2, R174 ;  /* 0x000000ae02007221 */ /* 0x000fe20000010100 */
[----:B------:R-:W-:Y:S03]  /*a5a0*/  FSEL R172, R172, RZ, P0 ;  /* 0x000000ffacac7208 */ /* 0x000fe60000000000 */
[----:B------:R-:W-:Y:S02]  /*a5b0*/  FMUL.FTZ R0, R0, c[0x0][0x2d0] ;  /* 0x0000b40000007a20 */ /* 0x000fe40000410000 */
[--C-:B------:R-:W-:Y:S02]  /*a5c0*/  FFMA.FTZ R10, R10, c[0x0][0x2d0], -R172.reuse ;  /* 0x0000b4000a0a7a23 */ /* 0x100fe400000108ac */
[----:B------:R1:W4:Y:S01]  /*a5d0*/  MUFU.EX2 R2, R0 ;  /* 0x0000000000027308 */ /* 0x0003220000000800 */
[--C-:B------:R-:W-:Y:S02]  /*a5e0*/  FFMA.FTZ R11, R11, c[0x0][0x2d0], -R172.reuse ;  /* 0x0000b4000b0b7a23 */ /* 0x100fe400000108ac */
[--C-:B------:R-:W-:Y:S02]  /*a5f0*/  FFMA.FTZ R6, R6, c[0x0][0x2d0], -R172.reuse ;  /* 0x0000b40006067a23 */ /* 0x100fe400000108ac */
[----:B------:R-:W-:Y:S05]  /*a600*/  FFMA.FTZ R7, R7, c[0x0][0x2d0], -R172 ;  /* 0x0000b40007077a23 */ /* 0x000fea00000108ac */
[----:B------:R-:W-:Y:S10]  /*a610*/  MUFU.EX2 R244, R7 ;  /* 0x0000000700f47308 */ /* 0x000ff40000000800 */
[----:B------:R-:W-:Y:S01]  /*a620*/  MUFU.EX2 R249, R10 ;  /* 0x0000000a00f97308 */ /* 0x000fe20000000800 */
[----:B-1----:R-:W-:Y:S05]  /*a630*/  FSEL R0, R3, RZ, P0 ;  /* 0x000000ff03007208 */ /* 0x002fea0000000000 */
[----:B------:R-:W-:Y:S04]  /*a640*/  FADD.FTZ R0, -R0, R175 ;  /* 0x000000af00007221 */ /* 0x000fe80000010100 */
[----:B------:R-:W-:Y:S01]  /*a650*/  MUFU.EX2 R237, R6 ;  /* 0x0000000600ed7308 */ /* 0x000fe20000000800 */
[----:B------:R-:W-:Y:S09]  /*a660*/  FMUL.FTZ R0, R0, c[0x0][0x2d0] ;  /* 0x0000b40000007a20 */ /* 0x000ff20000410000 */
[----:B------:R-:W-:Y:S10]  /*a670*/  MUFU.EX2 R175, R11 ;  /* 0x0000000b00af7308 */ /* 0x000ff40000000800 */
[----:B------:R-:W1:Y:S01]  /*a680*/  MUFU.EX2 R0, R0 ;  /* 0x0000000000007308 */ /* 0x000e620000000800 */
[----:B----4-:R-:W-:Y:S01]  /*a690*/  FFMA.FTZ R174, R2, R17, R184 ;  /* 0x0000001102ae7223 */ /* 0x010fe200000100b8 */
[----:B------:R-:W-:Y:S01]  /*a6a0*/  F2FP.PACK_AB R184, R238, R184 ;  /* 0x000000b8eeb8723e */ /* 0x000fe200000000ff */
[----:B------:R-:W-:Y:S01]  /*a6b0*/  FMUL.FTZ R5, R2, R177 ;  /* 0x000000b102057220 */ /* 0x000fe20000410000 */
[----:B------:R-:W-:Y:S01]  /*a6c0*/  F2FP.PACK_AB R186, R16, R250 ;  /* 0x000000fa10ba723e */ /* 0x000fe200000000ff */
[----:B-1----:R-:W-:Y:S01]  /*a6d0*/  FMUL.FTZ R6, R0, R178 ;  /* 0x000000b200067220 */ /* 0x002fe20000410000 */
[----:B------:R-:W-:Y:S01]  /*a6e0*/  F2FP.PACK_AB R185, R244, R237 ;  /* 0x000000edf4b9723e */ /* 0x000fe200000000ff */
[----:B------:R-:W-:Y:S01]  /*a6f0*/  FMUL.FTZ R7, R0, R179 ;  /* 0x000000b300077220 */ /* 0x000fe20000410000 */
[----:B------:R-:W-:Y:S01]  /*a700*/  F2FP.PACK_AB R187, R175, R249 ;  /* 0x000000f9afbb723e */ /* 0x000fe200000000ff */
[C---:B------:R-:W-:Y:S01]  /*a710*/  FMUL.FTZ R4, R2.reuse, R176 ;  /* 0x000000b002047220 */ /* 0x040fe20000410000 */
[----:B------:R-:W3:Y:S01]  /*a720*/  LDL.LU R177, [R1+0x8] ;  /* 0x0000080001b17983 */ /* 0x000ee20000300800 */
[C---:B------:R-:W-:Y:S01]  /*a730*/  FMUL.FTZ R8, R2.reuse, R180 ;  /* 0x000000b402087220 */ /* 0x040fe20000410000 */
[----:B------:R-:W-:Y:S01]  /*a740*/  MOV R176, R16 ;  /* 0x0000001000b07202 */ /* 0x000fe20000000f00 */
[----:B------:R-:W-:Y:S02]  /*a750*/  FMUL.FTZ R9, R2, R181 ;  /* 0x000000b502097220 */ /* 0x000fe40000410000 */
[C---:B------:R-:W-:Y:S01]  /*a760*/  FMUL.FTZ R10, R0.reuse, R182 ;  /* 0x000000b6000a7220 */ /* 0x040fe20000410000 */
[C---:B------:R-:W-:Y:S05]  /*a770*/  HMMA.16816.F32 R4, R184.reuse, R12, R4 ;  /* 0x0000000cb804723c */ /* 0x040fea0000001804 */
[----:B------:R-:W-:Y:S02]  /*a780*/  FMUL.FTZ R11, R0, R183 ;  /* 0x000000b7000b7220 */ /* 0x000fe40000410000 */
[----:B------:R-:W-:Y:S01]  /*a790*/  LDSM.16.MT88.4 R180, [R232+0x2800] ;  /* 0x00280000e8b4783b */ /* 0x000fe20000004200 */
[C---:B------:R-:W-:Y:S04]  /*a7a0*/  FMUL.FTZ R12, R2.reuse, R132 ;  /* 0x00000084020c7220 */ /* 0x040fe80000410000 */
[C---:B------:R-:W-:Y:S03]  /*a7b0*/  HMMA.16816.F32 R8, R184.reuse, R14, R8 ;  /* 0x0000000eb808723c */ /* 0x040fe60000001808 */
[C---:B------:R-:W-:Y:S02]  /*a7c0*/  FMUL.FTZ R13, R2.reuse, R133 ;  /* 0x00000085020d7220 */ /* 0x040fe40000410000 */
[----:B------:R-:W-:Y:S02]  /*a7d0*/  FMUL.FTZ R16, R2, R136 ;  /* 0x0000008802107220 */ /* 0x000fe40000410000 */
[C---:B------:R-:W-:Y:S02]  /*a7e0*/  FMUL.FTZ R14, R0.reuse, R134 ;  /* 0x00000086000e7220 */ /* 0x040fe40000410000 */
[----:B------:R-:W-:Y:S02]  /*a7f0*/  FMUL.FTZ R15, R0, R135 ;  /* 0x00000087000f7220 */ /* 0x000fe40000410000 */
[----:B------:R-:W1:Y:S01]  /*a800*/  LDSM.16.MT88.4 R132, [R233+0x3000] ;  /* 0x00300000e984783b */ /* 0x000e620000004200 */
[----:B------:R-:W-:Y:S02]  /*a810*/  FMUL.FTZ R17, R2, R137 ;  /* 0x0000008902117220 */ /* 0x000fe40000410000 */
[C---:B------:R-:W-:Y:S02]  /*a820*/  FMUL.FTZ R18, R0.reuse, R138 ;  /* 0x0000008a00127220 */ /* 0x040fe40000410000 */
[C---:B--2---:R-:W-:Y:S03]  /*a830*/  HMMA.16816.F32 R12, R184.reuse, R20, R12 ;  /* 0x00000014b80c723c */ /* 0x044fe6000000180c */
[C---:B------:R-:W-:Y:S02]  /*a840*/  FMUL.FTZ R19, R0.reuse, R139 ;  /* 0x0000008b00137220 */ /* 0x040fe40000410000 */
[----:B------:R-:W-:Y:S01]  /*a850*/  LDSM.16.MT88.4 R136, [R232+0x800] ;  /* 0x00080000e888783b */ /* 0x000fe20000004200 */
[----:B------:R-:W-:Y:S02]  /*a860*/  FMUL.FTZ R27, R0, R147 ;  /* 0x00000093001b7220 */ /* 0x000fe40000410000 */
[C---:B------:R-:W-:Y:S02]  /*a870*/  FMUL.FTZ R20, R2.reuse, R140 ;  /* 0x0000008c02147220 */ /* 0x040fe40000410000 */
[C---:B------:R-:W-:Y:S03]  /*a880*/  HMMA.16816.F32 R16, R184.reuse, R22, R16 ;  /* 0x00000016b810723c */ /* 0x040fe60000001810 */
[C---:B------:R-:W-:Y:S02]  /*a890*/  FMUL.FTZ R21, R2.reuse, R141 ;  /* 0x0000008d02157220 */ /* 0x040fe40000410000 */
[----:B------:R-:W-:Y:S02]  /*a8a0*/  FMUL.FTZ R24, R2, R144 ;  /* 0x0000009002187220 */ /* 0x000fe40000410000 */
[C---:B------:R-:W-:Y:S02]  /*a8b0*/  FMUL.FTZ R22, R0.reuse, R142 ;  /* 0x0000008e00167220 */ /* 0x040fe40000410000 */
[----:B------:R-:W-:Y:S02]  /*a8c0*/  FMUL.FTZ R23, R0, R143 ;  /* 0x0000008f00177220 */ /* 0x000fe40000410000 */
[----:B------:R-:W-:Y:S01]  /*a8d0*/  LDSM.16.MT88.4 R140, [R233+0x800] ;  /* 0x00080000e98c783b */ /* 0x000fe20000004200 */
[C---:B------:R-:W-:Y:S02]  /*a8e0*/  FMUL.FTZ R48, R2.reuse, R168 ;  /* 0x000000a802307220 */ /* 0x040fe40000410000 */
[C---:B------:R-:W-:Y:S02]  /*a8f0*/  FMUL.FTZ R49, R2.reuse, R169 ;  /* 0x000000a902317220 */ /* 0x040fe40000410000 */
[C---:B-----5:R-:W-:Y:S03]  /*a900*/  HMMA.16816.F32 R20, R184.reuse, R28, R20 ;  /* 0x0000001cb814723c */ /* 0x060fe60000001814 */
[----:B------:R-:W-:Y:S02]  /*a910*/  FMUL.FTZ R25, R2, R145 ;  /* 0x0000009102197220 */ /* 0x000fe40000410000 */
[C---:B------:R-:W-:Y:S02]  /*a920*/  FMUL.FTZ R26, R0.reuse, R146 ;  /* 0x00000092001a7220 */ /* 0x040fe40000410000 */
[C---:B------:R-:W-:Y:S02]  /*a930*/  FMUL.FTZ R50, R0.reuse, R170 ;  /* 0x000000aa00327220 */ /* 0x040fe40000410000 */
[----:B------:R-:W-:Y:S02]  /*a940*/  FMUL.FTZ R51, R0, R171 ;  /* 0x000000ab00337220 */ /* 0x000fe40000410000 */
[----:B------:R-:W-:Y:S01]  /*a950*/  LDSM.16.MT88.4 R168, [R233+0x5800] ;  /* 0x00580000e9a8783b */ /* 0x000fe20000004200 */
[C---:B------:R-:W-:Y:S03]  /*a960*/  HMMA.16816.F32 R24, R184.reuse, R30, R24 ;  /* 0x0000001eb818723c */ /* 0x040fe60000001818 */
[C---:B------:R-:W-:Y:S02]  /*a970*/  FMUL.FTZ R29, R2.reuse, R149 ;  /* 0x00000095021d7220 */ /* 0x040fe40000410000 */
[----:B------:R-:W-:Y:S02]  /*a980*/  FMUL.FTZ R28, R2, R148 ;  /* 0x00000094021c7220 */ /* 0x000fe40000410000 */
[C---:B------:R-:W-:Y:S02]  /*a990*/  FMUL.FTZ R30, R0.reuse, R150 ;  /* 0x00000096001e7220 */ /* 0x040fe40000410000 */
[----:B------:R-:W-:Y:S03]  /*a9a0*/  FMUL.FTZ R31, R0, R151 ;  /* 0x00000097001f7220 */ /* 0x000fe60000410000 */
[--C-:B------:R-:W-:Y:S02]  /*a9b0*/  FFMA.FTZ R150, R215, c[0x0][0x2d0], -R188.reuse ;  /* 0x0000b400d7967a23 */ /* 0x100fe400000108bc */
[--C-:B------:R-:W-:Y:S02]  /*a9c0*/  FFMA.FTZ R149, R214, c[0x0][0x2d0], -R188.reuse ;  /* 0x0000b400d6957a23 */ /* 0x100fe400000108bc */
[C---:B------:R-:W-:Y:S03]  /*a9d0*/  HMMA.16816.F32 R28, R184.reuse, R36, R28 ;  /* 0x00000024b81c723c */ /* 0x040fe6000000181c */
[----:B------:R-:W-:Y:S02]  /*a9e0*/  FMUL.FTZ R33, R2, R153 ;  /* 0x0000009902217220 */ /* 0x000fe40000410000 */
[C---:B------:R-:W-:Y:S02]  /*a9f0*/  FMUL.FTZ R34, R0.reuse, R154 ;  /* 0x0000009a00227220 */ /* 0x040fe40000410000 */
[----:B------:R-:W-:Y:S02]  /*aa00*/  FMUL.FTZ R35, R0, R155 ;  /* 0x0000009b00237220 */ /* 0x000fe40000410000 */
[----:B------:R-:W-:Y:S03]  /*aa10*/  FMUL.FTZ R32, R2, R152 ;  /* 0x0000009802207220 */ /* 0x000fe60000410000 */
[--C-:B------:R-:W-:Y:S02]  /*aa20*/  FFMA.FTZ R154, R212, c[0x0][0x2d0], -R188.reuse ;  /* 0x0000b400d49a7a23 */ /* 0x100fe400000108bc */
[--C-:B------:R-:W-:Y:S02]  /*aa30*/  FFMA.FTZ R153, R211, c[0x0][0x2d0], -R188.reuse ;  /* 0x0000b400d3997a23 */ /* 0x100fe400000108bc */
[C---:B------:R-:W-:Y:S03]  /*aa40*/  HMMA.16816.F32 R32, R184.reuse, R38, R32 ;  /* 0x00000026b820723c */ /* 0x040fe60000001820 */
[C---:B------:R-:W-:Y:S02]  /*aa50*/  FMUL.FTZ R36, R2.reuse, R156 ;  /* 0x0000009c02247220 */ /* 0x040fe40000410000 */
[----:B------:R-:W-:Y:S02]  /*aa60*/  FMUL.FTZ R37, R2, R157 ;  /* 0x0000009d02257220 */ /* 0x000fe40000410000 */
[C---:B------:R-:W-:Y:S02]  /*aa70*/  FMUL.FTZ R38, R0.reuse, R158 ;  /* 0x0000009e00267220 */ /* 0x040fe40000410000 */
[----:B------:R-:W-:Y:S03]  /*aa80*/  FMUL.FTZ R39, R0, R159 ;  /* 0x0000009f00277220 */ /* 0x000fe60000410000 */
[----:B------:R-:W-:Y:S02]  /*aa90*/  FFMA.FTZ R155, R210, c[0x0][0x2d0], -R188 ;  /* 0x0000b400d29b7a23 */ /* 0x000fe400000108bc */
[C---:B------:R-:W-:Y:S02]  /*aaa0*/  FMUL.FTZ R40, R2.reuse, R160 ;  /* 0x000000a002287220 */ /* 0x040fe40000410000 */
[C---:B------:R-:W-:Y:S03]  /*aab0*/  HMMA.16816.F32 R36, R184.reuse, R44, R36 ;  /* 0x0000002cb824723c */ /* 0x040fe60000001824 */
[----:B------:R-:W-:Y:S02]  /*aac0*/  FMUL.FTZ R41, R2, R161 ;  /* 0x000000a102297220 */ /* 0x000fe40000410000 */
[C---:B------:R-:W-:Y:S02]  /*aad0*/  FMUL.FTZ R42, R0.reuse, R162 ;  /* 0x000000a2002a7220 */ /* 0x040fe40000410000 */
[----:B------:R-:W-:Y:S02]  /*aae0*/  FMUL.FTZ R43, R0, R163 ;  /* 0x000000a3002b7220 */ /* 0x000fe40000410000 */
[C---:B------:R-:W-:Y:S03]  /*aaf0*/  FMUL.FTZ R44, R2.reuse, R164 ;  /* 0x000000a4022c7220 */ /* 0x040fe60000410000 */
[C---:B------:R-:W-:Y:S02]  /*ab00*/  FMUL.FTZ R45, R2.reuse, R165 ;  /* 0x000000a5022d7220 */ /* 0x040fe40000410000 */
[C---:B------:R-:W-:Y:S03]  /*ab10*/  HMMA.16816.F32 R40, R184.reuse, R46, R40 ;  /* 0x0000002eb828723c */ /* 0x040fe60000001828 */
        /* <DEDUP_REMOVED lines=14> */
[----:B------:R-:W-:Y:S04]  /*ac00*/  FMUL.FTZ R61, R2, R61 ;  /* 0x0000003d023d7220 */ /* 0x000fe80000410000 */
        /* <DEDUP_REMOVED lines=23> */
[C---:B------:R-:W-:Y:S04]  /*ad80*/  FMUL.FTZ R82, R0.reuse, R82 ;  /* 0x0000005200527220 */ /* 0x040fe80000410000 */
        /* <DEDUP_REMOVED lines=27> */
[----:B------:R-:W-:Y:S02]  /*af40*/  FMUL.FTZ R121, R2, R121 ;  /* 0x0000007902797220 */ /* 0x000fe40000410000 */
        /* <DEDUP_REMOVED lines=18> */
[----:B------:R-:W-:Y:S02]  /*b070*/  FMUL.FTZ R123, R0, R123 ;  /* 0x0000007b007b7220 */ /* 0x000fe40000410000 */
[----:B------:R-:W-:Y:S04]  /*b080*/  FADD.FTZ R151, R238, R174 ;  /* 0x000000aeee977221 */ /* 0x000fe80000010000 */
[----:B------:R-:W-:Y:S02]  /*b090*/  FADD.FTZ R151, R250, R151 ;  /* 0x00000097fa977221 */ /* 0x000fe40000010000 */
[--C-:B------:R-:W-:Y:S02]  /*b0a0*/  FFMA.FTZ R148, R213, c[0x0][0x2d0], -R188.reuse ;  /* 0x0000b400d5947a23 */ /* 0x100fe400000108bc */
[C---:B------:R-:W-:Y:S02]  /*b0b0*/  FMUL.FTZ R124, R2.reuse, R124 ;  /* 0x0000007c027c7220 */ /* 0x040fe40000410000 */
[C---:B------:R-:W-:Y:S02]  /*b0c0*/  FMUL.FTZ R125, R2.reuse, R125 ;  /* 0x0000007d027d7220 */ /* 0x040fe40000410000 */
[C---:B------:R-:W-:Y:S02]  /*b0d0*/  FMUL.FTZ R128, R2.reuse, R128 ;  /* 0x0000008002807220 */ /* 0x040fe40000410000 */
[----:B------:R-:W-:Y:S02]  /*b0e0*/  FMUL.FTZ R129, R2, R129 ;  /* 0x0000008102817220 */ /* 0x000fe40000410000 */
[--C-:B------:R-:W-:Y:S02]  /*b0f0*/  FFMA.FTZ R2, R196, c[0x0][0x2d0], -R188.reuse ;  /* 0x0000b400c4027a23 */ /* 0x100fe400000108bc */
[C---:B------:R-:W-:Y:S02]  /*b100*/  FMUL.FTZ R126, R0.reuse, R126 ;  /* 0x0000007e007e7220 */ /* 0x040fe40000410000 */
[----:B------:R2:W-:Y:S01]  /*b110*/  MUFU.EX2 R157, R2 ;  /* 0x00000002009d7308 */ /* 0x0005e20000000800 */
[C---:B------:R-:W-:Y:S02]  /*b120*/  FMUL.FTZ R127, R0.reuse, R127 ;  /* 0x0000007f007f7220 */ /* 0x040fe40000410000 */
[C---:B------:R-:W-:Y:S02]  /*b130*/  FMUL.FTZ R130, R0.reuse, R130 ;  /* 0x0000008200827220 */ /* 0x040fe40000410000 */
[----:B------:R-:W-:Y:S02]  /*b140*/  FMUL.FTZ R131, R0, R131 ;  /* 0x0000008300837220 */ /* 0x000fe40000410000 */
[--C-:B------:R-:W-:Y:S01]  /*b150*/  FFMA.FTZ R156, R209, c[0x0][0x2d0], -R188.reuse ;  /* 0x0000b400d19c7a23 */ /* 0x100fe200000108bc */
[C---:B-1----:R-:W-:Y:S08]  /*b160*/  HMMA.16816.F32 R76, R184.reuse, R132, R76 ;  /* 0x00000084b84c723c */ /* 0x042ff0000000184c */
[C---:B------:R-:W-:Y:S01]  /*b170*/  HMMA.16816.F32 R80, R184.reuse, R134, R80 ;  /* 0x00000086b850723c */ /* 0x040fe20000001850 */
[----:B------:R-:W1:Y:S03]  /*b180*/  LDSM.16.MT88.4 R132, [R235+0x6000] ;  /* 0x00600000eb84783b */ /* 0x000e660000004200 */
[--C-:B--2---:R-:W-:Y:S04]  /*b190*/  FFMA.FTZ R2, R195, c[0x0][0x2d0], -R188.reuse ;  /* 0x0000b400c3027a23 */ /* 0x104fe800000108bc */
[----:B------:R2:W4:Y:S04]  /*b1a0*/  MUFU.EX2 R163, R2 ;  /* 0x0000000200a37308 */ /* 0x0005280000000800 */
[--C-:B--2---:R-:W-:Y:S06]  /*b1b0*/  FFMA.FTZ R2, R194, c[0x0][0x2d0], -R188.reuse ;  /* 0x0000b400c2027a23 */ /* 0x104fec00000108bc */
[----:B------:R2:W-:Y:S01]  /*b1c0*/  MUFU.EX2 R164, R2 ;  /* 0x0000000200a47308 */ /* 0x0005e20000000800 */
[C---:B-1----:R-:W-:Y:S08]  /*b1d0*/  HMMA.16816.F32 R84, R184.reuse, R132, R84 ;  /* 0x00000084b854723c */ /* 0x042ff00000001854 */
[C---:B------:R-:W-:Y:S01]  /*b1e0*/  HMMA.16816.F32 R88, R184.reuse, R134, R88 ;  /* 0x00000086b858723c */ /* 0x040fe20000001858 */
[----:B------:R-:W1:Y:S03]  /*b1f0*/  LDSM.16.MT88.4 R132, [R234+0x6000] ;  /* 0x00600000ea84783b */ /* 0x000e660000004200 */
[----:B--2---:R-:W-:Y:S04]  /*b200*/  FFMA.FTZ R2, R193, c[0x0][0x2d0], -R188 ;  /* 0x0000b400c1027a23 */ /* 0x004fe800000108bc */
[----:B------:R2:W-:Y:S04]  /*b210*/  MUFU.EX2 R167, R2 ;  /* 0x0000000200a77308 */ /* 0x0005e80000000800 */
[----:B--2---:R-:W-:Y:S01]  /*b220*/  FFMA.FTZ R2, R190, c[0x0][0x2d0], -R172 ;  /* 0x0000b400be027a23 */ /* 0x004fe200000108ac */
[C---:B-1----:R-:W-:Y:S03]  /*b230*/  HMMA.16816.F32 R92, R184.reuse, R132, R92 ;  /* 0x00000084b85c723c */ /* 0x042fe6000000185c */
[----:B------:R-:W-:Y:S02]  /*b240*/  FFMA.FTZ R190, R207, c[0x0][0x2d0], -R188 ;  /* 0x0000b400cfbe7a23 */ /* 0x000fe400000108bc */
[----:B------:R1:W-:Y:S03]  /*b250*/  MUFU.EX2 R158, R2 ;  /* 0x00000002009e7308 */ /* 0x0003e60000000800 */
[C---:B------:R-:W-:Y:S01]  /*b260*/  HMMA.16816.F32 R96, R184.reuse, R134, R96 ;  /* 0x00000086b860723c */ /* 0x040fe20000001860 */
[----:B------:R-:W2:Y:S06]  /*b270*/  LDSM.16.MT88.4 R132, [R232+0x9000] ;  /* 0x00900000e884783b */ /* 0x000eac0000004200 */
[----:B------:R-:W-:Y:S10]  /*b280*/  MUFU.EX2 R207, R149 ;  /* 0x0000009500cf7308 */ /* 0x000ff40000000800 */
[----:B------:R-:W-:Y:S01]  /*b290*/  MUFU.EX2 R190, R190 ;  /* 0x000000be00be7308 */ /* 0x000fe20000000800 */
[----:B-1----:R-:W-:Y:S02]  /*b2a0*/  FFMA.FTZ R2, R189, c[0x0][0x2d0], -R172 ;  /* 0x0000b400bd027a23 */ /* 0x002fe400000108ac */
[----:B------:R-:W-:Y:S07]  /*b2b0*/  FFMA.FTZ R189, R208, c[0x0][0x2d0], -R188 ;  /* 0x0000b400d0bd7a23 */ /* 0x000fee00000108bc */
[----:B------:R1:W-:Y:S10]  /*b2c0*/  MUFU.EX2 R208, R148 ;  /* 0x0000009400d07308 */ /* 0x0003f40000000800 */
[----:B------:R5:W3:Y:S01]  /*b2d0*/  MUFU.EX2 R159, R2 ;  /* 0x00000002009f7308 */ /* 0x000ae20000000800 */
[C---:B--2---:R-:W-:Y:S09]  /*b2e0*/  HMMA.16816.F32 R100, R184.reuse, R132, R100 ;  /* 0x00000084b864723c */ /* 0x044ff20000001864 */
[----:B------:R-:W-:Y:S01]  /*b2f0*/  MUFU.EX2 R189, R189 ;  /* 0x000000bd00bd7308 */ /* 0x000fe20000000800 */
[C---:B------:R-:W-:Y:S01]  /*b300*/  HMMA.16816.F32 R104, R184.reuse, R134, R104 ;  /* 0x00000086b868723c */ /* 0x040fe20000001868 */
[----:B------:R-:W2:Y:S02]  /*b310*/  LDSM.16.MT88.4 R132, [R233+0x9000] ;  /* 0x00900000e984783b */ /* 0x000ea40000004200 */
[----:B-1----:R-:W-:Y:S02]  /*b320*/  FADD.FTZ R148, R176, R151 ;  /* 0x00000097b0947221 */ /* 0x002fe40000010000 */
[----:B-----5:R-:W-:Y:S02]  /*b330*/  FFMA.FTZ R2, R191, c[0x0][0x2d0], -R172 ;  /* 0x0000b400bf027a23 */ /* 0x020fe400000108ac */
[----:B------:R-:W-:Y:S02]  /*b340*/  FFMA.FTZ R191, R206, c[0x0][0x2d0], -R188 ;  /* 0x0000b400cebf7a23 */ /* 0x000fe400000108bc */
[----:B------:R-:W-:Y:S10]  /*b350*/  MUFU.EX2 R206, R150 ;  /* 0x0000009600ce7308 */ /* 0x000ff40000000800 */
[----:B------:R3:W-:Y:S10]  /*b360*/  MUFU.EX2 R165, R2 ;  /* 0x0000000200a57308 */ /* 0x0007f40000000800 */
[----:B------:R-:W-:Y:S01]  /*b370*/  MUFU.EX2 R191, R191 ;  /* 0x000000bf00bf7308 */ /* 0x000fe20000000800 */
[C---:B--2---:R-:W-:Y:S08]  /*b380*/  HMMA.16816.F32 R108, R184.reuse, R132, R108 ;  /* 0x00000084b86c723c */ /* 0x044ff0000000186c */
[C---:B------:R-:W-:Y:S01]  /*b390*/  HMMA.16816.F32 R112, R184.reuse, R134, R112 ;  /* 0x00000086b870723c */ /* 0x040fe20000001870 */
[----:B------:R-:W1:Y:S03]  /*b3a0*/  LDSM.16.MT88.4 R132, [R235+0x9000] ;  /* 0x00900000eb84783b */ /* 0x000e660000004200 */
[----:B---3--:R-:W-:Y:S02]  /*b3b0*/  FFMA.FTZ R2, R0, R177, R237 ;  /* 0x000000b100027223 */ /* 0x008fe400000100ed */
[----:B------:R-:W-:Y:S04]  /*b3c0*/  FFMA.FTZ R0, R192, c[0x0][0x2d0], -R172 ;  /* 0x0000b400c0007a23 */ /* 0x000fe800000108ac */
[----:B------:R2:W3:Y:S02]  /*b3d0*/  MUFU.EX2 R166, R0 ;  /* 0x0000000000a67308 */ /* 0x0004e40000000800 */
[--C-:B--2---:R-:W-:Y:S08]  /*b3e0*/  FFMA.FTZ R0, R204, c[0x0][0x2d0], -R188.reuse ;  /* 0x0000b400cc007a23 */ /* 0x104ff000000108bc */
[----:B------:R2:W-:Y:S01]  /*b3f0*/  MUFU.EX2 R162, R0 ;  /* 0x0000000000a27308 */ /* 0x0005e20000000800 */
[C---:B-1----:R-:W-:Y:S08]  /*b400*/  HMMA.16816.F32 R116, R184.reuse, R132, R116 ;  /* 0x00000084b874723c */ /* 0x042ff00000001874 */
[C---:B------:R-:W-:Y:S01]  /*b410*/  HMMA.16816.F32 R120, R184.reuse, R134, R120 ;  /* 0x00000086b878723c */ /* 0x040fe20000001878 */
[----:B------:R-:W1:Y:S03]  /*b420*/  LDSM.16.MT88.4 R132, [R234+0x9000] ;  /* 0x00900000ea84783b */ /* 0x000e660000004200 */
[--C-:B--2---:R-:W-:Y:S04]  /*b430*/  FFMA.FTZ R0, R203, c[0x0][0x2d0], -R188.reuse ;  /* 0x0000b400cb007a23 */ /* 0x104fe800000108bc */
[----:B------:R2:W-:Y:S01]  /*b440*/  MUFU.EX2 R161, R0 ;  /* 0x0000000000a17308 */ /* 0x0005e20000000800 */
[C---:B-1----:R-:W-:Y:S03]  /*b450*/  HMMA.16816.F32 R124, R184.reuse, R132, R124 ;  /* 0x00000084b87c723c */ /* 0x042fe6000000187c */
[--C-:B--2---:R-:W-:Y:S04]  /*b460*/  FFMA.FTZ R0, R202, c[0x0][0x2d0], -R188.reuse ;  /* 0x0000b400ca007a23 */ /* 0x104fe800000108bc */
[----:B----4-:R-:W-:Y:S01]  /*b470*/  F2FP.PACK_AB R132, R163, R157 ;  /* 0x0000009da384723e */ /* 0x010fe200000000ff */
[----:B------:R-:W-:Y:S01]  /*b480*/  HMMA.16816.F32 R128, R184, R134, R128 ;  /* 0x00000086b880723c */ /* 0x000fe20000001880 */
[----:B------:R1:W-:Y:S03]  /*b490*/  MUFU.EX2 R145, R0 ;  /* 0x0000000000917308 */ /* 0x0003e60000000800 */
[----:B------:R-:W-:Y:S03]  /*b4a0*/  F2FP.PACK_AB R133, R159, R158 ;  /* 0x0000009e9f85723e */ /* 0x000fe600000000ff */
[----:B------:R-:W-:Y:S02]  /*b4b0*/  F2FP.PACK_AB R134, R167, R164 ;  /* 0x000000a4a786723e */ /* 0x000fe400000000ff */
[----:B---3--:R-:W-:Y:S03]  /*b4c0*/  F2FP.PACK_AB R135, R166, R165 ;  /* 0x000000a5a687723e */ /* 0x008fe600000000ff */
[----:B------:R-:W-:Y:S04]  /*b4d0*/  F2FP.PACK_AB R184, R190, R189 ;  /* 0x000000bdbeb8723e */ /* 0x000fe800000000ff */
[C---:B------:R-:W-:Y:S08]  /*b4e0*/  HMMA.16816.F32 R4, R132.reuse, R136, R4 ;  /* 0x000000888404723c */ /* 0x040ff00000001804 */
[C---:B------:R-:W-:Y:S01]  /*b4f0*/  HMMA.16816.F32 R8, R132.reuse, R138, R8 ;  /* 0x0000008a8408723c */ /* 0x040fe20000001808 */
[----:B------:R-:W2:Y:S03]  /*b500*/  LDSM.16.MT88.4 R136, [R235+0x800] ;  /* 0x00080000eb88783b */ /* 0x000ea60000004200 */
[----:B-1----:R-:W-:Y:S04]  /*b510*/  FFMA.FTZ R0, R201, c[0x0][0x2d0], -R188 ;  /* 0x0000b400c9007a23 */ /* 0x002fe800000108bc */
[C---:B------:R-:W-:Y:S01]  /*b520*/  HMMA.16816.F32 R12, R132.reuse, R140, R12 ;  /* 0x0000008c840c723c */ /* 0x040fe2000000180c */
[----:B------:R1:W-:Y:S07]  /*b530*/  MUFU.EX2 R146, R0 ;  /* 0x0000000000927308 */ /* 0x0003ee0000000800 */
[C---:B------:R-:W-:Y:S01]  /*b540*/  HMMA.16816.F32 R16, R132.reuse, R142, R16 ;  /* 0x0000008e8410723c */ /* 0x040fe20000001810 */
[----:B------:R-:W3:Y:S03]  /*b550*/  LDSM.16.MT88.4 R140, [R234+0x800] ;  /* 0x00080000ea8c783b */ /* 0x000ee60000004200 */
[--C-:B-1----:R-:W-:Y:S02]  /*b560*/  FFMA.FTZ R0, R197, c[0x0][0x2d0], -R172.reuse ;  /* 0x0000b400c5007a23 */ /* 0x102fe400000108ac */
[----:B------:R1:W-:Y:S02]  /*b570*/  MUFU.EX2 R197, R156 ;  /* 0x0000009c00c57308 */ /* 0x0003e40000000800 */
[C---:B--2---:R-:W-:Y:S08]  /*b580*/  HMMA.16816.F32 R20, R132.reuse, R136, R20 ;  /* 0x000000888414723c */ /* 0x044ff00000001814 */
[----:B------:R2:W-:Y:S01]  /*b590*/  MUFU.EX2 R160, R0 ;  /* 0x0000000000a07308 */ /* 0x0005e20000000800 */
[C---:B------:R-:W-:Y:S01]  /*b5a0*/  HMMA.16816.F32 R24, R132.reuse, R138, R24 ;  /* 0x0000008a8418723c */ /* 0x040fe20000001818 */
[----:B------:R-:W4:Y:S07]  /*b5b0*/  LDSM.16.MT88.4 R136, [R232+0x3800] ;  /* 0x00380000e888783b */ /* 0x000f2e0000004200 */
[C---:B---3--:R-:W-:Y:S04]  /*b5c0*/  HMMA.16816.F32 R28, R132.reuse, R140, R28 ;  /* 0x0000008c841c723c */ /* 0x048fe8000000181c */
[--C-:B-1----:R-:W-:Y:S04]  /*b5d0*/  FFMA.FTZ R156, R227, c[0x0][0x2d0], -R172.reuse ;  /* 0x0000b400e39c7a23 */ /* 0x102fe800000108ac */
[C---:B------:R-:W-:Y:S01]  /*b5e0*/  HMMA.16816.F32 R32, R132.reuse, R142, R32 ;  /* 0x0000008e8420723c */ /* 0x040fe20000001820 */
[----:B------:R-:W1:Y:S03]  /*b5f0*/  LDSM.16.MT88.4 R140, [R233+0x3800] ;  /* 0x00380000e98c783b */ /* 0x000e660000004200 */
[--C-:B--2---:R-:W-:Y:S02]  /*b600*/  FFMA.FTZ R0, R198, c[0x0][0x2d0], -R172.reuse ;  /* 0x0000b400c6007a23 */ /* 0x104fe400000108ac */
[----:B------:R-:W-:Y:S10]  /*b610*/  MUFU.EX2 R198, R155 ;  /* 0x0000009b00c67308 */ /* 0x000ff40000000800 */
[----:B------:R-:W2:Y:S01]  /*b620*/  MUFU.EX2 R144, R0 ;  /* 0x0000000000907308 */ /* 0x000ea20000000800 */
[C---:B----4-:R-:W-:Y:S08]  /*b630*/  HMMA.16816.F32 R36, R132.reuse, R136, R36 ;  /* 0x000000888424723c */ /* 0x050ff00000001824 */
[C---:B------:R-:W-:Y:S01]  /*b640*/  HMMA.16816.F32 R40, R132.reuse, R138, R40 ;  /* 0x0000008a8428723c */ /* 0x040fe20000001828 */
[----:B------:R-:W3:Y:S03]  /*b650*/  LDSM.16.MT88.4 R136, [R235+0x3800] ;  /* 0x00380000eb88783b */ /* 0x000ee60000004200 */
[----:B--2---:R-:W-:Y:S04]  /*b660*/  MOV R215, R144 ;  /* 0x0000009000d77202 */ /* 0x004fe80000000f00 */
[C---:B-1----:R-:W-:Y:S04]  /*b670*/  HMMA.16816.F32 R44, R132.reuse, R140, R44 ;  /* 0x0000008c842c723c */ /* 0x042fe8000000182c */
[--C-:B------:R-:W-:Y:S02]  /*b680*/  FFMA.FTZ R0, R199, c[0x0][0x2d0], -R172.reuse ;  /* 0x0000b400c7007a23 */ /* 0x100fe400000108ac */
[----:B------:R-:W-:Y:S02]  /*b690*/  MUFU.EX2 R199, R154 ;  /* 0x0000009a00c77308 */ /* 0x000fe40000000800 */
[C---:B------:R-:W-:Y:S01]  /*b6a0*/  HMMA.16816.F32 R48, R132.reuse, R142, R48 ;  /* 0x0000008e8430723c */ /* 0x040fe20000001830 */
[----:B------:R-:W1:Y:S07]  /*b6b0*/  LDSM.16.MT88.4 R140, [R234+0x3800] ;  /* 0x00380000ea8c783b */ /* 0x000e6e0000004200 */
[----:B------:R2:W-:Y:S01]  /*b6c0*/  MUFU.EX2 R238, R0 ;  /* 0x0000000000ee7308 */ /* 0x0005e20000000800 */
[C---:B---3--:R-:W-:Y:S03]  /*b6d0*/  HMMA.16816.F32 R52, R132.reuse, R136, R52 ;  /* 0x000000888434723c */ /* 0x048fe60000001834 */
[----:B--2---:R-:W-:Y:S05]  /*b6e0*/  FFMA.FTZ R0, R200, c[0x0][0x2d0], -R172 ;  /* 0x0000b400c8007a23 */ /* 0x004fea00000108ac */
[C---:B------:R-:W-:Y:S01]  /*b6f0*/  HMMA.16816.F32 R56, R132.reuse, R138, R56 ;  /* 0x0000008a8438723c */ /* 0x040fe20000001838 */
[----:B------:R-:W2:Y:S01]  /*b700*/  LDSM.16.MT88.4 R136, [R232+0x6800] ;  /* 0x00680000e888783b */ /* 0x000ea20000004200 */
[----:B------:R-:W-:Y:S06]  /*b710*/  MUFU.EX2 R200, R153 ;  /* 0x0000009900c87308 */ /* 0x000fec0000000800 */
[C---:B-1----:R-:W-:Y:S04]  /*b720*/  HMMA.16816.F32 R60, R132.reuse, R140, R60 ;  /* 0x0000008c843c723c */ /* 0x042fe8000000183c */
[----:B------:R1:W-:Y:S04]  /*b730*/  MUFU.EX2 R237, R0 ;  /* 0x0000000000ed7308 */ /* 0x0003e80000000800 */
[C---:B------:R-:W-:Y:S01]  /*b740*/  HMMA.16816.F32 R64, R132.reuse, R142, R64 ;  /* 0x0000008e8440723c */ /* 0x040fe20000001840 */
[----:B------:R-:W3:Y:S03]  /*b750*/  LDSM.16.MT88.4 R140, [R233+0x6800] ;  /* 0x00680000e98c783b */ /* 0x000ee60000004200 */
[----:B-1----:R-:W-:Y:S01]  /*b760*/  FADD.FTZ R0, R244, R2 ;  /* 0x00000002f4007221 */ /* 0x002fe20000010000 */
[----:B------:R-:W-:Y:S01]  /*b770*/  MOV R244, R146 ;  /* 0x0000009200f47202 */ /* 0x000fe20000000f00 */
[----:B------:R-:W-:Y:S01]  /*b780*/  FFMA.FTZ R2, R216, c[0x0][0x2d0], -R188 ;  /* 0x0000b400d8027a23 */ /* 0x000fe200000108bc */
[----:B------:R-:W-:Y:S01]  /*b790*/  MOV R216, R145 ;  /* 0x0000009100d87202 */ /* 0x000fe20000000f00 */
[----:B------:R-:W-:Y:S01]  /*b7a0*/  FADD.FTZ R152, R249, R0 ;  /* 0x00000000f9987221 */ /* 0x000fe20000010000 */
[C---:B--2---:R-:W-:Y:S01]  /*b7b0*/  HMMA.16816.F32 R68, R132.reuse, R136, R68 ;  /* 0x000000888444723c */ /* 0x044fe20000001844 */
[----:B------:R-:W-:Y:S02]  /*b7c0*/  LDSM.16.MT88.4 R144, [R235+0x1000] ;  /* 0x00100000eb90783b */ /* 0x000fe40000004200 */
[----:B------:R-:W-:Y:S02]  /*b7d0*/  FFMA.FTZ R188, R205, c[0x0][0x2d0], -R188 ;  /* 0x0000b400cdbc7a23 */ /* 0x000fe400000108bc */
[----:B------:R1:W-:Y:S01]  /*b7e0*/  MUFU.EX2 R205, R2 ;  /* 0x0000000200cd7308 */ /* 0x0003e20000000800 */
[----:B------:R-:W-:Y:S02]  /*b7f0*/  FFMA.FTZ R0, R217, c[0x0][0x2d0], -R172 ;  /* 0x0000b400d9007a23 */ /* 0x000fe400000108ac */
[C---:B------:R-:W-:Y:S01]  /*b800*/  HMMA.16816.F32 R72, R132.reuse, R138, R72 ;  /* 0x0000008a8448723c */ /* 0x040fe20000001848 */
[----:B------:R-:W2:Y:S06]  /*b810*/  LDSM.16.MT88.4 R136, [R235+0x6800] ;  /* 0x00680000eb88783b */ /* 0x000eac0000004200 */
[----:B------:R-:W4:Y:S01]  /*b820*/  MUFU.EX2 R192, R188 ;  /* 0x000000bc00c07308 */ /* 0x000f220000000800 */
[C---:B---3--:R-:W-:Y:S08]  /*b830*/  HMMA.16816.F32 R76, R132.reuse, R140, R76 ;  /* 0x0000008c844c723c */ /* 0x048ff0000000184c */
[C---:B------:R-:W-:Y:S01]  /*b840*/  HMMA.16816.F32 R80, R132.reuse, R142, R80 ;  /* 0x0000008e8450723c */ /* 0x040fe20000001850 */
[----:B------:R-:W3:Y:S01]  /*b850*/  LDSM.16.MT88.4 R140, [R234+0x6800] ;  /* 0x00680000ea8c783b */ /* 0x000ee20000004200 */
[----:B------:R5:W-:Y:S02]  /*b860*/  MUFU.EX2 R204, R0 ;  /* 0x0000000000cc7308 */ /* 0x000be40000000800 */
[----:B-1----:R-:W-:Y:S02]  /*b870*/  FADD.FTZ R2, R175, R152 ;  /* 0x00000098af027221 */ /* 0x002fe40000010000 */
[----:B------:R-:W-:Y:S03]  /*b880*/  FADD.FTZ R152, R157, R148 ;  /* 0x000000949d987221 */ /* 0x000fe60000010000 */
[----:B------:R-:W-:Y:S03]  /*b890*/  LDSM.16.MT88.4 R148, [R235+0x1800] ;  /* 0x00180000eb94783b */ /* 0x000fe60000004200 */
[----:B------:R-:W-:Y:S01]  /*b8a0*/  MUFU.EX2 R175, R156 ;  /* 0x0000009c00af7308 */ /* 0x000fe20000000800 */
[----:B------:R-:W-:Y:S01]  /*b8b0*/  FFMA.FTZ R157, R226, c[0x0][0x2d0], -R172 ;  /* 0x0000b400e29d7a23 */ /* 0x000fe200000108ac */
[----:B----4-:R-:W-:Y:S01]  /*b8c0*/  F2FP.PACK_AB R186, R192, R191 ;  /* 0x000000bfc0ba723e */ /* 0x010fe200000000ff */
[----:B------:R-:W-:Y:S02]  /*b8d0*/  FADD.FTZ R158, R158, R2 ;  /* 0x000000029e9e7221 */ /* 0x000fe40000010000 */
[----:B------:R-:W-:Y:S02]  /*b8e0*/  FFMA.FTZ R2, R236, c[0x0][0x2d0], -R172 ;  /* 0x0000b400ec027a23 */ /* 0x000fe400000108ac */
[----:B------:R-:W-:Y:S03]  /*b8f0*/  FADD.FTZ R158, R159, R158 ;  /* 0x0000009e9f9e7221 */ /* 0x000fe60000010000 */
[----:B------:R-:W1:Y:S01]  /*b900*/  MUFU.EX2 R188, R2 ;  /* 0x0000000200bc7308 */ /* 0x000e620000000800 */
[C---:B--2---:R-:W-:Y:S03]  /*b910*/  HMMA.16816.F32 R84, R132.reuse, R136, R84 ;  /* 0x000000888454723c */ /* 0x044fe60000001854 */
[----:B-----5:R-:W-:Y:S06]  /*b920*/  FFMA.FTZ R0, R218, c[0x0][0x2d0], -R172 ;  /* 0x0000b400da007a23 */ /* 0x020fec00000108ac */
[----:B------:R2:W4:Y:S01]  /*b930*/  MUFU.EX2 R203, R0 ;  /* 0x0000000000cb7308 */ /* 0x0005220000000800 */
[C---:B------:R-:W-:Y:S01]  /*b940*/  HMMA.16816.F32 R88, R132.reuse, R138, R88 ;  /* 0x0000008a8458723c */ /* 0x040fe20000001858 */
[----:B------:R-:W5:Y:S07]  /*b950*/  LDSM.16.MT88.4 R136, [R232+0x9800] ;  /* 0x00980000e888783b */ /* 0x000f6e0000004200 */
[C---:B---3--:R-:W-:Y:S01]  /*b960*/  HMMA.16816.F32 R92, R132.reuse, R140, R92 ;  /* 0x0000008c845c723c */ /* 0x048fe2000000185c */
[----:B------:R-:W-:Y:S03]  /*b970*/  MUFU.EX2 R174, R157 ;  /* 0x0000009d00ae7308 */ /* 0x000fe60000000800 */
[----:B-1----:R-:W-:Y:S01]  /*b980*/  F2FP.PACK_AB R185, R175, R188 ;  /* 0x000000bcafb9723e */ /* 0x002fe200000000ff */
[----:B------:R-:W-:Y:S03]  /*b990*/  FADD.FTZ R2, R165, R158 ;  /* 0x0000009ea5027221 */ /* 0x000fe60000010000 */
[C---:B------:R-:W-:Y:S01]  /*b9a0*/  HMMA.16816.F32 R96, R132.reuse, R142, R96 ;  /* 0x0000008e8460723c */ /* 0x040fe20000001860 */
[----:B------:R-:W1:Y:S03]  /*b9b0*/  LDSM.16.MT88.4 R140, [R233+0x9800] ;  /* 0x00980000e98c783b */ /* 0x000e660000004200 */
[----:B------:R-:W-:Y:S02]  /*b9c0*/  FADD.FTZ R2, R166, R2 ;  /* 0x00000002a6027221 */ /* 0x000fe40000010000 */
[----:B--2---:R-:W-:Y:S02]  /*b9d0*/  FFMA.FTZ R0, R219, c[0x0][0x2d0], -R172 ;  /* 0x0000b400db007a23 */ /* 0x004fe400000108ac */
[----:B------:R-:W-:Y:S02]  /*b9e0*/  FADD.FTZ R2, R160, R2 ;  /* 0x00000002a0027221 */ /* 0x000fe40000010000 */
[----:B------:R2:W3:Y:S02]  /*b9f0*/  MUFU.EX2 R202, R0 ;  /* 0x0000000000ca7308 */ /* 0x0004e40000000800 */
[----:B------:R-:W-:Y:S04]  /*ba00*/  FADD.FTZ R2, R215, R2 ;  /* 0x00000002d7027221 */ /* 0x000fe80000010000 */
[----:B------:R-:W-:Y:S04]  /*ba10*/  FADD.FTZ R2, R238, R2 ;  /* 0x00000002ee027221 */ /* 0x000fe80000010000 */
[----:B------:R-:W-:Y:S01]  /*ba20*/  FADD.FTZ R2, R237, R2 ;  /* 0x00000002ed027221 */ /* 0x000fe20000010000 */
[C---:B-----5:R-:W-:Y:S03]  /*ba30*/  HMMA.16816.F32 R100, R132.reuse, R136, R100 ;  /* 0x000000888464723c */ /* 0x060fe60000001864 */
[----:B------:R-:W-:Y:S04]  /*ba40*/  FADD.FTZ R2, R204, R2 ;  /* 0x00000002cc027221 */ /* 0x000fe80000010000 */
[----:B----4-:R-:W-:Y:S01]  /*ba50*/  FADD.FTZ R2, R203, R2 ;  /* 0x00000002cb027221 */ /* 0x010fe20000010000 */
[C---:B------:R-:W-:Y:S01]  /*ba60*/  HMMA.16816.F32 R104, R132.reuse, R138, R104 ;  /* 0x0000008a8468723c */ /* 0x040fe20000001868 */
[----:B------:R-:W4:Y:S03]  /*ba70*/  LDSM.16.MT88.4 R136, [R235+0x9800] ;  /* 0x00980000eb88783b */ /* 0x000f260000004200 */
[----:B--2---:R-:W-:Y:S02]  /*ba80*/  FFMA.FTZ R0, R220, c[0x0][0x2d0], -R172 ;  /* 0x0000b400dc007a23 */ /* 0x004fe400000108ac */
[----:B---3--:R-:W-:Y:S02]  /*ba90*/  FADD.FTZ R2, R202, R2 ;  /* 0x00000002ca027221 */ /* 0x008fe40000010000 */
[C---:B-1----:R-:W-:Y:S01]  /*baa0*/  HMMA.16816.F32 R108, R132.reuse, R140, R108 ;  /* 0x0000008c846c723c */ /* 0x042fe2000000186c */
[----:B------:R1:W2:Y:S07]  /*bab0*/  MUFU.EX2 R201, R0 ;  /* 0x0000000000c97308 */ /* 0x0002ae0000000800 */
[C---:B------:R-:W-:Y:S01]  /*bac0*/  HMMA.16816.F32 R112, R132.reuse, R142, R112 ;  /* 0x0000008e8470723c */ /* 0x040fe20000001870 */
[----:B------:R-:W3:Y:S03]  /*bad0*/  LDSM.16.MT88.4 R140, [R234+0x9800] ;  /* 0x00980000ea8c783b */ /* 0x000ee60000004200 */
[----:B-1----:R-:W-:Y:S02]  /*bae0*/  FFMA.FTZ R0, R221, c[0x0][0x2d0], -R172 ;  /* 0x0000b400dd007a23 */ /* 0x002fe400000108ac */
[----:B--2---:R-:W-:Y:S02]  /*baf0*/  FADD.FTZ R2, R201, R2 ;  /* 0x00000002c9027221 */ /* 0x004fe40000010000 */
[----:B------:R1:W2:Y:S01]  /*bb00*/  MUFU.EX2 R196, R0 ;  /* 0x0000000000c47308 */ /* 0x0002a20000000800 */
[C---:B----4-:R-:W-:Y:S08]  /*bb10*/  HMMA.16816.F32 R116, R132.reuse, R136, R116 ;  /* 0x000000888474723c */ /* 0x050ff00000001874 */
[C---:B------:R-:W-:Y:S01]  /*bb20*/  HMMA.16816.F32 R120, R132.reuse, R138, R120 ;  /* 0x0000008a8478723c */ /* 0x040fe20000001878 */
[----:B------:R-:W4:Y:S07]  /*bb30*/  LDSM.16.MT88.4 R136, [R232+0x1000] ;  /* 0x00100000e888783b */ /* 0x000f2e0000004200 */
[C---:B---3--:R-:W-:Y:S04]  /*bb40*/  HMMA.16816.F32 R124, R132.reuse, R140, R124 ;  /* 0x0000008c847c723c */ /* 0x048fe8000000187c */
[----:B-1----:R-:W-:Y:S02]  /*bb50*/  FFMA.FTZ R0, R222, c[0x0][0x2d0], -R172 ;  /* 0x0000b400de007a23 */ /* 0x002fe400000108ac */
[----:B--2---:R-:W-:Y:S02]  /*bb60*/  FADD.FTZ R2, R196, R2 ;  /* 0x00000002c4027221 */ /* 0x004fe40000010000 */
[----:B------:R-:W-:Y:S01]  /*bb70*/  HMMA.16816.F32 R128, R132, R142, R128 ;  /* 0x0000008e8480723c */ /* 0x000fe20000001880 */
[----:B------:R-:W1:Y:S01]  /*bb80*/  LDSM.16.MT88.4 R140, [R233+0x1000] ;  /* 0x00100000e98c783b */ /* 0x000e620000004200 */
[----:B------:R2:W3:Y:S05]  /*bb90*/  MUFU.EX2 R195, R0 ;  /* 0x0000000000c37308 */ /* 0x0004ea0000000800 */
[----:B------:R-:W-:Y:S02]  /*bba0*/  F2FP.PACK_AB R132, R161, R162 ;  /* 0x000000a2a184723e */ /* 0x000fe400000000ff */
[----:B------:R-:W-:Y:S03]  /*bbb0*/  F2FP.PACK_AB R133, R215, R160 ;  /* 0x000000a0d785723e */ /* 0x000fe600000000ff */
[----:B------:R-:W-:Y:S02]  /*bbc0*/  F2FP.PACK_AB R134, R244, R216 ;  /* 0x000000d8f486723e */ /* 0x000fe400000000ff */
[----:B------:R-:W-:Y:S07]  /*bbd0*/  F2FP.PACK_AB R135, R237, R238 ;  /* 0x000000eeed87723e */ /* 0x000fee00000000ff */
[C---:B----4-:R-:W-:Y:S03]  /*bbe0*/  HMMA.16816.F32 R4, R132.reuse, R136, R4 ;  /* 0x000000888404723c */ /* 0x050fe60000001804 */
[----:B--2---:R-:W-:Y:S02]  /*bbf0*/  FFMA.FTZ R0, R223, c[0x0][0x2d0], -R172 ;  /* 0x0000b400df007a23 */ /* 0x004fe400000108ac */
[----:B---3--:R-:W-:Y:S02]  /*bc00*/  FADD.FTZ R2, R195, R2 ;  /* 0x00000002c3027221 */ /* 0x008fe40000010000 */
[----:B------:R2:W3:Y:S01]  /*bc10*/  MUFU.EX2 R194, R0 ;  /* 0x0000000000c27308 */ /* 0x0004e20000000800 */
[C---:B------:R-:W-:Y:S01]  /*bc20*/  HMMA.16816.F32 R8, R132.reuse, R138, R8 ;  /* 0x0000008a8408723c */ /* 0x040fe20000001808 */
[----:B------:R-:W4:Y:S07]  /*bc30*/  LDSM.16.MT88.4 R136, [R234+0x1000] ;  /* 0x00100000ea88783b */ /* 0x000f2e0000004200 */
[C---:B-1----:R-:W-:Y:S08]  /*bc40*/  HMMA.16816.F32 R12, R132.reuse, R140, R12 ;  /* 0x0000008c840c723c */ /* 0x042ff0000000180c */
[C---:B------:R-:W-:Y:S01]  /*bc50*/  HMMA.16816.F32 R16, R132.reuse, R142, R16 ;  /* 0x0000008e8410723c */ /* 0x040fe20000001810 */
[----:B------:R-:W1:Y:S03]  /*bc60*/  LDSM.16.MT88.4 R140, [R232+0x4000] ;  /* 0x00400000e88c783b */ /* 0x000e660000004200 */
[--C-:B--2---:R-:W-:Y:S04]  /*bc70*/  FFMA.FTZ R0, R224, c[0x0][0x2d0], -R172.reuse ;  /* 0x0000b400e0007a23 */ /* 0x104fe800000108ac */
[C---:B------:R-:W-:Y:S01]  /*bc80*/  HMMA.16816.F32 R20, R132.reuse, R144, R20 ;  /* 0x000000908414723c */ /* 0x040fe20000001814 */
[----:B------:R2:W-:Y:S03]  /*bc90*/  MUFU.EX2 R193, R0 ;  /* 0x0000000000c17308 */ /* 0x0005e60000000800 */
[----:B------:R-:W-:Y:S02]  /*bca0*/  FFMA.FTZ R172, R225, c[0x0][0x2d0], -R172 ;  /* 0x0000b400e1ac7a23 */ /* 0x000fe400000108ac */
[----:B---3--:R-:W-:Y:S02]  /*bcb0*/  FADD.FTZ R2, R194, R2 ;  /* 0x00000002c2027221 */ /* 0x008fe40000010000 */
[C---:B------:R-:W-:Y:S01]  /*bcc0*/  HMMA.16816.F32 R24, R132.reuse, R146, R24 ;  /* 0x000000928418723c */ /* 0x040fe20000001818 */
[----:B------:R-:W3:Y:S02]  /*bcd0*/  LDSM.16.MT88.4 R144, [R233+0x4000] ;  /* 0x00400000e990783b */ /* 0x000ee40000004200 */
[----:B------:R-:W5:Y:S05]  /*bce0*/  MUFU.EX2 R172, R172 ;  /* 0x000000ac00ac7308 */ /* 0x000f6a0000000800 */
[C---:B----4-:R-:W-:Y:S08]  /*bcf0*/  HMMA.16816.F32 R28, R132.reuse, R136, R28 ;  /* 0x00000088841c723c */ /* 0x050ff0000000181c */
[C---:B------:R-:W-:Y:S01]  /*bd00*/  HMMA.16816.F32 R32, R132.reuse, R138, R32 ;  /* 0x0000008a8420723c */ /* 0x040fe20000001820 */
[----:B------:R-:W4:Y:S03]  /*bd10*/  LDSM.16.MT88.4 R136, [R235+0x4000] ;  /* 0x00400000eb88783b */ /* 0x000f260000004200 */
[----:B--2---:R-:W-:Y:S04]  /*bd20*/  FADD.FTZ R0, R163, R152 ;  /* 0x00000098a3007221 */ /* 0x004fe80000010000 */
[C---:B-1----:R-:W-:Y:S01]  /*bd30*/  HMMA.16816.F32 R36, R132.reuse, R140, R36 ;  /* 0x0000008c8424723c */ /* 0x042fe20000001824 */
[----:B------:R-:W-:Y:S03]  /*bd40*/  LDSM.16.MT88.4 R152, [R234+0x2000] ;  /* 0x00200000ea98783b */ /* 0x000fe60000004200 */
[----:B-----5:R-:W-:Y:S01]  /*bd50*/  F2FP.PACK_AB R187, R172, R174 ;  /* 0x000000aeacbb723e */ /* 0x020fe200000000ff */
[----:B------:R-:W-:Y:S03]  /*bd60*/  FADD.FTZ R0, R164, R0 ;  /* 0x00000000a4007221 */ /* 0x000fe60000010000 */
[C---:B------:R-:W-:Y:S01]  /*bd70*/  HMMA.16816.F32 R40, R132.reuse, R142, R40 ;  /* 0x0000008e8428723c */ /* 0x040fe20000001828 */
[----:B------:R-:W1:Y:S03]  /*bd80*/  LDSM.16.MT88.4 R140, [R234+0x4000] ;  /* 0x00400000ea8c783b */ /* 0x000e660000004200 */
[----:B------:R-:W-:Y:S04]  /*bd90*/  FADD.FTZ R0, R167, R0 ;  /* 0x00000000a7007221 */ /* 0x000fe80000010000 */
[C---:B---3--:R-:W-:Y:S04]  /*bda0*/  HMMA.16816.F32 R44, R132.reuse, R144, R44 ;  /* 0x00000090842c723c */ /* 0x048fe8000000182c */
[----:B------:R-:W-:Y:S04]  /*bdb0*/  FADD.FTZ R0, R162, R0 ;  /* 0x00000000a2007221 */ /* 0x000fe80000010000 */
[C---:B------:R-:W-:Y:S01]  /*bdc0*/  HMMA.16816.F32 R48, R132.reuse, R146, R48 ;  /* 0x000000928430723c */ /* 0x040fe20000001830 */
[----:B------:R-:W2:Y:S03]  /*bdd0*/  LDSM.16.MT88.4 R144, [R232+0x7000] ;  /* 0x00700000e890783b */ /* 0x000ea60000004200 */
[----:B------:R-:W-:Y:S04]  /*bde0*/  FADD.FTZ R0, R161, R0 ;  /* 0x00000000a1007221 */ /* 0x000fe80000010000 */
[----:B------:R-:W-:Y:S01]  /*bdf0*/  FADD.FTZ R0, R216, R0 ;  /* 0x00000000d8007221 */ /* 0x000fe20000010000 */
[C---:B----4-:R-:W-:Y:S01]  /*be00*/  HMMA.16816.F32 R52, R132.reuse, R136, R52 ;  /* 0x000000888434723c */ /* 0x050fe20000001834 */
[----:B------:R-:W-:Y:S02]  /*be10*/  LDSM.16.MT88.4 R160, [R232+0x5800] ;  /* 0x00580000e8a0783b */ /* 0x000fe40000004200 */
        /* <DEDUP_REMOVED lines=90> */
[----:B------:R-:W-:Y:S02]  /*c3c0*/  F2FP.PACK_AB R132, R200, R199 ;  /* 0x000000c7c884723e */ /* 0x000fe400000000ff */
[----:B------:R-:W-:Y:S03]  /*c3d0*/  F2FP.PACK_AB R134, R197, R198 ;  /* 0x000000c6c586723e */ /* 0x000fe600000000ff */
[----:B------:R-:W-:Y:S02]  /*c3e0*/  F2FP.PACK_AB R133, R195, R196 ;  /* 0x000000c4c385723e */ /* 0x000fe400000000ff */
[C---:B------:R-:W-:Y:S07]  /*c3f0*/  F2FP.PACK_AB R135, R193.reuse, R194 ;  /* 0x000000c2c187723e */ /* 0x040fee00000000ff */
        /* <DEDUP_REMOVED lines=11> */
[----:B------:R-:W-:Y:S07]  /*c4b0*/  LDSM.16.MT88.4 R152, [R233+0x8000] ;  /* 0x00800000e998783b */ /* 0x000fee0000004200 */
        /* <DEDUP_REMOVED lines=11> */
[----:B------:R-:W-:Y:S07]  /*c570*/  LDSM.16.MT88.4 R148, [R233+0xb000] ;  /* 0x00b00000e994783b */ /* 0x000fee0000004200 */
        /* <DEDUP_REMOVED lines=11> */
[----:B------:R-:W-:Y:S07]  /*c630*/  LDSM.16.MT88.4 R144, [R235+0x2800] ;  /* 0x00280000eb90783b */ /* 0x000fee0000004200 */
[C---:B---3--:R-:W-:Y:S08]  /*c640*/  HMMA.16816.F32 R100, R132.reuse, R136, R100 ;  /* 0x000000888464723c */ /* 0x048ff00000001864 */
[C---:B------:R-:W-:Y:S01]  /*c650*/  HMMA.16816.F32 R104, R132.reuse, R138, R104 ;  /* 0x0000008a8468723c */ /* 0x040fe20000001868 */
[----:B------:R-:W2:Y:S07]  /*c660*/  LDSM.16.MT88.4 R136, [R233+0x2800] ;  /* 0x00280000e988783b */ /* 0x000eae0000004200 */
[C---:B------:R-:W-:Y:S08]  /*c670*/  HMMA.16816.F32 R108, R132.reuse, R148, R108 ;  /* 0x00000094846c723c */ /* 0x040ff0000000186c */
[C---:B------:R-:W-:Y:S08]  /*c680*/  HMMA.16816.F32 R112, R132.reuse, R150, R112 ;  /* 0x000000968470723c */ /* 0x040ff00000001870 */
[C---:B----4-:R-:W-:Y:S08]  /*c690*/  HMMA.16816.F32 R116, R132.reuse, R152, R116 ;  /* 0x000000988474723c */ /* 0x050ff00000001874 */
[C---:B------:R-:W-:Y:S01]  /*c6a0*/  HMMA.16816.F32 R120, R132.reuse, R154, R120 ;  /* 0x0000009a8478723c */ /* 0x040fe20000001878 */
[----:B------:R-:W3:Y:S07]  /*c6b0*/  LDSM.16.MT88.4 R152, [R234+0x2800] ;  /* 0x00280000ea98783b */ /* 0x000eee0000004200 */
[C---:B-1----:R-:W-:Y:S08]  /*c6c0*/  HMMA.16816.F32 R124, R132.reuse, R140, R124 ;  /* 0x0000008c847c723c */ /* 0x042ff0000000187c */
[----:B------:R-:W-:Y:S08]  /*c6d0*/  HMMA.16816.F32 R128, R132, R142, R128 ;  /* 0x0000008e8480723c */ /* 0x000ff00000001880 */
[C---:B------:R-:W-:Y:S01]  /*c6e0*/  HMMA.16816.F32 R176, R184.reuse, R180, R4 ;  /* 0x000000b4b8b0723c */ /* 0x040fe20000001804 */
[----:B------:R-:W1:Y:S07]  /*c6f0*/  LDSM.16.MT88.4 R4, [R235+0x5800] ;  /* 0x00580000eb04783b */ /* 0x000e6e0000004200 */
[C---:B------:R-:W-:Y:S01]  /*c700*/  HMMA.16816.F32 R180, R184.reuse, R182, R8 ;  /* 0x000000b6b8b4723c */ /* 0x040fe20000001808 */
[----:B------:R-:W4:Y:S07]  /*c710*/  LDSM.16.MT88.4 R8, [R234+0x5800] ;  /* 0x00580000ea08783b */ /* 0x000f2e0000004200 */
[C---:B--2---:R-:W-:Y:S01]  /*c720*/  HMMA.16816.F32 R132, R184.reuse, R136, R12 ;  /* 0x00000088b884723c */ /* 0x044fe2000000180c */
[----:B------:R-:W2:Y:S07]  /*c730*/  LDSM.16.MT88.4 R12, [R232+0x8800] ;  /* 0x00880000e80c783b */ /* 0x000eae0000004200 */
[C---:B------:R-:W-:Y:S01]  /*c740*/  HMMA.16816.F32 R136, R184.reuse, R138, R16 ;  /* 0x0000008ab888723c */ /* 0x040fe20000001810 */
[----:B------:R-:W5:Y:S07]  /*c750*/  LDSM.16.MT88.4 R16, [R233+0x8800] ;  /* 0x00880000e910783b */ /* 0x000f6e0000004200 */
[C---:B------:R-:W-:Y:S01]  /*c760*/  HMMA.16816.F32 R140, R184.reuse, R144, R20 ;  /* 0x00000090b88c723c */ /* 0x040fe20000001814 */
[----:B------:R-:W1:Y:S07]  /*c770*/  LDSM.16.MT88.4 R20, [R235+0x8800] ;  /* 0x00880000eb14783b */ /* 0x000e6e0000004200 */
[C---:B------:R-:W-:Y:S01]  /*c780*/  HMMA.16816.F32 R144, R184.reuse, R146, R24 ;  /* 0x00000092b890723c */ /* 0x040fe20000001818 */
[----:B------:R-:W1:Y:S07]  /*c790*/  LDSM.16.MT88.4 R24, [R234+0x8800] ;  /* 0x00880000ea18783b */ /* 0x000e6e0000004200 */
        /* <DEDUP_REMOVED lines=15> */
[C---:B-----5:R-:W-:Y:S01]  /*c890*/  HMMA.16816.F32 R76, R184.reuse, R16, R76 ;  /* 0x00000010b84c723c */ /* 0x060fe2000000184c */
[----:B------:R-:W4:Y:S07]  /*c8a0*/  LDL R16, [R1+0x14] ;  /* 0x0000140001107983 */ /* 0x000f2e0000100800 */
        /* <DEDUP_REMOVED lines=10> */
[C---:B--2---:R-:W-:Y:S07]  /*c950*/  HMMA.16816.F32 R116, R184.reuse, R12, R116 ;  /* 0x0000000cb874723c */ /* 0x044fee0000001874 */
[-C--:B------:R-:W-:Y:S01]  /*c960*/  MOV R12, R3.reuse ;  /* 0x00000003000c7202 */ /* 0x080fe20000000f00 */
[C---:B------:R-:W-:Y:S08]  /*c970*/  HMMA.16816.F32 R120, R184.reuse, R14, R120 ;  /* 0x0000000eb878723c */ /* 0x040ff00000001878 */
[C---:B-1----:R-:W-:Y:S07]  /*c980*/  HMMA.16816.F32 R124, R184.reuse, R4, R124 ;  /* 0x00000004b87c723c */ /* 0x042fee000000187c */
[----:B------:R-:W-:Y:S01]  /*c990*/  FADD.FTZ R4, R193, R2 ;  /* 0x00000002c1047221 */ /* 0x000fe20000010000 */
[----:B------:R-:W-:Y:S04]  /*c9a0*/  HMMA.16816.F32 R128, R184, R6, R128 ;  /* 0x00000006b880723c */ /* 0x000fe80000001880 */
[----:B------:R-:W-:Y:S02]  /*c9b0*/  FADD.FTZ R2, R189, R0 ;  /* 0x00000000bd027221 */ /* 0x000fe40000010000 */
[----:B------:R-:W-:Y:S02]  /*c9c0*/  FADD.FTZ R0, R188, R4 ;  /* 0x00000004bc007221 */ /* 0x000fe40000010000 */
[----:B------:R-:W-:Y:S04]  /*c9d0*/  FADD.FTZ R2, R190, R2 ;  /* 0x00000002be027221 */ /* 0x000fe80000010000 */
[----:B------:R-:W-:Y:S01]  /*c9e0*/  FADD.FTZ R0, R175, R0 ;  /* 0x00000000af007221 */ /* 0x000fe20000010000 */
[----:B------:R-:W-:Y:S01]  /*c9f0*/  MOV R175, R3 ;  /* 0x0000000300af7202 */ /* 0x000fe20000000f00 */
[----:B------:R-:W-:Y:S02]  /*ca00*/  FADD.FTZ R2, R191, R2 ;  /* 0x00000002bf027221 */ /* 0x000fe40000010000 */
[----:B------:R-:W-:Y:S01]  /*ca10*/  FADD.FTZ R0, R174, R0 ;  /* 0x00000000ae007221 */ /* 0x000fe20000010000 */
[----:B------:R-:W-:Y:S01]  /*ca20*/  MOV R174, R173 ;  /* 0x000000ad00ae7202 */ /* 0x000fe20000000f00 */
[----:B------:R-:W-:Y:S02]  /*ca30*/  FADD.FTZ R2, R192, R2 ;  /* 0x00000002c0027221 */ /* 0x000fe40000010000 */
[----:B------:R-:W-:Y:S03]  /*ca40*/  FADD.FTZ R0, R172, R0 ;  /* 0x00000000ac007221 */ /* 0x000fe60000010000 */
[----:B------:R1:W-:Y:S04]  /*ca50*/  STL [R1+0x4], R2 ;  /* 0x0000040201007387 */ /* 0x0003e80000100800 */
[----:B------:R1:W-:Y:S01]  /*ca60*/  STL [R1+0x8], R0 ;  /* 0x0000080001007387 */ /* 0x0003e20000100800 */
[C---:B----4-:R-:W-:Y:S02]  /*ca70*/  ISETP.GT.AND P0, PT, R247.reuse, R16, PT ;  /* 0x00000010f700720c */ /* 0x050fe40003f04270 */
[----:B------:R-:W-:Y:S11]  /*ca80*/  IADD3 R247, R247, -0x1, RZ ;  /* 0xfffffffff7f77810 */ /* 0x000ff60007ffe0ff */
[----:B-1----:R-:W-:-:S05]  /*ca90*/  @P0 BRA `(.L_x_1487) ;  /* 0xffffad7000000947 */ /* 0x002fca000383ffff */
.L_x_1476:
[----:B-1----:R-:W-:-:S13]  /*caa0*/  ISETP.GE.AND P0, PT, R247, RZ, PT ;  /* 0x000000fff700720c */ /* 0x002fda0003f06270 */
[----:B------:R-:W-:Y:S05]  /*cab0*/  @!P0 BRA `(.L_x_1488) ;  /* 0x00004a8000008947 */ /* 0x000fea0003800000 */
[----:B------:R-:W-:Y:S02]  /*cac0*/  MOV R175, R12 ;  /* 0x0000000c00af7202 */ /* 0x000fe40000000f00 */
[----:B------:R-:W-:Y:S02]  /*cad0*/  MOV R174, R173 ;  /* 0x000000ad00ae7202 */ /* 0x000fe40000000f00 */
.L_x_1495:
[----:B------:R-:W-:Y:S01]  /*cae0*/  SHF.R.S32.HI R0, RZ, 0x1f, R248 ;  /* 0x0000001fff007819 */ /* 0x000fe200000114f8 */
[----:B------:R-:W2:Y:S01]  /*caf0*/  LDL.64 R6, [R1+0x30] ;  /* 0x0000300001067983 */ /* 0x000ea20000100a00 */
[----:B------:R-:W-:Y:S01]  /*cb00*/  SHF.R.S32.HI R4, RZ, 0x1f, R246 ;  /* 0x0000001fff047819 */ /* 0x000fe200000114f6 */
[----:B------:R-:W-:Y:S04]  /*cb10*/  DEPBAR.LE SB0, 0x0 ;  /* 0x000080000000791a */ /* 0x000fe80000000000 */
[----:B------:R-:W3:Y:S01]  /*cb20*/  LDL R5, [R1+0x3c] ;  /* 0x00003c0001057983 */ /* 0x000ee20000100800 */
[----:B------:R-:W-:Y:S01]  /*cb30*/  IADD3 R13, R245, 0xc0, RZ ;  /* 0x000000c0f50d7810 */ /* 0x000fe20007ffe0ff */
[----:B------:R-:W-:Y:S01]  /*cb40*/  WARPSYNC 0xffffffff ;  /* 0xffffffff00007948 */ /* 0x000fe20003800000 */
[----:B------:R-:W-:Y:S01]  /*cb50*/  IADD3 R238, R228, 0xb800, RZ ;  /* 0x0000b800e4ee7810 */ /* 0x000fe20007ffe0ff */
[----:B------:R-:W-:Y:S01]  /*cb60*/  BAR.SYNC.DEFER_BLOCKING 0x0 ;  /* 0x0000000000007b1d */ /* 0x000fe20000010000 */
[----:B------:R-:W-:Y:S01]  /*cb70*/  SHF.R.S32.HI R13, RZ, 0x1f, R13 ;  /* 0x0000001fff0d7819 */ /* 0x000fe2000001140d */
[----:B------:R-:W-:Y:S01]  /*cb80*/  IMAD R0, R0, c[0x0][0x208], RZ ;  /* 0x0000820000007a24 */ /* 0x000fe200078e02ff */
[----:B------:R-:W-:Y:S01]  /*cb90*/  IADD3 R237, R228, 0xb000, RZ ;  /* 0x0000b000e4ed7810 */ /* 0x000fe20007ffe0ff */
[----:B------:R-:W-:Y:S01]  /*cba0*/  IMAD.WIDE.U32 R2, R248, c[0x0][0x208], RZ ;  /* 0x00008200f8027a25 */ /* 0x000fe200078e00ff */
[C---:B------:R-:W-:Y:S02]  /*cbb0*/  IADD3 R236, R228.reuse, 0xa800, RZ ;  /* 0x0000a800e4ec7810 */ /* 0x040fe40007ffe0ff */
[----:B------:R-:W-:Y:S01]  /*cbc0*/  IADD3 R227, R228, 0xa000, RZ ;  /* 0x0000a000e4e37810 */ /* 0x000fe20007ffe0ff */
[----:B------:R-:W-:Y:S01]  /*cbd0*/  IMAD R0, R248, c[0x0][0x20c], R0 ;  /* 0x00008300f8007a24 */ /* 0x000fe200078e0200 */
[----:B------:R-:W-:Y:S01]  /*cbe0*/  IADD3 R226, R228, 0x9800, RZ ;  /* 0x00009800e4e27810 */ /* 0x000fe20007ffe0ff */
[----:B------:R-:W-:Y:S01]  /*cbf0*/  IMAD R4, R4, c[0x0][0x218], RZ ;  /* 0x0000860004047a24 */ /* 0x000fe200078e02ff */
[C---:B------:R-:W-:Y:S01]  /*cc00*/  IADD3 R225, R228.reuse, 0x9000, RZ ;  /* 0x00009000e4e17810 */ /* 0x040fe20007ffe0ff */
[----:B------:R-:W-:Y:S01]  /*cc10*/  IMAD.IADD R3, R3, 0x1, R0 ;  /* 0x0000000103037824 */ /* 0x000fe200078e0200 */
[----:B------:R-:W-:Y:S01]  /*cc20*/  IADD3 R224, R228, 0x8800, RZ ;  /* 0x00008800e4e07810 */ /* 0x000fe20007ffe0ff */
[----:B------:R-:W-:Y:S01]  /*cc30*/  IMAD R4, R246, c[0x0][0x21c], R4 ;  /* 0x00008700f6047a24 */ /* 0x000fe200078e0204 */
[----:B------:R-:W-:Y:S01]  /*cc40*/  IADD3 R223, R228, 0x8000, RZ ;  /* 0x00008000e4df7810 */ /* 0x000fe20007ffe0ff */
[----:B------:R-:W-:Y:S01]  /*cc50*/  IMAD.WIDE.U32 R2, R246, c[0x0][0x218], R2 ;  /* 0x00008600f6027a25 */ /* 0x000fe200078e0002 */
[C---:B------:R-:W-:Y:S02]  /*cc60*/  IADD3 R222, R228.reuse, 0x7800, RZ ;  /* 0x00007800e4de7810 */ /* 0x040fe40007ffe0ff */
[C---:B------:R-:W-:Y:S01]  /*cc70*/  IADD3 R221, R228.reuse, 0x7000, RZ ;  /* 0x00007000e4dd7810 */ /* 0x040fe20007ffe0ff */
[----:B------:R-:W-:Y:S01]  /*cc80*/  IMAD.SHL.U32 R39, R251, 0x2, RZ ;  /* 0x00000002fb277824 */ /* 0x000fe200078e00ff */
[----:B------:R-:W-:Y:S01]  /*cc90*/  IADD3 R220, R228, 0x6800, RZ ;  /* 0x00006800e4dc7810 */ /* 0x000fe20007ffe0ff */
[----:B------:R-:W-:Y:S01]  /*cca0*/  IMAD.SHL.U32 R37, R252, 0x2, RZ ;  /* 0x00000002fc257824 */ /* 0x000fe200078e00ff */
[C---:B------:R-:W-:Y:S01]  /*ccb0*/  IADD3 R219, R228.reuse, 0x6000, RZ ;  /* 0x00006000e4db7810 */ /* 0x040fe20007ffe0ff */
[----:B------:R1:W4:Y:S01]  /*ccc0*/  LDSM.16.M88.4 R48, [R239] ;  /* 0x00000000ef30783b */ /* 0x0003220000000200 */
[C---:B------:R-:W-:Y:S01]  /*ccd0*/  IADD3 R218, R228.reuse, 0x5800, RZ ;  /* 0x00005800e4da7810 */ /* 0x040fe20007ffe0ff */
[C---:B------:R-:W-:Y:S01]  /*cce0*/  IMAD.SHL.U32 R36, R245.reuse, 0x2, RZ ;  /* 0x00000002f5247824 */ /* 0x040fe200078e00ff */
[C---:B------:R-:W-:Y:S01]  /*ccf0*/  IADD3 R217, R228.reuse, 0x5000, RZ ;  /* 0x00005000e4d97810 */ /* 0x040fe20007ffe0ff */
[----:B------:R1:W1:Y:S01]  /*cd00*/  LDSM.16.M88.4 R8, [R229] ;  /* 0x00000000e508783b */ /* 0x0002620000000200 */
[C---:B------:R-:W-:Y:S02]  /*cd10*/  IADD3 R216, R228.reuse, 0x4800, RZ ;  /* 0x00004800e4d87810 */ /* 0x040fe40007ffe0ff */
[C---:B------:R-:W-:Y:S01]  /*cd20*/  IADD3 R173, R228.reuse, 0x4000, RZ ;  /* 0x00004000e4ad7810 */ /* 0x040fe20007ffe0ff */
[----:B------:R1:W1:Y:S01]  /*cd30*/  LDSM.16.M88.4 R16, [R229+0x800] ;  /* 0x00080000e510783b */ /* 0x0002620000000200 */
[C---:B------:R-:W-:Y:S02]  /*cd40*/  IADD3 R172, R228.reuse, 0x3800, RZ ;  /* 0x00003800e4ac7810 */ /* 0x040fe40007ffe0ff */
[----:B------:R-:W-:Y:S01]  /*cd50*/  IADD3 R0, R228, 0x3000, RZ ;  /* 0x00003000e4007810 */ /* 0x000fe20007ffe0ff */
        /* <DEDUP_REMOVED lines=11> */
[----:B--2---:R-:W-:Y:S02]  /*ce10*/  IADD3 R12, P0, R6, R2, RZ ;  /* 0x00000002060c7210 */ /* 0x004fe40007f1e0ff */
[----:B------:R-:W-:Y:S02]  /*ce20*/  IADD3 R6, R245, 0xc0, RZ ;  /* 0x000000c0f5067810 */ /* 0x000fe40007ffe0ff */
[----:B---3--:R-:W-:Y:S03]  /*ce30*/  IADD3.X R4, R5, R3, R4, P0, !PT ;  /* 0x0000000305047210 */ /* 0x008fe600007fe404 */
[----:B------:R-:W-:Y:S01]  /*ce40*/  IMAD.SHL.U32 R45, R6, 0x2, RZ ;  /* 0x00000002062d7824 */ /* 0x000fe200078e00ff */
[----:B------:R-:W-:Y:S02]  /*ce50*/  SHF.R.S32.HI R5, RZ, 0x1f, R251 ;  /* 0x0000001fff057819 */ /* 0x000fe400000114fb */
[----:B------:R-:W-:Y:S02]  /*ce60*/  LEA R7, P0, R12, c[0x0][0x1f8], 0x1 ;  /* 0x00007e000c077a11 */ /* 0x000fe400078008ff */
[----:B------:R-:W-:Y:S02]  /*ce70*/  SHF.L.U64.HI R20, R6, 0x1, R13 ;  /* 0x0000000106147819 */ /* 0x000fe4000001020d */
[----:B------:R-:W-:Y:S02]  /*ce80*/  SHF.R.S32.HI R6, RZ, 0x1f, R252 ;  /* 0x0000001fff067819 */ /* 0x000fe400000114fc */
[----:B------:R-:W-:Y:S02]  /*ce90*/  SHF.L.U64.HI R15, R251, 0x1, R5 ;  /* 0x00000001fb0f7819 */ /* 0x000fe40000010205 */
[----:B------:R-:W-:Y:S02]  /*cea0*/  SHF.R.S32.HI R5, RZ, 0x1f, R245 ;  /* 0x0000001fff057819 */ /* 0x000fe400000114f5 */
[----:B------:R-:W-:Y:S02]  /*ceb0*/  LEA.HI.X R12, R12, c[0x0][0x1fc], R4, 0x1, P0 ;  /* 0x00007f000c0c7a11 */ /* 0x000fe400000f0c04 */
[----:B------:R-:W-:Y:S02]  /*cec0*/  SHF.L.U64.HI R14, R252, 0x1, R6 ;  /* 0x00000001fc0e7819 */ /* 0x000fe40000010206 */
[----:B------:R-:W-:Y:S01]  /*ced0*/  SHF.L.U64.HI R13, R245, 0x1, R5 ;  /* 0x00000001f50d7819 */ /* 0x000fe20000010205 */
[----:B------:R-:W-:-:S05]  /*cee0*/  BRA.DIV ~URZ, `(.L_x_1489) ;  /* 0x000099227f007947 */ /* 0x000fca000b800000 */
[----:B-1--4-:R1:W2:Y:S02]  /*cef0*/  SHFL.IDX PT, R2, R12, RZ, 0x181f ;  /* 0x00181fff0c027589 */ /* 0x0122a400000e0000 */
.L_x_1544:
[----:B------:R-:W3:Y:S01]  /*cf00*/  SHFL.IDX PT, R6, R7, RZ, 0x181f ;  /* 0x00181fff07067589 */ /* 0x000ee200000e0000 */
[----:B------:R-:W-:Y:S01]  /*cf10*/  ISETP.GE.AND P1, PT, R245, c[0x0][0x1d4], PT ;  /* 0x00007500f5007a0c */ /* 0x000fe20003f26270 */
[----:B------:R-:W-:Y:S01]  /*cf20*/  BSSY B0, `(.L_x_1490) ;  /* 0x00001cb000007945 */ /* 0x000fe20003800000 */
[----:B------:R-:W-:Y:S02]  /*cf30*/  ISETP.GE.AND P5, PT, R252, c[0x0][0x1d4], PT ;  /* 0x00007500fc007a0c */ /* 0x000fe40003fa6270 */
[----:B------:R-:W4:Y:S01]  /*cf40*/  SHFL.IDX PT, R4, R7, 0x1, 0x181f ;  /* 0x00381f0007047f89 */ /* 0x000f2200000e0000 */
[----:B------:R-:W-:Y:S02]  /*cf50*/  ISETP.GE.AND P4, PT, R251, c[0x0][0x1d4], PT ;  /* 0x00007500fb007a0c */ /* 0x000fe40003f86270 */
[----:B------:R-:W-:Y:S02]  /*cf60*/  IADD3 R249, R245, 0xc0, RZ ;  /* 0x000000c0f5f97810 */ /* 0x000fe40007ffe0ff */
[----:B------:R5:W-:Y:S01]  /*cf70*/  SHFL.IDX PT, R3, R7, 0x2, 0x181f ;  /* 0x00581f0007037f89 */ /* 0x000be200000e0000 */
[----:B------:R-:W-:Y:S02]  /*cf80*/  SEL R244, RZ, 0x10, P1 ;  /* 0x00000010fff47807 */ /* 0x000fe40000800000 */
[----:B------:R-:W-:Y:S02]  /*cf90*/  ISETP.GE.AND P3, PT, R249, c[0x0][0x1d4], PT ;  /* 0x00007500f9007a0c */ /* 0x000fe40003f66270 */
[----:B------:R-:W1:Y:S01]  /*cfa0*/  SHFL.IDX PT, R5, R12, 0x1, 0x181f ;  /* 0x00381f000c057f89 */ /* 0x000e6200000e0000 */
[----:B------:R-:W-:Y:S02]  /*cfb0*/  SEL R21, RZ, 0x10, P5 ;  /* 0x00000010ff157807 */ /* 0x000fe40002800000 */
[----:B------:R-:W-:Y:S02]  /*cfc0*/  SEL R46, RZ, 0x10, P4 ;  /* 0x00000010ff2e7807 */ /* 0x000fe40002000000 */
[----:B------:R-:W-:Y:S02]  /*cfd0*/  SEL R47, RZ, 0x10, P3 ;  /* 0x00000010ff2f7807 */ /* 0x000fe40001800000 */
[----:B------:R-:W-:Y:S02]  /*cfe0*/  IADD3 R38, -R46, 0x10, RZ ;  /* 0x000000102e267810 */ /* 0x000fe40007ffe1ff */
[----:B------:R-:W-:Y:S02]  /*cff0*/  IADD3 R44, -R47, 0x10, RZ ;  /* 0x000000102f2c7810 */ /* 0x000fe40007ffe1ff */
[----:B------:R-:W-:Y:S02]  /*d000*/  LOP3.LUT R38, R38, 0xf, RZ, 0xc0, !PT ;  /* 0x0000000f26267812 */ /* 0x000fe400078ec0ff */
[----:B------:R-:W-:Y:S02]  /*d010*/  LOP3.LUT R44, R44, 0xf, RZ, 0xc0, !PT ;  /* 0x0000000f2c2c7812 */ /* 0x000fe400078ec0ff */
[CC--:B---3--:R-:W-:Y:S02]  /*d020*/  IADD3 R28, P0, R6.reuse, R36.reuse, RZ ;  /* 0x00000024061c7210 */ /* 0x0c8fe40007f1e0ff */
[----:B------:R-:W-:Y:S03]  /*d030*/  IADD3 R22, P2, R6, R37, RZ ;  /* 0x0000002506167210 */ /* 0x000fe60007f5e0ff */
[----:B--2---:R-:W-:Y:S01]  /*d040*/  IMAD.X R29, R2, 0x1, R13, P0 ;  /* 0x00000001021d7824 */ /* 0x004fe200000e060d */
[----:B------:R-:W-:Y:S01]  /*d050*/  IADD3 R30, P0, R6, R39, RZ ;  /* 0x00000027061e7210 */ /* 0x000fe20007f1e0ff */
[C---:B------:R-:W-:Y:S01]  /*d060*/  IMAD.X R23, R2.reuse, 0x1, R14, P2 ;  /* 0x0000000102177824 */ /* 0x040fe200010e060e */
[----:B------:R-:W-:Y:S02]  /*d070*/  ISETP.NE.U32.AND P2, PT, R21, RZ, PT ;  /* 0x000000ff1500720c */ /* 0x000fe40003f45070 */
[----:B------:R2:W-:Y:S01]  /*d080*/  LDGSTS.E.BYPASS.LTC128B.128 [R243+0x100], [R28.64], !P1 ;  /* 0x001000001cf37fae */ /* 0x0005e2000c901d46 */
[----:B------:R-:W-:Y:S01]  /*d090*/  IMAD.X R31, R2, 0x1, R15, P0 ;  /* 0x00000001021f7824 */ /* 0x000fe200000e060f */
[----:B------:R-:W-:Y:S03]  /*d0a0*/  IADD3 R6, P0, R6, R45, RZ ;  /* 0x0000002d06067210 */ /* 0x000fe60007f1e0ff */
[----:B------:R4:W-:Y:S02]  /*d0b0*/  LDGSTS.E.BYPASS.LTC128B.128 [R243+0x3100], [R22.64], !P5 ;  /* 0x0310000016f37fae */ /* 0x0009e4000e901d46 */
[----:B-----5:R-:W-:Y:S03]  /*d0c0*/  IMAD.X R7, R2, 0x1, R20, P0 ;  /* 0x0000000102077824 */ /* 0x020fe600000e0614 */
[----:B------:R3:W-:Y:S05]  /*d0d0*/  LDGSTS.E.BYPASS.LTC128B.128 [R243+0x6100], [R30.64], !P4 ;  /* 0x061000001ef37fae */ /* 0x0007ea000e101d46 */
[----:B------:R5:W-:Y:S05]  /*d0e0*/  LDGSTS.E.BYPASS.LTC128B.128 [R243+0x9100], [R6.64], !P3 ;  /* 0x0910000006f37fae */ /* 0x000bea000d901d46 */
[----:B------:R-:W2:Y:S01]  /*d0f0*/  SHFL.IDX PT, R2, R12, 0x2, 0x181f ;  /* 0x00581f000c027f89 */ /* 0x000ea200000e0000 */
[----:B----4-:R-:W-:Y:S05]  /*d100*/  IADD3 R22, P0, R4, R36, RZ ;  /* 0x0000002404167210 */ /* 0x010fea0007f1e0ff */
[C---:B-1----:R-:W-:Y:S01]  /*d110*/  IMAD.X R23, R5.reuse, 0x1, R13, P0 ;  /* 0x0000000105177824 */ /* 0x042fe200000e060d */
[----:B---3--:R-:W-:Y:S04]  /*d120*/  IADD3 R30, -R244, 0x10, RZ ;  /* 0x00000010f41e7810 */ /* 0x008fe80007ffe1ff */
[----:B------:R1:W-:Y:S01]  /*d130*/  LDGSTS.E.BYPASS.LTC128B.128 [R243+0x1100], [R22.64], !P1 ;  /* 0x0110000016f37fae */ /* 0x0003e2000c901d46 */
[----:B-----5:R-:W-:Y:S02]  /*d140*/  IADD3 R6, P0, R4, R37, RZ ;  /* 0x0000002504067210 */ /* 0x020fe40007f1e0ff */
[----:B------:R-:W-:Y:S03]  /*d150*/  LOP3.LUT R30, R30, 0xf, RZ, 0xc0, !PT ;  /* 0x0000000f1e1e7812 */ /* 0x000fe600078ec0ff */
[C---:B------:R-:W-:Y:S01]  /*d160*/  IMAD.X R7, R5.reuse, 0x1, R14, P0 ;  /* 0x0000000105077824 */ /* 0x040fe200000e060e */
[C---:B--2---:R-:W-:Y:S04]  /*d170*/  IADD3 R28, P0, R4.reuse, R45, RZ ;  /* 0x0000002d041c7210 */ /* 0x044fe80007f1e0ff */
[----:B------:R2:W-:Y:S01]  /*d180*/  LDGSTS.E.BYPASS.LTC128B.128 [R243+0x4100], [R6.64], !P5 ;  /* 0x0410000006f37fae */ /* 0x0005e2000e901d46 */
[C---:B------:R-:W-:Y:S01]  /*d190*/  IMAD.X R29, R5.reuse, 0x1, R20, P0 ;  /* 0x00000001051d7824 */ /* 0x040fe200000e0614 */
[----:B-1----:R-:W-:Y:S05]  /*d1a0*/  IADD3 R22, P1, R4, R39, RZ ;  /* 0x0000002704167210 */ /* 0x002fea0007f3e0ff */
[----:B------:R-:W-:Y:S01]  /*d1b0*/  IMAD.X R23, R5, 0x1, R15, P1 ;  /* 0x0000000105177824 */ /* 0x000fe200008e060f */
[-C--:B------:R-:W-:Y:S02]  /*d1c0*/  IADD3 R30, P1, P0, R30, R3.reuse, R36 ;  /* 0x000000031e1e7210 */ /* 0x080fe4000783e024 */
[----:B------:R-:W-:Y:S02]  /*d1d0*/  IADD3 R36, -R21, 0x10, RZ ;  /* 0x0000001015247810 */ /* 0x000fe40007ffe1ff */
[-C--:B------:R-:W-:Y:S01]  /*d1e0*/  IADD3.X R31, RZ, R2.reuse, R13, P1, P0 ;  /* 0x00000002ff1f7210 */ /* 0x080fe20000fe040d */
[C---:B--2---:R-:W-:Y:S01]  /*d1f0*/  HMMA.16816.F32 R4, R48.reuse, R8, RZ ;  /* 0x000000083004723c */ /* 0x044fe200000018ff */
[----:B------:R1:W-:Y:S02]  /*d200*/  LDGSTS.E.BYPASS.LTC128B.128 [R243+0x7100], [R22.64], !P4 ;  /* 0x0710000016f37fae */ /* 0x0003e4000e101d46 */
[----:B------:R-:W-:Y:S03]  /*d210*/  LOP3.LUT R36, R36, 0xf, RZ, 0xc0, !PT ;  /* 0x0000000f24247812 */ /* 0x000fe600078ec0ff */
[----:B------:R2:W-:Y:S01]  /*d220*/  LDGSTS.E.BYPASS.LTC128B.128 [R243+0xa100], [R28.64], !P3 ;  /* 0x0a1000001cf37fae */ /* 0x0005e2000d901d46 */
[-C--:B------:R-:W-:Y:S01]  /*d230*/  IADD3 R36, P1, P0, R36, R3.reuse, R37 ;  /* 0x0000000324247210 */ /* 0x080fe2000783e025 */
[C---:B------:R-:W-:Y:S04]  /*d240*/  HMMA.16816.F32 R8, R48.reuse, R10, RZ ;  /* 0x0000000a3008723c */ /* 0x040fe800000018ff */
[-C--:B------:R-:W-:Y:S02]  /*d250*/  IADD3.X R37, RZ, R2.reuse, R14, P1, P0 ;  /* 0x00000002ff257210 */ /* 0x080fe40000fe040e */
[-C--:B------:R-:W-:Y:S06]  /*d260*/  IADD3 R38, P1, P0, R38, R3.reuse, R39 ;  /* 0x0000000326267210 */ /* 0x080fec000783e027 */
[-C--:B------:R-:W-:Y:S02]  /*d270*/  IADD3.X R39, RZ, R2.reuse, R15, P1, P0 ;  /* 0x00000002ff277210 */ /* 0x080fe40000fe040f */
[C---:B------:R-:W-:Y:S01]  /*d280*/  HMMA.16816.F32 R12, R48.reuse, R16, RZ ;  /* 0x00000010300c723c */ /* 0x040fe200000018ff */
[----:B------:R-:W-:Y:S04]  /*d290*/  IADD3 R44, P1, P0, R44, R3, R45 ;  /* 0x000000032c2c7210 */ /* 0x000fe8000783e02d */
[----:B------:R-:W-:Y:S02]  /*d2a0*/  IADD3.X R45, RZ, R2, R20, P1, P0 ;  /* 0x00000002ff2d7210 */ /* 0x000fe40000fe0414 */
[----:B------:R-:W-:Y:S01]  /*d2b0*/  ISETP.NE.U32.AND P0, PT, R244, RZ, PT ;  /* 0x000000fff400720c */ /* 0x000fe20003f05070 */
[C---:B------:R-:W-:Y:S01]  /*d2c0*/  HMMA.16816.F32 R16, R48.reuse, R18, RZ ;  /* 0x000000123010723c */ /* 0x040fe200000018ff */
[----:B------:R-:W-:Y:S07]  /*d2d0*/  ISETP.NE.U32.AND P1, PT, R46, RZ, PT ;  /* 0x000000ff2e00720c */ /* 0x000fee0003f25070 */
[C---:B-1----:R-:W-:Y:S04]  /*d2e0*/  HMMA.16816.F32 R20, R48.reuse, R24, RZ ;  /* 0x000000183014723c */ /* 0x042fe800000018ff */
[----:B------:R2:W-:Y:S01]  /*d2f0*/  LDGSTS.E.BYPASS.LTC128B.128.ZFILL [R243+0x2100], [R30.64], P0 ;  /* 0x021000001ef37fae */ /* 0x0005e20008141d46 */
[----:B------:R-:W-:Y:S03]  /*d300*/  ISETP.NE.U32.AND P0, PT, R47, RZ, PT ;  /* 0x000000ff2f00720c */ /* 0x000fe60003f05070 */
[C---:B------:R-:W-:Y:S01]  /*d310*/  HMMA.16816.F32 R24, R48.reuse, R26, RZ ;  /* 0x0000001a3018723c */ /* 0x040fe200000018ff */
[----:B------:R1:W-:Y:S05]  /*d320*/  LDGSTS.E.BYPASS.LTC128B.128.ZFILL [R243+0x5100], [R36.64], P2 ;  /* 0x0510000024f37fae */ /* 0x0003ea0009141d46 */
[----:B------:R1:W-:Y:S05]  /*d330*/  LDGSTS.E.BYPASS.LTC128B.128.ZFILL [R243+0x8100], [R38.64], P1 ;  /* 0x0810000026f37fae */ /* 0x0003ea0008941d46 */
[----:B------:R3:W-:Y:S01]  /*d340*/  LDGSTS.E.BYPASS.LTC128B.128.ZFILL [R243+0xb100], [R44.64], P0 ;  /* 0x0b1000002cf37fae */ /* 0x0007e20008141d46 */
[----:B------:R-:W-:Y:S04]  /*d350*/  ISETP.GE.AND P0, PT, R247, 0x1, PT ;  /* 0x00000001f700780c */ /* 0x000fe80003f06270 */
[----:B------:R-:W0:Y:S01]  /*d360*/  LDGDEPBAR ;  /* 0x00000000000079af */ /* 0x000e220000000000 */
[C---:B--2---:R-:W-:Y:S08]  /*d370*/  HMMA.16816.F32 R28, R48.reuse, R32, RZ ;  /* 0x00000020301c723c */ /* 0x044ff000000018ff */
[C---:B------:R-:W-:Y:S08]  /*d380*/  HMMA.16816.F32 R32, R48.reuse, R34, RZ ;  /* 0x000000223020723c */ /* 0x040ff000000018ff */
[C---:B-1----:R-:W-:Y:S08]  /*d390*/  HMMA.16816.F32 R36, R48.reuse, R40, RZ ;  /* 0x000000283024723c */ /* 0x042ff000000018ff */
[C---:B------:R-:W-:Y:S08]  /*d3a0*/  HMMA.16816.F32 R40, R48.reuse, R42, RZ ;  /* 0x0000002a3028723c */ /* 0x040ff000000018ff */
[C---:B---3--:R-:W-:Y:S08]  /*d3b0*/  HMMA.16816.F32 R44, R48.reuse, R184, RZ ;  /* 0x000000b8302c723c */ /* 0x048ff000000018ff */
        /* <DEDUP_REMOVED lines=19> */
[----:B------:R-:W5:Y:S05]  /*d4f0*/  LDSM.16.M88.4 R188, [R231+0x2000] ;  /* 0x00200000e7bc783b */ /* 0x000f6a0000000200 */
[----:B------:R-:W-:Y:S02]  /*d500*/  LDSM.16.M88.4 R212, [R231+0x3000] ;  /* 0x00300000e7d4783b */ /* 0x000fe40000000200 */
[C---:B-1----:R-:W-:Y:S08]  /*d510*/  HMMA.16816.F32 R4, R184.reuse, R192, R4 ;  /* 0x000000c0b804723c */ /* 0x042ff00000001804 */
[C---:B------:R-:W-:Y:S01]  /*d520*/  HMMA.16816.F32 R8, R184.reuse, R194, R8 ;  /* 0x000000c2b808723c */ /* 0x040fe20000001808 */
[----:B------:R-:W-:Y:S07]  /*d530*/  LDSM.16.M88.4 R192, [R241] ;  /* 0x00000000f1c0783b */ /* 0x000fee0000000200 */
[C---:B--2---:R-:W-:Y:S08]  /*d540*/  HMMA.16816.F32 R12, R184.reuse, R196, R12 ;  /* 0x000000c4b80c723c */ /* 0x044ff0000000180c */
[C---:B------:R-:W-:Y:S01]  /*d550*/  HMMA.16816.F32 R16, R184.reuse, R198, R16 ;  /* 0x000000c6b810723c */ /* 0x040fe20000001810 */
[----:B------:R-:W1:Y:S07]  /*d560*/  LDSM.16.M88.4 R196, [R230+-0x9000] ;  /* 0xff700000e6c4783b */ /* 0x000e6e0000000200 */
[C---:B---3--:R-:W-:Y:S08]  /*d570*/  HMMA.16816.F32 R20, R184.reuse, R200, R20 ;  /* 0x000000c8b814723c */ /* 0x048ff00000001814 */
[C---:B------:R-:W-:Y:S01]  /*d580*/  HMMA.16816.F32 R24, R184.reuse, R202, R24 ;  /* 0x000000cab818723c */ /* 0x040fe20000001818 */
[----:B------:R-:W2:Y:S07]  /*d590*/  LDSM.16.M88.4 R200, [R230+-0x8800] ;  /* 0xff780000e6c8783b */ /* 0x000eae0000000200 */
[C---:B----4-:R-:W-:Y:S08]  /*d5a0*/  HMMA.16816.F32 R28, R184.reuse, R204, R28 ;  /* 0x000000ccb81c723c */ /* 0x050ff0000000181c */
[C---:B------:R-:W-:Y:S01]  /*d5b0*/  HMMA.16816.F32 R32, R184.reuse, R206, R32 ;  /* 0x000000ceb820723c */ /* 0x040fe20000001820 */
[----:B------:R-:W3:Y:S07]  /*d5c0*/  LDSM.16.M88.4 R204, [R230+-0x8000] ;  /* 0xff800000e6cc783b */ /* 0x000eee0000000200 */
[C---:B-----5:R-:W-:Y:S08]  /*d5d0*/  HMMA.16816.F32 R36, R184.reuse, R188, R36 ;  /* 0x000000bcb824723c */ /* 0x060ff00000001824 */
[C---:B------:R-:W-:Y:S01]  /*d5e0*/  HMMA.16816.F32 R40, R184.reuse, R190, R40 ;  /* 0x000000beb828723c */ /* 0x040fe20000001828 */
[----:B------:R-:W4:Y:S07]  /*d5f0*/  LDSM.16.M88.4 R188, [R230+-0x7800] ;  /* 0xff880000e6bc783b */ /* 0x000f2e0000000200 */
[C---:B------:R-:W-:Y:S08]  /*d600*/  HMMA.16816.F32 R44, R184.reuse, R208, R44 ;  /* 0x000000d0b82c723c */ /* 0x040ff0000000182c */
[----:B------:R-:W-:Y:S01]  /*d610*/  HMMA.16816.F32 R48, R184, R210, R48 ;  /* 0x000000d2b830723c */ /* 0x000fe20000001830 */
[----:B------:R-:W5:Y:S05]  /*d620*/  LDSM.16.M88.4 R184, [R230+-0x7000] ;  /* 0xff900000e6b8783b */ /* 0x000f6a0000000200 */
[----:B------:R-:W-:Y:S02]  /*d630*/  LDSM.16.M88.4 R208, [R229+0x3000] ;  /* 0x00300000e5d0783b */ /* 0x000fe40000000200 */
[C---:B-1----:R-:W-:Y:S08]  /*d640*/  HMMA.16816.F32 R4, R192.reuse, R196, R4 ;  /* 0x000000c4c004723c */ /* 0x042ff00000001804 */
[C---:B------:R-:W-:Y:S01]  /*d650*/  HMMA.16816.F32 R8, R192.reuse, R198, R8 ;  /* 0x000000c6c008723c */ /* 0x040fe20000001808 */
[----:B------:R-:W1:Y:S07]  /*d660*/  LDSM.16.M88.4 R196, [R230+-0x6800] ;  /* 0xff980000e6c4783b */ /* 0x000e6e0000000200 */
        /* <DEDUP_REMOVED lines=8> */
[----:B------:R-:W4:Y:S07]  /*d6f0*/  LDSM.16.M88.4 R188, [R229+0x4000] ;  /* 0x00400000e5bc783b */ /* 0x000f2e0000000200 */
[C---:B-----5:R-:W-:Y:S08]  /*d700*/  HMMA.16816.F32 R36, R192.reuse, R184, R36 ;  /* 0x000000b8c024723c */ /* 0x060ff00000001824 */
[C---:B------:R-:W-:Y:S01]  /*d710*/  HMMA.16816.F32 R40, R192.reuse, R186, R40 ;  /* 0x000000bac028723c */ /* 0x040fe20000001828 */
[----:B------:R-:W5:Y:S07]  /*d720*/  LDSM.16.M88.4 R184, [R229+0x4800] ;  /* 0x00480000e5b8783b */ /* 0x000f6e0000000200 */
[C---:B-1----:R-:W-:Y:S08]  /*d730*/  HMMA.16816.F32 R44, R192.reuse, R196, R44 ;  /* 0x000000c4c02c723c */ /* 0x042ff0000000182c */
[----:B------:R-:W-:Y:S01]  /*d740*/  HMMA.16816.F32 R48, R192, R198, R48 ;  /* 0x000000c6c030723c */ /* 0x000fe20000001830 */
[----:B------:R-:W1:Y:S05]  /*d750*/  LDSM.16.M88.4 R192, [R229+0x5000] ;  /* 0x00500000e5c0783b */ /* 0x000e6a0000000200 */
[----:B------:R-:W1:Y:S02]  /*d760*/  LDSM.16.M88.4 R196, [R229+0x5800] ;  /* 0x00580000e5c4783b */ /* 0x000e640000000200 */
[C---:B--2---:R-:W-:Y:S08]  /*d770*/  HMMA.16816.F32 R4, R200.reuse, R208, R4 ;  /* 0x000000d0c804723c */ /* 0x044ff00000001804 */
[C---:B------:R-:W-:Y:S01]  /*d780*/  HMMA.16816.F32 R8, R200.reuse, R210, R8 ;  /* 0x000000d2c808723c */ /* 0x040fe20000001808 */
[----:B------:R-:W-:Y:S07]  /*d790*/  LDSM.16.M88.4 R208, [R0] ;  /* 0x0000000000d0783b */ /* 0x000fee0000000200 */
[C---:B---3--:R-:W-:Y:S08]  /*d7a0*/  HMMA.16816.F32 R12, R200.reuse, R204, R12 ;  /* 0x000000ccc80c723c */ /* 0x048ff0000000180c */
[C---:B------:R-:W-:Y:S01]  /*d7b0*/  HMMA.16816.F32 R16, R200.reuse, R206, R16 ;  /* 0x000000cec810723c */ /* 0x040fe20000001810 */
[----:B------:R-:W2:Y:S07]  /*d7c0*/  LDSM.16.M88.4 R204, [R240+0x4000] ;  /* 0x00400000f0cc783b */ /* 0x000eae0000000200 */
[C---:B----4-:R-:W-:Y:S08]  /*d7d0*/  HMMA.16816.F32 R20, R200.reuse, R188, R20 ;  /* 0x000000bcc814723c */ /* 0x050ff00000001814 */
[C---:B------:R-:W-:Y:S01]  /*d7e0*/  HMMA.16816.F32 R24, R200.reuse, R190, R24 ;  /* 0x000000bec818723c */ /* 0x040fe20000001818 */
[----:B------:R-:W3:Y:S07]  /*d7f0*/  LDSM.16.M88.4 R188, [R172] ;  /* 0x00000000acbc783b */ /* 0x000eee0000000200 */
[C---:B-----5:R-:W-:Y:S08]  /*d800*/  HMMA.16816.F32 R28, R200.reuse, R184, R28 ;  /* 0x000000b8c81c723c */ /* 0x060ff0000000181c */
[C---:B------:R-:W-:Y:S01]  /*d810*/  HMMA.16816.F32 R32, R200.reuse, R186, R32 ;  /* 0x000000bac820723c */ /* 0x040fe20000001820 */
[----:B------:R-:W4:Y:S07]  /*d820*/  LDSM.16.M88.4 R184, [R173] ;  /* 0x00000000adb8783b */ /* 0x000f2e0000000200 */
[C---:B-1----:R-:W-:Y:S08]  /*d830*/  HMMA.16816.F32 R36, R200.reuse, R192, R36 ;  /* 0x000000c0c824723c */ /* 0x042ff00000001824 */
[C---:B------:R-:W-:Y:S01]  /*d840*/  HMMA.16816.F32 R40, R200.reuse, R194, R40 ;  /* 0x000000c2c828723c */ /* 0x040fe20000001828 */
[----:B------:R-:W1:Y:S07]  /*d850*/  LDSM.16.M88.4 R192, [R216] ;  /* 0x00000000d8c0783b */ /* 0x000e6e0000000200 */
[C---:B------:R-:W-:Y:S08]  /*d860*/  HMMA.16816.F32 R44, R200.reuse, R196, R44 ;  /* 0x000000c4c82c723c */ /* 0x040ff0000000182c */
[----:B------:R-:W-:Y:S01]  /*d870*/  HMMA.16816.F32 R48, R200, R198, R48 ;  /* 0x000000c6c830723c */ /* 0x000fe20000001830 */
[----:B------:R-:W5:Y:S05]  /*d880*/  LDSM.16.M88.4 R196, [R217] ;  /* 0x00000000d9c4783b */ /* 0x000f6a0000000200 */
[----:B------:R-:W1:Y:S02]  /*d890*/  LDSM.16.M88.4 R200, [R218] ;  /* 0x00000000dac8783b */ /* 0x000e640000000200 */
        /* <DEDUP_REMOVED lines=12> */
[C---:B-----5:R-:W-:Y:S08]  /*d960*/  HMMA.16816.F32 R36, R204.reuse, R196, R36 ;  /* 0x000000c4cc24723c */ /* 0x060ff00000001824 */
[C---:B------:R-:W-:Y:S01]  /*d970*/  HMMA.16816.F32 R40, R204.reuse, R198, R40 ;  /* 0x000000c6cc28723c */ /* 0x040fe20000001828 */
[----:B------:R-:W5:Y:S07]  /*d980*/  LDSM.16.M88.4 R196, [R231+0x5000] ;  /* 0x00500000e7c4783b */ /* 0x000f6e0000000200 */
[C---:B------:R-:W-:Y:S08]  /*d990*/  HMMA.16816.F32 R44, R204.reuse, R200, R44 ;  /* 0x000000c8cc2c723c */ /* 0x040ff0000000182c */
[----:B------:R-:W-:Y:S01]  /*d9a0*/  HMMA.16816.F32 R48, R204, R202, R48 ;  /* 0x000000cacc30723c */ /* 0x000fe20000001830 */
[----:B------:R-:W1:Y:S05]  /*d9b0*/  LDSM.16.M88.4 R200, [R231+0x5800] ;  /* 0x00580000e7c8783b */ /* 0x000e6a0000000200 */
[----:B------:R-:W-:Y:S02]  /*d9c0*/  LDSM.16.M88.4 R204, [R241+0x4000] ;  /* 0x00400000f1cc783b */ /* 0x000fe40000000200 */
[C---:B--2---:R-:W-:Y:S08]  /*d9d0*/  HMMA.16816.F32 R4, R208.reuse, R212, R4 ;  /* 0x000000d4d004723c */ /* 0x044ff00000001804 */
[C---:B------:R-:W-:Y:S01]  /*d9e0*/  HMMA.16816.F32 R8, R208.reuse, R214, R8 ;  /* 0x000000d6d008723c */ /* 0x040fe20000001808 */
[----:B------:R-:W2:Y:S07]  /*d9f0*/  LDSM.16.M88.4 R212, [R230+-0x6000] ;  /* 0xffa00000e6d4783b */ /* 0x000eae0000000200 */
[C---:B---3--:R-:W-:Y:S08]  /*da00*/  HMMA.16816.F32 R12, R208.reuse, R188, R12 ;  /* 0x000000bcd00c723c */ /* 0x048ff0000000180c */
[C---:B------:R-:W-:Y:S01]  /*da10*/  HMMA.16816.F32 R16, R208.reuse, R190, R16 ;  /* 0x000000bed010723c */ /* 0x040fe20000001810 */
[----:B------:R-:W3:Y:S07]  /*da20*/  LDSM.16.M88.4 R188, [R230+-0x5800] ;  /* 0xffa80000e6bc783b */ /* 0x000eee0000000200 */
[C---:B----4-:R-:W-:Y:S08]  /*da30*/  HMMA.16816.F32 R20, R208.reuse, R184, R20 ;  /* 0x000000b8d014723c */ /* 0x050ff00000001814 */
[C---:B------:R-:W-:Y:S01]  /*da40*/  HMMA.16816.F32 R24, R208.reuse, R186, R24 ;  /* 0x000000bad018723c */ /* 0x040fe20000001818 */
[----:B------:R-:W4:Y:S07]  /*da50*/  LDSM.16.M88.4 R184, [R230+-0x5000] ;  /* 0xffb00000e6b8783b */ /* 0x000f2e0000000200 */
[C---:B-1----:R-:W-:Y:S08]  /*da60*/  HMMA.16816.F32 R28, R208.reuse, R192, R28 ;  /* 0x000000c0d01c723c */ /* 0x042ff0000000181c */
[C---:B------:R-:W-:Y:S01]  /*da70*/  HMMA.16816.F32 R32, R208.reuse, R194, R32 ;  /* 0x000000c2d020723c */ /* 0x040fe20000001820 */
[----:B------:R-:W1:Y:S07]  /*da80*/  LDSM.16.M88.4 R192, [R230+-0x4800] ;  /* 0xffb80000e6c0783b */ /* 0x000e6e0000000200 */
[C---:B-----5:R-:W-:Y:S08]  /*da90*/  HMMA.16816.F32 R36, R208.reuse, R196, R36 ;  /* 0x000000c4d024723c */ /* 0x060ff00000001824 */
[C---:B------:R-:W-:Y:S01]  /*daa0*/  HMMA.16816.F32 R40, R208.reuse, R198, R40 ;  /* 0x000000c6d028723c */ /* 0x040fe20000001828 */
[----:B------:R-:W5:Y:S07]  /*dab0*/  LDSM.16.M88.4 R196, [R230+-0x4000] ;  /* 0xffc00000e6c4783b */ /* 0x000f6e0000000200 */
[C---:B------:R-:W-:Y:S08]  /*dac0*/  HMMA.16816.F32 R44, R208.reuse, R200, R44 ;  /* 0x000000c8d02c723c */ /* 0x040ff0000000182c */
[----:B------:R-:W-:Y:S01]  /*dad0*/  HMMA.16816.F32 R48, R208, R202, R48 ;  /* 0x000000cad030723c */ /* 0x000fe20000001830 */
[----:B------:R-:W-:Y:S05]  /*dae0*/  LDSM.16.M88.4 R200, [R239+0x8000] ;  /* 0x00800000efc8783b */ /* 0x000fea0000000200 */
[----:B------:R-:W-:Y:S02]  /*daf0*/  LDSM.16.M88.4 R208, [R229+0x6000] ;  /* 0x00600000e5d0783b */ /* 0x000fe40000000200 */
[C---:B--2---:R-:W-:Y:S08]  /*db00*/  HMMA.16816.F32 R4, R204.reuse, R212, R4 ;  /* 0x000000d4cc04723c */ /* 0x044ff00000001804 */
[C---:B------:R-:W-:Y:S01]  /*db10*/  HMMA.16816.F32 R8, R204.reuse, R214, R8 ;  /* 0x000000d6cc08723c */ /* 0x040fe20000001808 */
[----:B------:R-:W-:Y:S05]  /*db20*/  LDSM.16.M88.4 R212, [R219] ;  /* 0x00000000dbd4783b */ /* 0x000fea0000000200 */
[----:B------:R-:W-:Y:S02]  /*db30*/  LDSM.16.M88.4 R216, [R220] ;  /* 0x00000000dcd8783b */ /* 0x000fe40000000200 */
[C---:B---3--:R-:W-:Y:S08]  /*db40*/  HMMA.16816.F32 R12, R204.reuse, R188, R12 ;  /* 0x000000bccc0c723c */ /* 0x048ff0000000180c */
[C---:B------:R-:W-:Y:S01]  /*db50*/  HMMA.16816.F32 R16, R204.reuse, R190, R16 ;  /* 0x000000becc10723c */ /* 0x040fe20000001810 */
[----:B------:R-:W2:Y:S07]  /*db60*/  LDSM.16.M88.4 R188, [R230+-0x3800] ;  /* 0xffc80000e6bc783b */ /* 0x000eae0000000200 */
[C---:B----4-:R-:W-:Y:S08]  /*db70*/  HMMA.16816.F32 R20, R204.reuse, R184, R20 ;  /* 0x000000b8cc14723c */ /* 0x050ff00000001814 */
[C---:B------:R-:W-:Y:S01]  /*db80*/  HMMA.16816.F32 R24, R204.reuse, R186, R24 ;  /* 0x000000bacc18723c */ /* 0x040fe20000001818 */
[----:B------:R-:W3:Y:S07]  /*db90*/  LDSM.16.M88.4 R184, [R229+0x6800] ;  /* 0x00680000e5b8783b */ /* 0x000eee0000000200 */
[C---:B-1----:R-:W-:Y:S08]  /*dba0*/  HMMA.16816.F32 R28, R204.reuse, R192, R28 ;  /* 0x000000c0cc1c723c */ /* 0x042ff0000000181c */
[C---:B------:R-:W-:Y:S01]  /*dbb0*/  HMMA.16816.F32 R32, R204.reuse, R194, R32 ;  /* 0x000000c2cc20723c */ /* 0x040fe20000001820 */
[----:B------:R-:W1:Y:S07]  /*dbc0*/  LDSM.16.M88.4 R192, [R229+0x7000] ;  /* 0x00700000e5c0783b */ /* 0x000e6e0000000200 */
[C---:B-----5:R-:W-:Y:S08]  /*dbd0*/  HMMA.16816.F32 R36, R204.reuse, R196, R36 ;  /* 0x000000c4cc24723c */ /* 0x060ff00000001824 */
[C---:B------:R-:W-:Y:S01]  /*dbe0*/  HMMA.16816.F32 R40, R204.reuse, R198, R40 ;  /* 0x000000c6cc28723c */ /* 0x040fe20000001828 */
[----:B------:R-:W4:Y:S07]  /*dbf0*/  LDSM.16.M88.4 R196, [R229+0x7800] ;  /* 0x00780000e5c4783b */ /* 0x000f2e0000000200 */
[C---:B--2---:R-:W-:Y:S08]  /*dc00*/  HMMA.16816.F32 R44, R204.reuse, R188, R44 ;  /* 0x000000bccc2c723c */ /* 0x044ff0000000182c */
[----:B------:R-:W-:Y:S01]  /*dc10*/  HMMA.16816.F32 R48, R204, R190, R48 ;  /* 0x000000becc30723c */ /* 0x000fe20000001830 */
[----:B------:R-:W2:Y:S05]  /*dc20*/  LDSM.16.M88.4 R188, [R229+0x8000] ;  /* 0x00800000e5bc783b */ /* 0x000eaa0000000200 */
[----:B------:R-:W5:Y:S02]  /*dc30*/  LDSM.16.M88.4 R204, [R229+0x8800] ;  /* 0x00880000e5cc783b */ /* 0x000f640000000200 */
[C---:B------:R-:W-:Y:S08]  /*dc40*/  HMMA.16816.F32 R4, R200.reuse, R208, R4 ;  /* 0x000000d0c804723c */ /* 0x040ff00000001804 */
[C---:B------:R-:W-:Y:S01]  /*dc50*/  HMMA.16816.F32 R8, R200.reuse, R210, R8 ;  /* 0x000000d2c808723c */ /* 0x040fe20000001808 */
[----:B------:R-:W2:Y:S07]  /*dc60*/  LDSM.16.M88.4 R208, [R240+0x8000] ;  /* 0x00800000f0d0783b */ /* 0x000eae0000000200 */
[C---:B---3--:R-:W-:Y:S08]  /*dc70*/  HMMA.16816.F32 R12, R200.reuse, R184, R12 ;  /* 0x000000b8c80c723c */ /* 0x048ff0000000180c */
[C---:B------:R-:W-:Y:S01]  /*dc80*/  HMMA.16816.F32 R16, R200.reuse, R186, R16 ;  /* 0x000000bac810723c */ /* 0x040fe20000001810 */
[----:B------:R-:W3:Y:S07]  /*dc90*/  LDSM.16.M88.4 R184, [R221] ;  /* 0x00000000ddb8783b */ /* 0x000eee0000000200 */
[C---:B-1----:R-:W-:Y:S08]  /*dca0*/  HMMA.16816.F32 R20, R200.reuse, R192, R20 ;  /* 0x000000c0c814723c */ /* 0x042ff00000001814 */
[C---:B------:R-:W-:Y:S01]  /*dcb0*/  HMMA.16816.F32 R24, R200.reuse, R194, R24 ;  /* 0x000000c2c818723c */ /* 0x040fe20000001818 */
[----:B------:R-:W1:Y:S05]  /*dcc0*/  LDSM.16.M88.4 R192, [R222] ;  /* 0x00000000dec0783b */ /* 0x000e6a0000000200 */
[----:B------:R-:W1:Y:S02]  /*dcd0*/  LDSM.16.M88.4 R220, [R223] ;  /* 0x00000000dfdc783b */ /* 0x000e640000000200 */
[C---:B----4-:R-:W-:Y:S08]  /*dce0*/  HMMA.16816.F32 R28, R200.reuse, R196, R28 ;  /* 0x000000c4c81c723c */ /* 0x050ff0000000181c */
[C---:B------:R-:W-:Y:S01]  /*dcf0*/  HMMA.16816.F32 R32, R200.reuse, R198, R32 ;  /* 0x000000c6c820723c */ /* 0x040fe20000001820 */
[----:B------:R-:W4:Y:S07]  /*dd00*/  LDSM.16.M88.4 R196, [R224] ;  /* 0x00000000e0c4783b */ /* 0x000f2e0000000200 */
[C---:B--2---:R-:W-:Y:S08]  /*dd10*/  HMMA.16816.F32 R36, R200.reuse, R188, R36 ;  /* 0x000000bcc824723c */ /* 0x044ff00000001824 */
[C---:B------:R-:W-:Y:S01]  /*dd20*/  HMMA.16816.F32 R40, R200.reuse, R190, R40 ;  /* 0x000000bec828723c */ /* 0x040fe20000001828 */
[----:B------:R-:W-:Y:S07]  /*dd30*/  LDSM.16.M88.4 R188, [R242+0x8000] ;  /* 0x00800000f2bc783b */ /* 0x000fee0000000200 */
[C---:B-----5:R-:W-:Y:S08]  /*dd40*/  HMMA.16816.F32 R44, R200.reuse, R204, R44 ;  /* 0x000000ccc82c723c */ /* 0x060ff0000000182c */
[----:B------:R-:W-:Y:S01]  /*dd50*/  HMMA.16816.F32 R48, R200, R206, R48 ;  /* 0x000000cec830723c */ /* 0x000fe20000001830 */
[----:B------:R-:W2:Y:S05]  /*dd60*/  LDSM.16.M88.4 R200, [R231+0x6000] ;  /* 0x00600000e7c8783b */ /* 0x000eaa0000000200 */
[----:B------:R-:W5:Y:S02]  /*dd70*/  LDSM.16.M88.4 R204, [R231+0x6800] ;  /* 0x00680000e7cc783b */ /* 0x000f640000000200 */
[C---:B------:R-:W-:Y:S08]  /*dd80*/  HMMA.16816.F32 R4, R208.reuse, R212, R4 ;  /* 0x000000d4d004723c */ /* 0x040ff00000001804 */
[C---:B------:R-:W-:Y:S01]  /*dd90*/  HMMA.16816.F32 R8, R208.reuse, R214, R8 ;  /* 0x000000d6d008723c */ /* 0x040fe20000001808 */
[----:B------:R-:W-:Y:S07]  /*dda0*/  LDSM.16.M88.4 R212, [R231+0x8000] ;  /* 0x00800000e7d4783b */ /* 0x000fee0000000200 */
[C---:B------:R-:W-:Y:S08]  /*ddb0*/  HMMA.16816.F32 R12, R208.reuse, R216, R12 ;  /* 0x000000d8d00c723c */ /* 0x040ff0000000180c */
[C---:B------:R-:W-:Y:S01]  /*ddc0*/  HMMA.16816.F32 R16, R208.reuse, R218, R16 ;  /* 0x000000dad010723c */ /* 0x040fe20000001810 */
[----:B------:R-:W-:Y:S07]  /*ddd0*/  LDSM.16.M88.4 R216, [R230+-0x3000] ;  /* 0xffd00000e6d8783b */ /* 0x000fee0000000200 */
        /* <DEDUP_REMOVED lines=8> */
[----:B------:R-:W-:Y:S07]  /*de60*/  LDSM.16.M88.4 R220, [R230+-0x2800] ;  /* 0xffd80000e6dc783b */ /* 0x000fee0000000200 */
[C---:B----4-:R-:W-:Y:S08]  /*de70*/  HMMA.16816.F32 R44, R208.reuse, R196, R44 ;  /* 0x000000c4d02c723c */ /* 0x050ff0000000182c */
[----:B------:R-:W-:Y:S01]  /*de80*/  HMMA.16816.F32 R48, R208, R198, R48 ;  /* 0x000000c6d030723c */ /* 0x000fe20000001830 */
[----:B------:R-:W4:Y:S05]  /*de90*/  LDSM.16.M88.4 R196, [R231+0x8800] ;  /* 0x00880000e7c4783b */ /* 0x000f2a0000000200 */
[----:B------:R-:W1:Y:S02]  /*dea0*/  LDSM.16.M88.4 R208, [R241+0x8000] ;  /* 0x00800000f1d0783b */ /* 0x000e640000000200 */
[C---:B--2---:R-:W-:Y:S08]  /*deb0*/  HMMA.16816.F32 R4, R188.reuse, R200, R4 ;  /* 0x000000c8bc04723c */ /* 0x044ff00000001804 */
[C---:B------:R-:W-:Y:S01]  /*dec0*/  HMMA.16816.F32 R8, R188.reuse, R202, R8 ;  /* 0x000000cabc08723c */ /* 0x040fe20000001808 */
[----:B------:R-:W2:Y:S07]  /*ded0*/  LDSM.16.M88.4 R200, [R230+-0x2000] ;  /* 0xffe00000e6c8783b */ /* 0x000eae0000000200 */
[C---:B-----5:R-:W-:Y:S08]  /*dee0*/  HMMA.16816.F32 R12, R188.reuse, R204, R12 ;  /* 0x000000ccbc0c723c */ /* 0x060ff0000000180c */
[C---:B------:R-:W-:Y:S01]  /*def0*/  HMMA.16816.F32 R16, R188.reuse, R206, R16 ;  /* 0x000000cebc10723c */ /* 0x040fe20000001810 */
[----:B------:R-:W-:Y:S07]  /*df00*/  LDSM.16.M88.4 R204, [R229+0x9000] ;  /* 0x00900000e5cc783b */ /* 0x000fee0000000200 */
[C---:B---3--:R-:W-:Y:S08]  /*df10*/  HMMA.16816.F32 R20, R188.reuse, R184, R20 ;  /* 0x000000b8bc14723c */ /* 0x048ff00000001814 */
[C---:B------:R-:W-:Y:S01]  /*df20*/  HMMA.16816.F32 R24, R188.reuse, R186, R24 ;  /* 0x000000babc18723c */ /* 0x040fe20000001818 */
[----:B------:R-:W3:Y:S07]  /*df30*/  LDSM.16.M88.4 R184, [R230+-0x1800] ;  /* 0xffe80000e6b8783b */ /* 0x000eee0000000200 */
[C---:B-1----:R-:W-:Y:S08]  /*df40*/  HMMA.16816.F32 R28, R188.reuse, R192, R28 ;  /* 0x000000c0bc1c723c */ /* 0x042ff0000000181c */
[C---:B------:R-:W-:Y:S01]  /*df50*/  HMMA.16816.F32 R32, R188.reuse, R194, R32 ;  /* 0x000000c2bc20723c */ /* 0x040fe20000001820 */
[----:B------:R-:W-:Y:S07]  /*df60*/  LDSM.16.M88.4 R192, [R230+-0x800] ;  /* 0xfff80000e6c0783b */ /* 0x000fee0000000200 */
[C---:B------:R-:W-:Y:S08]  /*df70*/  HMMA.16816.F32 R36, R188.reuse, R212, R36 ;  /* 0x000000d4bc24723c */ /* 0x040ff00000001824 */
[C---:B------:R-:W-:Y:S01]  /*df80*/  HMMA.16816.F32 R40, R188.reuse, R214, R40 ;  /* 0x000000d6bc28723c */ /* 0x040fe20000001828 */
[----:B------:R-:W-:Y:S07]  /*df90*/  LDSM.16.M88.4 R212, [R229+0x9800] ;  /* 0x00980000e5d4783b */ /* 0x000fee0000000200 */
[C---:B----4-:R-:W-:Y:S08]  /*dfa0*/  HMMA.16816.F32 R44, R188.reuse, R196, R44 ;  /* 0x000000c4bc2c723c */ /* 0x050ff0000000182c */
[----:B------:R-:W-:Y:S01]  /*dfb0*/  HMMA.16816.F32 R48, R188, R198, R48 ;  /* 0x000000c6bc30723c */ /* 0x000fe20000001830 */
[----:B------:R-:W1:Y:S05]  /*dfc0*/  LDSM.16.M88.4 R188, [R230+-0x1000] ;  /* 0xfff00000e6bc783b */ /* 0x000e6a0000000200 */
[----:B------:R-:W4:Y:S02]  /*dfd0*/  LDSM.16.M88.4 R196, [R239+0xc000] ;  /* 0x00c00000efc4783b */ /* 0x000f240000000200 */
        /* <DEDUP_REMOVED lines=17> */
[----:B------:R-:W1:Y:S05]  /*e0f0*/  LDSM.16.M88.4 R192, [R225] ;  /* 0x00000000e1c0783b */ /* 0x000e6a0000000200 */
[----:B------:R-:W-:Y:S02]  /*e100*/  LDSM.16.M88.4 R208, [R236] ;  /* 0x00000000ecd0783b */ /* 0x000fe40000000200 */
[C---:B----4-:R-:W-:Y:S08]  /*e110*/  HMMA.16816.F32 R4, R196.reuse, R204, R4 ;  /* 0x000000ccc404723c */ /* 0x050ff00000001804 */
[C---:B------:R-:W-:Y:S01]  /*e120*/  HMMA.16816.F32 R8, R196.reuse, R206, R8 ;  /* 0x000000cec408723c */ /* 0x040fe20000001808 */
[----:B------:R-:W-:Y:S07]  /*e130*/  LDSM.16.M88.4 R204, [R227] ;  /* 0x00000000e3cc783b */ /* 0x000fee0000000200 */
[C---:B------:R-:W-:Y:S08]  /*e140*/  HMMA.16816.F32 R12, R196.reuse, R212, R12 ;  /* 0x000000d4c40c723c */ /* 0x040ff0000000180c */
[C---:B------:R-:W-:Y:S01]  /*e150*/  HMMA.16816.F32 R16, R196.reuse, R214, R16 ;  /* 0x000000d6c410723c */ /* 0x040fe20000001810 */
[----:B------:R-:W-:Y:S07]  /*e160*/  LDSM.16.M88.4 R212, [R237] ;  /* 0x00000000edd4783b */ /* 0x000fee0000000200 */
[C---:B--2---:R-:W-:Y:S08]  /*e170*/  HMMA.16816.F32 R20, R196.reuse, R200, R20 ;  /* 0x000000c8c414723c */ /* 0x044ff00000001814 */
[C---:B------:R-:W-:Y:S01]  /*e180*/  HMMA.16816.F32 R24, R196.reuse, R202, R24 ;  /* 0x000000cac418723c */ /* 0x040fe20000001818 */
[----:B------:R-:W2:Y:S05]  /*e190*/  LDSM.16.M88.4 R200, [R226] ;  /* 0x00000000e2c8783b */ /* 0x000eaa0000000200 */
[----:B------:R-:W-:Y:S02]  /*e1a0*/  LDSM.16.M88.4 R224, [R231+0x9000] ;  /* 0x00900000e7e0783b */ /* 0x000fe40000000200 */
[C---:B------:R-:W-:Y:S08]  /*e1b0*/  HMMA.16816.F32 R28, R196.reuse, R216, R28 ;  /* 0x000000d8c41c723c */ /* 0x040ff0000000181c */
[C---:B------:R-:W-:Y:S01]  /*e1c0*/  HMMA.16816.F32 R32, R196.reuse, R218, R32 ;  /* 0x000000dac420723c */ /* 0x040fe20000001820 */
[----:B------:R-:W4:Y:S07]  /*e1d0*/  LDSM.16.M88.4 R216, [R238] ;  /* 0x00000000eed8783b */ /* 0x000f2e0000000200 */
[C---:B------:R-:W-:Y:S08]  /*e1e0*/  HMMA.16816.F32 R36, R196.reuse, R220, R36 ;  /* 0x000000dcc424723c */ /* 0x040ff00000001824 */
[C---:B------:R-:W-:Y:S01]  /*e1f0*/  HMMA.16816.F32 R40, R196.reuse, R222, R40 ;  /* 0x000000dec428723c */ /* 0x040fe20000001828 */
[----:B------:R-:W5:Y:S07]  /*e200*/  LDSM.16.M88.4 R220, [R242+0xc000] ;  /* 0x00c00000f2dc783b */ /* 0x000f6e0000000200 */
[C---:B---3--:R-:W-:Y:S08]  /*e210*/  HMMA.16816.F32 R44, R196.reuse, R184, R44 ;  /* 0x000000b8c42c723c */ /* 0x048ff0000000182c */
[----:B------:R-:W-:Y:S01]  /*e220*/  HMMA.16816.F32 R48, R196, R186, R48 ;  /* 0x000000bac430723c */ /* 0x000fe20000001830 */
[----:B------:R-:W3:Y:S05]  /*e230*/  LDSM.16.M88.4 R184, [R231+0x9800] ;  /* 0x00980000e7b8783b */ /* 0x000eea0000000200 */
[----:B------:R-:W3:Y:S02]  /*e240*/  LDSM.16.M88.4 R196, [R231+0xa000] ;  /* 0x00a00000e7c4783b */ /* 0x000ee40000000200 */
        /* <DEDUP_REMOVED lines=17> */
[----:B------:R-:W-:Y:S05]  /*e360*/  LDSM.16.M88.4 R188, [R230] ;  /* 0x00000000e6bc783b */ /* 0x000fea0000000200 */
[----:B------:R-:W-:Y:S02]  /*e370*/  LDSM.16.M88.4 R216, [R230+0x1800] ;  /* 0x00180000e6d8783b */ /* 0x000fe40000000200 */
[C---:B-----5:R-:W-:Y:S08]  /*e380*/  HMMA.16816.F32 R4, R220.reuse, R224, R4 ;  /* 0x000000e0dc04723c */ /* 0x060ff00000001804 */
[C---:B------:R-:W-:Y:S01]  /*e390*/  HMMA.16816.F32 R8, R220.reuse, R226, R8 ;  /* 0x000000e2dc08723c */ /* 0x040fe20000001808 */
[----:B------:R-:W-:Y:S07]  /*e3a0*/  LDSM.16.M88.4 R224, [R230+0x2000] ;  /* 0x00200000e6e0783b */ /* 0x000fee0000000200 */
[C---:B---3--:R-:W-:Y:S08]  /*e3b0*/  HMMA.16816.F32 R12, R220.reuse, R184, R12 ;  /* 0x000000b8dc0c723c */ /* 0x048ff0000000180c */
[C---:B------:R-:W-:Y:S01]  /*e3c0*/  HMMA.16816.F32 R16, R220.reuse, R186, R16 ;  /* 0x000000badc10723c */ /* 0x040fe20000001810 */
[----:B------:R-:W3:Y:S07]  /*e3d0*/  LDSM.16.M88.4 R184, [R241+0xc000] ;  /* 0x00c00000f1b8783b */ /* 0x000eee0000000200 */
[C---:B------:R-:W-:Y:S08]  /*e3e0*/  HMMA.16816.F32 R20, R220.reuse, R196, R20 ;  /* 0x000000c4dc14723c */ /* 0x040ff00000001814 */
[C---:B------:R-:W-:Y:S01]  /*e3f0*/  HMMA.16816.F32 R24, R220.reuse, R198, R24 ;  /* 0x000000c6dc18723c */ /* 0x040fe20000001818 */
[----:B------:R-:W4:Y:S01]  /*e400*/  LDSM.16.M88.4 R196, [R230+0x2800] ;  /* 0x00280000e6c4783b */ /* 0x000f220000000200 */
[----:B------:R-:W-:Y:S04]  /*e410*/  DEPBAR.LE SB0, 0x0 ;  /* 0x000080000000791a */ /* 0x000fe80000000000 */
[----:B------:R-:W-:Y:S02]  /*e420*/  BAR.SYNC.DEFER_BLOCKING 0x0 ;  /* 0x0000000000007b1d */ /* 0x000fe40000010000 */
        /* <DEDUP_REMOVED lines=25> */
[----:B------:R-:W-:Y:S01]  /*e5c0*/  IMAD.MOV.U32 R246, RZ, RZ, RZ ;  /* 0x000000fffff67224 */ /* 0x000fe200078e00ff */
[----:B------:R-:W-:Y:S01]  /*e5d0*/  SHF.R.S32.HI R185, RZ, 0x1f, R245 ;  /* 0x0000001fffb97819 */ /* 0x000fe200000114f5 */
[----:B------:R-:W-:Y:S01]  /*e5e0*/  IMAD.SHL.U32 R196, R249, 0x2, RZ ;  /* 0x00000002f9c47824 */ /* 0x000fe200078e00ff */
[----:B------:R-:W-:Y:S01]  /*e5f0*/  ISETP.NE.AND P2, PT, R0, 0x1, PT ;  /* 0x000000010000780c */ /* 0x000fe20003f45270 */
[----:B------:R-:W-:Y:S01]  /*e600*/  IMAD.SHL.U32 R195, R251, 0x2, RZ ;  /* 0x00000002fbc37824 */ /* 0x000fe200078e00ff */
[C---:B------:R-:W-:Y:S01]  /*e610*/  SHF.L.U64.HI R186, R252.reuse, 0x1, R186 ;  /* 0x00000001fcba7819 */ /* 0x040fe200000102ba */
[----:B------:R-:W-:Y:S01]  /*e620*/  IMAD.SHL.U32 R194, R252, 0x2, RZ ;  /* 0x00000002fcc27824 */ /* 0x000fe200078e00ff */
[C---:B------:R-:W-:Y:S01]  /*e630*/  SHF.L.U64.HI R185, R245.reuse, 0x1, R185 ;  /* 0x00000001f5b97819 */ /* 0x040fe200000102b9 */
[----:B------:R-:W-:Y:S01]  /*e640*/  IMAD.SHL.U32 R189, R245, 0x2, RZ ;  /* 0x00000002f5bd7824 */ /* 0x000fe200078e00ff */
[----:B------:R-:W3:Y:S04]  /*e650*/  LDL R3, [R1+0x10] ;  /* 0x0000100001037983 */ /* 0x000ee80000100800 */
[----:B------:R-:W4:Y:S06]  /*e660*/  LDL.64 R172, [R1+0x28] ;  /* 0x0000280001ac7983 */ /* 0x000f2c0000100a00 */
[----:B------:R-:W5:Y:S04]  /*e670*/  LDL R250, [R1+0x38] ;  /* 0x0000380001fa7983 */ /* 0x000f680000100800 */
[----:B------:R-:W4:Y:S06]  /*e680*/  LDL.64 R192, [R1+0x20] ;  /* 0x0000200001c07983 */ /* 0x000f2c0000100a00 */
[----:B------:R-:W5:Y:S01]  /*e690*/  LDL R236, [R1+0x1c] ;  /* 0x00001c0001ec7983 */ /* 0x000f620000100800 */
[----:B--2---:R-:W-:Y:S05]  /*e6a0*/  IMAD R2, R247, 0x60, R2 ;  /* 0x00000060f7027824 */ /* 0x004fea00078e0202 */
[----:B---3--:R-:W-:Y:S05]  /*e6b0*/  IADD3 R2, R2, -0x60, R3 ;  /* 0xffffffa002027810 */ /* 0x008fea0007ffe003 */
[----:B------:R-:W-:Y:S04]  /*e6c0*/  @P2 IMAD.HI.U32 R3, R2, c[0x0][0x2bc], RZ ;  /* 0x0000af0002032a27 */ /* 0x000fe800078e00ff */
[----:B------:R-:W-:Y:S01]  /*e6d0*/  IMAD.MOV.U32 R0, RZ, RZ, R2 ;  /* 0x000000ffff007224 */ /* 0x000fe200078e0002 */
[----:B------:R-:W-:Y:S04]  /*e6e0*/  @P2 SHF.R.U32.HI R0, RZ, c[0x0][0x2c0], R3 ;  /* 0x0000b000ff002a19 */ /* 0x000fe80000011603 */
[C---:B----4-:R-:W-:Y:S04]  /*e6f0*/  @!P6 IADD3 R3, P0, R0.reuse, R172, RZ ;  /* 0x000000ac0003e210 */ /* 0x050fe80007f1e0ff */
[----:B-----5:R-:W-:Y:S01]  /*e700*/  @!P6 LEA.HI.X.SX32 R173, R0, R250, 0x1, P0 ;  /* 0x000000fa00ade211 */ /* 0x020fe200000f0eff */
[----:B------:R-:W-:Y:S01]  /*e710*/  IMAD.MOV R0, RZ, RZ, -R0 ;  /* 0x000000ffff007224 */ /* 0x000fe200078e0a00 */
[----:B------:R-:W-:Y:S02]  /*e720*/  @!P6 LEA R172, P0, R3, c[0x0][0x2a0], 0x2 ;  /* 0x0000a80003acea11 */ /* 0x000fe400078010ff */
[----:B------:R-:W-:Y:S01]  /*e730*/  IADD3 R250, R245, 0xc0, RZ ;  /* 0x000000c0f5fa7810 */ /* 0x000fe20007ffe0ff */
[----:B------:R-:W-:Y:S01]  /*e740*/  IMAD R248, R0, c[0x0][0x2b8], R2 ;  /* 0x0000ae0000f87a24 */ /* 0x000fe200078e0202 */
[----:B------:R-:W-:Y:S02]  /*e750*/  @!P6 LEA.HI.X R173, R3, c[0x0][0x2a4], R173, 0x2, P0 ;  /* 0x0000a90003adea11 */ /* 0x000fe400000f14ad */
[----:B------:R-:W-:Y:S01]  /*e760*/  SHF.R.S32.HI R250, RZ, 0x1f, R250 ;  /* 0x0000001ffffa7819 */ /* 0x000fe200000114fa */
[----:B------:R-:W-:Y:S01]  /*e770*/  IMAD.WIDE.U32 R2, R248, c[0x0][0x1e0], RZ ;  /* 0x00007800f8027a25 */ /* 0x000fe200078e00ff */
[----:B------:R-:W-:Y:S01]  /*e780*/  SHF.R.S32.HI R0, RZ, 0x1f, R248 ;  /* 0x0000001fff007819 */ /* 0x000fe200000114f8 */
[----:B------:R-:W2:Y:S01]  /*e790*/  @!P6 LDG.E R246, [R172.64] ;  /* 0x00000006acf6e981 */ /* 0x000ea2000c1e1900 */
[----:B------:R-:W-:Y:S03]  /*e7a0*/  SHF.L.U64.HI R188, R249, 0x1, R250 ;  /* 0x00000001f9bc7819 */ /* 0x000fe600000102fa */
        /* <DEDUP_REMOVED lines=13> */
.L_x_1545:
[----:B------:R-:W-:-:S05]  /*e880*/  BRA.DIV ~URZ, `(.L_x_1493) ;  /* 0x000080627f007947 */ /* 0x000fca000b800000 */
[----:B------:R-:W3:Y:S01]  /*e890*/  SHFL.IDX PT, R0, R184, RZ, 0x181f ;  /* 0x00181fffb8007589 */ /* 0x000ee200000e0000 */
[C---:B------:R-:W-:Y:S02]  /*e8a0*/  IADD3 R190, -R244.reuse, 0x10, RZ ;  /* 0x00000010f4be7810 */ /* 0x040fe40007ffe1ff */
[----:B------:R-:W-:Y:S02]  /*e8b0*/  ISETP.NE.U32.AND P2, PT, R244, RZ, PT ;  /* 0x000000fff400720c */ /* 0x000fe40003f45070 */
[----:B------:R-:W-:Y:S04]  /*e8c0*/  LOP3.LUT R190, R190, 0xf, RZ, 0xc0, !PT ;  /* 0x0000000fbebe7812 */ /* 0x000fe800078ec0ff */
[----:B---3--:R-:W-:Y:S04]  /*e8d0*/  IADD3 R2, P1, P0, R190, R0, R189 ;  /* 0x00000000be027210 */ /* 0x008fe8000783e0bd */
[----:B--2---:R-:W-:Y:S02]  /*e8e0*/  IADD3.X R3, RZ, R172, R185, P1, P0 ;  /* 0x000000acff037210 */ /* 0x004fe40000fe04b9 */
[----:B------:R-:W-:Y:S03]  /*e8f0*/  IADD3 R192, P0, R0, R194, RZ ;  /* 0x000000c200c07210 */ /* 0x000fe60007f1e0ff */
[----:B------:R-:W-:Y:S01]  /*e900*/  @!PT LDS RZ, [RZ] ;  /* 0x00000000fffff984 */ /* 0x000fe20000000800 */
[----:B------:R-:W-:Y:S01]  /*e910*/  @!PT LDS RZ, [RZ] ;  /* 0x00000000fffff984 */ /* 0x000fe20000000800 */
[----:B------:R2:W-:Y:S02]  /*e920*/  LDGSTS.E.BYPASS.LTC128B.128.ZFILL [R243+0xc100], [R2.64], P2 ;  /* 0x0c10000002f37fae */ /* 0x0005e40009141d46 */
[----:B------:R-:W-:Y:S05]  /*e930*/  IMAD.X R193, R172, 0x1, R186, P0 ;  /* 0x00000001acc17824 */ /* 0x000fea00000e06ba */
[----:B------:R3:W-:Y:S01]  /*e940*/  LDGSTS.E.BYPASS.LTC128B.128 [R243+0xf100], [R192.64], !P5 ;  /* 0x0f100000c0f37fae */ /* 0x0007e2000e901d46 */
[-C--:B--2---:R-:W-:Y:S05]  /*e950*/  IADD3 R2, P0, R0, R195.reuse, RZ ;  /* 0x000000c300027210 */ /* 0x084fea0007f1e0ff */
[----:B------:R-:W-:Y:S05]  /*e960*/  IMAD.X R3, R172, 0x1, R187, P0 ;  /* 0x00000001ac037824 */ /* 0x000fea00000e06bb */
[----:B------:R2:W-:Y:S02]  /*e970*/  LDGSTS.E.BYPASS.LTC128B.128 [R243+0x12100], [R2.64], !P4 ;  /* 0x1210000002f37fae */ /* 0x0005e4000e101d46 */
[----:B--2---:R-:W-:Y:S02]  /*e980*/  IADD3 R2, P0, R0, R196, RZ ;  /* 0x000000c400027210 */ /* 0x004fe40007f1e0ff */
[----:B------:R-:W2:Y:S03]  /*e990*/  SHFL.IDX PT, R0, R184, 0x1, 0x181f ;  /* 0x00381f00b8007f89 */ /* 0x000ea600000e0000 */
[----:B------:R-:W-:Y:S02]  /*e9a0*/  IMAD.X R3, R172, 0x1, R188, P0 ;  /* 0x00000001ac037824 */ /* 0x000fe400000e06bc */
[----:B------:R-:W-:Y:S04]  /*e9b0*/  SHFL.IDX PT, R172, R173, 0x2, 0x181f ;  /* 0x00581f00adac7f89 */ /* 0x000fe800000e0000 */
[----:B------:R4:W-:Y:S01]  /*e9c0*/  LDGSTS.E.BYPASS.LTC128B.128 [R243+0x15100], [R2.64], !P3 ;  /* 0x1510000002f37fae */ /* 0x0009e2000d901d46 */
[----:B--2---:R-:W-:Y:S03]  /*e9d0*/  IADD3 R190, P1, P0, R190, R0, R189 ;  /* 0x00000000bebe7210 */ /* 0x004fe6000783e0bd */
[----:B----4-:R-:W2:Y:S02]  /*e9e0*/  SHFL.IDX PT, R2, R173, 0x1, 0x181f ;  /* 0x00381f00ad027f89 */ /* 0x010ea400000e0000 */
[----:B--2---:R-:W-:Y:S05]  /*e9f0*/  IADD3.X R191, RZ, R2, R185, P1, P0 ;  /* 0x00000002ffbf7210 */ /* 0x004fea0000fe04b9 */
[----:B------:R2:W-:Y:S02]  /*ea00*/  LDGSTS.E.BYPASS.LTC128B.128.ZFILL [R243+0xd100], [R190.64], P2 ;  /* 0x0d100000bef37fae */ /* 0x0005e40009141d46 */
[----:B--2---:R-:W-:Y:S05]  /*ea10*/  IADD3 R190, P0, R0, R194, RZ ;  /* 0x000000c200be7210 */ /* 0x004fea0007f1e0ff */
[----:B------:R-:W-:Y:S05]  /*ea20*/  IMAD.X R191, R2, 0x1, R186, P0 ;  /* 0x0000000102bf7824 */ /* 0x000fea00000e06ba */
[----:B------:R2:W-:Y:S02]  /*ea30*/  LDGSTS.E.BYPASS.LTC128B.128 [R243+0x10100], [R190.64], !P5 ;  /* 0x10100000bef37fae */ /* 0x0005e4000e901d46 */
[----:B--2---:R-:W-:Y:S05]  /*ea40*/  IADD3 R190, P0, R0, R195, RZ ;  /* 0x000000c300be7210 */ /* 0x004fea0007f1e0ff */
[----:B------:R-:W-:Y:S01]  /*ea50*/  IMAD.X R191, R2, 0x1, R187, P0 ;  /* 0x0000000102bf7824 */ /* 0x000fe200000e06bb */
[----:B---3--:R-:W-:Y:S02]  /*ea60*/  IADD3 R192, P0, R0, R196, RZ ;  /* 0x000000c400c07210 */ /* 0x008fe40007f1e0ff */
[----:B------:R2:W3:Y:S03]  /*ea70*/  SHFL.IDX PT, R0, R184, 0x2, 0x181f ;  /* 0x00581f00b8007f89 */ /* 0x0004e600000e0000 */
[----:B------:R-:W-:Y:S01]  /*ea80*/  IMAD.X R193, R2, 0x1, R188, P0 ;  /* 0x0000000102c17824 */ /* 0x000fe200000e06bc */
[----:B------:R2:W-:Y:S04]  /*ea90*/  LDGSTS.E.BYPASS.LTC128B.128 [R243+0x13100], [R190.64], !P4 ;  /* 0x13100000bef37fae */ /* 0x0005e8000e101d46 */
[----:B------:R2:W-:Y:S03]  /*eaa0*/  LDGSTS.E.BYPASS.LTC128B.128 [R243+0x16100], [R192.64], !P3 ;  /* 0x16100000c0f37fae */ /* 0x0005e6000d901d46 */
.L_x_1546:
[C---:B--2---:R-:W-:Y:S02]  /*eab0*/  IADD3 R192, -R244.reuse, 0x10, RZ ;  /* 0x00000010f4c07810 */ /* 0x044fe40007ffe1ff */
[----:B------:R-:W-:Y:S02]  /*eac0*/  ISETP.NE.U32.AND P2, PT, R244, RZ, PT ;  /* 0x000000fff400720c */ /* 0x000fe40003f45070 */
[----:B------:R-:W-:Y:S04]  /*ead0*/  LOP3.LUT R192, R192, 0xf, RZ, 0xc0, !PT ;  /* 0x0000000fc0c07812 */ /* 0x000fe800078ec0ff */
[----:B---3--:R-:W-:Y:S04]  /*eae0*/  IADD3 R192, P1, P0, R192, R0, R189 ;  /* 0x00000000c0c07210 */ /* 0x008fe8000783e0bd */
[----:B------:R-:W-:Y:S02]  /*eaf0*/  IADD3.X R193, RZ, R172, R185, P1, P0 ;  /* 0x000000acffc17210 */ /* 0x000fe40000fe04b9 */
[----:B------:R-:W-:Y:S03]  /*eb00*/  IADD3 R190, P0, R0, R194, RZ ;  /* 0x000000c200be7210 */ /* 0x000fe60007f1e0ff */
[----:B------:R-:W-:Y:S01]  /*eb10*/  @!PT LDS RZ, [RZ] ;  /* 0x00000000fffff984 */ /* 0x000fe20000000800 */
[----:B------:R-:W-:Y:S01]  /*eb20*/  @!PT LDS RZ, [RZ] ;  /* 0x00000000fffff984 */ /* 0x000fe20000000800 */
[----:B------:R-:W-:Y:S01]  /*eb30*/  @!PT LDS RZ, [RZ] ;  /* 0x00000000fffff984 */ /* 0x000fe20000000800 */
[----:B------:R2:W-:Y:S02]  /*eb40*/  LDGSTS.E.BYPASS.LTC128B.128.ZFILL [R243+0xe100], [R192.64], P2 ;  /* 0x0e100000c0f37fae */ /* 0x0005e40009141d46 */
        /* <DEDUP_REMOVED lines=8> */
.L_x_1491:
[----:B------:R-:W-:Y:S05]  /*ebd0*/  BSYNC B0 ;  /* 0x0000000000007941 */ /* 0x000fea0003800000 */
.L_x_1490:
        /* <DEDUP_REMOVED lines=50> */
[----:B-1----:R-:W1:Y:S04]  /*ef00*/  SHFL.BFLY PT, R173, R172, 0x2, 0x1f ;  /* 0x0c401f00acad7f89 */ /* 0x002e6800000e0000 */
[----:B------:R-:W2:Y:S01]  /*ef10*/  SHFL.BFLY PT, R0, R184, 0x2, 0x1f ;  /* 0x0c401f00b8007f89 */ /* 0x000ea200000e0000 */
[----:B-1----:R-:W-:Y:S02]  /*ef20*/  FMNMX.FTZ R173, R172, R173, !PT ;  /* 0x000000adacad7209 */ /* 0x002fe40007810000 */
[----:B--2---:R-:W-:Y:S03]  /*ef30*/  FMNMX.FTZ R172, R184, R0, !PT ;  /* 0x00000000b8ac7209 */ /* 0x004fe60007810000 */
[----:B------:R-:W1:Y:S04]  /*ef40*/  SHFL.BFLY PT, R2, R173, 0x1, 0x1f ;  /* 0x0c201f00ad027f89 */ /* 0x000e6800000e0000 */
[----:B------:R2:W3:Y:S01]  /*ef50*/  SHFL.BFLY PT, R0, R172, 0x1, 0x1f ;  /* 0x0c201f00ac007f89 */ /* 0x0004e200000e0000 */
[----:B-1----:R-:W-:Y:S04]  /*ef60*/  FMNMX.FTZ R173, R173, R2, !PT ;  /* 0x00000002adad7209 */ /* 0x002fe80007810000 */
.L_x_1547:
[----:B---3--:R-:W-:Y:S01]  /*ef70*/  FMNMX.FTZ R3, R0, R172, !PT ;  /* 0x000000ac00037209 */ /* 0x008fe20007810000 */
[C---:B------:R-:W-:Y:S01]  /*ef80*/  FADD.FTZ R2, -R173.reuse, R174 ;  /* 0x000000aead027221 */ /* 0x040fe20000010100 */
[----:B------:R-:W-:Y:S01]  /*ef90*/  WARPSYNC 0xffffffff ;  /* 0xffffffff00007948 */ /* 0x000fe20003800000 */
[----:B------:R-:W-:Y:S01]  /*efa0*/  FMUL.FTZ R174, R173, c[0x0][0x2d0] ;  /* 0x0000b400adae7a20 */ /* 0x000fe20000410000 */
[----:B------:R-:W1:Y:S01]  /*efb0*/  LDSM.16.MT88.4 R188, [R232] ;  /* 0x00000000e8bc783b */ /* 0x000e620000004200 */
[----:B------:R-:W-:Y:S01]  /*efc0*/  FADD.FTZ R0, -R3, R175 ;  /* 0x000000af03007221 */ /* 0x000fe20000010100 */
[----:B------:R-:W-:Y:S01]  /*efd0*/  ISETP.GT.AND P0, PT, R247, RZ, PT ;  /* 0x000000fff700720c */ /* 0x000fe20003f04270 */
[----:B------:R-:W-:Y:S02]  /*efe0*/  FMUL.FTZ R175, R3, c[0x0][0x2d0] ;  /* 0x0000b40003af7a20 */ /* 0x000fe40000410000 */
[----:B------:R-:W-:Y:S02]  /*eff0*/  FMUL.FTZ R2, R2, c[0x0][0x2d0] ;  /* 0x0000b40002027a20 */ /* 0x000fe40000410000 */
[----:B------:R-:W-:Y:S01]  /*f000*/  FMUL.FTZ R0, R0, c[0x0][0x2d0] ;  /* 0x0000b40000007a20 */ /* 0x000fe20000410000 */
[----:B------:R-:W3:Y:S01]  /*f010*/  LDL.LU R199, [R1+0x4] ;  /* 0x0000040001c77983 */ /* 0x000ee20000300800 */
[--C-:B------:R-:W-:Y:S02]  /*f020*/  FFMA.FTZ R4, R4, c[0x0][0x2d0], -R174.reuse ;  /* 0x0000b40004047a23 */ /* 0x100fe400000108ae */
[--C-:B------:R-:W-:Y:S01]  /*f030*/  FFMA.FTZ R5, R5, c[0x0][0x2d0], -R174.reuse ;  /* 0x0000b40005057a23 */ /* 0x100fe200000108ae */
[----:B------:R-:W4:Y:S01]  /*f040*/  MUFU.EX2 R2, R2 ;  /* 0x0000000200027308 */ /* 0x000f220000000800 */
[--C-:B------:R-:W-:Y:S01]  /*f050*/  FFMA.FTZ R6, R6, c[0x0][0x2d0], -R175.reuse ;  /* 0x0000b40006067a23 */ /* 0x100fe200000108af */
[----:B------:R-:W5:Y:S01]  /*f060*/  LDL.LU R197, [R1+0x8] ;  /* 0x0000080001c57983 */ /* 0x000f620000300800 */
        /* <DEDUP_REMOVED lines=22> */
[----:B--2---:R-:W-:Y:S01]  /*f1d0*/  MUFU.EX2 R172, R6 ;  /* 0x0000000600ac7308 */ /* 0x004fe20000000800 */
        /* <DEDUP_REMOVED lines=27> */
[--C-:B------:R-:W-:Y:S02]  /*f390*/  FFMA.FTZ R46, R46, c[0x0][0x2d0], -R175.reuse ;  /* 0x0000b4002e2e7a23 */ /* 0x100fe400000108af */
[--C-:B------:R-:W-:Y:S01]  /*f3a0*/  FFMA.FTZ R47, R47, c[0x0][0x2d0], -R175.reuse ;  /* 0x0000b4002f2f7a23 */ /* 0x100fe200000108af */
[----:B------:R-:W1:Y:S01]  /*f3b0*/  MUFU.EX2 R203, R11 ;  /* 0x0000000b00cb7308 */ /* 0x000e620000000800 */
[----:B------:R-:W-:Y:S01]  /*f3c0*/  FFMA.FTZ R50, R50, c[0x0][0x2d0], -R175 ;  /* 0x0000b40032327a23 */ /* 0x000fe200000108af */
[----:B------:R-:W-:Y:S08]  /*f3d0*/  MOV R175, R3 ;  /* 0x0000000300af7202 */ /* 0x000ff00000000f00 */
[----:B------:R-:W-:Y:S10]  /*f3e0*/  MUFU.EX2 R212, R16 ;  /* 0x0000001000d47308 */ /* 0x000ff40000000800 */
[----:B------:R-:W1:Y:S10]  /*f3f0*/  MUFU.EX2 R213, R17 ;  /* 0x0000001100d57308 */ /* 0x000e740000000800 */
[----:B------:R-:W-:Y:S10]  /*f400*/  MUFU.EX2 R210, R18 ;  /* 0x0000001200d27308 */ /* 0x000ff40000000800 */
[----:B------:R1:W-:Y:S10]  /*f410*/  MUFU.EX2 R211, R19 ;  /* 0x0000001300d37308 */ /* 0x0003f40000000800 */
[----:B------:R-:W-:Y:S10]  /*f420*/  MUFU.EX2 R208, R21 ;  /* 0x0000001500d07308 */ /* 0x000ff40000000800 */
[----:B------:R-:W-:Y:S01]  /*f430*/  MUFU.EX2 R206, R23 ;  /* 0x0000001700ce7308 */ /* 0x000fe20000000800 */
[----:B-1----:R-:W-:Y:S09]  /*f440*/  LDSM.16.MT88.4 R16, [R235+0x800] ;  /* 0x00080000eb10783b */ /* 0x002ff20000004200 */
[----:B------:R-:W-:Y:S10]  /*f450*/  MUFU.EX2 R207, R24 ;  /* 0x0000001800cf7308 */ /* 0x000ff40000000800 */
[----:B------:R-:W-:Y:S10]  /*f460*/  MUFU.EX2 R209, R25 ;  /* 0x0000001900d17308 */ /* 0x000ff40000000800 */
[----:B------:R-:W-:Y:S10]  /*f470*/  MUFU.EX2 R205, R26 ;  /* 0x0000001a00cd7308 */ /* 0x000ff40000000800 */
[----:B------:R1:W-:Y:S10]  /*f480*/  MUFU.EX2 R204, R27 ;  /* 0x0000001b00cc7308 */ /* 0x0003f40000000800 */
[----:B------:R2:W-:Y:S10]  /*f490*/  MUFU.EX2 R198, R14 ;  /* 0x0000000e00c67308 */ /* 0x0005f40000000800 */
[----:B------:R-:W-:Y:S01]  /*f4a0*/  MUFU.EX2 R174, R174 ;  /* 0x000000ae00ae7308 */ /* 0x000fe20000000800 */
[----:B-1----:R-:W-:Y:S09]  /*f4b0*/  LDSM.16.MT88.4 R24, [R235+0x1000] ;  /* 0x00100000eb18783b */ /* 0x002ff20000004200 */
[----:B------:R-:W-:Y:S10]  /*f4c0*/  MUFU.EX2 R51, R51 ;  /* 0x0000003300337308 */ /* 0x000ff40000000800 */
[----:B------:R-:W-:Y:S10]  /*f4d0*/  MUFU.EX2 R200, R13 ;  /* 0x0000000d00c87308 */ /* 0x000ff40000000800 */
[----:B------:R-:W1:Y:S10]  /*f4e0*/  MUFU.EX2 R196, R15 ;  /* 0x0000000f00c47308 */ /* 0x000e740000000800 */
[----:B------:R-:W-:Y:S10]  /*f4f0*/  MUFU.EX2 R49, R41 ;  /* 0x0000002900317308 */ /* 0x000ff40000000800 */
[----:B------:R-:W-:Y:S10]  /*f500*/  MUFU.EX2 R41, R38 ;  /* 0x0000002600297308 */ /* 0x000ff40000000800 */
[----:B------:R-:W-:Y:S10]  /*f510*/  MUFU.EX2 R42, R42 ;  /* 0x0000002a002a7308 */ /* 0x000ff40000000800 */
[----:B------:R-:W-:Y:S10]  /*f520*/  MUFU.EX2 R43, R43 ;  /* 0x0000002b002b7308 */ /* 0x000ff40000000800 */
[----:B------:R-:W-:Y:S10]  /*f530*/  MUFU.EX2 R38, R45 ;  /* 0x0000002d00267308 */ /* 0x000ff40000000800 */
[----:B------:R-:W-:Y:S10]  /*f540*/  MUFU.EX2 R46, R46 ;  /* 0x0000002e002e7308 */ /* 0x000ff40000000800 */
[----:B------:R-:W-:Y:S10]  /*f550*/  MUFU.EX2 R47, R47 ;  /* 0x0000002f002f7308 */ /* 0x000ff40000000800 */
[----:B------:R-:W-:Y:S01]  /*f560*/  MUFU.EX2 R50, R50 ;  /* 0x0000003200327308 */ /* 0x000fe20000000800 */
[C---:B----4-:R-:W-:Y:S01]  /*f570*/  FMUL.FTZ R4, R2.reuse, R176 ;  /* 0x000000b002047220 */ /* 0x050fe20000410000 */
[----:B------:R-:W-:Y:S01]  /*f580*/  F2FP.PACK_AB R184, R193, R192 ;  /* 0x000000c0c1b8723e */ /* 0x000fe200000000ff */
[----:B------:R-:W-:Y:S01]  /*f590*/  FMUL.FTZ R5, R2, R177 ;  /* 0x000000b102057220 */ /* 0x000fe20000410000 */
[----:B--2---:R-:W-:Y:S01]  /*f5a0*/  F2FP.PACK_AB R186, R202, R195 ;  /* 0x000000c3caba723e */ /* 0x004fe200000000ff */
[----:B------:R-:W-:Y:S01]  /*f5b0*/  FMUL.FTZ R6, R0, R178 ;  /* 0x000000b200067220 */ /* 0x000fe20000410000 */
[----:B------:R-:W-:Y:S01]  /*f5c0*/  F2FP.PACK_AB R185, R194, R172 ;  /* 0x000000acc2b9723e */ /* 0x000fe200000000ff */
[----:B------:R-:W-:Y:S01]  /*f5d0*/  FMUL.FTZ R7, R0, R179 ;  /* 0x000000b300077220 */ /* 0x000fe20000410000 */
[----:B------:R-:W-:Y:S01]  /*f5e0*/  F2FP.PACK_AB R187, R203, R201 ;  /* 0x000000c9cbbb723e */ /* 0x000fe200000000ff */
[----:B------:R-:W2:Y:S01]  /*f5f0*/  LDSM.16.MT88.4 R176, [R233] ;  /* 0x00000000e9b0783b */ /* 0x000ea20000004200 */
[C---:B------:R-:W-:Y:S01]  /*f600*/  FMUL.FTZ R8, R2.reuse, R180 ;  /* 0x000000b402087220 */ /* 0x040fe20000410000 */
[----:B------:R-:W-:Y:S01]  /*f610*/  F2FP.PACK_AB R14, R213, R212 ;  /* 0x000000d4d50e723e */ /* 0x000fe200000000ff */
[----:B------:R-:W-:Y:S01]  /*f620*/  FMUL.FTZ R9, R2, R181 ;  /* 0x000000b502097220 */ /* 0x000fe20000410000 */
[----:B-1----:R-:W-:Y:S01]  /*f630*/  F2FP.PACK_AB R13, R196, R198 ;  /* 0x000000c6c40d723e */ /* 0x002fe200000000ff */
[C---:B------:R-:W-:Y:S01]  /*f640*/  FMUL.FTZ R10, R0.reuse, R182 ;  /* 0x000000b6000a7220 */ /* 0x040fe20000410000 */
[C---:B------:R-:W-:Y:S01]  /*f650*/  HMMA.16816.F32 R4, R184.reuse, R188, R4 ;  /* 0x000000bcb804723c */ /* 0x040fe20000001804 */
[----:B------:R-:W-:Y:S04]  /*f660*/  MUFU.EX2 R189, R31 ;  /* 0x0000001f00bd7308 */ /* 0x000fe80000000800 */
[----:B------:R-:W-:Y:S01]  /*f670*/  FMUL.FTZ R11, R0, R183 ;  /* 0x000000b7000b7220 */ /* 0x000fe20000410000 */
[----:B------:R-:W-:Y:S01]  /*f680*/  F2FP.PACK_AB R15, R211, R210 ;  /* 0x000000d2d30f723e */ /* 0x000fe200000000ff */
[----:B------:R-:W-:Y:S01]  /*f690*/  LDSM.16.MT88.4 R180, [R233+0x800] ;  /* 0x00080000e9b4783b */ /* 0x000fe20000004200 */
[C---:B------:R-:W-:Y:S03]  /*f6a0*/  FMUL.FTZ R132, R2.reuse, R132 ;  /* 0x0000008402847220 */ /* 0x040fe60000410000 */
[----:B------:R-:W1:Y:S01]  /*f6b0*/  MUFU.EX2 R188, R12 ;  /* 0x0000000c00bc7308 */ /* 0x000e620000000800 */
[C---:B------:R-:W-:Y:S03]  /*f6c0*/  HMMA.16816.F32 R8, R184.reuse, R190, R8 ;  /* 0x000000beb808723c */ /* 0x040fe60000001808 */
[----:B------:R-:W-:Y:S02]  /*f6d0*/  FMUL.FTZ R133, R2, R133 ;  /* 0x0000008502857220 */ /* 0x000fe40000410000 */
[C---:B------:R-:W-:Y:S02]  /*f6e0*/  FMUL.FTZ R134, R0.reuse, R134 ;  /* 0x0000008600867220 */ /* 0x040fe40000410000 */
[----:B------:R-:W-:Y:S02]  /*f6f0*/  FMUL.FTZ R135, R0, R135 ;  /* 0x0000008700877220 */ /* 0x000fe40000410000 */
[----:B------:R-:W-:Y:S03]  /*f700*/  MUFU.EX2 R191, R28 ;  /* 0x0000001c00bf7308 */ /* 0x000fe60000000800 */
[C---:B------:R-:W-:Y:S02]  /*f710*/  FMUL.FTZ R136, R2.reuse, R136 ;  /* 0x0000008802887220 */ /* 0x040fe40000410000 */
[----:B------:R-:W-:Y:S02]  /*f720*/  FMUL.FTZ R137, R2, R137 ;  /* 0x0000008902897220 */ /* 0x000fe40000410000 */
[C---:B------:R-:W-:Y:S02]  /*f730*/  FMUL.FTZ R138, R0.reuse, R138 ;  /* 0x0000008a008a7220 */ /* 0x040fe40000410000 */
[----:B------:R-:W-:Y:S01]  /*f740*/  FMUL.FTZ R139, R0, R139 ;  /* 0x0000008b008b7220 */ /* 0x000fe20000410000 */
[----:B------:R-:W-:Y:S01]  /*f750*/  MUFU.EX2 R190, R30 ;  /* 0x0000001e00be7308 */ /* 0x000fe20000000800 */
[C---:B------:R-:W-:Y:S01]  /*f760*/  FMUL.FTZ R140, R2.reuse, R140 ;  /* 0x0000008c028c7220 */ /* 0x040fe20000410000 */
[C---:B--2---:R-:W-:Y:S03]  /*f770*/  HMMA.16816.F32 R132, R184.reuse, R176, R132 ;  /* 0x000000b0b884723c */ /* 0x044fe60000001884 */
[----:B------:R-:W-:Y:S01]  /*f780*/  FMUL.FTZ R141, R2, R141 ;  /* 0x0000008d028d7220 */ /* 0x000fe20000410000 */
[----:B-1----:R-:W-:Y:S01]  /*f790*/  F2FP.PACK_AB R12, R200, R188 ;  /* 0x000000bcc80c723e */ /* 0x002fe200000000ff */
[C---:B------:R-:W-:Y:S02]  /*f7a0*/  FMUL.FTZ R142, R0.reuse, R142 ;  /* 0x0000008e008e7220 */ /* 0x040fe40000410000 */
[----:B------:R-:W-:Y:S01]  /*f7b0*/  FMUL.FTZ R143, R0, R143 ;  /* 0x0000008f008f7220 */ /* 0x000fe20000410000 */
[C---:B------:R-:W-:Y:S01]  /*f7c0*/  HMMA.16816.F32 R136, R184.reuse, R178, R136 ;  /* 0x000000b2b888723c */ /* 0x040fe20000001888 */
[----:B------:R-:W1:Y:S03]  /*f7d0*/  LDSM.16.MT88.4 R176, [R235] ;  /* 0x00000000ebb0783b */ /* 0x000e660000004200 */
        /* <DEDUP_REMOVED lines=23> */
[----:B------:R-:W1:Y:S03]  /*f950*/  LDSM.16.MT88.4 R176, [R234] ;  /* 0x00000000eab0783b */ /* 0x000e660000004200 */
        /* <DEDUP_REMOVED lines=99> */
[----:B---3--:R-:W-:Y:S02]  /*ff90*/  FFMA.FTZ R2, R2, R199, R192 ;  /* 0x000000c702027223 */ /* 0x008fe400000100c0 */
[----:B------:R-:W2:Y:S01]  /*ffa0*/  MUFU.EX2 R199, R20 ;  /* 0x0000001400c77308 */ /* 0x000ea20000000800 */
[----:B-----5:R-:W-:Y:S02]  /*ffb0*/  FFMA.FTZ R172, R0, R197, R172 ;  /* 0x000000c500ac7223 */ /* 0x020fe400000100ac */
[----:B------:R-:W-:Y:S02]  /*ffc0*/  FADD.FTZ R0, R193, R2 ;  /* 0x00000002c1007221 */ /* 0x000fe40000010000 */
[----:B------:R-:W-:Y:S02]  /*ffd0*/  FADD.FTZ R2, R194, R172 ;  /* 0x000000acc2027221 */ /* 0x000fe40000010000 */
[----:B------:R-:W-:Y:S02]  /*ffe0*/  FADD.FTZ R0, R195, R0 ;  /* 0x00000000c3007221 */ /* 0x000fe40000010000 */
[----:B------:R-:W-:Y:S01]  /*fff0*/  FADD.FTZ R2, R201, R2 ;  /* 0x00000002c9027221 */ /* 0x000fe20000010000 */
[----:B------:R3:W4:Y:S01]  /*10000*/  MUFU.EX2 R197, R22 ;  /* 0x0000001600c57308 */ /* 0x0007220000000800 */
[----:B------:R-:W-:Y:S09]  /*10010*/  FADD.FTZ R0, R202, R0 ;  /* 0x00000000ca007221 */ /* 0x000ff20000010000 */
[----:B------:R5:W2:Y:S01]  /*10020*/  MUFU.EX2 R192, R29 ;  /* 0x0000001d00c07308 */ /* 0x000aa20000000800 */
[C---:B-1----:R-:W-:Y:S09]  /*10030*/  HMMA.16816.F32 R60, R184.reuse, R176, R60 ;  /* 0x000000b0b83c723c */ /* 0x042ff2000000183c */
[----:B------:R-:W-:Y:S01]  /*10040*/  MUFU.EX2 R194, R33 ;  /* 0x0000002100c27308 */ /* 0x000fe20000000800 */
[----:B---3--:R-:W-:Y:S01]  /*10050*/  LDSM.16.MT88.4 R20, [R233+0x1000] ;  /* 0x00100000e914783b */ /* 0x008fe20000004200 */
[C---:B------:R-:W-:Y:S08]  /*10060*/  HMMA.16816.F32 R64, R184.reuse, R178, R64 ;  /* 0x000000b2b840723c */ /* 0x040ff00000001840 */
[----:B------:R1:W-:Y:S01]  /*10070*/  MUFU.EX2 R193, R32 ;  /* 0x0000002000c17308 */ /* 0x0003e20000000800 */
[----:B------:R-:W3:Y:S08]  /*10080*/  LDSM.16.MT88.4 R176, [R232+0x6000] ;  /* 0x00600000e8b0783b */ /* 0x000ef00000004200 */
[----:B-----5:R-:W-:Y:S01]  /*10090*/  LDSM.16.MT88.4 R28, [R235+0x1800] ;  /* 0x00180000eb1c783b */ /* 0x020fe20000004200 */
[----:B------:R-:W-:Y:S10]  /*100a0*/  MUFU.EX2 R172, R40 ;  /* 0x0000002800ac7308 */ /* 0x000ff40000000800 */
[----:B------:R-:W-:Y:S01]  /*100b0*/  MUFU.EX2 R40, R39 ;  /* 0x0000002700287308 */ /* 0x000fe20000000800 */
[----:B-1----:R-:W-:Y:S02]  /*100c0*/  FADD.FTZ R32, R203, R2 ;  /* 0x00000002cb207221 */ /* 0x002fe40000010000 */
[----:B------:R-:W-:Y:S02]  /*100d0*/  FADD.FTZ R2, R188, R0 ;  /* 0x00000000bc027221 */ /* 0x000fe40000010000 */
[----:B------:R-:W-:Y:S02]  /*100e0*/  FADD.FTZ R0, R198, R32 ;  /* 0x00000020c6007221 */ /* 0x000fe40000010000 */
[----:B------:R-:W-:Y:S03]  /*100f0*/  FADD.FTZ R2, R200, R2 ;  /* 0x00000002c8027221 */ /* 0x000fe60000010000 */
[----:B------:R-:W-:Y:S01]  /*10100*/  MUFU.EX2 R39, R48 ;  /* 0x0000003000277308 */ /* 0x000fe20000000800 */
[----:B------:R-:W-:Y:S02]  /*10110*/  FADD.FTZ R0, R196, R0 ;  /* 0x00000000c4007221 */ /* 0x000fe40000010000 */
[----:B------:R-:W-:Y:S02]  /*10120*/  FADD.FTZ R2, R212, R2 ;  /* 0x00000002d4027221 */ /* 0x000fe40000010000 */
[----:B------:R-:W-:Y:S02]  /*10130*/  FADD.FTZ R0, R210, R0 ;  /* 0x00000000d2007221 */ /* 0x000fe40000010000 */
[----:B------:R-:W-:Y:S02]  /*10140*/  FADD.FTZ R2, R213, R2 ;  /* 0x00000002d5027221 */ /* 0x000fe40000010000 */
[----:B------:R-:W-:Y:S01]  /*10150*/  FADD.FTZ R0, R211, R0 ;  /* 0x00000000d3007221 */ /* 0x000fe20000010000 */
        /* <DEDUP_REMOVED lines=24> */
[----:B------:R-:W3:Y:S10]  /*102e0*/  MUFU.EX2 R187, R34 ;  /* 0x0000002200bb7308 */ /* 0x000ef40000000800 */
[----:B------:R5:W1:Y:S10]  /*102f0*/  MUFU.EX2 R186, R35 ;  /* 0x0000002300ba7308 */ /* 0x000a740000000800 */
[----:B------:R2:W2:Y:S10]  /*10300*/  MUFU.EX2 R184, R36 ;  /* 0x0000002400b87308 */ /* 0x0004b40000000800 */
[----:B------:R-:W3:Y:S01]  /*10310*/  MUFU.EX2 R185, R37 ;  /* 0x0000002500b97308 */ /* 0x000ee20000000800 */
[----:B-----5:R-:W-:Y:S01]  /*10320*/  LDSM.16.MT88.4 R32, [R234+0x2000] ;  /* 0x00200000ea20783b */ /* 0x020fe20000004200 */
[C---:B-1----:R-:W-:Y:S08]  /*10330*/  HMMA.16816.F32 R4, R12.reuse, R176, R4 ;  /* 0x000000b00c04723c */ /* 0x042ff00000001804 */
[----:B------:R-:W1:Y:S01]  /*10340*/  MUFU.EX2 R37, R44 ;  /* 0x0000002c00257308 */ /* 0x000e620000000800 */
[----:B--2---:R-:W-:Y:S03]  /*10350*/  FADD.FTZ R36, R199, R2 ;  /* 0x00000002c7247221 */ /* 0x004fe60000010000 */
[----:B----4-:R-:W-:Y:S01]  /*10360*/  FADD.FTZ R2, R197, R0 ;  /* 0x00000000c5027221 */ /* 0x010fe20000010000 */
[C---:B------:R-:W-:Y:S01]  /*10370*/  HMMA.16816.F32 R8, R12.reuse, R178, R8 ;  /* 0x000000b20c08723c */ /* 0x040fe20000001808 */
[----:B------:R-:W2:Y:S02]  /*10380*/  LDSM.16.MT88.4 R176, [R234+0x800] ;  /* 0x00080000eab0783b */ /* 0x000ea40000004200 */
[----:B------:R-:W-:Y:S02]  /*10390*/  FADD.FTZ R2, R206, R2 ;  /* 0x00000002ce027221 */ /* 0x000fe40000010000 */
[----:B------:R-:W-:Y:S03]  /*103a0*/  FADD.FTZ R0, R208, R36 ;  /* 0x00000024d0007221 */ /* 0x000fe60000010000 */
        /* <DEDUP_REMOVED lines=14> */
[----:B---3--:R-:W-:Y:S01]  /*10490*/  FADD.FTZ R2, R187, R2 ;  /* 0x00000002bb027221 */ /* 0x008fe20000010000 */
        /* <DEDUP_REMOVED lines=8> */
[----:B------:R-:W-:Y:S04]  /*10520*/  FADD.FTZ R2, R42, R2 ;  /* 0x000000022a027221 */ /* 0x000fe80000010000 */
[----:B------:R-:W-:Y:S04]  /*10530*/  FADD.FTZ R0, R184, R0 ;  /* 0x00000000b8007221 */ /* 0x000fe80000010000 */
[----:B------:R-:W-:Y:S04]  /*10540*/  FADD.FTZ R0, R185, R0 ;  /* 0x00000000b9007221 */ /* 0x000fe80000010000 */
[----:B------:R-:W-:Y:S01]  /*10550*/  FADD.FTZ R0, R172, R0 ;  /* 0x00000000ac007221 */ /* 0x000fe20000010000 */
[C---:B----4-:R-:W-:Y:S03]  /*10560*/  HMMA.16816.F32 R156, R12.reuse, R16, R156 ;  /* 0x000000100c9c723c */ /* 0x050fe6000000189c */
[----:B------:R-:W-:Y:S05]  /*10570*/  FADD.FTZ R0, R49, R0 ;  /* 0x0000000031007221 */ /* 0x000fea0000010000 */
[C---:B------:R-:W-:Y:S01]  /*10580*/  HMMA.16816.F32 R160, R12.reuse, R18, R160 ;  /* 0x000000120ca0723c */ /* 0x040fe200000018a0 */
[----:B------:R-:W3:Y:S07]  /*10590*/  LDSM.16.MT88.4 R16, [R235+0x3800] ;  /* 0x00380000eb10783b */ /* 0x000eee0000004200 */
[C---:B--2---:R-:W-:Y:S08]  /*105a0*/  HMMA.16816.F32 R164, R12.reuse, R176, R164 ;  /* 0x000000b00ca4723c */ /* 0x044ff000000018a4 */
[C---:B------:R-:W-:Y:S01]  /*105b0*/  HMMA.16816.F32 R168, R12.reuse, R178, R168 ;  /* 0x000000b20ca8723c */ /* 0x040fe200000018a8 */
[----:B------:R-:W2:Y:S07]  /*105c0*/  LDSM.16.MT88.4 R176, [R234+0x3800] ;  /* 0x00380000eab0783b */ /* 0x000eae0000004200 */
[C---:B---3--:R-:W-:Y:S08]  /*105d0*/  HMMA.16816.F32 R52, R12.reuse, R16, R52 ;  /* 0x000000100c34723c */ /* 0x048ff00000001834 */
        /* <DEDUP_REMOVED lines=27> */
[----:B------:R-:W-:Y:S07]  /*10790*/  HMMA.16816.F32 R128, R12, R178, R128 ;  /* 0x000000b20c80723c */ /* 0x000fee0000001880 */
[----:B------:R-:W-:Y:S02]  /*107a0*/  F2FP.PACK_AB R12, R208, R199 ;  /* 0x000000c7d00c723e */ /* 0x000fe400000000ff */
[----:B------:R-:W-:Y:S03]  /*107b0*/  F2FP.PACK_AB R14, R209, R207 ;  /* 0x000000cfd10e723e */ /* 0x000fe600000000ff */
[----:B------:R-:W-:Y:S02]  /*107c0*/  F2FP.PACK_AB R13, R206, R197 ;  /* 0x000000c5ce0d723e */ /* 0x000fe400000000ff */
[----:B------:R-:W-:Y:S07]  /*107d0*/  F2FP.PACK_AB R15, R204, R205 ;  /* 0x000000cdcc0f723e */ /* 0x000fee00000000ff */
[C---:B---3--:R-:W-:Y:S08]  /*107e0*/  HMMA.16816.F32 R4, R12.reuse, R16, R4 ;  /* 0x000000100c04723c */ /* 0x048ff00000001804 */
        /* <DEDUP_REMOVED lines=45> */
[----:B------:R-:W-:Y:S01]  /*10ac0*/  HMMA.16816.F32 R128, R12, R18, R128 ;  /* 0x000000120c80723c */ /* 0x000fe20000001880 */
[----:B------:R-:W2:Y:S06]  /*10ad0*/  LDSM.16.MT88.4 R16, [R234+0x1800] ;  /* 0x00180000ea10783b */ /* 0x000eac0000004200 */
[----:B------:R-:W-:Y:S02]  /*10ae0*/  F2FP.PACK_AB R12, R192, R191 ;  /* 0x000000bfc00c723e */ /* 0x000fe400000000ff */
[----:B------:R-:W-:Y:S03]  /*10af0*/  F2FP.PACK_AB R14, R194, R193 ;  /* 0x000000c1c20e723e */ /* 0x000fe600000000ff */
[----:B------:R-:W-:Y:S02]  /*10b00*/  F2FP.PACK_AB R13, R189, R190 ;  /* 0x000000bebd0d723e */ /* 0x000fe400000000ff */
[----:B------:R-:W-:Y:S07]  /*10b10*/  F2FP.PACK_AB R15, R186, R187 ;  /* 0x000000bbba0f723e */ /* 0x000fee00000000ff */
[C---:B---3--:R-:W-:Y:S08]  /*10b20*/  HMMA.16816.F32 R4, R12.reuse, R20, R4 ;  /* 0x000000140c04723c */ /* 0x048ff00000001804 */
[C---:B------:R-:W-:Y:S01]  /*10b30*/  HMMA.16816.F32 R8, R12.reuse, R22, R8 ;  /* 0x000000160c08723c */ /* 0x040fe20000001808 */
[----:B------:R-:W3:Y:S07]  /*10b40*/  LDSM.16.MT88.4 R20, [R232+0x4800] ;  /* 0x00480000e814783b */ /* 0x000eee0000004200 */
[C---:B----4-:R-:W-:Y:S08]  /*10b50*/  HMMA.16816.F32 R132, R12.reuse, R24, R132 ;  /* 0x000000180c84723c */ /* 0x050ff00000001884 */
[C---:B------:R-:W-:Y:S01]  /*10b60*/  HMMA.16816.F32 R136, R12.reuse, R26, R136 ;  /* 0x0000001a0c88723c */ /* 0x040fe20000001888 */
[----:B------:R-:W4:Y:S07]  /*10b70*/  LDSM.16.MT88.4 R24, [R233+0x4800] ;  /* 0x00480000e918783b */ /* 0x000f2e0000004200 */
[C---:B------:R-:W-:Y:S08]  /*10b80*/  HMMA.16816.F32 R140, R12.reuse, R28, R140 ;  /* 0x0000001c0c8c723c */ /* 0x040ff0000000188c */
[C---:B------:R-:W-:Y:S01]  /*10b90*/  HMMA.16816.F32 R144, R12.reuse, R30, R144 ;  /* 0x0000001e0c90723c */ /* 0x040fe20000001890 */
[----:B------:R-:W5:Y:S07]  /*10ba0*/  LDSM.16.MT88.4 R28, [R235+0x4800] ;  /* 0x00480000eb1c783b */ /* 0x000f6e0000004200 */
        /* <DEDUP_REMOVED lines=66> */
[----:B------:R-:W-:Y:S07]  /*10fd0*/  LDSM.16.MT88.4 R28, [R233+0xb000] ;  /* 0x00b00000e91c783b */ /* 0x000fee0000004200 */
[C---:B--2---:R-:W-:Y:S08]  /*10fe0*/  HMMA.16816.F32 R68, R12.reuse, R16, R68 ;  /* 0x000000100c44723c */ /* 0x044ff00000001844 */
[C---:B------:R-:W-:Y:S01]  /*10ff0*/  HMMA.16816.F32 R72, R12.reuse, R18, R72 ;  /* 0x000000120c48723c */ /* 0x040fe20000001848 */
[----:B------:R-:W2:Y:S07]  /*11000*/  LDSM.16.MT88.4 R16, [R232+0xb000] ;  /* 0x00b00000e810783b */ /* 0x000eae0000004200 */
[C---:B------:R-:W-:Y:S08]  /*11010*/  HMMA.16816.F32 R76, R12.reuse, R32, R76 ;  /* 0x000000200c4c723c */ /* 0x040ff0000000184c */
[C---:B------:R-:W-:Y:S01]  /*11020*/  HMMA.16816.F32 R80, R12.reuse, R34, R80 ;  /* 0x000000220c50723c */ /* 0x040fe20000001850 */
[----:B------:R-:W5:Y:S07]  /*11030*/  LDSM.16.MT88.4 R32, [R235+0xb000] ;  /* 0x00b00000eb20783b */ /* 0x000f6e0000004200 */
        /* <DEDUP_REMOVED lines=12> */
[C---:B-----5:R-:W-:Y:S08]  /*11100*/  HMMA.16816.F32 R116, R12.reuse, R32, R116 ;  /* 0x000000200c74723c */ /* 0x060ff00000001874 */
[C---:B------:R-:W-:Y:S01]  /*11110*/  HMMA.16816.F32 R120, R12.reuse, R34, R120 ;  /* 0x000000220c78723c */ /* 0x040fe20000001878 */
[----:B------:R-:W-:Y:S07]  /*11120*/  LDSM.16.MT88.4 R32, [R233+0x5800] ;  /* 0x00580000e920783b */ /* 0x000fee0000004200 */
[C---:B---3--:R-:W-:Y:S08]  /*11130*/  HMMA.16816.F32 R124, R12.reuse, R20, R124 ;  /* 0x000000140c7c723c */ /* 0x048ff0000000187c */
[----:B------:R-:W-:Y:S01]  /*11140*/  HMMA.16816.F32 R128, R12, R22, R128 ;  /* 0x000000160c80723c */ /* 0x000fe20000001880 */
[----:B------:R-:W3:Y:S06]  /*11150*/  LDSM.16.MT88.4 R20, [R235+0x2800] ;  /* 0x00280000eb14783b */ /* 0x000eec0000004200 */
[----:B-1----:R-:W-:Y:S02]  /*11160*/  F2FP.PACK_AB R12, R38, R37 ;  /* 0x00000025260c723e */ /* 0x002fe400000000ff */
[----:B------:R-:W-:Y:S03]  /*11170*/  F2FP.PACK_AB R14, R174, R39 ;  /* 0x00000027ae0e723e */ /* 0x000fe600000000ff */
[----:B------:R-:W-:Y:S02]  /*11180*/  F2FP.PACK_AB R13, R47, R46 ;  /* 0x0000002e2f0d723e */ /* 0x000fe400000000ff */
[----:B------:R-:W-:Y:S07]  /*11190*/  F2FP.PACK_AB R15, R51, R50 ;  /* 0x00000032330f723e */ /* 0x000fee00000000ff */
        /* <DEDUP_REMOVED lines=12> */
[----:B------:R-:W5:Y:S07]  /*11260*/  LDSM.16.MT88.4 R24, [R235+0x8800] ;  /* 0x00880000eb18783b */ /* 0x000f6e0000004200 */
[C---:B------:R-:W-:Y:S08]  /*11270*/  HMMA.16816.F32 R156, R12.reuse, R28, R156 ;  /* 0x0000001c0c9c723c */ /* 0x040ff0000000189c */
[C---:B------:R-:W-:Y:S01]  /*11280*/  HMMA.16816.F32 R160, R12.reuse, R30, R160 ;  /* 0x0000001e0ca0723c */ /* 0x040fe200000018a0 */
[----:B------:R-:W2:Y:S07]  /*11290*/  LDSM.16.MT88.4 R28, [R234+0x8800] ;  /* 0x00880000ea1c783b */ /* 0x000eae0000004200 */
[C---:B------:R-:W-:Y:S08]  /*112a0*/  HMMA.16816.F32 R164, R12.reuse, R32, R164 ;  /* 0x000000200ca4723c */ /* 0x040ff000000018a4 */
[C---:B------:R-:W-:Y:S08]  /*112b0*/  HMMA.16816.F32 R168, R12.reuse, R34, R168 ;  /* 0x000000220ca8723c */ /* 0x040ff000000018a8 */
        /* <DEDUP_REMOVED lines=10> */
[C---:B------:R-:W-:Y:S08]  /*11360*/  HMMA.16816.F32 R80, R12.reuse, R22, R80 ;  /* 0x000000160c50723c */ /* 0x040ff00000001850 */
[C---:B-----5:R-:W-:Y:S08]  /*11370*/  HMMA.16816.F32 R84, R12.reuse, R24, R84 ;  /* 0x000000180c54723c */ /* 0x060ff00000001854 */
[C---:B------:R-:W-:Y:S08]  /*11380*/  HMMA.16816.F32 R88, R12.reuse, R26, R88 ;  /* 0x0000001a0c58723c */ /* 0x040ff00000001858 */
[C---:B------:R-:W-:Y:S08]  /*11390*/  HMMA.16816.F32 R92, R12.reuse, R28, R92 ;  /* 0x0000001c0c5c723c */ /* 0x040ff0000000185c */
[C---:B------:R-:W-:Y:S08]  /*113a0*/  HMMA.16816.F32 R96, R12.reuse, R30, R96 ;  /* 0x0000001e0c60723c */ /* 0x040ff00000001860 */
[C---:B-1----:R-:W-:Y:S08]  /*113b0*/  HMMA.16816.F32 R100, R12.reuse, R4, R100 ;  /* 0x000000040c64723c */ /* 0x042ff00000001864 */
[C---:B------:R-:W-:Y:S01]  /*113c0*/  HMMA.16816.F32 R104, R12.reuse, R6, R104 ;  /* 0x000000060c68723c */ /* 0x040fe20000001868 */
[----:B------:R-:W1:Y:S07]  /*113d0*/  LDSM.16.MT88.4 R4, [R234+0xb800] ;  /* 0x00b80000ea04783b */ /* 0x000e6e0000004200 */
[C---:B----4-:R-:W-:Y:S08]  /*113e0*/  HMMA.16816.F32 R108, R12.reuse, R8, R108 ;  /* 0x000000080c6c723c */ /* 0x050ff0000000186c */
[C---:B------:R-:W-:Y:S08]  /*113f0*/  HMMA.16816.F32 R112, R12.reuse, R10, R112 ;  /* 0x0000000a0c70723c */ /* 0x040ff00000001870 */
[C---:B--2---:R-:W-:Y:S08]  /*11400*/  HMMA.16816.F32 R116, R12.reuse, R16, R116 ;  /* 0x000000100c74723c */ /* 0x044ff00000001874 */
[C---:B------:R-:W-:Y:S08]  /*11410*/  HMMA.16816.F32 R120, R12.reuse, R18, R120 ;  /* 0x000000120c78723c */ /* 0x040ff00000001878 */
[C---:B-1----:R-:W-:Y:S07]  /*11420*/  HMMA.16816.F32 R124, R12.reuse, R4, R124 ;  /* 0x000000040c7c723c */ /* 0x042fee000000187c */
[----:B------:R-:W-:Y:S01]  /*11430*/  FADD.FTZ R4, R43, R2 ;  /* 0x000000022b047221 */ /* 0x000fe20000010000 */
[----:B------:R-:W-:Y:S04]  /*11440*/  HMMA.16816.F32 R128, R12, R6, R128 ;  /* 0x000000060c80723c */ /* 0x000fe80000001880 */
[----:B------:R-:W-:Y:S02]  /*11450*/  FADD.FTZ R2, R37, R0 ;  /* 0x0000000025027221 */ /* 0x000fe40000010000 */
[----:B------:R-:W-:Y:S01]  /*11460*/  FADD.FTZ R0, R46, R4 ;  /* 0x000000042e007221 */ /* 0x000fe20000010000 */
[----:B------:R-:W-:Y:S01]  /*11470*/  MOV R12, R3 ;  /* 0x00000003000c7202 */ /* 0x000fe20000000f00 */
[----:B------:R-:W-:Y:S04]  /*11480*/  FADD.FTZ R2, R38, R2 ;  /* 0x0000000226027221 */ /* 0x000fe80000010000 */
[----:B------:R-:W-:Y:S02]  /*11490*/  FADD.FTZ R0, R47, R0 ;  /* 0x000000002f007221 */ /* 0x000fe40000010000 */
[----:B------:R-:W-:Y:S02]  /*114a0*/  FADD.FTZ R4, R39, R2 ;  /* 0x0000000227047221 */ /* 0x000fe40000010000 */
[----:B------:R-:W-:Y:S01]  /*114b0*/  FADD.FTZ R2, R50, R0 ;  /* 0x0000000032027221 */ /* 0x000fe20000010000 */
[----:B------:R-:W-:Y:S01]  /*114c0*/  IADD3 R0, R247, -0x1, RZ ;  /* 0xfffffffff7007810 */ /* 0x000fe20007ffe0ff */
[----:B------:R-:W-:Y:S01]  /*114d0*/  FADD.FTZ R4, R174, R4 ;  /* 0x00000004ae047221 */ /* 0x000fe20000010000 */
[----:B------:R-:W-:Y:S01]  /*114e0*/  MOV R174, R173 ;  /* 0x000000ad00ae7202 */ /* 0x000fe20000000f00 */
[----:B------:R-:W-:Y:S01]  /*114f0*/  FADD.FTZ R2, R51, R2 ;  /* 0x0000000233027221 */ /* 0x000fe20000010000 */
[----:B------:R-:W-:Y:S02]  /*11500*/  MOV R247, R0 ;  /* 0x0000000000f77202 */ /* 0x000fe40000000f00 */
[----:B------:R1:W-:Y:S04]  /*11510*/  STL [R1+0x4], R4 ;  /* 0x0000040401007387 */ /* 0x0003e80000100800 */
[----:B------:R1:W-:Y:S02]  /*11520*/  STL [R1+0x8], R2 ;  /* 0x0000080201007387 */ /* 0x0003e40000100800 */
[----:B-1----:R-:W-:-:S05]  /*11530*/  @P0 BRA `(.L_x_1495) ;  /* 0xffffb5a000000947 */ /* 0x002fca000383ffff */
.L_x_1488:
[----:B------:R-:W-:Y:S05]  /*11540*/  BRA.DIV ~URZ, `(.L_x_1496) ;  /* 0x000058e27f007947 */ /* 0x000fea000b800000 */
[----:B------:R-:W2:Y:S04]  /*11550*/  LDL R0, [R1+0x4] ;  /* 0x0000040001007983 */ /* 0x000ea80000100800 */
[----:B--2---:R1:W2:Y:S02]  /*11560*/  SHFL.BFLY PT, R4, R0, 0x2, 0x1f ;  /* 0x0c401f0000047f89 */ /* 0x0042a400000e0000 */
.L_x_1548:
        /* <DEDUP_REMOVED lines=9> */
.L_x_1549:
        /* <DEDUP_REMOVED lines=75> */
[----:B------:R-:W-:Y:S02]  /*11ab0*/  FMUL.FTZ R129, R2, R129 ;  /* 0x0000008102817220 */ /* 0x000fe40000410000 */
[----:B------:R4:W5:Y:S01]  /*11ac0*/  @P0 MUFU.LG2 R2, R3 ;  /* 0x0000000300020308 */ /* 0x0009620000000c00 */
[----:B-1-3--:R-:W-:Y:S02]  /*11ad0*/  @P1 FMUL.FTZ R5, R4, 0.69314718246459960938 ;  /* 0x3f31721804051820 */ /* 0x00afe40000410000 */
[----:B------:R-:W-:Y:S02]  /*11ae0*/  @P1 FMUL.FTZ R4, R6, c[0x0][0x2d0] ;  /* 0x0000b40006041a20 */ /* 0x000fe40000410000 */
[----:B--2---:R-:W-:Y:S02]  /*11af0*/  FMUL.FTZ R178, R0, R178 ;  /* 0x000000b200b27220 */ /* 0x004fe40000410000 */
[----:B------:R-:W-:Y:S02]  /*11b00*/  @P1 FFMA.FTZ R172, R4, R173, R5 ;  /* 0x000000ad04ac1223 */ /* 0x000fe40000010005 */
[----:B------:R-:W-:-:S02]  /*11b10*/  FMUL.FTZ R179, R0, R179 ;  /* 0x000000b300b37220 */ /* 0x000fc40000410000 */
[C---:B------:R-:W-:Y:S02]  /*11b20*/  FMUL.FTZ R182, R0.reuse, R182 ;  /* 0x000000b600b67220 */ /* 0x040fe40000410000 */
[C---:B------:R-:W-:Y:S02]  /*11b30*/  FMUL.FTZ R61, R0.reuse, R183 ;  /* 0x000000b7003d7220 */ /* 0x040fe40000410000 */
[----:B------:R-:W-:Y:S01]  /*11b40*/  FMUL.FTZ R134, R0, R134 ;  /* 0x0000008600867220 */ /* 0x000fe20000410000 */
[----:B----4-:R-:W-:Y:S01]  /*11b50*/  @P0 MOV R3, 0x3f317218 ;  /* 0x3f31721800030802 */ /* 0x010fe20000000f00 */
[----:B-----5:R-:W-:Y:S02]  /*11b60*/  @P0 FMUL.FTZ R2, R2, 0.69314718246459960938 ;  /* 0x3f31721802020820 */ /* 0x020fe40000410000 */
[----:B------:R-:W-:Y:S02]  /*11b70*/  FMUL.FTZ R135, R0, R135 ;  /* 0x0000008700877220 */ /* 0x000fe40000410000 */
[----:B------:R-:W-:-:S02]  /*11b80*/  @P0 FMUL.FTZ R3, R3, c[0x0][0x2d0] ;  /* 0x0000b40003030a20 */ /* 0x000fc40000410000 */
        /* <DEDUP_REMOVED lines=57> */
[----:B------:R-:W-:Y:S01]  /*11f20*/  FMUL.FTZ R131, R0, R131 ;  /* 0x0000008300837220 */ /* 0x000fe20000410000 */
[----:B------:R-:W-:Y:S01]  /*11f30*/  PRMT R0, R52, 0x7610, R0 ;  /* 0x0000761034007816 */ /* 0x000fe20000000000 */
[----:B------:R-:W-:Y:S02]  /*11f40*/  @P0 FFMA.FTZ R65, R3, R12, R2 ;  /* 0x0000000c03410223 */ /* 0x000fe40000010002 */
.L_x_1457:
[----:B-1----:R1:W5:Y:S01]  /*11f50*/  LDL R52, [R1+0x54] ;  /* 0x0000540001347983 */ /* 0x0023620000100800 */
[----:B------:R-:W-:Y:S03]  /*11f60*/  BSSY B0, `(.L_x_1498) ;  /* 0x0000012000007945 */ /* 0x000fe60003800000 */
[----:B------:R-:W2:Y:S02]  /*11f70*/  S2R R69, SR_TID.X ;  /* 0x0000000000457919 */ /* 0x000ea40000002100 */
[----:B--2---:R-:W-:-:S13]  /*11f80*/  LOP3.LUT P0, RZ, R69, 0xff, RZ, 0xc0, !PT ;  /* 0x000000ff45ff7812 */ /* 0x004fda000780c0ff */
[----:B------:R-:W-:Y:S05]  /*11f90*/  @P0 BRA `(.L_x_1499) ;  /* 0x000000e000000947 */ /* 0x000fea0003800000 */
[----:B-1----:R-:W1:Y:S01]  /*11fa0*/  S2R R12, SR_LANEID ;  /* 0x00000000000c7919 */ /* 0x002e620000000000 */
        /* <DEDUP_REMOVED lines=13> */
.L_x_1499:
[----:B-1----:R-:W-:Y:S05]  /*12080*/  BSYNC B0 ;  /* 0x0000000000007941 */ /* 0x002fea0003800000 */
.L_x_1498:
        /* <DEDUP_REMOVED lines=145> */
[----:B-1----:R-:W-:Y:S01]  /*129a0*/  SHF.R.S32.HI R67, RZ, 0x1f, R69 ;  /* 0x0000001fff437819 */ /* 0x002fe20000011445 */
[----:B------:R-:W-:Y:S01]  /*129b0*/  IMAD.MOV.U32 R250, RZ, RZ, RZ ;  /* 0x000000fffffa7224 */ /* 0x000fe200078e00ff */
[----:B------:R-:W-:Y:S01]  /*129c0*/  MOV R2, 0x12a20 ;  /* 0x00012a2000027802 */ /* 0x000fe20000000f00 */
[----:B------:R-:W-:Y:S01]  /*129d0*/  IMAD.MOV.U32 R3, RZ, RZ, 0x1f ;  /* 0x0000001fff037424 */ /* 0x000fe200078e00ff */
[----:B------:R-:W-:-:S04]  /*129e0*/  LEA.HI R67, R67, R69, RZ, 0x7 ;  /* 0x0000004543437211 */ /* 0x000fc800078f38ff */
[----:B------:R-:W-:-:S05]  /*129f0*/  SHF.R.S32.HI R67, RZ, 0x7, R67 ;  /* 0x00000007ff437819 */ /* 0x000fca0000011443 */
[----:B------:R-:W-:Y:S02]  /*12a00*/  IMAD.MOV.U32 R249, RZ, RZ, R67 ;  /* 0x000000fffff97224 */ /* 0x000fe400078e0043 */
[----:B------:R-:W-:Y:S05]  /*12a10*/  CALL.REL.NOINC `($__internal_8_$__cuda_sm70_shflsync_idx_p) ;  /* 0x000049b000007944 */ /* 0x000fea0003c00000 */
.L_x_1502:
        /* <DEDUP_REMOVED lines=8> */
[----:B------:R-:W1:Y:S01]  /*12aa0*/  S2R R16, SR_TID.X ;  /* 0x0000000000107919 */ /* 0x000e620000002100 */
[----:B------:R-:W-:Y:S02]  /*12ab0*/  ULDC UR5, c[0x0][0x4e8] ;  /* 0x00013a0000057ab9 */ /* 0x000fe40000000800 */
[----:B------:R-:W-:Y:S02]  /*12ac0*/  ULDC UR4, c[0x0][0x388] ;  /* 0x0000e20000047ab9 */ /* 0x000fe40000000800 */
[----:B------:R-:W-:Y:S01]  /*12ad0*/  UIMAD UR4, UR5, UR4, URZ ;  /* 0x00000004050472a4 */ /* 0x000fe2000f8e023f */
[----:B------:R-:W-:Y:S01]  /*12ae0*/  IADD3 R80, R245, 0xc0, RZ ;  /* 0x000000c0f5507810 */ /* 0x000fe20007ffe0ff */
[----:B------:R-:W-:Y:S01]  /*12af0*/  BSSY B0, `(.L_x_1503) ;  /* 0x0000071000007945 */ /* 0x000fe20003800000 */
[----:B------:R-:W-:-:S02]  /*12b00*/  SHF.R.S32.HI R82, RZ, 0x1f, R251 ;  /* 0x0000001fff527819 */ /* 0x000fc400000114fb */
[----:B------:R-:W-:Y:S02]  /*12b10*/  SHF.R.S32.HI R80, RZ, 0x1f, R80 ;  /* 0x0000001fff507819 */ /* 0x000fe40000011450 */
[----:B------:R-:W-:Y:S02]  /*12b20*/  SHF.R.S32.HI R83, RZ, 0x1f, R252 ;  /* 0x0000001fff537819 */ /* 0x000fe400000114fc */
[----:B------:R-:W-:Y:S02]  /*12b30*/  SHF.R.S32.HI R84, RZ, 0x1f, R245 ;  /* 0x0000001fff547819 */ /* 0x000fe400000114f5 */
[----:B----4-:R-:W-:Y:S01]  /*12b40*/  SHF.R.S32.HI R5, RZ, 0x1f, R10 ;  /* 0x0000001fff057819 */ /* 0x010fe2000001140a */
[----:B--2---:R-:W-:-:S04]  /*12b50*/  IMAD.IADD R4, R2, 0x1, R15 ;  /* 0x0000000102047824 */ /* 0x004fc800078e020f */
[----:B------:R-:W-:Y:S02]  /*12b60*/  IMAD R6, R5, c[0x0][0x490], RZ ;  /* 0x0001240005067a24 */ /* 0x000fe400078e02ff */
[----:B------:R-:W-:Y:S01]  /*12b70*/  @P0 IMAD.HI.U32 R7, R4, c[0x0][0x4ec], RZ ;  /* 0x00013b0004070a27 */ /* 0x000fe200078e00ff */
[----:B------:R-:W-:-:S03]  /*12b80*/  MOV R0, R4 ;  /* 0x0000000400007202 */ /* 0x000fc60000000f00 */
[----:B------:R-:W-:Y:S01]  /*12b90*/  IMAD.WIDE.U32 R2, R10, c[0x0][0x490], RZ ;  /* 0x000124000a027a25 */ /* 0x000fe200078e00ff */
[----:B------:R-:W-:-:S03]  /*12ba0*/  @P0 SHF.R.U32.HI R0, RZ, c[0x0][0x4f0], R7 ;  /* 0x00013c00ff000a19 */ /* 0x000fc60000011607 */
[----:B------:R-:W-:Y:S01]  /*12bb0*/  IMAD R6, R10, c[0x0][0x494], R6 ;  /* 0x000125000a067a24 */ /* 0x000fe200078e0206 */
[----:B------:R-:W-:Y:S01]  /*12bc0*/  SHF.R.S32.HI R11, RZ, 0x1f, R12 ;  /* 0x0000001fff0b7819 */ /* 0x000fe2000001140c */
[----:B------:R-:W-:Y:S02]  /*12bd0*/  IMAD.MOV R8, RZ, RZ, -R0 ;  /* 0x000000ffff087224 */ /* 0x000fe400078e0a00 */
[----:B------:R-:W-:Y:S02]  /*12be0*/  IMAD.IADD R3, R3, 0x1, R6 ;  /* 0x0000000103037824 */ /* 0x000fe400078e0206 */
[----:B------:R-:W-:Y:S02]  /*12bf0*/  IMAD R9, R11, c[0x0][0x498], RZ ;  /* 0x000126000b097a24 */ /* 0x000fe400078e02ff */
[----:B------:R-:W-:-:S04]  /*12c00*/  IMAD.WIDE.U32 R6, R12, c[0x0][0x498], R2 ;  /* 0x000126000c067a25 */ /* 0x000fc800078e0002 */
[----:B------:R-:W-:Y:S01]  /*12c10*/  IMAD R2, R8, c[0x0][0x4e8], R4 ;  /* 0x00013a0008027a24 */ /* 0x000fe200078e0204 */
[----:B------:R-:W-:Y:S01]  /*12c20*/  IADD3 R4, P1, R0, R6, RZ ;  /* 0x0000000600047210 */ /* 0x000fe20007f3e0ff */
[----:B------:R-:W-:Y:S01]  /*12c30*/  IMAD R3, R12, c[0x0][0x49c], R9 ;  /* 0x000127000c037a24 */ /* 0x000fe200078e0209 */
[----:B------:R-:W-:Y:S02]  /*12c40*/  SHF.R.S32.HI R8, RZ, 0x1f, R0 ;  /* 0x0000001fff087819 */ /* 0x000fe40000011400 */
[----:B------:R-:W-:Y:S01]  /*12c50*/  SHF.R.S32.HI R6, RZ, 0x1f, R2 ;  /* 0x0000001fff067819 */ /* 0x000fe20000011402 */
[----:B------:R-:W-:Y:S01]  /*12c60*/  IMAD R0, R5, c[0x0][0x3e8], RZ ;  /* 0x0000fa0005007a24 */ /* 0x000fe200078e02ff */
[----:B------:R-:W-:Y:S02]  /*12c70*/  IADD3.X R5, R8, R7, R3, P1, !PT ;  /* 0x0000000708057210 */ /* 0x000fe40000ffe403 */
[----:B---3--:R-:W-:Y:S01]  /*12c80*/  IADD3 R8, R14, R15, RZ ;  /* 0x0000000f0e087210 */ /* 0x008fe20007ffe0ff */
[----:B------:R-:W-:-:S02]  /*12c90*/  IMAD R3, R6, c[0x0][0x488], RZ ;  /* 0x0001220006037a24 */ /* 0x000fc400078e02ff */
[C---:B------:R-:W-:Y:S02]  /*12ca0*/  IMAD R9, R10.reuse, c[0x0][0x3ec], R0 ;  /* 0x0000fb000a097a24 */ /* 0x040fe400078e0200 */
        /* <DEDUP_REMOVED lines=9> */
[----:B-1----:R-:W-:Y:S01]  /*12d40*/  SHF.R.S32.HI R14, RZ, 0x1f, R16 ;  /* 0x0000001fff0e7819 */ /* 0x002fe20000011410 */
[----:B------:R-:W-:Y:S01]  /*12d50*/  IMAD.MOV.U32 R2, RZ, RZ, R6 ;  /* 0x000000ffff027224 */ /* 0x000fe200078e0006 */
[----:B------:R-:W-:Y:S01]  /*12d60*/  LEA.HI.X R5, R4, c[0x0][0x454], R5, 0x2, P0 ;  /* 0x0001150004057a11 */ /* 0x000fe200000f1405 */
[----:B------:R-:W-:Y:S01]  /*12d70*/  IMAD R6, R11, c[0x0][0x3f0], RZ ;  /* 0x0000fc000b067a24 */ /* 0x000fe200078e02ff */
[----:B------:R-:W-:Y:S01]  /*12d80*/  LEA.HI R14, R14, R16, RZ, 0x5 ;  /* 0x000000100e0e7211 */ /* 0x000fe200078f28ff */
[----:B------:R-:W-:Y:S02]  /*12d90*/  SHFL.IDX PT, R4, R9, 0x1, 0x1c1f ;  /* 0x003c1f0009047f89 */ /* 0x000fe400000e0000 */
[----:B------:R-:W-:Y:S01]  /*12da0*/  IMAD R10, R12, c[0x0][0x3f4], R6 ;  /* 0x0000fd000c0a7a24 */ /* 0x000fe200078e0206 */
[----:B------:R-:W-:Y:S01]  /*12db0*/  LOP3.LUT R14, R14, 0xffffffe0, RZ, 0xc0, !PT ;  /* 0xffffffe00e0e7812 */ /* 0x000fe200078ec0ff */
[----:B------:R1:W-:Y:S01]  /*12dc0*/  SHFL.IDX PT, R6, R9, RZ, 0x1c1f ;  /* 0x001c1fff09067589 */ /* 0x0003e200000e0000 */
[----:B------:R-:W-:-:S03]  /*12dd0*/  IMAD.MOV R11, RZ, RZ, -R0 ;  /* 0x000000ffff0b7224 */ /* 0x000fc600078e0a00 */
[----:B------:R-:W2:Y:S01]  /*12de0*/  SHFL.IDX PT, R7, R5, RZ, 0x1c1f ;  /* 0x001c1fff05077589 */ /* 0x000ea200000e0000 */
[----:B------:R-:W-:-:S03]  /*12df0*/  IADD3 R14, -R14, R16, RZ ;  /* 0x000000100e0e7210 */ /* 0x000fc60007ffe1ff */
[----:B------:R-:W3:Y:S01]  /*12e00*/  SHFL.IDX PT, R5, R5, 0x1, 0x1c1f ;  /* 0x003c1f0005057f89 */ /* 0x000ee200000e0000 */
[----:B------:R-:W-:Y:S01]  /*12e10*/  LOP3.LUT P0, RZ, R14, 0x3, RZ, 0xc0, !PT ;  /* 0x000000030eff7812 */ /* 0x000fe2000780c0ff */
[----:B------:R-:W-:Y:S02]  /*12e20*/  IMAD R8, R11, c[0x0][0x4e8], R8 ;  /* 0x00013a000b087a24 */ /* 0x000fe400078e0208 */
[----:B-1----:R-:W-:-:S05]  /*12e30*/  IMAD.IADD R9, R13, 0x1, R15 ;  /* 0x000000010d097824 */ /* 0x002fca00078e020f */
[C---:B------:R-:W-:Y:S02]  /*12e40*/  IADD3 R11, R9.reuse, 0x8, RZ ;  /* 0x00000008090b7810 */ /* 0x040fe40007ffe0ff */
[----:B------:R-:W-:Y:S02]  /*12e50*/  ISETP.GE.OR P1, PT, R9, UR4, P0 ;  /* 0x0000000409007c0c */ /* 0x000fe40008726670 */
[----:B------:R-:W-:Y:S01]  /*12e60*/  ISETP.GE.OR P0, PT, R11, UR4, P0 ;  /* 0x000000040b007c0c */ /* 0x000fe20008706670 */
[----:B------:R-:W-:Y:S01]  /*12e70*/  IMAD.WIDE.U32 R2, R12, c[0x0][0x3f0], R2 ;  /* 0x0000fc000c027a25 */ /* 0x000fe200078e0002 */
[----:B------:R-:W-:-:S03]  /*12e80*/  SHF.R.S32.HI R12, RZ, 0x1f, R0 ;  /* 0x0000001fff0c7819 */ /* 0x000fc60000011400 */
[----:B------:R-:W-:Y:S02]  /*12e90*/  IMAD.IADD R3, R3, 0x1, R10 ;  /* 0x0000000103037824 */ /* 0x000fe400078e020a */
[----:B------:R-:W-:-:S04]  /*12ea0*/  IMAD R10, R12, c[0x0][0x3e0], RZ ;  /* 0x0000f8000c0a7a24 */ /* 0x000fc800078e02ff */
[----:B--2---:R1:W-:Y:S01]  /*12eb0*/  @!P1 ST.E [R6.64], R172 ;  /* 0x000000ac06009985 */ /* 0x0043e2000c101906 */
[----:B------:R-:W-:-:S03]  /*12ec0*/  IMAD R9, R0, c[0x0][0x3e4], R10 ;  /* 0x0000f90000097a24 */ /* 0x000fc600078e020a */
[----:B---3--:R1:W-:Y:S01]  /*12ed0*/  @!P0 ST.E [R4.64], R65 ;  /* 0x0000004104008985 */ /* 0x0083e2000c101906 */
[----:B------:R-:W-:Y:S01]  /*12ee0*/  IMAD.WIDE.U32 R2, R0, c[0x0][0x3e0], R2 ;  /* 0x0000f80000027a25 */ /* 0x000fe200078e0002 */
[----:B------:R-:W-:Y:S02]  /*12ef0*/  SHF.R.S32.HI R0, RZ, 0x1f, R8 ;  /* 0x0000001fff007819 */ /* 0x000fe40000011408 */
[----:B------:R1:W2:Y:S04]  /*12f00*/  LDS.128 R44, [R243+0x1080] ;  /* 0x00108000f32c7984 */ /* 0x0002a80000000c00 */
        /* <DEDUP_REMOVED lines=11> */
[----:B------:R-:W-:Y:S01]  /*12fc0*/  SHF.R.S32.HI R13, RZ, 0x1f, R16 ;  /* 0x0000001fff0d7819 */ /* 0x000fe20000011410 */
[----:B------:R-:W-:Y:S01]  /*12fd0*/  IMAD R0, R0, c[0x0][0x3d8], RZ ;  /* 0x0000f60000007a24 */ /* 0x000fe200078e02ff */
[----:B------:R-:W-:-:S02]  /*12fe0*/  IADD3 R3, R3, R9, RZ ;  /* 0x0000000903037210 */ /* 0x000fc40007ffe0ff */
[----:B------:R-:W-:Y:S01]  /*12ff0*/  LEA.HI R13, R13, R16, RZ, 0x3 ;  /* 0x000000100d0d7211 */ /* 0x000fe200078f18ff */
[C---:B------:R-:W-:Y:S02]  /*13000*/  IMAD R0, R8.reuse, c[0x0][0x3dc], R0 ;  /* 0x0000f70008007a24 */ /* 0x040fe400078e0200 */
[----:B------:R-:W-:Y:S01]  /*13010*/  IMAD.WIDE.U32 R2, R8, c[0x0][0x3d8], R2 ;  /* 0x0000f60008027a25 */ /* 0x000fe200078e0002 */
[----:B------:R-:W-:-:S03]  /*13020*/  SHF.R.S32.HI R13, RZ, 0x3, R13 ;  /* 0x00000003ff0d7819 */ /* 0x000fc6000001140d */
[----:B------:R-:W-:Y:S01]  /*13030*/  IMAD.IADD R0, R3, 0x1, R0 ;  /* 0x0000000103007824 */ /* 0x000fe200078e0200 */
[C---:B------:R-:W-:Y:S02]  /*13040*/  LEA R14, P0, R2.reuse, c[0x0][0x380], 0x1 ;  /* 0x0000e000020e7a11 */ /* 0x040fe400078008ff */
[----:B------:R-:W-:Y:S02]  /*13050*/  IADD3 R13, R13, R15, RZ ;  /* 0x0000000f0d0d7210 */ /* 0x000fe40007ffe0ff */
[----:B------:R-:W-:Y:S02]  /*13060*/  LEA.HI.X R12, R2, c[0x0][0x384], R0, 0x1, P0 ;  /* 0x0000e100020c7a11 */ /* 0x000fe400000f0c00 */
[----:B------:R-:W-:Y:S01]  /*13070*/  ISETP.GE.AND P0, PT, R13, UR4, PT ;  /* 0x000000040d007c0c */ /* 0x000fe2000bf06270 */
[----:B------:R1:W1:Y:S01]  /*13080*/  SHFL.IDX PT, R0, R14, RZ, 0x181f ;  /* 0x00181fff0e007589 */ /* 0x00026200000e0000 */
[----:B------:R-:W-:-:S03]  /*13090*/  IADD3 R15, R245, 0xc0, RZ ;  /* 0x000000c0f50f7810 */ /* 0x000fc60007ffe0ff */
[----:B------:R1:W1:Y:S08]  /*130a0*/  SHFL.IDX PT, R2, R12, RZ, 0x181f ;  /* 0x00181fff0c027589 */ /* 0x00027000000e0000 */
[----:B------:R-:W-:Y:S05]  /*130b0*/  @P0 BRA `(.L_x_1504) ;  /* 0x0000014000000947 */ /* 0x000fea0003800000 */
[----:B--234-:R-:W2:Y:S01]  /*130c0*/  LDS.128 R28, [R243+0x80] ;  /* 0x00008000f31c7984 */ /* 0x01cea20000000c00 */
[----:B------:R-:W-:Y:S02]  /*130d0*/  ISETP.GE.AND P3, PT, R245, c[0x0][0x3c8], PT ;  /* 0x0000f200f5007a0c */ /* 0x000fe40003f66270 */
[----:B------:R-:W-:Y:S01]  /*130e0*/  ISETP.GE.AND P2, PT, R252, c[0x0][0x3c8], PT ;  /* 0x0000f200fc007a0c */ /* 0x000fe20003f46270 */
[----:B------:R-:W3:Y:S01]  /*130f0*/  LDS.128 R24, [R243+0x4080] ;  /* 0x00408000f3187984 */ /* 0x000ee20000000c00 */
[----:B------:R-:W-:-:S02]  /*13100*/  ISETP.GE.AND P1, PT, R251, c[0x0][0x3c8], PT ;  /* 0x0000f200fb007a0c */ /* 0x000fc40003f26270 */
[----:B------:R-:W-:Y:S01]  /*13110*/  ISETP.GE.AND P0, PT, R15, c[0x0][0x3c8], PT ;  /* 0x0000f2000f007a0c */ /* 0x000fe20003f06270 */
[----:B------:R-:W4:Y:S04]  /*13120*/  LDS.128 R20, [R243+0x8080] ;  /* 0x00808000f3147984 */ /* 0x000f280000000c00 */
[----:B------:R-:W5:Y:S02]  /*13130*/  LDS.128 R16, [R243+0xc080] ;  /* 0x00c08000f3107984 */ /* 0x000f640000000c00 */
[CC--:B-1----:R-:W-:Y:S02]  /*13140*/  @!P3 LEA R10, P4, R245.reuse, R0.reuse, 0x1 ;  /* 0x00000000f50ab211 */ /* 0x0c2fe400078808ff */
[----:B------:R-:W-:Y:S02]  /*13150*/  @!P2 LEA R8, P6, R252, R0, 0x1 ;  /* 0x00000000fc08a211 */ /* 0x000fe400078c08ff */
[----:B------:R-:W-:-:S02]  /*13160*/  @!P3 LEA.HI.X R11, R245, R2, R84, 0x1, P4 ;  /* 0x00000002f50bb211 */ /* 0x000fc400020f0c54 */
[-C--:B------:R-:W-:Y:S02]  /*13170*/  @!P1 LEA R6, P5, R251, R0.reuse, 0x1 ;  /* 0x00000000fb069211 */ /* 0x080fe400078a08ff */
[----:B------:R-:W-:Y:S02]  /*13180*/  @!P0 LEA R4, P4, R15, R0, 0x1 ;  /* 0x000000000f048211 */ /* 0x000fe400078808ff */
[-C--:B------:R-:W-:Y:S02]  /*13190*/  @!P2 LEA.HI.X R9, R252, R2.reuse, R83, 0x1, P6 ;  /* 0x00000002fc09a211 */ /* 0x080fe400030f0c53 */
[-C--:B------:R-:W-:Y:S02]  /*131a0*/  @!P1 LEA.HI.X R7, R251, R2.reuse, R82, 0x1, P5 ;  /* 0x00000002fb079211 */ /* 0x080fe400028f0c52 */
[----:B------:R-:W-:Y:S01]  /*131b0*/  @!P0 LEA.HI.X R5, R15, R2, R80, 0x1, P4 ;  /* 0x000000020f058211 */ /* 0x000fe200020f0c50 */
[----:B--2---:R1:W-:Y:S04]  /*131c0*/  @!P3 ST.E.128 [R10.64], R28 ;  /* 0x0000001c0a00b985 */ /* 0x0043e8000c101d06 */
[----:B---3--:R1:W-:Y:S04]  /*131d0*/  @!P2 ST.E.128 [R8.64], R24 ;  /* 0x000000180800a985 */ /* 0x0083e8000c101d06 */
[----:B----4-:R1:W-:Y:S04]  /*131e0*/  @!P1 ST.E.128 [R6.64], R20 ;  /* 0x0000001406009985 */ /* 0x0103e8000c101d06 */
[----:B-----5:R1:W-:Y:S02]  /*131f0*/  @!P0 ST.E.128 [R4.64], R16 ;  /* 0x0000001004008985 */ /* 0x0203e4000c101d06 */
.L_x_1504:
[----:B--234-:R-:W-:Y:S05]  /*13200*/  BSYNC B0 ;  /* 0x0000000000007941 */ /* 0x01cfea0003800000 */
.L_x_1503:
[----:B------:R-:W-:Y:S01]  /*13210*/  IADD3 R3, R13, 0x20, RZ ;  /* 0x000000200d037810 */ /* 0x000fe20007ffe0ff */
[----:B-1----:R1:W2:Y:S01]  /*13220*/  SHFL.IDX PT, R2, R12, 0x1, 0x181f ;  /* 0x00381f000c027f89 */ /* 0x0022a200000e0000 */
[----:B------:R-:W-:Y:S02]  /*13230*/  BSSY B0, `(.L_x_1505) ;  /* 0x0000014000007945 */ /* 0x000fe40003800000 */
[----:B------:R-:W-:Y:S01]  /*13240*/  ISETP.GE.AND P0, PT, R3, UR4, PT ;  /* 0x0000000403007c0c */ /* 0x000fe2000bf06270 */
[----:B------:R1:W3:-:S12]  /*13250*/  SHFL.IDX PT, R0, R14, 0x1, 0x181f ;  /* 0x00381f000e007f89 */ /* 0x0002d800000e0000 */
[----:B------:R-:W-:Y:S05]  /*13260*/  @P0 BRA `(.L_x_1506) ;  /* 0x0000010000000947 */ /* 0x000fea0003800000 */
[----:B------:R-:W-:Y:S02]  /*13270*/  ISETP.GE.AND P3, PT, R245, c[0x0][0x3c8], PT ;  /* 0x0000f200f5007a0c */ /* 0x000fe40003f66270 */
[----:B------:R-:W-:Y:S02]  /*13280*/  ISETP.GE.AND P2, PT, R252, c[0x0][0x3c8], PT ;  /* 0x0000f200fc007a0c */ /* 0x000fe40003f46270 */
[----:B------:R-:W-:Y:S02]  /*13290*/  ISETP.GE.AND P1, PT, R251, c[0x0][0x3c8], PT ;  /* 0x0000f200fb007a0c */ /* 0x000fe40003f26270 */
[----:B------:R-:W-:-:S07]  /*132a0*/  ISETP.GE.AND P0, PT, R15, c[0x0][0x3c8], PT ;  /* 0x0000f2000f007a0c */ /* 0x000fce0003f06270 */
[CC--:B---3--:R-:W-:Y:S02]  /*132b0*/  @!P3 LEA R10, P4, R245.reuse, R0.reuse, 0x1 ;  /* 0x00000000f50ab211 */ /* 0x0c8fe400078808ff */
[C---:B------:R-:W-:Y:S02]  /*132c0*/  @!P2 LEA R8, P6, R252.reuse, R0, 0x1 ;  /* 0x00000000fc08a211 */ /* 0x040fe400078c08ff */
[----:B--2---:R-:W-:Y:S02]  /*132d0*/  @!P3 LEA.HI.X R11, R245, R2, R84, 0x1, P4 ;  /* 0x00000002f50bb211 */ /* 0x004fe400020f0c54 */
        /* <DEDUP_REMOVED lines=9> */
.L_x_1506:
[----:B------:R-:W-:Y:S05]  /*13370*/  BSYNC B0 ;  /* 0x0000000000007941 */ /* 0x000fea0003800000 */
.L_x_1505:
[----:B------:R-:W-:Y:S01]  /*13380*/  IADD3 R3, R13, 0x40, RZ ;  /* 0x000000400d037810 */ /* 0x000fe20007ffe0ff */
[----:B--2---:R2:W4:Y:S01]  /*13390*/  SHFL.IDX PT, R2, R12, 0x2, 0x181f ;  /* 0x00581f000c027f89 */ /* 0x00452200000e0000 */
[----:B------:R-:W-:Y:S02]  /*133a0*/  BSSY B0, `(.L_x_1507) ;  /* 0x0000014000007945 */ /* 0x000fe40003800000 */
[----:B------:R-:W-:Y:S01]  /*133b0*/  ISETP.GE.AND P0, PT, R3, UR4, PT ;  /* 0x0000000403007c0c */ /* 0x000fe2000bf06270 */
[----:B---3--:R2:W3:-:S12]  /*133c0*/  SHFL.IDX PT, R0, R14, 0x2, 0x181f ;  /* 0x00581f000e007f89 */ /* 0x0084d800000e0000 */
[----:B------:R-:W-:Y:S05]  /*133d0*/  @P0 BRA `(.L_x_1508) ;  /* 0x0000010000000947 */ /* 0x000fea0003800000 */
[----:B------:R-:W-:Y:S02]  /*133e0*/  ISETP.GE.AND P3, PT, R245, c[0x0][0x3c8], PT ;  /* 0x0000f200f5007a0c */ /* 0x000fe40003f66270 */
[----:B------:R-:W-:Y:S02]  /*133f0*/  ISETP.GE.AND P2, PT, R252, c[0x0][0x3c8], PT ;  /* 0x0000f200fc007a0c */ /* 0x000fe40003f46270 */
[----:B------:R-:W-:Y:S02]  /*13400*/  ISETP.GE.AND P1, PT, R251, c[0x0][0x3c8], PT ;  /* 0x0000f200fb007a0c */ /* 0x000fe40003f26270 */
[----:B------:R-:W-:-:S07]  /*13410*/  ISETP.GE.AND P0, PT, R15, c[0x0][0x3c8], PT ;  /* 0x0000f2000f007a0c */ /* 0x000fce0003f06270 */
[CC--:B---3--:R-:W-:Y:S02]  /*13420*/  @!P3 LEA R10, P4, R245.reuse, R0.reuse, 0x1 ;  /* 0x00000000f50ab211 */ /* 0x0c8fe400078808ff */
[C---:B------:R-:W-:Y:S02]  /*13430*/  @!P2 LEA R8, P6, R252.reuse, R0, 0x1 ;  /* 0x00000000fc08a211 */ /* 0x040fe400078c08ff */
[----:B----4-:R-:W-:Y:S02]  /*13440*/  @!P3 LEA.HI.X R11, R245, R2, R84, 0x1, P4 ;  /* 0x00000002f50bb211 */ /* 0x010fe400020f0c54 */
        /* <DEDUP_REMOVED lines=9> */
.L_x_1508:
[----:B------:R-:W-:Y:S05]  /*134e0*/  BSYNC B0 ;  /* 0x0000000000007941 */ /* 0x000fea0003800000 */
.L_x_1507:
[----:B------:R-:W-:Y:S01]  /*134f0*/  IADD3 R3, R13, 0x60, RZ ;  /* 0x000000600d037810 */ /* 0x000fe20007ffe0ff */
[----:B----4-:R4:W1:Y:S03]  /*13500*/  SHFL.IDX PT, R2, R12, 0x3, 0x181f ;  /* 0x00781f000c027f89 */ /* 0x01086600000e0000 */
[----:B------:R-:W-:Y:S01]  /*13510*/  ISETP.GE.AND P0, PT, R3, UR4, PT ;  /* 0x0000000403007c0c */ /* 0x000fe2000bf06270 */
[----:B---3--:R4:W3:-:S12]  /*13520*/  SHFL.IDX PT, R0, R14, 0x3, 0x181f ;  /* 0x00781f000e007f89 */ /* 0x0088d800000e0000 */
[----:B------:R-:W-:Y:S05]  /*13530*/  @P0 BRA `(.L_x_1509) ;  /* 0x00000d9000000947 */ /* 0x000fea0003800000 */
[----:B------:R-:W-:Y:S02]  /*13540*/  ISETP.GE.AND P2, PT, R245, c[0x0][0x3c8], PT ;  /* 0x0000f200f5007a0c */ /* 0x000fe40003f46270 */
[----:B------:R-:W-:Y:S02]  /*13550*/  ISETP.GE.AND P1, PT, R252, c[0x0][0x3c8], PT ;  /* 0x0000f200fc007a0c */ /* 0x000fe40003f26270 */
[----:B------:R-:W-:-:S09]  /*13560*/  ISETP.GE.AND P0, PT, R251, c[0x0][0x3c8], PT ;  /* 0x0000f200fb007a0c */ /* 0x000fd20003f06270 */
[-C--:B---3--:R-:W-:Y:S02]  /*13570*/  @!P2 LEA R8, P5, R245, R0.reuse, 0x1 ;  /* 0x00000000f508a211 */ /* 0x088fe400078a08ff */
[CC--:B------:R-:W-:Y:S02]  /*13580*/  @!P1 LEA R6, P4, R252.reuse, R0.reuse, 0x1 ;  /* 0x00000000fc069211 */ /* 0x0c0fe400078808ff */
[----:B------:R-:W-:Y:S02]  /*13590*/  @!P0 LEA R4, P3, R251, R0, 0x1 ;  /* 0x00000000fb048211 */ /* 0x000fe400078608ff */
[-C--:B-1----:R-:W-:Y:S02]  /*135a0*/  @!P2 LEA.HI.X R9, R245, R2.reuse, R84, 0x1, P5 ;  /* 0x00000002f509a211 */ /* 0x082fe400028f0c54 */
[-C--:B------:R-:W-:Y:S02]  /*135b0*/  @!P1 LEA.HI.X R7, R252, R2.reuse, R83, 0x1, P4 ;  /* 0x00000002fc079211 */ /* 0x080fe400020f0c53 */
[----:B------:R-:W-:Y:S01]  /*135c0*/  @!P0 LEA.HI.X R5, R251, R2, R82, 0x1, P3 ;  /* 0x00000002fb058211 */ /* 0x000fe200018f0c52 */
[----:B------:R1:W-:Y:S04]  /*135d0*/  @!P2 ST.E.128 [R8.64], R72 ;  /* 0x000000480800a985 */ /* 0x0003e8000c101d06 */
[----:B------:R1:W-:Y:S04]  /*135e0*/  @!P1 ST.E.128 [R6.64], R68 ;  /* 0x0000004406009985 */ /* 0x0003e8000c101d06 */
[----:B------:R1:W-:Y:S01]  /*135f0*/  @!P0 ST.E.128 [R4.64], R64 ;  /* 0x0000004004008985 */ /* 0x0003e2000c101d06 */
[----:B------:R-:W-:-:S13]  /*13600*/  ISETP.GE.AND P0, PT, R15, c[0x0][0x3c8], PT ;  /* 0x0000f2000f007a0c */ /* 0x000fda0003f06270 */
[----:B------:R-:W-:Y:S05]  /*13610*/  @P0 BRA `(.L_x_1509) ;  /* 0x00000cb000000947 */ /* 0x000fea0003800000 */
[----:B-1----:R-:W-:-:S04]  /*13620*/  LEA R4, P0, R15, R0, 0x1 ;  /* 0x000000000f047211 */ /* 0x002fc800078008ff */
[----:B------:R-:W-:-:S05]  /*13630*/  LEA.HI.X R5, R15, R2, R80, 0x1, P0 ;  /* 0x000000020f057211 */ /* 0x000fca00000f0c50 */
[----:B------:R1:W-:Y:S01]  /*13640*/  ST.E.128 [R4.64], R76 ;  /* 0x0000004c04007985 */ /* 0x0003e2000c101d06 */
[----:B------:R-:W-:Y:S05]  /*13650*/  BRA `(.L_x_1509) ;  /* 0x00000c7000007947 */ /* 0x000fea0003800000 */
.L_x_1501:
[----:B------:R-:W2:Y:S04]  /*13660*/  LDL R2, [R1+0x48] ;  /* 0x0000480001027983 */ /* 0x000ea80000100800 */
[----:B------:R-:W3:Y:S04]  /*13670*/  LDL R0, [R1+0x44] ;  /* 0x0000440001007983 */ /* 0x000ee80000100800 */
[----:B------:R-:W4:Y:S04]  /*13680*/  LDL R4, [R1+0x40] ;  /* 0x0000400001047983 */ /* 0x000f280000100800 */
[----:B------:R-:W1:Y:S01]  /*13690*/  S2R R3, SR_TID.X ;  /* 0x0000000000037919 */ /* 0x000e620000002100 */
[----:B------:R-:W-:Y:S01]  /*136a0*/  BSSY B0, `(.L_x_1510) ;  /* 0x0000026000007945 */ /* 0x000fe20003800000 */
[----:B-1----:R-:W-:Y:S01]  /*136b0*/  ISETP.GE.AND P0, PT, R3, 0x80, PT ;  /* 0x000000800300780c */ /* 0x002fe20003f06270 */
        /* <DEDUP_REMOVED lines=36> */
.L_x_1511:
[----:B------:R-:W-:Y:S05]  /*13900*/  BSYNC B0 ;  /* 0x0000000000007941 */ /* 0x000fea0003800000 */
.L_x_1510:
[----:B------:R-:W2:Y:S01]  /*13910*/  LDL R2, [R1+0x10] ;  /* 0x0000100001027983 */ /* 0x000ea20000100800 */
[----:B-1----:R-:W-:Y:S01]  /*13920*/  MOV R0, c[0x0][0x4e8] ;  /* 0x00013a0000007a02 */ /* 0x002fe20000000f00 */
[----:B------:R-:W-:-:S03]  /*13930*/  IMAD R6, R10, c[0x0][0x3f0], RZ ;  /* 0x0000fc000a067a24 */ /* 0x000fc600078e02ff */
[----:B------:R-:W-:Y:S01]  /*13940*/  ISETP.NE.AND P0, PT, R0, 0x1, PT ;  /* 0x000000010000780c */ /* 0x000fe20003f05270 */
[----:B------:R-:W-:Y:S02]  /*13950*/  IMAD R0, R9, c[0x0][0x3e8], RZ ;  /* 0x0000fa0009007a24 */ /* 0x000fe400078e02ff */
[----:B------:R-:W-:Y:S02]  /*13960*/  IMAD R8, R11, c[0x0][0x3f4], R6 ;  /* 0x0000fd000b087a24 */ /* 0x000fe400078e0206 */
[----:B------:R-:W-:Y:S01]  /*13970*/  IMAD R5, R12, c[0x0][0x3ec], R0 ;  /* 0x0000fb000c057a24 */ /* 0x000fe200078e0200 */
[----:B--2---:R-:W-:Y:S01]  /*13980*/  IADD3 R4, R2, R13, RZ ;  /* 0x0000000d02047210 */ /* 0x004fe20007ffe0ff */
        /* <DEDUP_REMOVED lines=22> */
[----:B------:R1:W2:Y:S02]  /*13af0*/  SHFL.IDX PT, R4, R5, RZ, 0x181f ;  /* 0x00181fff05047589 */ /* 0x0002a400000e0000 */
.L_x_1550:
[----:B------:R-:W-:Y:S05]  /*13b00*/  BRA.DIV ~URZ, `(.L_x_1513) ;  /* 0x000035027f007947 */ /* 0x000fea000b800000 */
[----:B------:R3:W4:Y:S02]  /*13b10*/  SHFL.IDX PT, R0, R13, RZ, 0x181f ;  /* 0x00181fff0d007589 */ /* 0x00072400000e0000 */
.L_x_1551:
[----:B------:R-:W5:Y:S04]  /*13b20*/  LDL.LU R3, [R1+0x40] ;  /* 0x0000400001037983 */ /* 0x000f680000300800 */
[----:B------:R-:W1:Y:S01]  /*13b30*/  S2R R6, SR_TID.X ;  /* 0x0000000000067919 */ /* 0x000e620000002100 */
[----:B------:R-:W-:-:S04]  /*13b40*/  IMAD.MOV.U32 R14, RZ, RZ, c[0x0][0x4e8] ;  /* 0x00013a00ff0e7624 */ /* 0x000fc800078e00ff */
[----:B------:R-:W-:Y:S01]  /*13b50*/  IMAD R14, R14, c[0x0][0x388], RZ ;  /* 0x0000e2000e0e7a24 */ /* 0x000fe200078e02ff */
[----:B-1----:R-:W-:-:S04]  /*13b60*/  SHF.R.S32.HI R2, RZ, 0x1f, R6 ;  /* 0x0000001fff027819 */ /* 0x002fc80000011406 */
[----:B------:R-:W-:-:S04]  /*13b70*/  LEA.HI R2, R2, R6, RZ, 0x3 ;  /* 0x0000000602027211 */ /* 0x000fc800078f18ff */
[----:B------:R-:W-:Y:S01]  /*13b80*/  SHF.R.S32.HI R2, RZ, 0x3, R2 ;  /* 0x00000003ff027819 */ /* 0x000fe20000011402 */
[----:B------:R-:W-:Y:S04]  /*13b90*/  BSSY B0, `(.L_x_1514) ;  /* 0x000001a000007945 */ /* 0x000fe80003800000 */
[----:B-----5:R-:W-:-:S05]  /*13ba0*/  IMAD.IADD R12, R2, 0x1, R3 ;  /* 0x00000001020c7824 */ /* 0x020fca00078e0203 */
[----:B------:R-:W-:-:S13]  /*13bb0*/  ISETP.GE.AND P0, PT, R12, R14, PT ;  /* 0x0000000e0c00720c */ /* 0x000fda0003f06270 */
[----:B------:R-:W-:Y:S05]  /*13bc0*/  @P0 BRA `(.L_x_1515) ;  /* 0x0000016000000947 */ /* 0x000fea0003800000 */
[C---:B------:R-:W-:Y:S02]  /*13bd0*/  ISETP.GE.AND P3, PT, R245.reuse, c[0x0][0x3c8], PT ;  /* 0x0000f200f5007a0c */ /* 0x040fe40003f66270 */
[----:B------:R-:W-:Y:S02]  /*13be0*/  ISETP.GE.AND P2, PT, R252, c[0x0][0x3c8], PT ;  /* 0x0000f200fc007a0c */ /* 0x000fe40003f46270 */
[----:B------:R-:W-:Y:S02]  /*13bf0*/  IADD3 R15, R245, 0xc0, RZ ;  /* 0x000000c0f50f7810 */ /* 0x000fe40007ffe0ff */
[----:B------:R-:W-:Y:S02]  /*13c00*/  ISETP.GE.AND P1, PT, R251, c[0x0][0x3c8], PT ;  /* 0x0000f200fb007a0c */ /* 0x000fe40003f26270 */
[----:B------:R-:W-:Y:S02]  /*13c10*/  ISETP.GE.AND P0, PT, R15, c[0x0][0x3c8], PT ;  /* 0x0000f2000f007a0c */ /* 0x000fe40003f06270 */
[----:B------:R-:W-:-:S02]  /*13c20*/  SHF.R.S32.HI R2, RZ, 0x1f, R245 ;  /* 0x0000001fff027819 */ /* 0x000fc400000114f5 */
[C---:B------:R-:W-:Y:S02]  /*13c30*/  IADD3 R16, R245.reuse, 0xc0, RZ ;  /* 0x000000c0f5107810 */ /* 0x040fe40007ffe0ff */
[CC--:B----4-:R-:W-:Y:S02]  /*13c40*/  @!P3 LEA R10, P4, R245.reuse, R0.reuse, 0x1 ;  /* 0x00000000f50ab211 */ /* 0x0d0fe400078808ff */
[----:B------:R-:W-:Y:S02]  /*13c50*/  @!P2 LEA R8, P6, R252, R0, 0x1 ;  /* 0x00000000fc08a211 */ /* 0x000fe400078c08ff */
[----:B--2---:R-:W-:Y:S02]  /*13c60*/  @!P3 LEA.HI.X R11, R245, R4, R2, 0x1, P4 ;  /* 0x00000004f50bb211 */ /* 0x004fe400020f0c02 */
[----:B------:R-:W-:Y:S02]  /*13c70*/  SHF.R.S32.HI R2, RZ, 0x1f, R252 ;  /* 0x0000001fff027819 */ /* 0x000fe400000114fc */
[----:B------:R-:W-:Y:S01]  /*13c80*/  @!P1 LEA R6, P5, R251, R0, 0x1 ;  /* 0x00000000fb069211 */ /* 0x000fe200078a08ff */
[----:B------:R1:W-:Y:S01]  /*13c90*/  @!P3 ST.E.128 [R10.64], RZ ;  /* 0x000000ff0a00b985 */ /* 0x0003e2000c101d06 */
[----:B------:R-:W-:-:S02]  /*13ca0*/  SHF.R.S32.HI R17, RZ, 0x1f, R251 ;  /* 0x0000001fff117819 */ /* 0x000fc400000114fb */
[----:B------:R-:W-:Y:S02]  /*13cb0*/  @!P2 LEA.HI.X R9, R252, R4, R2, 0x1, P6 ;  /* 0x00000004fc09a211 */ /* 0x000fe400030f0c02 */
[----:B------:R-:W-:Y:S02]  /*13cc0*/  SHF.R.S32.HI R16, RZ, 0x1f, R16 ;  /* 0x0000001fff107819 */ /* 0x000fe40000011410 */
[----:B------:R-:W-:Y:S01]  /*13cd0*/  @!P0 LEA R2, P4, R15, R0, 0x1 ;  /* 0x000000000f028211 */ /* 0x000fe200078808ff */
[----:B------:R1:W-:Y:S01]  /*13ce0*/  @!P2 ST.E.128 [R8.64], RZ ;  /* 0x000000ff0800a985 */ /* 0x0003e2000c101d06 */
[-C--:B------:R-:W-:Y:S02]  /*13cf0*/  @!P1 LEA.HI.X R7, R251, R4.reuse, R17, 0x1, P5 ;  /* 0x00000004fb079211 */ /* 0x080fe400028f0c11 */
[----:B------:R-:W-:-:S03]  /*13d00*/  @!P0 LEA.HI.X R3, R15, R4, R16, 0x1, P4 ;  /* 0x000000040f038211 */ /* 0x000fc600020f0c10 */
[----:B------:R1:W-:Y:S04]  /*13d10*/  @!P1 ST.E.128 [R6.64], RZ ;  /* 0x000000ff06009985 */ /* 0x0003e8000c101d06 */
[----:B------:R1:W-:Y:S02]  /*13d20*/  @!P0 ST.E.128 [R2.64], RZ ;  /* 0x000000ff02008985 */ /* 0x0003e4000c101d06 */
.L_x_1515:
[----:B------:R-:W-:Y:S05]  /*13d30*/  BSYNC B0 ;  /* 0x0000000000007941 */ /* 0x000fea0003800000 */
.L_x_1514:
[----:B------:R-:W-:Y:S05]  /*13d40*/  BRA.DIV ~URZ, `(.L_x_1516) ;  /* 0x000033327f007947 */ /* 0x000fea000b800000 */
[----:B--2---:R2:W1:Y:S04]  /*13d50*/  SHFL.IDX PT, R4, R5, 0x1, 0x181f ;  /* 0x00381f0005047f89 */ /* 0x00446800000e0000 */
[----:B----4-:R2:W4:Y:S02]  /*13d60*/  SHFL.IDX PT, R0, R13, 0x1, 0x181f ;  /* 0x00381f000d007f89 */ /* 0x01052400000e0000 */
.L_x_1552:
[----:B-1----:R-:W-:Y:S01]  /*13d70*/  IADD3 R2, R12, 0x20, RZ ;  /* 0x000000200c027810 */ /* 0x002fe20007ffe0ff */
[----:B------:R-:W-:Y:S03]  /*13d80*/  BSSY B0, `(.L_x_1517) ;  /* 0x0000019000007945 */ /* 0x000fe60003800000 */
[----:B------:R-:W-:-:S13]  /*13d90*/  ISETP.GE.AND P0, PT, R2, R14, PT ;  /* 0x0000000e0200720c */ /* 0x000fda0003f06270 */
[----:B------:R-:W-:Y:S05]  /*13da0*/  @P0 BRA `(.L_x_1518) ;  /* 0x0000016000000947 */ /* 0x000fea0003800000 */
[C---:B------:R-:W-:Y:S02]  /*13db0*/  ISETP.GE.AND P3, PT, R245.reuse, c[0x0][0x3c8], PT ;  /* 0x0000f200f5007a0c */ /* 0x040fe40003f66270 */
[----:B------:R-:W-:Y:S02]  /*13dc0*/  IADD3 R15, R245, 0xc0, RZ ;  /* 0x000000c0f50f7810 */ /* 0x000fe40007ffe0ff */
[----:B------:R-:W-:Y:S02]  /*13dd0*/  ISETP.GE.AND P2, PT, R252, c[0x0][0x3c8], PT ;  /* 0x0000f200fc007a0c */ /* 0x000fe40003f46270 */
[----:B------:R-:W-:Y:S02]  /*13de0*/  ISETP.GE.AND P1, PT, R251, c[0x0][0x3c8], PT ;  /* 0x0000f200fb007a0c */ /* 0x000fe40003f26270 */
[----:B------:R-:W-:Y:S02]  /*13df0*/  ISETP.GE.AND P0, PT, R15, c[0x0][0x3c8], PT ;  /* 0x0000f2000f007a0c */ /* 0x000fe40003f06270 */
[----:B------:R-:W-:-:S02]  /*13e00*/  SHF.R.S32.HI R3, RZ, 0x1f, R245 ;  /* 0x0000001fff037819 */ /* 0x000fc400000114f5 */
[C---:B------:R-:W-:Y:S02]  /*13e10*/  IADD3 R16, R245.reuse, 0xc0, RZ ;  /* 0x000000c0f5107810 */ /* 0x040fe40007ffe0ff */
[C---:B----4-:R-:W-:Y:S02]  /*13e20*/  @!P3 LEA R10, P4, R245.reuse, R0, 0x1 ;  /* 0x00000000f50ab211 */ /* 0x050fe400078808ff */
[----:B------:R-:W-:Y:S02]  /*13e30*/  SHF.R.S32.HI R17, RZ, 0x1f, R251 ;  /* 0x0000001fff117819 */ /* 0x000fe400000114fb */
[----:B------:R-:W-:Y:S02]  /*13e40*/  @!P3 LEA.HI.X R11, R245, R4, R3, 0x1, P4 ;  /* 0x00000004f50bb211 */ /* 0x000fe400020f0c03 */
[-C--:B------:R-:W-:Y:S02]  /*13e50*/  @!P2 LEA R8, P6, R252, R0.reuse, 0x1 ;  /* 0x00000000fc08a211 */ /* 0x080fe400078c08ff */
[----:B------:R-:W-:Y:S01]  /*13e60*/  SHF.R.S32.HI R3, RZ, 0x1f, R252 ;  /* 0x0000001fff037819 */ /* 0x000fe200000114fc */
[----:B------:R1:W-:Y:S01]  /*13e70*/  @!P3 ST.E.128 [R10.64], RZ ;  /* 0x000000ff0a00b985 */ /* 0x0003e2000c101d06 */
[----:B------:R-:W-:-:S02]  /*13e80*/  @!P1 LEA R6, P5, R251, R0, 0x1 ;  /* 0x00000000fb069211 */ /* 0x000fc400078a08ff */
[----:B------:R-:W-:Y:S02]  /*13e90*/  SHF.R.S32.HI R16, RZ, 0x1f, R16 ;  /* 0x0000001fff107819 */ /* 0x000fe40000011410 */
[----:B------:R-:W-:Y:S02]  /*13ea0*/  @!P0 LEA R2, P4, R15, R0, 0x1 ;  /* 0x000000000f028211 */ /* 0x000fe400078808ff */
[-C--:B------:R-:W-:Y:S02]  /*13eb0*/  @!P2 LEA.HI.X R9, R252, R4.reuse, R3, 0x1, P6 ;  /* 0x00000004fc09a211 */ /* 0x080fe400030f0c03 */
[-C--:B------:R-:W-:Y:S02]  /*13ec0*/  @!P1 LEA.HI.X R7, R251, R4.reuse, R17, 0x1, P5 ;  /* 0x00000004fb079211 */ /* 0x080fe400028f0c11 */
[----:B------:R-:W-:Y:S01]  /*13ed0*/  @!P0 LEA.HI.X R3, R15, R4, R16, 0x1, P4 ;  /* 0x000000040f038211 */ /* 0x000fe200020f0c10 */
[----:B------:R1:W-:Y:S04]  /*13ee0*/  @!P2 ST.E.128 [R8.64], RZ ;  /* 0x000000ff0800a985 */ /* 0x0003e8000c101d06 */
[----:B------:R1:W-:Y:S04]  /*13ef0*/  @!P1 ST.E.128 [R6.64], RZ ;  /* 0x000000ff06009985 */ /* 0x0003e8000c101d06 */
[----:B------:R1:W-:Y:S02]  /*13f00*/  @!P0 ST.E.128 [R2.64], RZ ;  /* 0x000000ff02008985 */ /* 0x0003e4000c101d06 */
.L_x_1518:
[----:B------:R-:W-:Y:S05]  /*13f10*/  BSYNC B0 ;  /* 0x0000000000007941 */ /* 0x000fea0003800000 */
.L_x_1517:
[----:B------:R-:W-:Y:S05]  /*13f20*/  BRA.DIV ~URZ, `(.L_x_1519) ;  /* 0x000032227f007947 */ /* 0x000fea000b800000 */
[----:B------:R1:W2:Y:S02]  /*13f30*/  SHFL.IDX PT, R4, R5, 0x2, 0x181f ;  /* 0x00581f0005047f89 */ /* 0x0002a400000e0000 */
.L_x_1553:
[----:B------:R-:W-:Y:S05]  /*13f40*/  BRA.DIV ~URZ, `(.L_x_1520) ;  /* 0x000032727f007947 */ /* 0x000fea000b800000 */
[----:B----4-:R4:W1:Y:S02]  /*13f50*/  SHFL.IDX PT, R0, R13, 0x2, 0x181f ;  /* 0x00581f000d007f89 */ /* 0x01086400000e0000 */
.L_x_1554:
        /* <DEDUP_REMOVED lines=11> */
[C---:B------:R-:W-:Y:S02]  /*14010*/  @!P3 LEA R10, P4, R245.reuse, R0, 0x1 ;  /* 0x00000000f50ab211 */ /* 0x040fe400078808ff */
[----:B------:R-:W-:Y:S02]  /*14020*/  SHF.R.S32.HI R17, RZ, 0x1f, R251 ;  /* 0x0000001fff117819 */ /* 0x000fe400000114fb */
[----:B--2---:R-:W-:Y:S02]  /*14030*/  @!P3 LEA.HI.X R11, R245, R4, R3, 0x1, P4 ;  /* 0x00000004f50bb211 */ /* 0x004fe400020f0c03 */
        /* <DEDUP_REMOVED lines=12> */
.L_x_1522:
[----:B------:R-:W-:Y:S05]  /*14100*/  BSYNC B0 ;  /* 0x0000000000007941 */ /* 0x000fea0003800000 */
.L_x_1521:
[----:B------:R-:W-:Y:S05]  /*14110*/  BRA.DIV ~URZ, `(.L_x_1523) ;  /* 0x000031127f007947 */ /* 0x000fea000b800000 */
[----:B--2---:R2:W1:Y:S04]  /*14120*/  SHFL.IDX PT, R4, R5, 0x3, 0x181f ;  /* 0x00781f0005047f89 */ /* 0x00446800000e0000 */
[----:B------:R2:W3:Y:S02]  /*14130*/  SHFL.IDX PT, R0, R13, 0x3, 0x181f ;  /* 0x00781f000d007f89 */ /* 0x0004e400000e0000 */
.L_x_1555:
[----:B-1----:R-:W-:-:S04]  /*14140*/  IADD3 R2, R12, 0x60, RZ ;  /* 0x000000600c027810 */ /* 0x002fc80007ffe0ff */
[----:B------:R-:W-:-:S13]  /*14150*/  ISETP.GE.AND P0, PT, R2, R14, PT ;  /* 0x0000000e0200720c */ /* 0x000fda0003f06270 */
[----:B------:R-:W-:Y:S05]  /*14160*/  @P0 BRA `(.L_x_1509) ;  /* 0x0000016000000947 */ /* 0x000fea0003800000 */
[C---:B------:R-:W-:Y:S02]  /*14170*/  ISETP.GE.AND P3, PT, R245.reuse, c[0x0][0x3c8], PT ;  /* 0x0000f200f5007a0c */ /* 0x040fe40003f66270 */
[----:B--2---:R-:W-:Y:S02]  /*14180*/  IADD3 R5, R245, 0xc0, RZ ;  /* 0x000000c0f5057810 */ /* 0x004fe40007ffe0ff */
[----:B------:R-:W-:Y:S02]  /*14190*/  ISETP.GE.AND P2, PT, R252, c[0x0][0x3c8], PT ;  /* 0x0000f200fc007a0c */ /* 0x000fe40003f46270 */
[----:B------:R-:W-:Y:S02]  /*141a0*/  ISETP.GE.AND P1, PT, R251, c[0x0][0x3c8], PT ;  /* 0x0000f200fb007a0c */ /* 0x000fe40003f26270 */
[----:B------:R-:W-:Y:S02]  /*141b0*/  ISETP.GE.AND P0, PT, R5, c[0x0][0x3c8], PT ;  /* 0x0000f20005007a0c */ /* 0x000fe40003f06270 */
[----:B------:R-:W-:-:S02]  /*141c0*/  SHF.R.S32.HI R3, RZ, 0x1f, R245 ;  /* 0x0000001fff037819 */ /* 0x000fc400000114f5 */
[C---:B---34-:R-:W-:Y:S02]  /*141d0*/  IADD3 R13, R245.reuse, 0xc0, RZ ;  /* 0x000000c0f50d7810 */ /* 0x058fe40007ffe0ff */
[C---:B------:R-:W-:Y:S02]  /*141e0*/  @!P3 LEA R10, P4, R245.reuse, R0, 0x1 ;  /* 0x00000000f50ab211 */ /* 0x040fe400078808ff */
        /* <DEDUP_REMOVED lines=14> */
.L_x_1509:
[----:B------:R-:W-:Y:S05]  /*142d0*/  BSYNC B1 ;  /* 0x0000000000017941 */ /* 0x000fea0003800000 */
.L_x_1500:
[----:B---3--:R-:W3:Y:S02]  /*142e0*/  LDL R0, [R1+0x78] ;  /* 0x0000780001007983 */ /* 0x008ee40000100800 */
        /* <DEDUP_REMOVED lines=8> */
[----:B---3--:R3:W2:Y:S02]  /*14370*/  SHFL.IDX PT, R0, R81, RZ, 0x1f ;  /* 0x00001fff51007589 */ /* 0x0086a400000e0000 */
.L_x_1556:
[----:B-1----:R-:W1:Y:S01]  /*14380*/  S2R R2, SR_TID.X ;  /* 0x0000000000027919 */ /* 0x002e620000002100 */
[----:B------:R-:W-:Y:S03]  /*14390*/  WARPSYNC 0xffffffff ;  /* 0xffffffff00007948 */ /* 0x000fe60003800000 */
[----:B------:R-:W-:Y:S06]  /*143a0*/  BAR.SYNC.DEFER_BLOCKING 0x4, 0x100 ;  /* 0x0104000000007b1d */ /* 0x000fec0000010000 */
[----:B--2---:R2:W-:Y:S01]  /*143b0*/  STL [R1+0x54], R0 ;  /* 0x0000540001007387 */ /* 0x0045e20000100800 */
[----:B-1----:R-:W-:-:S13]  /*143c0*/  LOP3.LUT P0, RZ, R2, 0xff, RZ, 0xc0, !PT ;  /* 0x000000ff02ff7812 */ /* 0x002fda000780c0ff */
[----:B------:R2:W-:Y:S04]  /*143d0*/  @!P0 STS [0x28100], R81 ;  /* 0x02810051ff008388 */ /* 0x0005e80000000800 */
[----:B------:R-:W-:Y:S06]  /*143e0*/  BAR.ARV 0x5, 0x100 ;  /* 0x0144000000007b1d */ /* 0x000fec0000002000 */
.L_x_1524:
[----:B--23--:R-:W2:Y:S02]  /*143f0*/  LDL R0, [R1+0x54] ;  /* 0x0000540001007983 */ /* 0x00cea40000100800 */
[----:B--2---:R-:W-:-:S13]  /*14400*/  ISETP.GE.AND P0, PT, R0, c[0x0][0x538], PT ;  /* 0x00014e0000007a0c */ /* 0x004fda0003f06270 */
[----:B-1--4-:R-:W-:Y:S01]  /*14410*/  @P0 CALL.REL.NOINC `(.L_x_1526) ;  /* 0x0000001000000944 */ /* 0x012fe20003c00000 */
[----:B------:R-:W-:Y:S05]  /*14420*/  BRA `(.L_x_1527) ;  /* 0xfffec48000007947 */ /* 0x000fea000383ffff */
.L_x_1526:
[----:B------:R-:W-:Y:S05]  /*14430*/  EXIT ;  /* 0x000000000000794d */ /* 0x000fea0003800000 */
.L_x_1458:
[----:B------:R-:W-:Y:S01]  /*14440*/  IMAD.MOV.U32 R249, RZ, RZ, R5 ;  /* 0x000000fffff97224 */ /* 0x000fe200078e0005 */
[----:B------:R-:W-:Y:S01]  /*14450*/  MOV R250, RZ ;  /* 0x000000ff00fa7202 */ /* 0x000fe20000000f00 */
[----:B------:R-:W-:Y:S01]  /*14460*/  IMAD.MOV.U32 R3, RZ, RZ, 0x181f ;  /* 0x0000181fff037424 */ /* 0x000fe200078e00ff */
[----:B------:R-:W-:Y:S02]  /*14470*/  MOV R2, 0x14490 ;  /* 0x0001449000027802 */ /* 0x000fe40000000f00 */
[----:B-----5:R-:W-:Y:S05]  /*14480*/  CALL.REL.NOINC `($__internal_8_$__cuda_sm70_shflsync_idx_p) ;  /* 0x00002f4000007944 */ /* 0x020fea0003c00000 */
[----:B------:R-:W-:Y:S01]  /*14490*/  MOV R4, R250 ;  /* 0x000000fa00047202 */ /* 0x000fe20000000f00 */
[----:B-1---5:R-:W-:Y:S05]  /*144a0*/  BRA `(.L_x_1528) ;  /* 0xfffed07000007947 */ /* 0x022fea000383ffff */
.L_x_1459:
[----:B------:R-:W-:Y:S01]  /*144b0*/  IMAD.MOV.U32 R249, RZ, RZ, R13 ;  /* 0x000000fffff97224 */ /* 0x000fe200078e000d */
[----:B------:R-:W-:Y:S01]  /*144c0*/  MOV R250, RZ ;  /* 0x000000ff00fa7202 */ /* 0x000fe20000000f00 */
[----:B------:R-:W-:Y:S01]  /*144d0*/  IMAD.MOV.U32 R3, RZ, RZ, 0x181f ;  /* 0x0000181fff037424 */ /* 0x000fe200078e00ff */
[----:B------:R-:W-:Y:S02]  /*144e0*/  MOV R2, 0x14500 ;  /* 0x0001450000027802 */ /* 0x000fe40000000f00 */
[----:B-12--5:R-:W-:Y:S05]  /*144f0*/  CALL.REL.NOINC `($__internal_8_$__cuda_sm70_shflsync_idx_p) ;  /* 0x00002ed000007944 */ /* 0x026fea0003c00000 */
[----:B-----5:R-:W-:Y:S01]  /*14500*/  MOV R0, R250 ;  /* 0x000000fa00007202 */ /* 0x020fe20000000f00 */
[----:B-1----:R-:W-:Y:S05]  /*14510*/  BRA `(.L_x_1529) ;  /* 0xfffed02000007947 */ /* 0x002fea000383ffff */
.L_x_1462:
[----:B------:R-:W-:Y:S01]  /*14520*/  IMAD.MOV.U32 R249, RZ, RZ, R5 ;  /* 0x000000fffff97224 */ /* 0x000fe200078e0005 */
[----:B------:R-:W-:Y:S01]  /*14530*/  MOV R250, 0x1 ;  /* 0x0000000100fa7802 */ /* 0x000fe20000000f00 */
[----:B-1----:R-:W-:Y:S01]  /*14540*/  IMAD.MOV.U32 R3, RZ, RZ, 0x181f ;  /* 0x0000181fff037424 */ /* 0x002fe200078e00ff */
[----:B------:R-:W-:-:S02]  /*14550*/  MOV R2, 0x14570 ;  /* 0x0001457000027802 */ /* 0x000fc40000000f00 */
[----:B--2-45:R-:W-:Y:S05]  /*14560*/  CALL.REL.NOINC `($__internal_8_$__cuda_sm70_shflsync_idx_p) ;  /* 0x00002e6000007944 */ /* 0x034fea0003c00000 */
[----:B------:R-:W-:Y:S01]  /*14570*/  IMAD.MOV.U32 R4, RZ, RZ, R250 ;  /* 0x000000ffff047224 */ /* 0x000fe200078e00fa */
[----:B------:R-:W-:Y:S01]  /*14580*/  MOV R250, 0x1 ;  /* 0x0000000100fa7802 */ /* 0x000fe20000000f00 */
[----:B------:R-:W-:Y:S01]  /*14590*/  IMAD.MOV.U32 R249, RZ, RZ, R13 ;  /* 0x000000fffff97224 */ /* 0x000fe200078e000d */
[----:B------:R-:W-:-:S02]  /*145a0*/  MOV R3, 0x181f ;  /* 0x0000181f00037802 */ /* 0x000fc40000000f00 */
[----:B------:R-:W-:Y:S02]  /*145b0*/  MOV R2, 0x145d0 ;  /* 0x000145d000027802 */ /* 0x000fe40000000f00 */
[----:B-1---5:R-:W-:Y:S05]  /*145c0*/  CALL.REL.NOINC `($__internal_8_$__cuda_sm70_shflsync_idx_p) ;  /* 0x00002e0000007944 */ /* 0x022fea0003c00000 */
[----:B-----5:R-:W-:Y:S01]  /*145d0*/  MOV R0, R250 ;  /* 0x000000fa00007202 */ /* 0x020fe20000000f00 */
[----:B-1----:R-:W-:Y:S05]  /*145e0*/  BRA `(.L_x_1530) ;  /* 0xfffed19000007947 */ /* 0x002fea000383ffff */
.L_x_1465:
[----:B------:R-:W-:Y:S01]  /*145f0*/  IMAD.MOV.U32 R249, RZ, RZ, R5 ;  /* 0x000000fffff97224 */ /* 0x000fe200078e0005 */
[----:B------:R-:W-:Y:S01]  /*14600*/  MOV R250, 0x2 ;  /* 0x0000000200fa7802 */ /* 0x000fe20000000f00 */
[----:B-1----:R-:W-:Y:S01]  /*14610*/  IMAD.MOV.U32 R3, RZ, RZ, 0x181f ;  /* 0x0000181fff037424 */ /* 0x002fe200078e00ff */
[----:B------:R-:W-:Y:S02]  /*14620*/  MOV R2, 0x14640 ;  /* 0x0001464000027802 */ /* 0x000fe40000000f00 */
[----:B--2345:R-:W-:Y:S05]  /*14630*/  CALL.REL.NOINC `($__internal_8_$__cuda_sm70_shflsync_idx_p) ;  /* 0x00002d9000007944 */ /* 0x03cfea0003c00000 */
[----:B------:R-:W-:Y:S01]  /*14640*/  MOV R4, R250 ;  /* 0x000000fa00047202 */ /* 0x000fe20000000f00 */
[----:B-1---5:R-:W-:Y:S05]  /*14650*/  BRA `(.L_x_1531) ;  /* 0xfffed2e000007947 */ /* 0x022fea000383ffff */
.L_x_1466:
[----:B------:R-:W-:Y:S01]  /*14660*/  IMAD.MOV.U32 R249, RZ, RZ, R13 ;  /* 0x000000fffff97224 */ /* 0x000fe200078e000d */
[----:B------:R-:W-:Y:S01]  /*14670*/  MOV R250, 0x2 ;  /* 0x0000000200fa7802 */ /* 0x000fe20000000f00 */
[----:B-1----:R-:W-:Y:S01]  /*14680*/  IMAD.MOV.U32 R3, RZ, RZ, 0x181f ;  /* 0x0000181fff037424 */ /* 0x002fe200078e00ff */
[----:B------:R-:W-:Y:S02]  /*14690*/  MOV R2, 0x146b0 ;  /* 0x000146b000027802 */ /* 0x000fe40000000f00 */
[----:B--2345:R-:W-:Y:S05]  /*146a0*/  CALL.REL.NOINC `($__internal_8_$__cuda_sm70_shflsync_idx_p) ;  /* 0x00002d2000007944 */ /* 0x03cfea0003c00000 */
[----:B-----5:R-:W-:Y:S01]  /*146b0*/  MOV R0, R250 ;  /* 0x000000fa00007202 */ /* 0x020fe20000000f00 */
[----:B-1----:R-:W-:Y:S05]  /*146c0*/  BRA `(.L_x_1532) ;  /* 0xfffed29000007947 */ /* 0x002fea000383ffff */
.L_x_1469:
[----:B------:R-:W-:Y:S01]  /*146d0*/  IMAD.MOV.U32 R249, RZ, RZ, R5 ;  /* 0x000000fffff97224 */ /* 0x000fe200078e0005 */
[----:B------:R-:W-:Y:S01]  /*146e0*/  MOV R250, 0x3 ;  /* 0x0000000300fa7802 */ /* 0x000fe20000000f00 */
[----:B-1----:R-:W-:Y:S01]  /*146f0*/  IMAD.MOV.U32 R3, RZ, RZ, 0x181f ;  /* 0x0000181fff037424 */ /* 0x002fe200078e00ff */
[----:B------:R-:W-:-:S02]  /*14700*/  MOV R2, 0x14720 ;  /* 0x0001472000027802 */ /* 0x000fc40000000f00 */
[----:B--2345:R-:W-:Y:S05]  /*14710*/  CALL.REL.NOINC `($__internal_8_$__cuda_sm70_shflsync_idx_p) ;  /* 0x00002cb000007944 */ /* 0x03cfea0003c00000 */
        /* <DEDUP_REMOVED lines=8> */
.L_x_1472:
[----:B------:R-:W-:Y:S01]  /*147a0*/  IMAD.MOV.U32 R249, RZ, RZ, R22 ;  /* 0x000000fffff97224 */ /* 0x000fe200078e0016 */
[----:B------:R-:W-:Y:S01]  /*147b0*/  MOV R250, RZ ;  /* 0x000000ff00fa7202 */ /* 0x000fe20000000f00 */
[----:B------:R-:W-:Y:S01]  /*147c0*/  IMAD.MOV.U32 R3, RZ, RZ, 0x181f ;  /* 0x0000181fff037424 */ /* 0x000fe200078e00ff */
[----:B------:R-:W-:Y:S02]  /*147d0*/  MOV R2, 0x147f0 ;  /* 0x000147f000027802 */ /* 0x000fe40000000f00 */
[----:B------:R-:W-:Y:S05]  /*147e0*/  CALL.REL.NOINC `($__internal_8_$__cuda_sm70_shflsync_idx_p) ;  /* 0x00002be000007944 */ /* 0x000fea0003c00000 */
[----:B------:R-:W-:Y:S01]  /*147f0*/  MOV R4, R250 ;  /* 0x000000fa00047202 */ /* 0x000fe20000000f00 */
[----:B-1---5:R-:W-:Y:S05]  /*14800*/  BRA `(.L_x_1534) ;  /* 0xfffef7d000007947 */ /* 0x022fea000383ffff */
.L_x_1473:
[----:B------:R-:W-:Y:S01]  /*14810*/  IMAD.MOV.U32 R249, RZ, RZ, R23 ;  /* 0x000000fffff97224 */ /* 0x000fe200078e0017 */
[----:B------:R-:W-:Y:S01]  /*14820*/  MOV R250, RZ ;  /* 0x000000ff00fa7202 */ /* 0x000fe20000000f00 */
[----:B------:R-:W-:Y:S01]  /*14830*/  IMAD.MOV.U32 R3, RZ, RZ, 0x181f ;  /* 0x0000181fff037424 */ /* 0x000fe200078e00ff */
[----:B------:R-:W-:Y:S02]  /*14840*/  MOV R2, 0x14860 ;  /* 0x0001486000027802 */ /* 0x000fe40000000f00 */
[----:B-12---:R-:W-:Y:S05]  /*14850*/  CALL.REL.NOINC `($__internal_8_$__cuda_sm70_shflsync_idx_p) ;  /* 0x00002b7000007944 */ /* 0x006fea0003c00000 */
[C---:B------:R-:W-:Y:S01]  /*14860*/  IADD3 R10, P1, R250.reuse, R150, RZ ;  /* 0x00000096fa0a7210 */ /* 0x040fe20007f3e0ff */
[----:B------:R-:W-:Y:S01]  /*14870*/  IMAD.MOV.U32 R249, RZ, RZ, R22 ;  /* 0x000000fffff97224 */ /* 0x000fe200078e0016 */
[----:B------:R-:W-:-:S02]  /*14880*/  IADD3 R8, P0, R250, R151, RZ ;  /* 0x00000097fa087210 */ /* 0x000fc40007f1e0ff */
[C---:B-----5:R-:W-:Y:S01]  /*14890*/  IADD3 R0, R245.reuse, 0xc0, RZ ;  /* 0x000000c0f5007810 */ /* 0x060fe20007ffe0ff */
[C---:B------:R-:W-:Y:S01]  /*148a0*/  IMAD.X R11, R4.reuse, 0x1, R144, P1 ;  /* 0x00000001040b7824 */ /* 0x040fe200008e0690 */
[----:B------:R-:W-:Y:S01]  /*148b0*/  ISETP.GE.AND P3, PT, R245, c[0x0][0x1d4], PT ;  /* 0x00007500f5007a0c */ /* 0x000fe20003f66270 */
[----:B------:R-:W-:Y:S01]  /*148c0*/  IMAD.X R9, R4, 0x1, R145, P0 ;  /* 0x0000000104097824 */ /* 0x000fe200000e0691 */
[----:B------:R-:W-:Y:S02]  /*148d0*/  ISETP.GE.AND P2, PT, R252, c[0x0][0x1d4], PT ;  /* 0x00007500fc007a0c */ /* 0x000fe40003f46270 */
[----:B------:R-:W-:Y:S02]  /*148e0*/  ISETP.GE.AND P1, PT, R251, c[0x0][0x1d4], PT ;  /* 0x00007500fb007a0c */ /* 0x000fe40003f26270 */
[----:B------:R-:W-:Y:S02]  /*148f0*/  ISETP.GE.AND P0, PT, R0, c[0x0][0x1d4], PT ;  /* 0x0000750000007a0c */ /* 0x000fe40003f06270 */
[----:B------:R-:W-:-:S02]  /*14900*/  IADD3 R6, P5, R250, R152, RZ ;  /* 0x00000098fa067210 */ /* 0x000fc40007fbe0ff */
[----:B------:R-:W-:Y:S01]  /*14910*/  IADD3 R2, P4, R250, R153, RZ ;  /* 0x00000099fa027210 */ /* 0x000fe20007f9e0ff */
[----:B------:R-:W-:Y:S01]  /*14920*/  IMAD.MOV.U32 R250, RZ, RZ, 0x1 ;  /* 0x00000001fffa7424 */ /* 0x000fe200078e00ff */
[----:B------:R-:W-:Y:S01]  /*14930*/  SEL R5, RZ, 0x10, P3 ;  /* 0x00000010ff057807 */ /* 0x000fe20001800000 */
[C---:B------:R-:W-:Y:S01]  /*14940*/  IMAD.X R7, R4.reuse, 0x1, R146, P5 ;  /* 0x0000000104077824 */ /* 0x040fe200028e0692 */
[----:B------:R-:W-:Y:S01]  /*14950*/  @!PT LDS RZ, [RZ] ;  /* 0x00000000fffff984 */ /* 0x000fe20000000800 */
[----:B------:R-:W-:Y:S01]  /*14960*/  @!PT LDS RZ, [RZ] ;  /* 0x00000000fffff984 */ /* 0x000fe20000000800 */
[----:B------:R-:W-:Y:S01]  /*14970*/  @!PT LDS RZ, [RZ] ;  /* 0x00000000fffff984 */ /* 0x000fe20000000800 */
[----:B------:R2:W-:Y:S01]  /*14980*/  LDGSTS.E.BYPASS.LTC128B.128 [R243+0xc100], [R10.64], !P3 ;  /* 0x0c1000000af37fae */ /* 0x0005e2000d901d46 */
[----:B------:R-:W-:Y:S01]  /*14990*/  IMAD.X R3, R4, 0x1, R147, P4 ;  /* 0x0000000104037824 */ /* 0x000fe200020e0693 */
[----:B------:R-:W-:Y:S02]  /*149a0*/  SEL R14, RZ, 0x10, P2 ;  /* 0x00000010ff0e7807 */ /* 0x000fe40001000000 */
[----:B------:R2:W-:Y:S01]  /*149b0*/  LDGSTS.E.BYPASS.LTC128B.128 [R243+0xf100], [R8.64], !P2 ;  /* 0x0f10000008f37fae */ /* 0x0005e2000d101d46 */
[----:B------:R-:W-:Y:S02]  /*149c0*/  SEL R13, RZ, 0x10, P1 ;  /* 0x00000010ff0d7807 */ /* 0x000fe40000800000 */
[----:B------:R-:W-:Y:S01]  /*149d0*/  SEL R12, RZ, 0x10, P0 ;  /* 0x00000010ff0c7807 */ /* 0x000fe20000000000 */
[----:B------:R2:W-:Y:S04]  /*149e0*/  LDGSTS.E.BYPASS.LTC128B.128 [R243+0x12100], [R6.64], !P1 ;  /* 0x1210000006f37fae */ /* 0x0005e8000c901d46 */
[----:B------:R3:W-:Y:S02]  /*149f0*/  LDGSTS.E.BYPASS.LTC128B.128 [R243+0x15100], [R2.64], !P0 ;  /* 0x1510000002f37fae */ /* 0x0007e4000c101d46 */
[----:B---3--:R-:W-:Y:S01]  /*14a00*/  IMAD.MOV.U32 R3, RZ, RZ, 0x181f ;  /* 0x0000181fff037424 */ /* 0x008fe200078e00ff */
[----:B------:R-:W-:-:S02]  /*14a10*/  MOV R2, 0x14a30 ;  /* 0x00014a3000027802 */ /* 0x000fc40000000f00 */
[----:B-12---:R-:W-:Y:S05]  /*14a20*/  CALL.REL.NOINC `($__internal_8_$__cuda_sm70_shflsync_idx_p) ;  /* 0x000029a000007944 */ /* 0x006fea0003c00000 */
[----:B-----5:R-:W-:Y:S01]  /*14a30*/  IMAD.MOV.U32 R0, RZ, RZ, R250 ;  /* 0x000000ffff007224 */ /* 0x020fe200078e00fa */
[----:B------:R-:W-:Y:S01]  /*14a40*/  MOV R250, 0x1 ;  /* 0x0000000100fa7802 */ /* 0x000fe20000000f00 */
[----:B------:R-:W-:Y:S01]  /*14a50*/  IMAD.MOV.U32 R249, RZ, RZ, R23 ;  /* 0x000000fffff97224 */ /* 0x000fe200078e0017 */
[----:B------:R-:W-:-:S02]  /*14a60*/  MOV R3, 0x181f ;  /* 0x0000181f00037802 */ /* 0x000fc40000000f00 */
[----:B------:R-:W-:Y:S02]  /*14a70*/  MOV R2, 0x14a90 ;  /* 0x00014a9000027802 */ /* 0x000fe40000000f00 */
[----:B-1----:R-:W-:Y:S05]  /*14a80*/  CALL.REL.NOINC `($__internal_8_$__cuda_sm70_shflsync_idx_p) ;  /* 0x0000294000007944 */ /* 0x002fea0003c00000 */
[----:B------:R-:W-:Y:S01]  /*14a90*/  IADD3 R10, -R5, 0x10, RZ ;  /* 0x00000010050a7810 */ /* 0x000fe20007ffe1ff */
[----:B------:R-:W-:Y:S01]  /*14aa0*/  IMAD.MOV.U32 R249, RZ, RZ, R22 ;  /* 0x000000fffff97224 */ /* 0x000fe200078e0016 */
[----:B------:R-:W-:Y:S02]  /*14ab0*/  IADD3 R6, -R13, 0x10, RZ ;  /* 0x000000100d067810 */ /* 0x000fe40007ffe1ff */
[----:B------:R-:W-:Y:S02]  /*14ac0*/  IADD3 R2, -R14, 0x10, RZ ;  /* 0x000000100e027810 */ /* 0x000fe40007ffe1ff */
[----:B------:R-:W-:Y:S02]  /*14ad0*/  LOP3.LUT R10, R10, 0xf, RZ, 0xc0, !PT ;  /* 0x0000000f0a0a7812 */ /* 0x000fe400078ec0ff */
[----:B------:R-:W-:Y:S02]  /*14ae0*/  IADD3 R3, -R12, 0x10, RZ ;  /* 0x000000100c037810 */ /* 0x000fe40007ffe1ff */
[----:B------:R-:W-:-:S02]  /*14af0*/  LOP3.LUT R6, R6, 0xf, RZ, 0xc0, !PT ;  /* 0x0000000f06067812 */ /* 0x000fc400078ec0ff */
[----:B------:R-:W-:Y:S02]  /*14b00*/  LOP3.LUT R2, R2, 0xf, RZ, 0xc0, !PT ;  /* 0x0000000f02027812 */ /* 0x000fe400078ec0ff */
[-C--:B------:R-:W-:Y:S02]  /*14b10*/  IADD3 R10, P1, P0, R10, R250.reuse, R150 ;  /* 0x000000fa0a0a7210 */ /* 0x080fe4000783e096 */
[----:B------:R-:W-:Y:S02]  /*14b20*/  LOP3.LUT R3, R3, 0xf, RZ, 0xc0, !PT ;  /* 0x0000000f03037812 */ /* 0x000fe400078ec0ff */
[-C--:B------:R-:W-:Y:S02]  /*14b30*/  IADD3 R6, P3, P2, R6, R250.reuse, R152 ;  /* 0x000000fa06067210 */ /* 0x080fe40007a7e098 */
[----:B------:R-:W-:Y:S02]  /*14b40*/  IADD3 R8, P5, P4, R2, R250, R151 ;  /* 0x000000fa02087210 */ /* 0x000fe40007cbe097 */
[----:B-----5:R-:W-:-:S02]  /*14b50*/  IADD3.X R11, RZ, R0, R144, P1, P0 ;  /* 0x00000000ff0b7210 */ /* 0x020fc40000fe0490 */
[----:B------:R-:W-:Y:S01]  /*14b60*/  IADD3 R2, P1, P0, R3, R250, R153 ;  /* 0x000000fa03027210 */ /* 0x000fe2000783e099 */
[----:B------:R-:W-:Y:S01]  /*14b70*/  IMAD.MOV.U32 R250, RZ, RZ, 0x2 ;  /* 0x00000002fffa7424 */ /* 0x000fe200078e00ff */
[-C--:B------:R-:W-:Y:S02]  /*14b80*/  IADD3.X R7, RZ, R0.reuse, R146, P3, P2 ;  /* 0x00000000ff077210 */ /* 0x080fe40001fe4492 */
[----:B------:R-:W-:Y:S02]  /*14b90*/  ISETP.NE.U32.AND P3, PT, R5, RZ, PT ;  /* 0x000000ff0500720c */ /* 0x000fe40003f65070 */
[----:B------:R-:W-:Y:S02]  /*14ba0*/  ISETP.NE.U32.AND P2, PT, R14, RZ, PT ;  /* 0x000000ff0e00720c */ /* 0x000fe40003f45070 */
[----:B------:R-:W-:Y:S02]  /*14bb0*/  IADD3.X R3, RZ, R0, R147, P1, P0 ;  /* 0x00000000ff037210 */ /* 0x000fe40000fe0493 */
[----:B------:R-:W-:-:S02]  /*14bc0*/  ISETP.NE.U32.AND P1, PT, R13, RZ, PT ;  /* 0x000000ff0d00720c */ /* 0x000fc40003f25070 */
[----:B------:R-:W-:Y:S02]  /*14bd0*/  ISETP.NE.U32.AND P0, PT, R12, RZ, PT ;  /* 0x000000ff0c00720c */ /* 0x000fe40003f05070 */
[----:B------:R-:W-:-:S03]  /*14be0*/  IADD3.X R9, RZ, R0, R145, P5, P4 ;  /* 0x00000000ff097210 */ /* 0x000fc60002fe8491 */
[----:B------:R-:W-:Y:S01]  /*14bf0*/  @!PT LDS RZ, [RZ] ;  /* 0x00000000fffff984 */ /* 0x000fe20000000800 */
[----:B------:R-:W-:Y:S01]  /*14c00*/  @!PT LDS RZ, [RZ] ;  /* 0x00000000fffff984 */ /* 0x000fe20000000800 */
[----:B------:R-:W-:Y:S01]  /*14c10*/  @!PT LDS RZ, [RZ] ;  /* 0x00000000fffff984 */ /* 0x000fe20000000800 */
[----:B------:R2:W-:Y:S04]  /*14c20*/  LDGSTS.E.BYPASS.LTC128B.128.ZFILL [R243+0xd100], [R10.64], P3 ;  /* 0x0d1000000af37fae */ /* 0x0005e80009941d46 */
[----:B------:R2:W-:Y:S04]  /*14c30*/  LDGSTS.E.BYPASS.LTC128B.128.ZFILL [R243+0x10100], [R8.64], P2 ;  /* 0x1010000008f37fae */ /* 0x0005e80009141d46 */
[----:B------:R2:W-:Y:S04]  /*14c40*/  LDGSTS.E.BYPASS.LTC128B.128.ZFILL [R243+0x13100], [R6.64], P1 ;  /* 0x1310000006f37fae */ /* 0x0005e80008941d46 */
[----:B------:R3:W-:Y:S02]  /*14c50*/  LDGSTS.E.BYPASS.LTC128B.128.ZFILL [R243+0x16100], [R2.64], P0 ;  /* 0x1610000002f37fae */ /* 0x0007e40008141d46 */
[----:B---3--:R-:W-:Y:S01]  /*14c60*/  IMAD.MOV.U32 R3, RZ, RZ, 0x181f ;  /* 0x0000181fff037424 */ /* 0x008fe200078e00ff */
[----:B------:R-:W-:-:S02]  /*14c70*/  MOV R2, 0x14c90 ;  /* 0x00014c9000027802 */ /* 0x000fc40000000f00 */
[----:B-12---:R-:W-:Y:S05]  /*14c80*/  CALL.REL.NOINC `($__internal_8_$__cuda_sm70_shflsync_idx_p) ;  /* 0x0000274000007944 */ /* 0x006fea0003c00000 */
        /* <DEDUP_REMOVED lines=8> */
.L_x_1474:
[----:B------:R-:W-:Y:S01]  /*14d10*/  IMAD.MOV.U32 R249, RZ, RZ, R4 ;  /* 0x000000fffff97224 */ /* 0x000fe200078e0004 */
[----:B------:R-:W-:Y:S01]  /*14d20*/  MOV R250, RZ ;  /* 0x000000ff00fa7202 */ /* 0x000fe20000000f00 */
[----:B------:R-:W-:Y:S01]  /*14d30*/  IMAD.MOV.U32 R3, RZ, RZ, 0x1c1f ;  /* 0x00001c1fff037424 */ /* 0x000fe200078e00ff */
[----:B------:R-:W-:Y:S02]  /*14d40*/  MOV R2, 0x14d60 ;  /* 0x00014d6000027802 */ /* 0x000fe40000000f00 */
[----:B------:R-:W-:Y:S05]  /*14d50*/  CALL.REL.NOINC `($__internal_8_$__cuda_sm70_shflsync_idx_p) ;  /* 0x0000267000007944 */ /* 0x000fea0003c00000 */
[----:B-----5:R-:W-:Y:S01]  /*14d60*/  MOV R0, R250 ;  /* 0x000000fa00007202 */ /* 0x020fe20000000f00 */
[----:B-1----:R-:W-:Y:S05]  /*14d70*/  BRA `(.L_x_1536) ;  /* 0xfffef78000007947 */ /* 0x002fea000383ffff */
.L_x_1475:
[----:B------:R-:W-:Y:S01]  /*14d80*/  IMAD.MOV.U32 R249, RZ, RZ, R4 ;  /* 0x000000fffff97224 */ /* 0x000fe200078e0004 */
[----:B------:R-:W-:Y:S01]  /*14d90*/  MOV R250, 0x1 ;  /* 0x0000000100fa7802 */ /* 0x000fe20000000f00 */
[----:B------:R-:W-:Y:S01]  /*14da0*/  IMAD.MOV.U32 R3, RZ, RZ, 0x1c1f ;  /* 0x00001c1fff037424 */ /* 0x000fe200078e00ff */
[----:B------:R-:W-:Y:S02]  /*14db0*/  MOV R2, 0x14dd0 ;  /* 0x00014dd000027802 */ /* 0x000fe40000000f00 */
[----:B-12---:R-:W-:Y:S05]  /*14dc0*/  CALL.REL.NOINC `($__internal_8_$__cuda_sm70_shflsync_idx_p) ;  /* 0x0000260000007944 */ /* 0x006fea0003c00000 */
[----:B------:R-:W2:Y:S01]  /*14dd0*/  LDL R2, [R1] ;  /* 0x0000000001027983 */ /* 0x000ea20000100800 */
[----:B-----5:R-:W-:Y:S01]  /*14de0*/  IMAD.IADD R0, R5, 0x1, R250 ;  /* 0x0000000105007824 */ /* 0x020fe200078e02fa */
[----:B------:R-:W-:-:S04]  /*14df0*/  FMNMX.FTZ R173, R8, R9, !PT ;  /* 0x0000000908ad7209 */ /* 0x000fc80007810000 */
[----:B------:R-:W-:Y:S02]  /*14e00*/  IMNMX R0, R6, R0, PT ;  /* 0x0000000006007217 */ /* 0x000fe40003800200 */
[----:B------:R-:W-:Y:S02]  /*14e10*/  FMNMX.FTZ R173, R16, R173, !PT ;  /* 0x000000ad10ad7209 */ /* 0x000fe40007810000 */
[C---:B------:R-:W-:Y:S02]  /*14e20*/  ISETP.GT.AND P1, PT, R0.reuse, RZ, PT ;  /* 0x000000ff0000720c */ /* 0x040fe40003f24270 */
[C---:B------:R-:W-:Y:S02]  /*14e30*/  ISETP.GT.AND P0, PT, R0.reuse, 0x1, PT ;  /* 0x000000010000780c */ /* 0x040fe40003f04270 */
[----:B------:R-:W-:Y:S02]  /*14e40*/  ISETP.GT.AND P2, PT, R0, 0x8, PT ;  /* 0x000000080000780c */ /* 0x000fe40003f44270 */
[----:B------:R-:W-:-:S02]  /*14e50*/  FSEL R6, R54, -INF , P1 ;  /* 0xff80000036067808 */ /* 0x000fc40000800000 */
[----:B------:R-:W-:Y:S02]  /*14e60*/  FSEL R7, R55, -INF , P0 ;  /* 0xff80000037077808 */ /* 0x000fe40000000000 */
        /* <DEDUP_REMOVED lines=71> */
[----:B------:R-:W-:Y:S02]  /*152e0*/  ISETP.GT.AND P0, PT, R0, 0x51, PT ;  /* 0x000000510000780c */ /* 0x000fe40003f04270 */
[----:B------:R-:W-:Y:S02]  /*152f0*/  FSEL R3, R26, -INF , P1 ;  /* 0xff8000001a037808 */ /* 0x000fe40000800000 */
[----:B------:R-:W-:Y:S02]  /*15300*/  FMNMX.FTZ R4, R224, R4, !PT ;  /* 0x00000004e0047209 */ /* 0x000fe40007810000 */
[----:B------:R-:W-:Y:S01]  /*15310*/  ISETP.GT.AND P1, PT, R0, 0x58, PT ;  /* 0x000000580000780c */ /* 0x000fe20003f24270 */
[----:B------:R-:W-:Y:S01]  /*15320*/  STL [R1+0x8], R3 ;  /* 0x0000080301007387 */ /* 0x000fe20000100800 */
[----:B------:R-:W-:Y:S02]  /*15330*/  FMNMX.FTZ R4, R3, R4, !PT ;  /* 0x0000000403047209 */ /* 0x000fe40007810000 */
[----:B------:R-:W-:-:S02]  /*15340*/  FSEL R250, R58, -INF , P1 ;  /* 0xff8000003afa7808 */ /* 0x000fc40000800000 */
[----:B--2---:R-:W-:Y:S02]  /*15350*/  FMNMX.FTZ R173, R2, R173, !PT ;  /* 0x000000ad02ad7209 */ /* 0x004fe40007810000 */
[----:B------:R-:W-:Y:S02]  /*15360*/  FSEL R2, R27, -INF , P0 ;  /* 0xff8000001b027808 */ /* 0x000fe40000000000 */
[----:B------:R-:W-:Y:S02]  /*15370*/  FMNMX.FTZ R173, R247, R173, !PT ;  /* 0x000000adf7ad7209 */ /* 0x000fe40007810000 */
[----:B------:R-:W-:Y:S01]  /*15380*/  ISETP.GT.AND P0, PT, R0, 0x59, PT ;  /* 0x000000590000780c */ /* 0x000fe20003f04270 */
[----:B------:R2:W-:Y:S01]  /*15390*/  STL [R1+0x4], R2 ;  /* 0x0000040201007387 */ /* 0x0005e20000100800 */
[----:B------:R-:W-:Y:S01]  /*153a0*/  FMNMX.FTZ R173, R244, R173, !PT ;  /* 0x000000adf4ad7209 */ /* 0x000fe20007810000 */
[----:B------:R-:W-:Y:S01]  /*153b0*/  IMAD.MOV.U32 R0, RZ, RZ, 0x2 ;  /* 0x00000002ff007424 */ /* 0x000fe200078e00ff */
[----:B------:R-:W-:-:S02]  /*153c0*/  FMNMX.FTZ R4, R2, R4, !PT ;  /* 0x0000000402047209 */ /* 0x000fc40007810000 */
[----:B------:R-:W-:Y:S02]  /*153d0*/  FMNMX.FTZ R173, R238, R173, !PT ;  /* 0x000000adeead7209 */ /* 0x000fe40007810000 */
[----:B------:R-:W-:Y:S02]  /*153e0*/  FSEL R249, R59, -INF , P0 ;  /* 0xff8000003bf97808 */ /* 0x000fe40000000000 */
[----:B------:R-:W-:Y:S01]  /*153f0*/  FMNMX.FTZ R4, R250, R4, !PT ;  /* 0x00000004fa047209 */ /* 0x000fe20007810000 */
[----:B------:R-:W-:-:S03]  /*15400*/  IMAD.MOV.U32 R172, RZ, RZ, R173 ;  /* 0x000000ffffac7224 */ /* 0x000fc600078e00ad */
[----:B------:R-:W-:Y:S02]  /*15410*/  FMNMX.FTZ R4, R249, R4, !PT ;  /* 0x00000004f9047209 */ /* 0x000fe40007810000 */
[----:B--2---:R-:W-:Y:S02]  /*15420*/  MOV R2, 0x15440 ;  /* 0x0001544000027802 */ /* 0x004fe40000000f00 */
[----:B-1----:R-:W-:Y:S05]  /*15430*/  CALL.REL.NOINC `($__internal_7_$__cuda_sm70_shflsync_bfly_p) ;  /* 0x00001f3000007944 */ /* 0x002fea0003c00000 */
[----:B------:R-:W-:Y:S01]  /*15440*/  FMNMX.FTZ R173, R173, R0, !PT ;  /* 0x00000000adad7209 */ /* 0x000fe20007810000 */
[----:B------:R-:W-:Y:S01]  /*15450*/  IMAD.MOV.U32 R0, RZ, RZ, 0x1 ;  /* 0x00000001ff007424 */ /* 0x000fe200078e00ff */
[----:B------:R-:W-:-:S03]  /*15460*/  MOV R2, 0x15490 ;  /* 0x0001549000027802 */ /* 0x000fc60000000f00 */
[----:B------:R-:W-:Y:S02]  /*15470*/  IMAD.MOV.U32 R172, RZ, RZ, R173 ;  /* 0x000000ffffac7224 */ /* 0x000fe400078e00ad */
[----:B------:R-:W-:Y:S05]  /*15480*/  CALL.REL.NOINC `($__internal_7_$__cuda_sm70_shflsync_bfly_p) ;  /* 0x00001ee000007944 */ /* 0x000fea0003c00000 */
[----:B------:R-:W-:Y:S01]  /*15490*/  FMNMX.FTZ R173, R173, R0, !PT ;  /* 0x00000000adad7209 */ /* 0x000fe20007810000 */
[----:B------:R-:W-:Y:S01]  /*154a0*/  IMAD.MOV.U32 R172, RZ, RZ, R4 ;  /* 0x000000ffffac7224 */ /* 0x000fe200078e0004 */
[----:B------:R-:W-:Y:S01]  /*154b0*/  MOV R2, 0x154e0 ;  /* 0x000154e000027802 */ /* 0x000fe20000000f00 */
[----:B------:R-:W-:Y:S02]  /*154c0*/  IMAD.MOV.U32 R0, RZ, RZ, 0x2 ;  /* 0x00000002ff007424 */ /* 0x000fe400078e00ff */
[----:B------:R-:W-:Y:S05]  /*154d0*/  CALL.REL.NOINC `($__internal_7_$__cuda_sm70_shflsync_bfly_p) ;  /* 0x00001e9000007944 */ /* 0x000fea0003c00000 */
[----:B------:R-:W-:Y:S01]  /*154e0*/  FMNMX.FTZ R4, R4, R0, !PT ;  /* 0x0000000004047209 */ /* 0x000fe20007810000 */
[----:B------:R-:W-:Y:S01]  /*154f0*/  IMAD.MOV.U32 R0, RZ, RZ, 0x1 ;  /* 0x00000001ff007424 */ /* 0x000fe200078e00ff */
[----:B------:R-:W-:-:S03]  /*15500*/  MOV R2, 0x15530 ;  /* 0x0001553000027802 */ /* 0x000fc60000000f00 */
[----:B------:R-:W-:Y:S02]  /*15510*/  IMAD.MOV.U32 R172, RZ, RZ, R4 ;  /* 0x000000ffffac7224 */ /* 0x000fe400078e0004 */
[----:B------:R-:W-:Y:S05]  /*15520*/  CALL.REL.NOINC `($__internal_7_$__cuda_sm70_shflsync_bfly_p) ;  /* 0x00001e4000007944 */ /* 0x000fea0003c00000 */
[----:B------:R-:W-:Y:S01]  /*15530*/  MOV R12, R0 ;  /* 0x00000000000c7202 */ /* 0x000fe20000000f00 */
[----:B------:R-:W-:Y:S05]  /*15540*/  BRA `(.L_x_1537) ;  /* 0xfffef9a000007947 */ /* 0x000fea000383ffff */
.L_x_1479:
[----:B------:R-:W-:Y:S01]  /*15550*/  MOV R250, RZ ;  /* 0x000000ff00fa7202 */ /* 0x000fe20000000f00 */
[----:B------:R-:W-:Y:S01]  /*15560*/  IMAD.MOV.U32 R249, RZ, RZ, R5 ;  /* 0x000000fffff97224 */ /* 0x000fe200078e0005 */
[----:B------:R-:W-:Y:S01]  /*15570*/  MOV R2, 0x155a0 ;  /* 0x000155a000027802 */ /* 0x000fe20000000f00 */
[----:B------:R-:W-:Y:S02]  /*15580*/  IMAD.MOV.U32 R3, RZ, RZ, 0x181f ;  /* 0x0000181fff037424 */ /* 0x000fe400078e00ff */
[----:B-1----:R-:W-:Y:S05]  /*15590*/  CALL.REL.NOINC `($__internal_8_$__cuda_sm70_shflsync_idx_p) ;  /* 0x00001e3000007944 */ /* 0x002fea0003c00000 */
[----:B------:R-:W-:Y:S01]  /*155a0*/  MOV R4, R250 ;  /* 0x000000fa00047202 */ /* 0x000fe20000000f00 */
[----:B-1---5:R-:W-:-:S05]  /*155b0*/  BRA `(.L_x_1538) ;  /* 0xffff258000007947 */ /* 0x022fca000383ffff */
.L_x_1480:
[----:B------:R-:W-:Y:S01]  /*155c0*/  MOV R250, RZ ;  /* 0x000000ff00fa7202 */ /* 0x000fe20000000f00 */
[----:B------:R-:W-:Y:S01]  /*155d0*/  IMAD.MOV.U32 R249, RZ, RZ, R6 ;  /* 0x000000fffff97224 */ /* 0x000fe200078e0006 */
[----:B------:R-:W-:Y:S01]  /*155e0*/  MOV R2, 0x15610 ;  /* 0x0001561000027802 */ /* 0x000fe20000000f00 */
[----:B------:R-:W-:Y:S02]  /*155f0*/  IMAD.MOV.U32 R3, RZ, RZ, 0x181f ;  /* 0x0000181fff037424 */ /* 0x000fe400078e00ff */
[----:B-123--:R-:W-:Y:S05]  /*15600*/  CALL.REL.NOINC `($__internal_8_$__cuda_sm70_shflsync_idx_p) ;  /* 0x00001dc000007944 */ /* 0x00efea0003c00000 */
[----:B------:R-:W-:Y:S01]  /*15610*/  ISETP.GE.AND P3, PT, R245, c[0x0][0x1d4], PT ;  /* 0x00007500f5007a0c */ /* 0x000fe20003f66270 */
[----:B------:R-:W-:Y:S01]  /*15620*/  IMAD.MOV.U32 R249, RZ, RZ, R5 ;  /* 0x000000fffff97224 */ /* 0x000fe200078e0005 */
[----:B------:R-:W-:Y:S02]  /*15630*/  IADD3 R20, P0, R250, R28, RZ ;  /* 0x0000001cfa147210 */ /* 0x000fe40007f1e0ff */
[----:B------:R-:W-:Y:S02]  /*15640*/  ISETP.GE.AND P2, PT, R252, c[0x0][0x1d4], PT ;  /* 0x00007500fc007a0c */ /* 0x000fe40003f46270 */
[----:B------:R-:W-:Y:S01]  /*15650*/  ISETP.GE.AND P1, PT, R251, c[0x0][0x1d4], PT ;  /* 0x00007500fb007a0c */ /* 0x000fe20003f26270 */
[----:B------:R-:W-:Y:S01]  /*15660*/  IMAD.X R21, R4, 0x1, R7, P0 ;  /* 0x0000000104157824 */ /* 0x000fe200000e0607 */
[----:B------:R-:W-:Y:S02]  /*15670*/  IADD3 R2, P0, R250, R29, RZ ;  /* 0x0000001dfa027210 */ /* 0x000fe40007f1e0ff */
[----:B-----5:R-:W-:Y:S02]  /*15680*/  IADD3 R0, R245, 0xc0, RZ ;  /* 0x000000c0f5007810 */ /* 0x020fe40007ffe0ff */
[----:B------:R-:W-:Y:S01]  /*15690*/  SEL R15, RZ, 0x10, P3 ;  /* 0x00000010ff0f7807 */ /* 0x000fe20001800000 */
[----:B------:R-:W-:Y:S01]  /*156a0*/  @!PT LDS RZ, [RZ] ;  /* 0x00000000fffff984 */ /* 0x000fe20000000800 */
[----:B------:R-:W-:Y:S01]  /*156b0*/  @!PT LDS RZ, [RZ] ;  /* 0x00000000fffff984 */ /* 0x000fe20000000800 */
[----:B------:R-:W-:Y:S01]  /*156c0*/  @!PT LDS RZ, [RZ] ;  /* 0x00000000fffff984 */ /* 0x000fe20000000800 */
[----:B------:R2:W-:Y:S01]  /*156d0*/  LDGSTS.E.BYPASS.LTC128B.128 [R243+0x100], [R20.64], !P3 ;  /* 0x0010000014f37fae */ /* 0x0005e2000d901d46 */
[----:B------:R-:W-:Y:S01]  /*156e0*/  SEL R23, RZ, 0x10, P1 ;  /* 0x00000010ff177807 */ /* 0x000fe20000800000 */
[----:B------:R-:W-:Y:S05]  /*156f0*/  IMAD.X R3, R4, 0x1, R12, P0 ;  /* 0x0000000104037824 */ /* 0x000fea00000e060c */
[----:B------:R3:W-:Y:S01]  /*15700*/  LDGSTS.E.BYPASS.LTC128B.128 [R243+0x3100], [R2.64], !P2 ;  /* 0x0310000002f37fae */ /* 0x0007e2000d101d46 */
[----:B--2---:R-:W-:Y:S02]  /*15710*/  SEL R20, RZ, 0x10, P2 ;  /* 0x00000010ff147807 */ /* 0x004fe40001000000 */
[----:B---3--:R-:W-:Y:S05]  /*15720*/  IADD3 R2, P0, R250, R30, RZ ;  /* 0x0000001efa027210 */ /* 0x008fea0007f1e0ff */
[----:B------:R-:W-:Y:S05]  /*15730*/  IMAD.X R3, R4, 0x1, R13, P0 ;  /* 0x0000000104037824 */ /* 0x000fea00000e060d */
[----:B------:R2:W-:Y:S02]  /*15740*/  LDGSTS.E.BYPASS.LTC128B.128 [R243+0x6100], [R2.64], !P1 ;  /* 0x0610000002f37fae */ /* 0x0005e4000c901d46 */
[----:B--2---:R-:W-:Y:S01]  /*15750*/  IADD3 R2, P0, R250, R31, RZ ;  /* 0x0000001ffa027210 */ /* 0x004fe20007f1e0ff */
[----:B------:R-:W-:Y:S04]  /*15760*/  IMAD.MOV.U32 R250, RZ, RZ, 0x1 ;  /* 0x00000001fffa7424 */ /* 0x000fe800078e00ff */
[----:B------:R-:W-:Y:S01]  /*15770*/  IMAD.X R3, R4, 0x1, R14, P0 ;  /* 0x0000000104037824 */ /* 0x000fe200000e060e */
[----:B------:R-:W-:Y:S04]  /*15780*/  ISETP.GE.AND P0, PT, R0, c[0x0][0x1d4], PT ;  /* 0x0000750000007a0c */ /* 0x000fe80003f06270 */
[----:B------:R-:W-:Y:S09]  /*15790*/  SEL R22, RZ, 0x10, P0 ;  /* 0x00000010ff167807 */ /* 0x000ff20000000000 */
[----:B------:R2:W-:Y:S02]  /*157a0*/  LDGSTS.E.BYPASS.LTC128B.128 [R243+0x9100], [R2.64], !P0 ;  /* 0x0910000002f37fae */ /* 0x0005e4000c101d46 */
[----:B--2---:R-:W-:Y:S01]  /*157b0*/  MOV R2, 0x157e0 ;  /* 0x000157e000027802 */ /* 0x004fe20000000f00 */
[----:B------:R-:W-:Y:S02]  /*157c0*/  IMAD.MOV.U32 R3, RZ, RZ, 0x181f ;  /* 0x0000181fff037424 */ /* 0x000fe400078e00ff */
[----:B-1----:R-:W-:Y:S05]  /*157d0*/  CALL.REL.NOINC `($__internal_8_$__cuda_sm70_shflsync_idx_p) ;  /* 0x00001bf000007944 */ /* 0x002fea0003c00000 */
[----:B------:R-:W-:Y:S01]  /*157e0*/  MOV R3, 0x181f ;  /* 0x0000181f00037802 */ /* 0x000fe20000000f00 */
[----:B-----5:R-:W-:Y:S01]  /*157f0*/  IMAD.MOV.U32 R0, RZ, RZ, R250 ;  /* 0x000000ffff007224 */ /* 0x020fe200078e00fa */
[----:B------:R-:W-:Y:S01]  /*15800*/  MOV R250, 0x1 ;  /* 0x0000000100fa7802 */ /* 0x000fe20000000f00 */
[----:B------:R-:W-:Y:S01]  /*15810*/  IMAD.MOV.U32 R249, RZ, RZ, R6 ;  /* 0x000000fffff97224 */ /* 0x000fe200078e0006 */
[----:B------:R-:W-:Y:S02]  /*15820*/  MOV R2, 0x15840 ;  /* 0x0001584000027802 */ /* 0x000fe40000000f00 */
[----:B-1----:R-:W-:Y:S05]  /*15830*/  CALL.REL.NOINC `($__internal_8_$__cuda_sm70_shflsync_idx_p) ;  /* 0x00001b9000007944 */ /* 0x002fea0003c00000 */
[C---:B------:R-:W-:Y:S01]  /*15840*/  IADD3 R2, -R15.reuse, 0x10, RZ ;  /* 0x000000100f027810 */ /* 0x040fe20007ffe1ff */
[----:B------:R-:W-:Y:S01]  /*15850*/  IMAD.MOV.U32 R249, RZ, RZ, R5 ;  /* 0x000000fffff97224 */ /* 0x000fe200078e0005 */
[----:B------:R-:W-:Y:S02]  /*15860*/  ISETP.NE.U32.AND P2, PT, R15, RZ, PT ;  /* 0x000000ff0f00720c */ /* 0x000fe40003f45070 */
[----:B------:R-:W-:Y:S04]  /*15870*/  LOP3.LUT R2, R2, 0xf, RZ, 0xc0, !PT ;  /* 0x0000000f02027812 */ /* 0x000fe800078ec0ff */
[----:B------:R-:W-:Y:S04]  /*15880*/  IADD3 R2, P1, P0, R2, R250, R28 ;  /* 0x000000fa02027210 */ /* 0x000fe8000783e01c */
[----:B-----5:R-:W-:Y:S05]  /*15890*/  IADD3.X R3, RZ, R0, R7, P1, P0 ;  /* 0x00000000ff037210 */ /* 0x020fea0000fe0407 */
[----:B------:R-:W-:Y:S01]  /*158a0*/  @!PT LDS RZ, [RZ] ;  /* 0x00000000fffff984 */ /* 0x000fe20000000800 */
[----:B------:R-:W-:Y:S01]  /*158b0*/  @!PT LDS RZ, [RZ] ;  /* 0x00000000fffff984 */ /* 0x000fe20000000800 */
[----:B------:R-:W-:Y:S01]  /*158c0*/  @!PT LDS RZ, [RZ] ;  /* 0x00000000fffff984 */ /* 0x000fe20000000800 */
[----:B------:R2:W-:Y:S01]  /*158d0*/  LDGSTS.E.BYPASS.LTC128B.128.ZFILL [R243+0x1100], [R2.64], P2 ;  /* 0x0110000002f37fae */ /* 0x0005e20009141d46 */
[C---:B------:R-:W-:Y:S02]  /*158e0*/  ISETP.NE.U32.AND P2, PT, R20.reuse, RZ, PT ;  /* 0x000000ff1400720c */ /* 0x040fe40003f45070 */
[----:B--2---:R-:W-:Y:S04]  /*158f0*/  IADD3 R2, -R20, 0x10, RZ ;  /* 0x0000001014027810 */ /* 0x004fe80007ffe1ff */
[----:B------:R-:W-:Y:S04]  /*15900*/  LOP3.LUT R2, R2, 0xf, RZ, 0xc0, !PT ;  /* 0x0000000f02027812 */ /* 0x000fe800078ec0ff */
[----:B------:R-:W-:Y:S04]  /*15910*/  IADD3 R2, P1, P0, R2, R250, R29 ;  /* 0x000000fa02027210 */ /* 0x000fe8000783e01d */
[----:B------:R-:W-:Y:S05]  /*15920*/  IADD3.X R3, RZ, R0, R12, P1, P0 ;  /* 0x00000000ff037210 */ /* 0x000fea0000fe040c */
        /* <DEDUP_REMOVED lines=10> */
[----:B------:R-:W-:Y:S01]  /*159d0*/  IADD3 R2, P1, P0, R2, R250, R31 ;  /* 0x000000fa02027210 */ /* 0x000fe2000783e01f */
[----:B------:R-:W-:Y:S03]  /*159e0*/  IMAD.MOV.U32 R250, RZ, RZ, 0x2 ;  /* 0x00000002fffa7424 */ /* 0x000fe600078e00ff */
[----:B------:R-:W-:Y:S05]  /*159f0*/  IADD3.X R3, RZ, R0, R14, P1, P0 ;  /* 0x00000000ff037210 */ /* 0x000fea0000fe040e */
[----:B------:R2:W-:Y:S02]  /*15a00*/  LDGSTS.E.BYPASS.LTC128B.128.ZFILL [R243+0xa100], [R2.64], P2 ;  /* 0x0a10000002f37fae */ /* 0x0005e40009141d46 */
[----:B--2---:R-:W-:Y:S01]  /*15a10*/  MOV R2, 0x15a40 ;  /* 0x00015a4000027802 */ /* 0x004fe20000000f00 */
[----:B------:R-:W-:Y:S02]  /*15a20*/  IMAD.MOV.U32 R3, RZ, RZ, 0x181f ;  /* 0x0000181fff037424 */ /* 0x000fe400078e00ff */
[----:B-1----:R-:W-:Y:S05]  /*15a30*/  CALL.REL.NOINC `($__internal_8_$__cuda_sm70_shflsync_idx_p) ;  /* 0x0000199000007944 */ /* 0x002fea0003c00000 */
[----:B------:R-:W-:Y:S01]  /*15a40*/  MOV R3, 0x181f ;  /* 0x0000181f00037802 */ /* 0x000fe20000000f00 */
[----:B------:R-:W-:Y:S01]  /*15a50*/  IMAD.MOV.U32 R4, RZ, RZ, R250 ;  /* 0x000000ffff047224 */ /* 0x000fe200078e00fa */
[----:B------:R-:W-:Y:S01]  /*15a60*/  MOV R250, 0x2 ;  /* 0x0000000200fa7802 */ /* 0x000fe20000000f00 */
[----:B------:R-:W-:Y:S01]  /*15a70*/  IMAD.MOV.U32 R249, RZ, RZ, R6 ;  /* 0x000000fffff97224 */ /* 0x000fe200078e0006 */
[----:B------:R-:W-:Y:S02]  /*15a80*/  MOV R2, 0x15aa0 ;  /* 0x00015aa000027802 */ /* 0x000fe40000000f00 */
[----:B-1---5:R-:W-:Y:S05]  /*15a90*/  CALL.REL.NOINC `($__internal_8_$__cuda_sm70_shflsync_idx_p) ;  /* 0x0000193000007944 */ /* 0x022fea0003c00000 */
[----:B-----5:R-:W-:Y:S01]  /*15aa0*/  MOV R0, R250 ;  /* 0x000000fa00007202 */ /* 0x020fe20000000f00 */
[----:B-1----:R-:W-:-:S05]  /*15ab0*/  BRA `(.L_x_1539) ;  /* 0xffff22f000007947 */ /* 0x002fca000383ffff */
.L_x_1483:
[----:B------:R-:W-:Y:S01]  /*15ac0*/  MOV R250, RZ ;  /* 0x000000ff00fa7202 */ /* 0x000fe20000000f00 */
[----:B------:R-:W-:Y:S01]  /*15ad0*/  IMAD.MOV.U32 R249, RZ, RZ, R173 ;  /* 0x000000fffff97224 */ /* 0x000fe200078e00ad */
[----:B------:R-:W-:Y:S01]  /*15ae0*/  MOV R2, 0x15b10 ;  /* 0x00015b1000027802 */ /* 0x000fe20000000f00 */
[----:B------:R-:W-:Y:S02]  /*15af0*/  IMAD.MOV.U32 R3, RZ, RZ, 0x181f ;  /* 0x0000181fff037424 */ /* 0x000fe400078e00ff */
[----:B------:R-:W-:Y:S05]  /*15b00*/  CALL.REL.NOINC `($__internal_8_$__cuda_sm70_shflsync_idx_p) ;  /* 0x000018c000007944 */ /* 0x000fea0003c00000 */
[----:B------:R-:W-:Y:S01]  /*15b10*/  MOV R172, R250 ;  /* 0x000000fa00ac7202 */ /* 0x000fe20000000f00 */
[----:B-1---5:R-:W-:-:S05]  /*15b20*/  BRA `(.L_x_1540) ;  /* 0xffff3a1000007947 */ /* 0x022fca000383ffff */
.L_x_1484:
[----:B------:R-:W-:Y:S01]  /*15b30*/  MOV R250, RZ ;  /* 0x000000ff00fa7202 */ /* 0x000fe20000000f00 */
[----:B------:R-:W-:Y:S01]  /*15b40*/  IMAD.MOV.U32 R249, RZ, RZ, R184 ;  /* 0x000000fffff97224 */ /* 0x000fe200078e00b8 */
[----:B------:R-:W-:Y:S01]  /*15b50*/  MOV R2, 0x15b80 ;  /* 0x00015b8000027802 */ /* 0x000fe20000000f00 */
[----:B------:R-:W-:Y:S02]  /*15b60*/  IMAD.MOV.U32 R3, RZ, RZ, 0x181f ;  /* 0x0000181fff037424 */ /* 0x000fe400078e00ff */
[----:B-12---:R-:W-:Y:S05]  /*15b70*/  CALL.REL.NOINC `($__internal_8_$__cuda_sm70_shflsync_idx_p) ;  /* 0x0000185000007944 */ /* 0x006fea0003c00000 */
        /* <DEDUP_REMOVED lines=75> */
.L_x_1485:
[----:B------:R-:W-:Y:S01]  /*16030*/  MOV R250, RZ ;  /* 0x000000ff00fa7202 */ /* 0x000fe20000000f00 */
[----:B------:R-:W-:Y:S01]  /*16040*/  IMAD.MOV.U32 R249, RZ, RZ, R172 ;  /* 0x000000fffff97224 */ /* 0x000fe200078e00ac */
[----:B------:R-:W-:Y:S01]  /*16050*/  MOV R2, 0x16080 ;  /* 0x0001608000027802 */ /* 0x000fe20000000f00 */
[----:B------:R-:W-:Y:S02]  /*16060*/  IMAD.MOV.U32 R3, RZ, RZ, 0x1c1f ;  /* 0x00001c1fff037424 */ /* 0x000fe400078e00ff */
[----:B------:R-:W-:Y:S05]  /*16070*/  CALL.REL.NOINC `($__internal_8_$__cuda_sm70_shflsync_idx_p) ;  /* 0x0000135000007944 */ /* 0x000fea0003c00000 */
[----:B-----5:R-:W-:Y:S01]  /*16080*/  MOV R0, R250 ;  /* 0x000000fa00007202 */ /* 0x020fe20000000f00 */
[----:B-1----:R-:W-:-:S05]  /*16090*/  BRA `(.L_x_1542) ;  /* 0xffff39e000007947 */ /* 0x002fca000383ffff */
.L_x_1486:
[----:B------:R-:W-:Y:S01]  /*160a0*/  MOV R250, 0x1 ;  /* 0x0000000100fa7802 */ /* 0x000fe20000000f00 */
[----:B------:R-:W-:Y:S01]  /*160b0*/  IMAD.MOV.U32 R249, RZ, RZ, R172 ;  /* 0x000000fffff97224 */ /* 0x000fe200078e00ac */
[----:B------:R-:W-:Y:S01]  /*160c0*/  MOV R2, 0x160f0 ;  /* 0x000160f000027802 */ /* 0x000fe20000000f00 */
[----:B------:R-:W-:Y:S02]  /*160d0*/  IMAD.MOV.U32 R3, RZ, RZ, 0x1c1f ;  /* 0x00001c1fff037424 */ /* 0x000fe400078e00ff */
[----:B-1----:R-:W-:Y:S05]  /*160e0*/  CALL.REL.NOINC `($__internal_8_$__cuda_sm70_shflsync_idx_p) ;  /* 0x000012e000007944 */ /* 0x002fea0003c00000 */
        /* <DEDUP_REMOVED lines=99> */
[----:B-1----:R-:W-:Y:S05]  /*16720*/  CALL.REL.NOINC `($__internal_7_$__cuda_sm70_shflsync_bfly_p) ;  /* 0x00000c4000007944 */ /* 0x002fea0003c00000 */
[----:B------:R-:W-:Y:S01]  /*16730*/  FMNMX.FTZ R172, R172, R0, !PT ;  /* 0x00000000acac7209 */ /* 0x000fe20007810000 */
[----:B------:R-:W-:Y:S01]  /*16740*/  IMAD.MOV.U32 R0, RZ, RZ, 0x1 ;  /* 0x00000001ff007424 */ /* 0x000fe200078e00ff */
[----:B------:R-:W-:Y:S02]  /*16750*/  MOV R2, 0x16770 ;  /* 0x0001677000027802 */ /* 0x000fe40000000f00 */
        /* <DEDUP_REMOVED lines=8> */
[----:B------:R-:W-:Y:S02]  /*167e0*/  MOV R2, 0x16800 ;  /* 0x0001680000027802 */ /* 0x000fe40000000f00 */
[----:B------:R-:W-:Y:S05]  /*167f0*/  CALL.REL.NOINC `($__internal_7_$__cuda_sm70_shflsync_bfly_p) ;  /* 0x00000b7000007944 */ /* 0x000fea0003c00000 */
[----:B------:R-:W-:-:S05]  /*16800*/  BRA `(.L_x_1543) ;  /* 0xffff3c2000007947 */ /* 0x000fca000383ffff */
.L_x_1489:
[----:B-1--4-:R-:W-:Y:S01]  /*16810*/  MOV R250, RZ ;  /* 0x000000ff00fa7202 */ /* 0x012fe20000000f00 */
[----:B------:R-:W-:Y:S01]  /*16820*/  IMAD.MOV.U32 R249, RZ, RZ, R12 ;  /* 0x000000fffff97224 */ /* 0x000fe200078e000c */
[----:B------:R-:W-:Y:S01]  /*16830*/  MOV R2, 0x16860 ;  /* 0x0001686000027802 */ /* 0x000fe20000000f00 */
[----:B------:R-:W-:Y:S02]  /*16840*/  IMAD.MOV.U32 R3, RZ, RZ, 0x181f ;  /* 0x0000181fff037424 */ /* 0x000fe400078e00ff */
[----:B------:R-:W-:Y:S05]  /*16850*/  CALL.REL.NOINC `($__internal_8_$__cuda_sm70_shflsync_idx_p) ;  /* 0x00000b7000007944 */ /* 0x000fea0003c00000 */
[----:B------:R-:W-:Y:S01]  /*16860*/  MOV R2, R250 ;  /* 0x000000fa00027202 */ /* 0x000fe20000000f00 */
[----:B-1---5:R-:W-:-:S05]  /*16870*/  BRA `(.L_x_1544) ;  /* 0xffff668000007947 */ /* 0x022fca000383ffff */
.L_x_1492:
[----:B------:R-:W-:Y:S01]  /*16880*/  MOV R250, RZ ;  /* 0x000000ff00fa7202 */ /* 0x000fe20000000f00 */
[----:B------:R-:W-:Y:S01]  /*16890*/  IMAD.MOV.U32 R249, RZ, RZ, R173 ;  /* 0x000000fffff97224 */ /* 0x000fe200078e00ad */
[----:B------:R-:W-:Y:S01]  /*168a0*/  MOV R2, 0x168d0 ;  /* 0x000168d000027802 */ /* 0x000fe20000000f00 */
[----:B------:R-:W-:Y:S02]  /*168b0*/  IMAD.MOV.U32 R3, RZ, RZ, 0x181f ;  /* 0x0000181fff037424 */ /* 0x000fe400078e00ff */
[----:B------:R-:W-:Y:S05]  /*168c0*/  CALL.REL.NOINC `($__internal_8_$__cuda_sm70_shflsync_idx_p) ;  /* 0x00000b0000007944 */ /* 0x000fea0003c00000 */
[----:B------:R-:W-:Y:S01]  /*168d0*/  MOV R172, R250 ;  /* 0x000000fa00ac7202 */ /* 0x000fe20000000f00 */
[----:B-1---5:R-:W-:-:S05]  /*168e0*/  BRA `(.L_x_1545) ;  /* 0xffff7f9000007947 */ /* 0x022fca000383ffff */
.L_x_1493:
[----:B------:R-:W-:Y:S01]  /*168f0*/  MOV R250, RZ ;  /* 0x000000ff00fa7202 */ /* 0x000fe20000000f00 */
[----:B------:R-:W-:Y:S01]  /*16900*/  IMAD.MOV.U32 R249, RZ, RZ, R184 ;  /* 0x000000fffff97224 */ /* 0x000fe200078e00b8 */
[----:B------:R-:W-:Y:S01]  /*16910*/  MOV R2, 0x16940 ;  /* 0x0001694000027802 */ /* 0x000fe20000000f00 */
[----:B------:R-:W-:Y:S02]  /*16920*/  IMAD.MOV.U32 R3, RZ, RZ, 0x181f ;  /* 0x0000181fff037424 */ /* 0x000fe400078e00ff */
[----:B-12---:R-:W-:Y:S05]  /*16930*/  CALL.REL.NOINC `($__internal_8_$__cuda_sm70_shflsync_idx_p) ;  /* 0x00000a9000007944 */ /* 0x006fea0003c00000 */
[----:B------:R-:W-:Y:S01]  /*16940*/  IADD3 R2, -R244, 0x10, RZ ;  /* 0x00000010f4027810 */ /* 0x000fe20007ffe1ff */
[----:B------:R-:W-:Y:S03]  /*16950*/  IMAD.MOV.U32 R249, RZ, RZ, R173 ;  /* 0x000000fffff97224 */ /* 0x000fe600078e00ad */
        /* <DEDUP_REMOVED lines=8> */
[----:B------:R2:W-:Y:S02]  /*169e0*/  LDGSTS.E.BYPASS.LTC128B.128.ZFILL [R243+0xc100], [R2.64], P0 ;  /* 0x0c10000002f37fae */ /* 0x0005e40008141d46 */
[----:B--2---:R-:W-:Y:S05]  /*169f0*/  IADD3 R2, P0, R250, R194, RZ ;  /* 0x000000c2fa027210 */ /* 0x004fea0007f1e0ff */
[----:B------:R-:W-:Y:S01]  /*16a00*/  IMAD.X R3, R172, 0x1, R186, P0 ;  /* 0x00000001ac037824 */ /* 0x000fe200000e06ba */
[----:B------:R-:W-:Y:S04]  /*16a10*/  IADD3 R190, P0, R250, R195, RZ ;  /* 0x000000c3fabe7210 */ /* 0x000fe80007f1e0ff */
[----:B------:R2:W-:Y:S01]  /*16a20*/  LDGSTS.E.BYPASS.LTC128B.128 [R243+0xf100], [R2.64], !P5 ;  /* 0x0f10000002f37fae */ /* 0x0005e2000e901d46 */
[----:B------:R-:W-:Y:S05]  /*16a30*/  IMAD.X R191, R172, 0x1, R187, P0 ;  /* 0x00000001acbf7824 */ /* 0x000fea00000e06bb */
[----:B------:R3:W-:Y:S01]  /*16a40*/  LDGSTS.E.BYPASS.LTC128B.128 [R243+0x12100], [R190.64], !P4 ;  /* 0x12100000bef37fae */ /* 0x0007e2000e101d46 */
[----:B--2---:R-:W-:Y:S01]  /*16a50*/  IADD3 R2, P0, R250, R196, RZ ;  /* 0x000000c4fa027210 */ /* 0x004fe20007f1e0ff */
[----:B------:R-:W-:Y:S04]  /*16a60*/  IMAD.MOV.U32 R250, RZ, RZ, 0x1 ;  /* 0x00000001fffa7424 */ /* 0x000fe800078e00ff */
[----:B------:R-:W-:Y:S05]  /*16a70*/  IMAD.X R3, R172, 0x1, R188, P0 ;  /* 0x00000001ac037824 */ /* 0x000fea00000e06bc */
[----:B------:R2:W-:Y:S02]  /*16a80*/  LDGSTS.E.BYPASS.LTC128B.128 [R243+0x15100], [R2.64], !P3 ;  /* 0x1510000002f37fae */ /* 0x0005e4000d901d46 */
[----:B--2---:R-:W-:Y:S01]  /*16a90*/  MOV R2, 0x16ac0 ;  /* 0x00016ac000027802 */ /* 0x004fe20000000f00 */
[----:B------:R-:W-:Y:S02]  /*16aa0*/  IMAD.MOV.U32 R3, RZ, RZ, 0x181f ;  /* 0x0000181fff037424 */ /* 0x000fe400078e00ff */
[----:B-1-3-5:R-:W-:Y:S05]  /*16ab0*/  CALL.REL.NOINC `($__internal_8_$__cuda_sm70_shflsync_idx_p) ;  /* 0x0000091000007944 */ /* 0x02afea0003c00000 */
[----:B------:R-:W-:Y:S01]  /*16ac0*/  MOV R3, 0x181f ;  /* 0x0000181f00037802 */ /* 0x000fe20000000f00 */
[----:B-----5:R-:W-:Y:S01]  /*16ad0*/  IMAD.MOV.U32 R0, RZ, RZ, R250 ;  /* 0x000000ffff007224 */ /* 0x020fe200078e00fa */
[----:B------:R-:W-:Y:S01]  /*16ae0*/  MOV R250, 0x1 ;  /* 0x0000000100fa7802 */ /* 0x000fe20000000f00 */
[----:B------:R-:W-:Y:S01]  /*16af0*/  IMAD.MOV.U32 R249, RZ, RZ, R184 ;  /* 0x000000fffff97224 */ /* 0x000fe200078e00b8 */
[----:B------:R-:W-:Y:S02]  /*16b00*/  MOV R2, 0x16b20 ;  /* 0x00016b2000027802 */ /* 0x000fe40000000f00 */
[----:B-1----:R-:W-:Y:S05]  /*16b10*/  CALL.REL.NOINC `($__internal_8_$__cuda_sm70_shflsync_idx_p) ;  /* 0x000008b000007944 */ /* 0x002fea0003c00000 */
[----:B------:R-:W-:Y:S01]  /*16b20*/  IADD3 R2, -R244, 0x10, RZ ;  /* 0x00000010f4027810 */ /* 0x000fe20007ffe1ff */
[----:B------:R-:W-:Y:S03]  /*16b30*/  IMAD.MOV.U32 R249, RZ, RZ, R173 ;  /* 0x000000fffff97224 */ /* 0x000fe600078e00ad */
[----:B------:R-:W-:Y:S04]  /*16b40*/  LOP3.LUT R2, R2, 0xf, RZ, 0xc0, !PT ;  /* 0x0000000f02027812 */ /* 0x000fe800078ec0ff */
[----:B------:R-:W-:Y:S04]  /*16b50*/  IADD3 R2, P1, P0, R2, R250, R189 ;  /* 0x000000fa02027210 */ /* 0x000fe8000783e0bd */
[----:B-----5:R-:W-:Y:S02]  /*16b60*/  IADD3.X R3, RZ, R0, R185, P1, P0 ;  /* 0x00000000ff037210 */ /* 0x020fe40000fe04b9 */
        /* <DEDUP_REMOVED lines=18> */
[----:B-1-3--:R-:W-:Y:S05]  /*16c90*/  CALL.REL.NOINC `($__internal_8_$__cuda_sm70_shflsync_idx_p) ;  /* 0x0000073000007944 */ /* 0x00afea0003c00000 */
        /* <DEDUP_REMOVED lines=8> */
.L_x_1494:
[----:B------:R-:W-:Y:S02]  /*16d20*/  MOV R0, 0x2 ;  /* 0x0000000200007802 */ /* 0x000fe40000000f00 */
        /* <DEDUP_REMOVED lines=16> */
.L_x_1496:
[----:B------:R1:W5:Y:S01]  /*16e30*/  LDL R172, [R1+0x4] ;  /* 0x0000040001ac7983 */ /* 0x0003620000100800 */
[----:B------:R-:W-:-:S02]  /*16e40*/  MOV R0, 0x2 ;  /* 0x0000000200007802 */ /* 0x000fc40000000f00 */
[----:B------:R-:W-:Y:S02]  /*16e50*/  MOV R2, 0x16e70 ;  /* 0x00016e7000027802 */ /* 0x000fe40000000f00 */
[----:B-1---5:R-:W-:Y:S05]  /*16e60*/  CALL.REL.NOINC `($__internal_7_$__cuda_sm70_shflsync_bfly_p) ;  /* 0x0000050000007944 */ /* 0x022fea0003c00000 */
[----:B------:R-:W-:Y:S01]  /*16e70*/  MOV R4, R0 ;  /* 0x0000000000047202 */ /* 0x000fe20000000f00 */
[----:B------:R-:W-:Y:S05]  /*16e80*/  BRA `(.L_x_1548) ;  /* 0xffffa6e000007947 */ /* 0x000fea000383ffff */
.L_x_1497:
[----:B------:R-:W-:Y:S01]  /*16e90*/  IMAD.MOV.U32 R172, RZ, RZ, R4 ;  /* 0x000000ffffac7224 */ /* 0x000fe200078e0004 */
[----:B------:R-:W-:Y:S02]  /*16ea0*/  MOV R0, 0x1 ;  /* 0x0000000100007802 */ /* 0x000fe40000000f00 */
[----:B------:R-:W-:Y:S02]  /*16eb0*/  MOV R2, 0x16ed0 ;  /* 0x00016ed000027802 */ /* 0x000fe40000000f00 */
[----:B------:R-:W-:Y:S05]  /*16ec0*/  CALL.REL.NOINC `($__internal_7_$__cuda_sm70_shflsync_bfly_p) ;  /* 0x000004a000007944 */ /* 0x000fea0003c00000 */
[----:B------:R1:W5:Y:S01]  /*16ed0*/  LDL R172, [R1+0x8] ;  /* 0x0000080001ac7983 */ /* 0x0003620000100800 */
[----:B------:R-:W-:Y:S01]  /*16ee0*/  FADD.FTZ R4, R4, R0 ;  /* 0x0000000004047221 */ /* 0x000fe20000010000 */
[----:B------:R-:W-:Y:S02]  /*16ef0*/  MOV R0, 0x2 ;  /* 0x0000000200007802 */ /* 0x000fe40000000f00 */
[----:B------:R-:W-:Y:S02]  /*16f00*/  MOV R2, 0x16f20 ;  /* 0x00016f2000027802 */ /* 0x000fe40000000f00 */
[----:B-1---5:R-:W-:Y:S05]  /*16f10*/  CALL.REL.NOINC `($__internal_7_$__cuda_sm70_shflsync_bfly_p) ;  /* 0x0000045000007944 */ /* 0x022fea0003c00000 */
[----:B------:R-:W2:Y:S02]  /*16f20*/  LDL.LU R2, [R1+0x8] ;  /* 0x0000080001027983 */ /* 0x000ea40000300800 */
[----:B--2---:R-:W-:Y:S01]  /*16f30*/  FADD.FTZ R5, R2, R0 ;  /* 0x0000000002057221 */ /* 0x004fe20000010000 */
[----:B------:R-:W-:-:S02]  /*16f40*/  MOV R0, 0x1 ;  /* 0x0000000100007802 */ /* 0x000fc40000000f00 */
[----:B------:R-:W-:Y:S02]  /*16f50*/  MOV R2, 0x16f80 ;  /* 0x00016f8000027802 */ /* 0x000fe40000000f00 */
[----:B------:R-:W-:Y:S02]  /*16f60*/  MOV R172, R5 ;  /* 0x0000000500ac7202 */ /* 0x000fe40000000f00 */
[----:B------:R-:W-:Y:S05]  /*16f70*/  CALL.REL.NOINC `($__internal_7_$__cuda_sm70_shflsync_bfly_p) ;  /* 0x000003f000007944 */ /* 0x000fea0003c00000 */
[----:B------:R-:W-:Y:S01]  /*16f80*/  MOV R3, R0 ;  /* 0x0000000000037202 */ /* 0x000fe20000000f00 */
[----:B------:R-:W-:Y:S05]  /*16f90*/  BRA `(.L_x_1549) ;  /* 0xffffa66000007947 */ /* 0x000fea000383ffff */
.L_x_1512:
[----:B------:R-:W-:Y:S01]  /*16fa0*/  IMAD.MOV.U32 R249, RZ, RZ, R5 ;  /* 0x000000fffff97224 */ /* 0x000fe200078e0005 */
[----:B------:R-:W-:Y:S01]  /*16fb0*/  MOV R250, RZ ;  /* 0x000000ff00fa7202 */ /* 0x000fe20000000f00 */
[----:B------:R-:W-:Y:S01]  /*16fc0*/  IMAD.MOV.U32 R3, RZ, RZ, 0x181f ;  /* 0x0000181fff037424 */ /* 0x000fe200078e00ff */
[----:B------:R-:W-:Y:S02]  /*16fd0*/  MOV R2, 0x16ff0 ;  /* 0x00016ff000027802 */ /* 0x000fe40000000f00 */
[----:B------:R-:W-:Y:S05]  /*16fe0*/  CALL.REL.NOINC `($__internal_8_$__cuda_sm70_shflsync_idx_p) ;  /* 0x000003e000007944 */ /* 0x000fea0003c00000 */
[----:B------:R-:W-:Y:S01]  /*16ff0*/  MOV R4, R250 ;  /* 0x000000fa00047202 */ /* 0x000fe20000000f00 */
[----:B-1---5:R-:W-:Y:S05]  /*17000*/  BRA `(.L_x_1550) ;  /* 0xffffcaf000007947 */ /* 0x022fea000383ffff */
.L_x_1513:
[----:B------:R-:W-:Y:S01]  /*17010*/  IMAD.MOV.U32 R249, RZ, RZ, R13 ;  /* 0x000000fffff97224 */ /* 0x000fe200078e000d */
[----:B------:R-:W-:Y:S01]  /*17020*/  MOV R250, RZ ;  /* 0x000000ff00fa7202 */ /* 0x000fe20000000f00 */
[----:B------:R-:W-:Y:S01]  /*17030*/  IMAD.MOV.U32 R3, RZ, RZ, 0x181f ;  /* 0x0000181fff037424 */ /* 0x000fe200078e00ff */
[----:B------:R-:W-:-:S02]  /*17040*/  MOV R2, 0x17060 ;  /* 0x0001706000027802 */ /* 0x000fc40000000f00 */
[----:B-12---:R-:W-:Y:S05]  /*17050*/  CALL.REL.NOINC `($__internal_8_$__cuda_sm70_shflsync_idx_p) ;  /* 0x0000037000007944 */ /* 0x006fea0003c00000 */
[----:B-----5:R-:W-:Y:S01]  /*17060*/  MOV R0, R250 ;  /* 0x000000fa00007202 */ /* 0x020fe20000000f00 */
[----:B-1----:R-:W-:Y:S05]  /*17070*/  BRA `(.L_x_1551) ;  /* 0xffffcaa000007947 */ /* 0x002fea000383ffff */
.L_x_1516:
[----:B------:R-:W-:Y:S01]  /*17080*/  IMAD.MOV.U32 R249, RZ, RZ, R5 ;  /* 0x000000fffff97224 */ /* 0x000fe200078e0005 */
[----:B------:R-:W-:Y:S01]  /*17090*/  MOV R250, 0x1 ;  /* 0x0000000100fa7802 */ /* 0x000fe20000000f00 */
[----:B-1----:R-:W-:Y:S01]  /*170a0*/  IMAD.MOV.U32 R3, RZ, RZ, 0x181f ;  /* 0x0000181fff037424 */ /* 0x002fe200078e00ff */
[----:B------:R-:W-:-:S02]  /*170b0*/  MOV R2, 0x170d0 ;  /* 0x000170d000027802 */ /* 0x000fc40000000f00 */
[----:B--234-:R-:W-:Y:S05]  /*170c0*/  CALL.REL.NOINC `($__internal_8_$__cuda_sm70_shflsync_idx_p) ;  /* 0x0000030000007944 */ /* 0x01cfea0003c00000 */
        /* <DEDUP_REMOVED lines=8> */
.L_x_1519:
[----:B------:R-:W-:Y:S01]  /*17150*/  IMAD.MOV.U32 R249, RZ, RZ, R5 ;  /* 0x000000fffff97224 */ /* 0x000fe200078e0005 */
[----:B------:R-:W-:Y:S01]  /*17160*/  MOV R250, 0x2 ;  /* 0x0000000200fa7802 */ /* 0x000fe20000000f00 */
[----:B-1----:R-:W-:Y:S01]  /*17170*/  IMAD.MOV.U32 R3, RZ, RZ, 0x181f ;  /* 0x0000181fff037424 */ /* 0x002fe200078e00ff */
[----:B------:R-:W-:Y:S02]  /*17180*/  MOV R2, 0x171a0 ;  /* 0x000171a000027802 */ /* 0x000fe40000000f00 */
[----:B--234-:R-:W-:Y:S05]  /*17190*/  CALL.REL.NOINC `($__internal_8_$__cuda_sm70_shflsync_idx_p) ;  /* 0x0000023000007944 */ /* 0x01cfea0003c00000 */
[----:B------:R-:W-:Y:S01]  /*171a0*/  MOV R4, R250 ;  /* 0x000000fa00047202 */ /* 0x000fe20000000f00 */
[----:B-1---5:R-:W-:Y:S05]  /*171b0*/  BRA `(.L_x_1553) ;  /* 0xffffcd8000007947 */ /* 0x022fea000383ffff */
.L_x_1520:
[----:B------:R-:W-:Y:S01]  /*171c0*/  IMAD.MOV.U32 R249, RZ, RZ, R13 ;  /* 0x000000fffff97224 */ /* 0x000fe200078e000d */
[----:B------:R-:W-:Y:S01]  /*171d0*/  MOV R250, 0x2 ;  /* 0x0000000200fa7802 */ /* 0x000fe20000000f00 */
[----:B-1----:R-:W-:Y:S01]  /*171e0*/  IMAD.MOV.U32 R3, RZ, RZ, 0x181f ;  /* 0x0000181fff037424 */ /* 0x002fe200078e00ff */
[----:B------:R-:W-:Y:S02]  /*171f0*/  MOV R2, 0x17210 ;  /* 0x0001721000027802 */ /* 0x000fe40000000f00 */
[----:B--234-:R-:W-:Y:S05]  /*17200*/  CALL.REL.NOINC `($__internal_8_$__cuda_sm70_shflsync_idx_p) ;  /* 0x000001c000007944 */ /* 0x01cfea0003c00000 */
[----:B-----5:R-:W-:Y:S01]  /*17210*/  MOV R0, R250 ;  /* 0x000000fa00007202 */ /* 0x020fe20000000f00 */
[----:B-1----:R-:W-:Y:S05]  /*17220*/  BRA `(.L_x_1554) ;  /* 0xffffcd3000007947 */ /* 0x002fea000383ffff */
.L_x_1523:
        /* <DEDUP_REMOVED lines=13> */
.L_x_1525:
[----:B------:R-:W-:Y:S01]  /*17300*/  IMAD.MOV.U32 R249, RZ, RZ, R81 ;  /* 0x000000fffff97224 */ /* 0x000fe200078e0051 */
[----:B------:R-:W-:Y:S01]  /*17310*/  MOV R250, RZ ;  /* 0x000000ff00fa7202 */ /* 0x000fe20000000f00 */
[----:B-1----:R-:W-:Y:S01]  /*17320*/  IMAD.MOV.U32 R3, RZ, RZ, 0x1f ;  /* 0x0000001fff037424 */ /* 0x002fe200078e00ff */
[----:B------:R-:W-:Y:S02]  /*17330*/  MOV R2, 0x17350 ;  /* 0x0001735000027802 */ /* 0x000fe40000000f00 */
[----:B--234-:R-:W-:Y:S05]  /*17340*/  CALL.REL.NOINC `($__internal_8_$__cuda_sm70_shflsync_idx_p) ;  /* 0x0000008000007944 */ /* 0x01cfea0003c00000 */
[----:B-----5:R-:W-:Y:S01]  /*17350*/  MOV R0, R250 ;  /* 0x000000fa00007202 */ /* 0x020fe20000000f00 */
[----:B-1----:R-:W-:Y:S05]  /*17360*/  BRA `(.L_x_1556) ;  /* 0xffffd01000007947 */ /* 0x002fea000383ffff */
        .weak           $__internal_7_$__cuda_sm70_shflsync_bfly_p
        .type           $__internal_7_$__cuda_sm70_shflsync_bfly_p,@function
        .size           $__internal_7_$__cuda_sm70_shflsync_bfly_p,($__internal_8_$__cuda_sm70_shflsync_idx_p - $__internal_7_$__cuda_sm70_shflsync_bfly_p)
$__internal_7_$__cuda_sm70_shflsync_bfly_p:
[----:B------:R-:W-:Y:S02]  /*17370*/  MOV R185, 0xffffffff ;  /* 0xffffffff00b97802 */ /* 0x000fe40000000f00 */
[----:B------:R-:W-:Y:S02]  /*17380*/  MOV R3, 0x1f ;  /* 0x0000001f00037802 */ /* 0x000fe40000000f00 */
[----:B------:R-:W-:Y:S04]  /*17390*/  WARPSYNC R185 ;  /* 0x000000b900007348 */ /* 0x000fe80003800000 */
[----:B------:R1:W2:Y:S02]  /*173a0*/  SHFL.BFLY PT, R0, R172, R0, R3 ;  /* 0x0c000000ac007389 */ /* 0x0002a400000e0003 */
[----:B-1----:R-:W-:-:S04]  /*173b0*/  MOV R3, 0x0 ;  /* 0x0000000000037802 */ /* 0x002fc80000000f00 */
[----:B--2---:R-:W-:Y:S05]  /*173c0*/  RET.REL.NODEC R2 `(_ZN7cutlass13device_kernelIN5flash19enable_sm80_to_sm89INS1_16FlashAttnFwdSm80INS1_25CollectiveMainloopFwdSm80ILi8ELi1ELb0EN4cute5tupleIJNS5_1CILi128EEENS7_ILi96EEENS7_ILi256EEEEEELi256ENS_6half_tEfNS_4arch4Sm80ELb1ELb0ELb0ELb0ELb1ELb0ELb1ELb0EEENS1_21CollectiveEpilogueFwdINS6_IJS8_SA_S9_EEENS6_IJNS7_ILi1EEESI_SI_EEESC_SE_Li256ELb0ELb1ELb0ELb0EEENS1_30DynamicPersistentTileSchedulerILi256ELi256ELb0ELb1ELb0EEEEEEEEEvNT_6ParamsE) ;  /* 0xfffe8c3002007950 */ /* 0x004fea0003c3ffff */
        .weak           $__internal_8_$__cuda_sm70_shflsync_idx_p
        .type           $__internal_8_$__cuda_sm70_shflsync_idx_p,@function
        .size           $__internal_8_$__cuda_sm70_shflsync_idx_p,(.L_x_1789 - $__internal_8_$__cuda_sm70_shflsync_idx_p)
$__internal_8_$__cuda_sm70_shflsync_idx_p:
[----:B------:R1:W-:Y:S02]  /*173d0*/  STL [R1+0x80], R0 ;  /* 0x0000800001007387 */ /* 0x0003e40000100800 */
[----:B-1----:R-:W-:-:S04]  /*173e0*/  MOV R0, 0xffffffff ;  /* 0xffffffff00007802 */ /* 0x002fc80000000f00 */
[----:B------:R-:W-:Y:S04]  /*173f0*/  WARPSYNC R0 ;  /* 0x0000000000007348 */ /* 0x000fe80003800000 */
[----:B------:R1:W2:Y:S04]  /*17400*/  SHFL.IDX PT, R250, R249, R250, R3 ;  /* 0x000000faf9fa7389 */ /* 0x0002a800000e0003 */
[----:B-1----:R1:W5:Y:S01]  /*17410*/  LDL.LU R0, [R1+0x80] ;  /* 0x0000800001007983 */ /* 0x0023620000300800 */
[----:B------:R-:W-:-:S04]  /*17420*/  MOV R3, 0x0 ;  /* 0x0000000000037802 */ /* 0x000fc80000000f00 */
[----:B--2---:R-:W-:Y:S05]  /*17430*/  RET.REL.NODEC R2 `(_ZN7cutlass13device_kernelIN5flash19enable_sm80_to_sm89INS1_16FlashAttnFwdSm80INS1_25CollectiveMainloopFwdSm80ILi8ELi1ELb0EN4cute5tupleIJNS5_1CILi128EEENS7_ILi96EEENS7_ILi256EEEEEELi256ENS_6half_tEfNS_4arch4Sm80ELb1ELb0ELb0ELb0ELb1ELb0ELb1ELb0EEENS1_21CollectiveEpilogueFwdINS6_IJS8_SA_S9_EEENS6_IJNS7_ILi1EEESI_SI_EEESC_SE_Li256ELb0ELb1ELb0ELb0EEENS1_30DynamicPersistentTileSchedulerILi256ELi256ELb0ELb1ELb0EEEEEEEEEvNT_6ParamsE) ;  /* 0xfffe8bc002007950 */ /* 0x004fea0003c3ffff */
.L_x_1557:
        /* <DEDUP_REMOVED lines=12> */
.L_x_1789:


//--------------------- .text._ZN7cutlass13device_kernelIN5flash19enable_sm80_to_sm89INS1_16FlashAttnFwdSm80INS1_25CollectiveMainloopFwdSm80ILi8ELi1ELb0EN4cute5tupleIJNS5_1CILi128EEENS7_ILi96EEENS7_ILi256EEEEEELi256ENS_6half_tEfNS_4arch4Sm80ELb1ELb0ELb0ELb1ELb1ELb0ELb1ELb0EEENS1_21CollectiveEpilogueFwdINS6_IJS8_SA_S9_EEENS6_IJNS7_ILi1EEESI_SI_EEESC_SE_Li256ELb1ELb1ELb0ELb0EEENS1_19SingleTileSchedulerILb1ELb0ELb1ELi128EEEEEEEEEvNT_6ParamsE --------------------------
	.section	.text._ZN7cutlass13device_kernelIN5flash19enable_sm80_to_sm89INS1_16FlashAttnFwdSm80INS1_25CollectiveMainloopFwdSm80ILi8ELi1ELb0EN4cute5tupleIJNS5_1CILi128EEENS7_ILi96EEENS7_ILi256EEEEEELi256ENS_6half_tEfNS_4arch4Sm80ELb1ELb0ELb0ELb1ELb1ELb0ELb1ELb0EEENS1_21CollectiveEpilogueFwdINS6_IJS8_SA_S9_EEENS6_IJNS7_ILi1EEESI_SI_EEESC_SE_Li256ELb1ELb1ELb0ELb0EEENS1_19SingleTileSchedulerILb1ELb0ELb1ELi128EEEEEEEEEvNT_6ParamsE,"ax",@progbits
	.sectioninfo	@"SHI_REGISTERS=255"
	.align	128
.text._ZN7cutlass13device_kernelIN5flash19enable_sm80_to_sm89INS1_16FlashAttnFwdSm80INS1_25CollectiveMainloopFwdSm80ILi8ELi1ELb0EN4cute5tupleIJNS5_1CILi128EEENS7_ILi96EEENS7_ILi256EEEEEELi256ENS_6half_tEfNS_4arch4Sm80ELb1ELb0ELb0ELb1ELb1ELb0ELb1ELb0EEENS1_21CollectiveEpilogueFwdINS6_IJS8_SA_S9_EEENS6_IJNS7_ILi1EEESI_SI_EEESC_SE_Li256ELb1ELb1ELb0ELb0EEENS1_19SingleTileSchedulerILb1ELb0ELb1ELi128EEEEEEEEEvNT_6ParamsE:
        .type           _ZN7cutlass13device_kernelIN5flash19enable_sm80_to_sm89INS1_16FlashAttnFwdSm80INS1_25CollectiveMainloopFwdSm80ILi8ELi1ELb0EN4cute5tupleIJNS5_1CILi128EEENS7_ILi96EEENS7_ILi256EEEEEELi256ENS_6half_tEfNS_4arch4Sm80ELb1ELb0ELb0ELb1ELb1ELb0ELb1ELb0EEENS1_21CollectiveEpilogueFwdINS6_IJS8_SA_S9_EEENS6_IJNS7_ILi1EEESI_SI_EEESC_SE_Li256ELb1ELb1ELb0ELb0EEENS1_19SingleTileSchedulerILb1ELb0ELb1ELi128EEEEEEEEEvNT_6ParamsE,@function
        .size           _ZN7cutlass13device_kernelIN5flash19enable_sm80_to_sm89INS1_16FlashAttnFwdSm80INS1_25CollectiveMainloopFwdSm80ILi8ELi1ELb0EN4cute5tupleIJNS5_1CILi128EEENS7_ILi96EEENS7_ILi256EEEEEELi256ENS_6half_tEfNS_4arch4Sm80ELb1ELb0ELb0ELb1ELb1ELb0ELb1ELb0EEENS1_21CollectiveEpilogueFwdINS6_IJS8_SA_S9_EEENS6_IJNS7_ILi1EEESI_SI_EEESC_SE_Li256ELb1ELb1ELb0ELb0EEENS1_19SingleTileSchedulerILb1ELb0ELb1ELi128EEEEEEEEEvNT_6ParamsE,(.L_x_1792 - _ZN7cutlass13device_kernelIN5flash19enable_sm80_to_sm89INS1_16FlashAttnFwdSm80INS1_25CollectiveMainloopFwdSm80ILi8ELi1ELb0EN4cute5tupleIJNS5_1CILi128EEENS7_ILi96EEENS7_ILi256EEEEEELi256ENS_6half_tEfNS_4arch4Sm80ELb1ELb0ELb0ELb1ELb1ELb0ELb1ELb0EEENS1_21CollectiveEpilogueFwdINS6_IJS8_SA_S9_EEENS6_IJNS7_ILi1EEESI_SI_EEESC_SE_Li256ELb1ELb1ELb0ELb0EEENS1_19SingleTileSchedulerILb1ELb0ELb1ELi128EEEEEEEEEvNT_6ParamsE)
        .other          _ZN7cutlass13device_kernelIN5flash19enable_sm80_to_sm89INS1_16FlashAttnFwdSm80INS1_25CollectiveMainloopFwdSm80ILi8ELi1ELb0EN4cute5tupleIJNS5_1CILi128EEENS7_ILi96EEENS7_ILi256EEEEEELi256ENS_6half_tEfNS_4arch4Sm80ELb1ELb0ELb0ELb1ELb1ELb0ELb1ELb0EEENS1_21CollectiveEpilogueFwdINS6_IJS8_SA_S9_EEENS6_IJNS7_ILi1EEESI_SI_EEESC_SE_Li256ELb1ELb1ELb0ELb0EEENS1_19SingleTileSchedulerILb1ELb0ELb1ELi128EEEEEEEEEvNT_6ParamsE,@"STO_CUDA_ENTRY STV_DEFAULT"
_ZN7cutlass13device_kernelIN5flash19enable_sm80_to_sm89INS1_16FlashAttnFwdSm80INS1_25CollectiveMainloopFwdSm80ILi8ELi1ELb0EN4cute5tupleIJNS5_1CILi128EEENS7_ILi96EEENS7_ILi256EEEEEELi256ENS_6half_tEfNS_4arch4Sm80ELb1ELb0ELb0ELb1ELb1ELb0ELb1ELb0EEENS1_21CollectiveEpilogueFwdINS6_IJS8_SA_S9_EEENS6_IJNS7_ILi1EEESI_SI_EEESC_SE_Li256ELb1ELb1ELb0ELb0EEENS1_19SingleTileSchedulerILb1ELb0ELb1ELi128EEEEEEEEEvNT_6ParamsE:
        /* <DEDUP_REMOVED lines=21> */
.L_x_1559:
        /* <DEDUP_REMOVED lines=13> */
.L_x_1561:
[----:B------:R-:W-:Y:S02]  /*0220*/  ULDC UR5, c[0x0][0x54c] ;  /* 0x0001530000057ab9 */ /* 0x000fe40000000800 */
.L_x_1560:
[----:B------:R-:W-:Y:S02]  /*0230*/  ULDC UR4, c[0x0][0x548] ;  /* 0x0001520000047ab9 */ /* 0x000fe40000000800 */
[----:B------:R-:W-:-:S02]  /*0240*/  USHF.L.U32 UR11, UR10, 0x7, URZ ;  /* 0x000000070a0b7899 */ /* 0x000fc4000800063f */
[----:B------:R-:W-:-:S04]  /*0250*/  UIMAD UR4, UR5, UR4, URZ ;  /* 0x00000004050472a4 */ /* 0x000fc8000f8e023f */
[----:B------:R-:W-:-:S04]  /*0260*/  UISETP.GE.AND UP0, UPT, UR11, UR4, UPT ;  /* 0x000000040b00728c */ /* 0x000fc8000bf06270 */
[----:B------:R-:W-:Y:S01]  /*0270*/  USEL UR14, UR14, 0xffffffff, !UP0 ;  /* 0xffffffff0e0e7887 */ /* 0x000fe2000c000000 */
[----:B------:R-:W-:Y:S05]  /*0280*/  BRA `(.L_x_1562) ;  /* 0x000001b000007947 */ /* 0x000fea0003800000 */
.L_x_1558:
        /* <DEDUP_REMOVED lines=8> */
.L_x_1563:
        /* <DEDUP_REMOVED lines=13> */
.L_x_1565:
[----:B------:R-:W-:Y:S02]  /*03e0*/  ULDC UR5, c[0x0][0x54c] ;  /* 0x0001530000057ab9 */ /* 0x000fe40000000800 */
.L_x_1564:
[----:B------:R-:W-:Y:S02]  /*03f0*/  ULDC UR4, c[0x0][0x548] ;  /* 0x0001520000047ab9 */ /* 0x000fe40000000800 */
[----:B------:R-:W-:-:S02]  /*0400*/  USHF.L.U32 UR11, UR10, 0x7, URZ ;  /* 0x000000070a0b7899 */ /* 0x000fc4000800063f */
[----:B------:R-:W-:-:S04]  /*0410*/  UIMAD UR4, UR5, UR4, URZ ;  /* 0x00000004050472a4 */ /* 0x000fc8000f8e023f */
[----:B------:R-:W-:-:S04]  /*0420*/  UISETP.GE.AND UP0, UPT, UR11, UR4, UPT ;  /* 0x000000040b00728c */ /* 0x000fc8000bf06270 */
[----:B------:R-:W-:-:S06]  /*0430*/  USEL UR14, UR14, 0xffffffff, !UP0 ;  /* 0xffffffff0e0e7887 */ /* 0x000fcc000c000000 */
.L_x_1562:
        /* <DEDUP_REMOVED lines=47> */
.L_x_1566:
        /* <DEDUP_REMOVED lines=10> */
.L_x_1567:
        /* <DEDUP_REMOVED lines=12> */
.L_x_1568:
        /* <DEDUP_REMOVED lines=8> */
[----:B------:R-:W-:Y:S01]  /*0910*/  UIADD3 UR6, UR7, 0x5f, URZ ;  /* 0x0000005f07067890 */ /* 0x000fe2000fffe03f */
[----:B------:R-:W-:Y:S01]  /*0920*/  IMAD.MOV.U32 R128, RZ, RZ, RZ ;  /* 0x000000ffff807224 */ /* 0x000fe200078e00ff */
[----:B------:R-:W-:Y:S01]  /*0930*/  MOV R126, RZ ;  /* 0x000000ff007e7202 */ /* 0x000fe20000000f00 */
[----:B------:R-:W-:Y:S01]  /*0940*/  CS2R R8, SRZ ;  /* 0x0000000000087805 */ /* 0x000fe2000001ff00 */
[----:B------:R-:W-:Y:S01]  /*0950*/  IMAD.MOV.U32 R124, RZ, RZ, RZ ;  /* 0x000000ffff7c7224 */ /* 0x000fe200078e00ff */
[----:B------:R-:W-:Y:S01]  /*0960*/  @UP1 UIADD3 UR20, UR11, 0x7f, URZ ;  /* 0x0000007f0b141890 */ /* 0x000fe2000fffe03f */
[----:B------:R-:W-:Y:S01]  /*0970*/  MOV R122, RZ ;  /* 0x000000ff007a7202 */ /* 0x000fe20000000f00 */
[----:B------:R-:W-:Y:S01]  /*0980*/  CS2R R12, SRZ ;  /* 0x00000000000c7805 */ /* 0x000fe2000001ff00 */
[----:B------:R-:W-:Y:S01]  /*0990*/  IMAD.MOV.U32 R120, RZ, RZ, RZ ;  /* 0x000000ffff787224 */ /* 0x000fe200078e00ff */
[----:B------:R-:W-:Y:S01]  /*09a0*/  UIMAD.WIDE.U32 UR20, UR20, UR4, URZ ;  /* 0x00000004141472a5 */ /* 0x000fe2000f8e003f */
[----:B------:R-:W-:Y:S01]  /*09b0*/  MOV R118, RZ ;  /* 0x000000ff00767202 */ /* 0x000fe20000000f00 */
[----:B------:R-:W-:Y:S01]  /*09c0*/  UIADD3 UR4, UR11, 0x7f, URZ ;  /* 0x0000007f0b047890 */ /* 0x000fe2000fffe03f */
[----:B------:R-:W-:Y:S01]  /*09d0*/  CS2R R16, SRZ ;  /* 0x0000000000107805 */ /* 0x000fe2000001ff00 */
[----:B------:R-:W-:Y:S01]  /*09e0*/  @UP1 USHF.R.U32.HI UR4, URZ, UR5, UR21 ;  /* 0x000000053f041299 */ /* 0x000fe20008011615 */
[----:B------:R-:W-:Y:S01]  /*09f0*/  IMAD.MOV.U32 R116, RZ, RZ, RZ ;  /* 0x000000ffff747224 */ /* 0x000fe200078e00ff */
[----:B---3--:R-:W-:Y:S01]  /*0a00*/  UIADD3 UR5, UR7, 0x60, -UR13 ;  /* 0x0000006007057890 */ /* 0x008fe2000fffe80d */
[----:B------:R-:W-:Y:S01]  /*0a10*/  MOV R114, RZ ;  /* 0x000000ff00727202 */ /* 0x000fe20000000f00 */
[----:B------:R-:W-:Y:S01]  /*0a20*/  UIMAD.WIDE UR20, UR6, 0x2aaaaaab, URZ ;  /* 0x2aaaaaab061478a5 */ /* 0x000fe2000f8e023f */
[----:B------:R-:W-:Y:S01]  /*0a30*/  CS2R R18, SRZ ;  /* 0x0000000000127805 */ /* 0x000fe2000001ff00 */
[----:B------:R-:W-:Y:S01]  /*0a40*/  UIADD3 UR4, UR5, UR4, URZ ;  /* 0x0000000405047290 */ /* 0x000fe2000fffe03f */
[----:B------:R-:W-:Y:S01]  /*0a50*/  IMAD.MOV.U32 R112, RZ, RZ, RZ ;  /* 0x000000ffff707224 */ /* 0x000fe200078e00ff */
[----:B------:R-:W-:Y:S01]  /*0a60*/  MOV R110, RZ ;  /* 0x000000ff006e7202 */ /* 0x000fe20000000f00 */
[----:B------:R-:W-:Y:S01]  /*0a70*/  CS2R R20, SRZ ;  /* 0x0000000000147805 */ /* 0x000fe2000001ff00 */
[----:B------:R-:W-:Y:S01]  /*0a80*/  UIMAD.WIDE UR4, UR4, 0x2aaaaaab, URZ ;  /* 0x2aaaaaab040478a5 */ /* 0x000fe2000f8e023f */
[----:B------:R-:W-:Y:S01]  /*0a90*/  IMAD.MOV.U32 R108, RZ, RZ, RZ ;  /* 0x000000ffff6c7224 */ /* 0x000fe200078e00ff */
[----:B------:R-:W-:Y:S01]  /*0aa0*/  UMOV UR19, UR21 ;  /* 0x0000001500137c82 */ /* 0x000fe20008000000 */
[----:B------:R-:W-:Y:S01]  /*0ab0*/  CS2R R106, SRZ ;  /* 0x00000000006a7805 */ /* 0x000fe2000001ff00 */
[----:B------:R-:W-:Y:S01]  /*0ac0*/  USHF.R.U32.HI UR6, URZ, 0x1f, UR19 ;  /* 0x0000001f3f067899 */ /* 0x000fe20008011613 */
[----:B------:R-:W-:Y:S01]  /*0ad0*/  MOV R104, RZ ;  /* 0x000000ff00687202 */ /* 0x000fe20000000f00 */
[----:B------:R-:W-:Y:S01]  /*0ae0*/  USHF.R.U32.HI UR4, URZ, 0x1f, UR5 ;  /* 0x0000001f3f047899 */ /* 0x000fe20008011605 */
[----:B------:R-:W-:Y:S01]  /*0af0*/  CS2R R102, SRZ ;  /* 0x0000000000667805 */ /* 0x000fe2000001ff00 */
[----:B------:R-:W-:Y:S01]  /*0b00*/  ULEA.HI.SX32 UR6, UR19, UR6, 0x1c ;  /* 0x0000000613067291 */ /* 0x000fe2000f8fe23f */
[----:B------:R-:W-:Y:S01]  /*0b10*/  IMAD.MOV.U32 R23, RZ, RZ, RZ ;  /* 0x000000ffff177224 */ /* 0x000fe200078e00ff */
[----:B------:R-:W-:Y:S01]  /*0b20*/  ULEA.HI.SX32 UR4, UR5, UR4, 0x1c ;  /* 0x0000000405047291 */ /* 0x000fe2000f8fe23f */
[----:B------:R-:W-:Y:S01]  /*0b30*/  MOV R100, RZ ;  /* 0x000000ff00647202 */ /* 0x000fe20000000f00 */
[----:B------:R-:W-:Y:S01]  /*0b40*/  CS2R R98, SRZ ;  /* 0x0000000000627805 */ /* 0x000fe2000001ff00 */
[----:B------:R-:W-:Y:S01]  /*0b50*/  CS2R R24, SRZ ;  /* 0x0000000000187805 */ /* 0x000fe2000001ff00 */
[----:B------:R-:W-:Y:S01]  /*0b60*/  UISETP.LT.AND UP0, UPT, UR6, UR4, UPT ;  /* 0x000000040600728c */ /* 0x000fe2000bf01270 */
[----:B------:R-:W-:Y:S01]  /*0b70*/  IMAD.MOV.U32 R96, RZ, RZ, RZ ;  /* 0x000000ffff607224 */ /* 0x000fe200078e00ff */
[----:B------:R-:W-:Y:S01]  /*0b80*/  CS2R R94, SRZ ;  /* 0x00000000005e7805 */ /* 0x000fe2000001ff00 */
[----:B------:R-:W-:Y:S01]  /*0b90*/  MOV R92, RZ ;  /* 0x000000ff005c7202 */ /* 0x000fe20000000f00 */
[----:B------:R-:W-:Y:S01]  /*0ba0*/  USEL UR6, UR6, UR4, UP0 ;  /* 0x0000000406067287 */ /* 0x000fe20008000000 */
[----:B------:R-:W-:Y:S01]  /*0bb0*/  CS2R R90, SRZ ;  /* 0x00000000005a7805 */ /* 0x000fe2000001ff00 */
[----:B------:R-:W-:Y:S01]  /*0bc0*/  CS2R R26, SRZ ;  /* 0x00000000001a7805 */ /* 0x000fe2000001ff00 */
[----:B------:R-:W-:Y:S01]  /*0bd0*/  IMAD.MOV.U32 R88, RZ, RZ, RZ ;  /* 0x000000ffff587224 */ /* 0x000fe200078e00ff */
[----:B------:R-:W-:Y:S01]  /*0be0*/  UISETP.GE.AND UP0, UPT, UR6, 0x1, UPT ;  /* 0x000000010600788c */ /* 0x000fe2000bf06270 */
[----:B------:R-:W-:Y:S01]  /*0bf0*/  CS2R R86, SRZ ;  /* 0x0000000000567805 */ /* 0x000fe2000001ff00 */
[----:B------:R-:W-:Y:S01]  /*0c00*/  MOV R84, RZ ;  /* 0x000000ff00547202 */ /* 0x000fe20000000f00 */
[----:B------:R-:W-:Y:S01]  /*0c10*/  CS2R R82, SRZ ;  /* 0x0000000000527805 */ /* 0x000fe2000001ff00 */
[----:B------:R-:W-:Y:S01]  /*0c20*/  CS2R R28, SRZ ;  /* 0x00000000001c7805 */ /* 0x000fe2000001ff00 */
[----:B------:R-:W-:Y:S01]  /*0c30*/  IMAD.MOV.U32 R80, RZ, RZ, RZ ;  /* 0x000000ffff507224 */ /* 0x000fe200078e00ff */
[----:B------:R-:W-:Y:S01]  /*0c40*/  PLOP3.LUT P0, PT, PT, PT, UP0, 0x80, 0x0 ;  /* 0x000000000000781c */ /* 0x000fe20003f0f008 */
        /* <DEDUP_REMOVED lines=38> */
[----:B------:R-:W-:Y:S01]  /*0eb0*/  IMAD.MOV.U32 R136, RZ, RZ, RZ ;  /* 0x000000ffff887224 */ /* 0x000fe200078e00ff */
[----:B------:R-:W-:Y:S01]  /*0ec0*/  CS2R R134, SRZ ;  /* 0x0000000000867805 */ /* 0x000fe2000001ff00 */
[----:B------:R-:W-:Y:S01]  /*0ed0*/  CS2R R132, SRZ ;  /* 0x0000000000847805 */ /* 0x000fe2000001ff00 */
[----:B------:R-:W-:Y:S01]  /*0ee0*/  CS2R R182, SRZ ;  /* 0x0000000000b67805 */ /* 0x000fe2000001ff00 */
[----:B------:R-:W-:Y:S01]  /*0ef0*/  MOV R7, RZ ;  /* 0x000000ff00077202 */ /* 0x000fe20000000f00 */
[----:B------:R-:W-:Y:S01]  /*0f00*/  IMAD.MOV.U32 R180, RZ, RZ, RZ ;  /* 0x000000ffffb47224 */ /* 0x000fe200078e00ff */
[----:B------:R-:W-:Y:S01]  /*0f10*/  CS2R R178, SRZ ;  /* 0x0000000000b27805 */ /* 0x000fe2000001ff00 */
[----:B------:R-:W-:Y:S01]  /*0f20*/  MOV R44, RZ ;  /* 0x000000ff002c7202 */ /* 0x000fe20000000f00 */
        /* <DEDUP_REMOVED lines=15> */
[----:B------:R-:W-:Y:S01]  /*1020*/  UIMAD UR15, UR15, UR4, URZ ;  /* 0x000000040f0f72a4 */ /* 0x000fe2000f8e023f */
[----:B------:R-:W-:Y:S01]  /*1030*/  PLOP3.LUT P1, PT, PT, PT, UP1, 0x80, 0x0 ;  /* 0x000000000000781c */ /* 0x000fe20003f2f018 */
[----:B------:R-:W-:Y:S01]  /*1040*/  UIMAD.WIDE.U32 UR20, UR18, UR4, URZ ;  /* 0x00000004121472a5 */ /* 0x000fe2000f8e003f */
[----:B------:R-:W-:Y:S01]  /*1050*/  PLOP3.LUT P0, PT, PT, PT, UP1, 0x80, 0x0 ;  /* 0x000000000000781c */ /* 0x000fe20003f0f018 */
[----:B------:R-:W-:Y:S01]  /*1060*/  UIMAD UR15, UR18, UR5, UR15 ;  /* 0x00000005120f72a4 */ /* 0x000fe2000f8e020f */
[----:B------:R-:W-:Y:S01]  /*1070*/  LEA.HI R16, R148, R149, RZ, 0x4 ;  /* 0x0000009594107211 */ /* 0x000fe200078f20ff */
[----:B------:R-:W-:Y:S01]  /*1080*/  USHF.R.S32.HI UR18, URZ, 0x1f, UR14 ;  /* 0x0000001f3f127899 */ /* 0x000fe2000801140e */
[----:B------:R-:W-:Y:S01]  /*1090*/  BSSY B0, `(.L_x_1570) ;  /* 0x0000061000007945 */ /* 0x000fe20003800000 */
[----:B------:R-:W-:-:S02]  /*10a0*/  ULDC.64 UR4, c[0x0][0x1b8] ;  /* 0x00006e0000047ab9 */ /* 0x000fc40000000a00 */
[----:B------:R-:W-:Y:S02]  /*10b0*/  UIADD3 UR21, UR21, UR15, URZ ;  /* 0x0000000f15157290 */ /* 0x000fe4000fffe03f */
[----:B------:R-:W-:Y:S02]  /*10c0*/  UIMAD UR15, UR8, UR4, URZ ;  /* 0x00000004080f72a4 */ /* 0x000fe4000f8e023f */
[----:B------:R-:W-:Y:S02]  /*10d0*/  UIMAD.WIDE.U32 UR20, UR9, UR4, UR20 ;  /* 0x00000004091472a5 */ /* 0x000fe4000f8e0014 */
[----:B------:R-:W-:Y:S02]  /*10e0*/  UIMAD UR15, UR9, UR5, UR15 ;  /* 0x00000005090f72a4 */ /* 0x000fe4000f8e020f */
[----:B------:R-:W-:Y:S02]  /*10f0*/  USEL UR18, UR18, URZ, !UP2 ;  /* 0x0000003f12127287 */ /* 0x000fe4000d000000 */
[----:B------:R-:W-:-:S02]  /*1100*/  ULDC.64 UR4, c[0x0][0x1c0] ;  /* 0x0000700000047ab9 */ /* 0x000fc40000000a00 */
[----:B------:R-:W-:Y:S01]  /*1110*/  USEL UR19, UR14, URZ, !UP2 ;  /* 0x0000003f0e137287 */ /* 0x000fe2000d000000 */
[----:B-1----:R-:W-:Y:S01]  /*1120*/  LEA.HI R2, R148, R149, RZ, 0x3 ;  /* 0x0000009594027211 */ /* 0x002fe200078f18ff */
[----:B------:R-:W-:Y:S02]  /*1130*/  UIMAD UR18, UR18, UR4, URZ ;  /* 0x00000004121272a4 */ /* 0x000fe4000f8e023f */
[----:B------:R-:W-:Y:S01]  /*1140*/  UIADD3 UR21, UR21, UR15, URZ ;  /* 0x0000000f15157290 */ /* 0x000fe2000fffe03f */
[----:B------:R-:W-:Y:S01]  /*1150*/  LOP3.LUT R0, R2, 0xfffffff8, RZ, 0xc0, !PT ;  /* 0xfffffff802007812 */ /* 0x000fe200078ec0ff */
[----:B------:R-:W-:Y:S01]  /*1160*/  UIMAD UR5, UR19, UR5, UR18 ;  /* 0x00000005130572a4 */ /* 0x000fe2000f8e0212 */
[----:B------:R-:W-:Y:S01]  /*1170*/  SHF.R.S32.HI R24, RZ, 0x3, R2 ;  /* 0x00000003ff187819 */ /* 0x000fe20000011402 */
[----:B------:R-:W-:Y:S02]  /*1180*/  UIMAD.WIDE.U32 UR20, UR19, UR4, UR20 ;  /* 0x00000004131472a5 */ /* 0x000fe4000f8e0014 */
[----:B------:R-:W-:Y:S01]  /*1190*/  IMAD.IADD R40, R149, 0x1, -R0 ;  /* 0x0000000195287824 */ /* 0x000fe200078e0a00 */
[----:B------:R-:W-:Y:S01]  /*11a0*/  ULDC UR4, c[0x0][0x2c4] ;  /* 0x0000b10000047ab9 */ /* 0x000fe20000000800 */
[----:B------:R-:W-:Y:S01]  /*11b0*/  IADD3 R13, R24, UR11, RZ ;  /* 0x0000000b180d7c10 */ /* 0x000fe2000fffe0ff */
[----:B------:R-:W-:Y:S01]  /*11c0*/  UIADD3 UR5, UR21, UR5, URZ ;  /* 0x0000000515057290 */ /* 0x000fe2000fffe03f */
[----:B------:R-:W-:Y:S01]  /*11d0*/  IMAD R159, R40, 0x20, R24 ;  /* 0x00000020289f7824 */ /* 0x000fe200078e0218 */
[----:B------:R-:W-:Y:S01]  /*11e0*/  UIMAD UR4, UR13, UR4, URZ ;  /* 0x000000040d0472a4 */ /* 0x000fe2000f8e023f */
[----:B------:R-:W-:-:S02]  /*11f0*/  IMAD.U32 R3, RZ, RZ, UR21 ;  /* 0x00000015ff037e24 */ /* 0x000fc4000f8e00ff */
[----:B------:R-:W-:Y:S01]  /*1200*/  IMAD.SHL.U32 R157, R40, 0x8, RZ ;  /* 0x00000008289d7824 */ /* 0x000fe200078e00ff */
[----:B------:R-:W-:Y:S01]  /*1210*/  IADD3 R4, R159, UR11, RZ ;  /* 0x0000000b9f047c10 */ /* 0x000fe2000fffe0ff */
[----:B------:R-:W-:Y:S01]  /*1220*/  IMAD.U32 R3, RZ, RZ, UR5 ;  /* 0x00000005ff037e24 */ /* 0x000fe2000f8e00ff */
[----:B------:R1:W-:Y:S02]  /*1230*/  STL [R1+0x4c], R159 ;  /* 0x00004c9f01007387 */ /* 0x0003e40000100800 */
[C---:B------:R-:W-:Y:S01]  /*1240*/  IADD3 R42, R157.reuse, 0x40, RZ ;  /* 0x000000409d2a7810 */ /* 0x040fe20007ffe0ff */
[----:B------:R-:W-:Y:S01]  /*1250*/  @P1 IMAD.HI.U32 R2, R4, c[0x0][0x2c8], RZ ;  /* 0x0000b20004021a27 */ /* 0x000fe200078e00ff */
[----:B------:R1:W-:Y:S01]  /*1260*/  STL [R1+0x44], R157 ;  /* 0x0000449d01007387 */ /* 0x0003e20000100800 */
[C---:B------:R-:W-:Y:S02]  /*1270*/  IADD3 R64, R157.reuse, 0x80, RZ ;  /* 0x000000809d407810 */ /* 0x040fe40007ffe0ff */
[----:B------:R-:W-:Y:S01]  /*1280*/  IMAD.MOV.U32 R0, RZ, RZ, R4 ;  /* 0x000000ffff007224 */ /* 0x000fe200078e0004 */
[----:B------:R-:W-:Y:S01]  /*1290*/  @P0 SHF.R.U32.HI R0, RZ, c[0x0][0x2cc], R2 ;  /* 0x0000b300ff000a19 */ /* 0x000fe20000011602 */
[----:B------:R-:W-:Y:S01]  /*12a0*/  IMAD.U32 R2, RZ, RZ, UR20 ;  /* 0x00000014ff027e24 */ /* 0x000fe2000f8e00ff */
[----:B------:R-:W-:-:S02]  /*12b0*/  IADD3 R41, R157, 0xc0, RZ ;  /* 0x000000c09d297810 */ /* 0x000fc40007ffe0ff */
[--C-:B------:R-:W-:Y:S01]  /*12c0*/  SHF.R.S32.HI R6, RZ, 0x1f, R0.reuse ;  /* 0x0000001fff067819 */ /* 0x100fe20000011400 */
[----:B------:R-:W-:Y:S01]  /*12d0*/  IMAD.MOV R5, RZ, RZ, -R0 ;  /* 0x000000ffff057224 */ /* 0x000fe200078e0a00 */
[----:B------:R-:W-:Y:S01]  /*12e0*/  ISETP.GE.AND P4, PT, R157, c[0x0][0x198], PT ;  /* 0x000066009d007a0c */ /* 0x000fe20003f86270 */
[----:B------:R-:W-:Y:S01]  /*12f0*/  IMAD.WIDE.U32 R2, R0, c[0x0][0x1b0], R2 ;  /* 0x00006c0000027a25 */ /* 0x000fe200078e0002 */
[----:B------:R-:W-:Y:S02]  /*1300*/  ISETP.GE.AND P3, PT, R42, c[0x0][0x198], PT ;  /* 0x000066002a007a0c */ /* 0x000fe40003f66270 */
[----:B------:R-:W-:Y:S01]  /*1310*/  ISETP.GE.AND P6, PT, R64, c[0x0][0x198], PT ;  /* 0x0000660040007a0c */ /* 0x000fe20003fc6270 */
[----:B------:R-:W-:Y:S01]  /*1320*/  IMAD R4, R5, c[0x0][0x2c4], R4 ;  /* 0x0000b10005047a24 */ /* 0x000fe200078e0204 */
[----:B------:R-:W-:Y:S01]  /*1330*/  ISETP.GE.AND P5, PT, R41, c[0x0][0x198], PT ;  /* 0x0000660029007a0c */ /* 0x000fe20003fa6270 */
[----:B------:R-:W-:-:S04]  /*1340*/  IMAD R5, R6, c[0x0][0x1b0], RZ ;  /* 0x00006c0006057a24 */ /* 0x000fc800078e02ff */
[----:B------:R-:W-:Y:S01]  /*1350*/  IMAD R6, R0, c[0x0][0x1b4], R5 ;  /* 0x00006d0000067a24 */ /* 0x000fe200078e0205 */
[----:B------:R-:W-:-:S03]  /*1360*/  SHF.R.S32.HI R5, RZ, 0x1f, R4 ;  /* 0x0000001fff057819 */ /* 0x000fc60000011404 */
[----:B------:R-:W-:Y:S02]  /*1370*/  IMAD.IADD R3, R3, 0x1, R6 ;  /* 0x0000000103037824 */ /* 0x000fe400078e0206 */
[----:B------:R-:W-:Y:S02]  /*1380*/  IMAD R0, R5, c[0x0][0x1a8], RZ ;  /* 0x00006a0005007a24 */ /* 0x000fe400078e02ff */
[----:B------:R-:W-:-:S04]  /*1390*/  IMAD.WIDE.U32 R2, R4, c[0x0][0x1a8], R2 ;  /* 0x00006a0004027a25 */ /* 0x000fc800078e0002 */
[----:B------:R-:W-:Y:S01]  /*13a0*/  IMAD R5, R4, c[0x0][0x1ac], R0 ;  /* 0x00006b0004057a24 */ /* 0x000fe200078e0200 */
[----:B------:R-:W-:Y:S02]  /*13b0*/  LOP3.LUT R0, R16, 0xfffffff0, RZ, 0xc0, !PT ;  /* 0xfffffff010007812 */ /* 0x000fe400078ec0ff */
[----:B------:R-:W-:Y:S01]  /*13c0*/  LEA R15, P0, R2, c[0x0][0x160], 0x1 ;  /* 0x00005800020f7a11 */ /* 0x000fe200078008ff */
[----:B------:R-:W-:Y:S02]  /*13d0*/  IMAD.IADD R4, R3, 0x1, R5 ;  /* 0x0000000103047824 */ /* 0x000fe400078e0205 */
[----:B------:R-:W-:Y:S02]  /*13e0*/  IMAD.IADD R3, R149, 0x1, -R0 ;  /* 0x0000000195037824 */ /* 0x000fe400078e0a00 */
[----:B------:R-:W-:Y:S01]  /*13f0*/  IMAD.SHL.U32 R0, R24, 0x40, RZ ;  /* 0x0000004018007824 */ /* 0x000fe200078e00ff */
[----:B------:R-:W-:Y:S02]  /*1400*/  LEA.HI.X R14, R2, c[0x0][0x164], R4, 0x1, P0 ;  /* 0x00005900020e7a11 */ /* 0x000fe400000f0c04 */
[----:B------:R-:W-:Y:S01]  /*1410*/  SHF.R.S32.HI R2, RZ, 0x1f, R3 ;  /* 0x0000001fff027819 */ /* 0x000fe20000011403 */
[----:B------:R1:W3:Y:S01]  /*1420*/  SHFL.IDX PT, R4, R15, RZ, 0x181f ;  /* 0x00181fff0f047589 */ /* 0x0002e200000e0000 */
[----:B------:R-:W-:-:S02]  /*1430*/  LOP3.LUT R0, R0, 0x1c0, RZ, 0xc0, !PT ;  /* 0x000001c000007812 */ /* 0x000fc400078ec0ff */
[----:B------:R-:W-:Y:S01]  /*1440*/  LEA.HI R19, R2, R3, RZ, 0x3 ;  /* 0x0000000302137211 */ /* 0x000fe200078f18ff */
[----:B------:R1:W4:Y:S01]  /*1450*/  SHFL.IDX PT, R5, R14, RZ, 0x181f ;  /* 0x00181fff0e057589 */ /* 0x00032200000e0000 */
[----:B------:R-:W-:Y:S02]  /*1460*/  ISETP.GE.AND P0, PT, R13, UR4, PT ;  /* 0x000000040d007c0c */ /* 0x000fe4000bf06270 */
[----:B------:R-:W-:Y:S02]  /*1470*/  LOP3.LUT R6, R19, 0xfffffff8, RZ, 0xc0, !PT ;  /* 0xfffffff813067812 */ /* 0x000fe400078ec0ff */
[----:B------:R-:W-:Y:S02]  /*1480*/  SHF.R.U32.HI R2, RZ, 0x3, R0 ;  /* 0x00000003ff027819 */ /* 0x000fe40000011600 */
[----:B------:R-:W-:Y:S01]  /*1490*/  LOP3.LUT R0, R0, 0x38, R157, 0xf8, !PT ;  /* 0x0000003800007812 */ /* 0x000fe200078ef89d */
[----:B------:R-:W-:Y:S02]  /*14a0*/  IMAD.IADD R18, R3, 0x1, -R6 ;  /* 0x0000000103127824 */ /* 0x000fe400078e0a06 */
[----:B------:R-:W-:Y:S01]  /*14b0*/  IMAD.MOV.U32 R3, RZ, RZ, 0x10 ;  /* 0x00000010ff037424 */ /* 0x000fe200078e00ff */
[----:B------:R-:W-:Y:S01]  /*14c0*/  LOP3.LUT R2, R0, R2, RZ, 0x3c, !PT ;  /* 0x0000000200027212 */ /* 0x000fe200078e3cff */
[----:B------:R-:W-:Y:S01]  /*14d0*/  IMAD.MOV.U32 R6, RZ, RZ, 0x20 ;  /* 0x00000020ff067424 */ /* 0x000fe200078e00ff */
[----:B--2---:R2:W5:Y:S01]  /*14e0*/  @P2 R2UR UR19, R7 ;  /* 0x00000000071323c2 */ /* 0x00456200000e0000 */
[----:B------:R-:W-:Y:S01]  /*14f0*/  R2P PR, R18, 0x6 ;  /* 0x0000000612007804 */ /* 0x000fe20000000000 */
[----:B-----5:R-:W-:-:S04]  /*1500*/  @!UP0 UMOV UR19, UR14 ;  /* 0x0000000e00138c82 */ /* 0x020fc80008000000 */
[----:B------:R-:W-:Y:S02]  /*1510*/  SEL R3, R3, 0xfffffff0, !P1 ;  /* 0xfffffff003037807 */ /* 0x000fe40004800000 */
[----:B--2---:R-:W-:-:S05]  /*1520*/  LEA.HI R7, R148, R149, RZ, 0x6 ;  /* 0x0000009594077211 */ /* 0x004fca00078f30ff */
[----:B------:R-:W-:-:S05]  /*1530*/  IMAD.SHL.U32 R0, R7, 0x8, RZ ;  /* 0x0000000807007824 */ /* 0x000fca00078e00ff */
[----:B------:R-:W-:Y:S02]  /*1540*/  LOP3.LUT R251, R2, 0xfffffe00, R0, 0xf8, !PT ;  /* 0xfffffe0002fb7812 */ /* 0x000fe400078ef800 */
[----:B------:R-:W-:Y:S01]  /*1550*/  SEL R2, R6, 0xffffffe0, !P2 ;  /* 0xffffffe006027807 */ /* 0x000fe20005000000 */
[----:B------:R-:W-:Y:S05]  /*1560*/  @P0 BRA `(.L_x_1571) ;  /* 0x0000013000000947 */ /* 0x000fea0003800000 */
[----:B-1-34-:R-:W-:Y:S01]  /*1570*/  SHF.R.S32.HI R7, RZ, 0x1f, R42 ;  /* 0x0000001fff077819 */ /* 0x01afe2000001142a */
[----:B------:R-:W-:Y:S01]  /*1580*/  IMAD.WIDE R10, R157, 0x2, R4 ;  /* 0x000000029d0a7825 */ /* 0x000fe200078e0204 */
[----:B------:R-:W-:Y:S02]  /*1590*/  SHF.R.S32.HI R6, RZ, 0x1f, R64 ;  /* 0x0000001fff067819 */ /* 0x000fe40000011440 */
[----:B------:R-:W-:Y:S02]  /*15a0*/  SHF.R.S32.HI R0, RZ, 0x1f, R41 ;  /* 0x0000001fff007819 */ /* 0x000fe40000011429 */
[----:B------:R-:W-:Y:S02]  /*15b0*/  LEA.HI R7, R7, R42, RZ, 0x3 ;  /* 0x0000002a07077211 */ /* 0x000fe400078f18ff */
[----:B------:R-:W-:-:S02]  /*15c0*/  LEA.HI R6, R6, R64, RZ, 0x3 ;  /* 0x0000004006067211 */ /* 0x000fc400078f18ff */
[----:B------:R-:W-:Y:S02]  /*15d0*/  LEA.HI R0, R0, R41, RZ, 0x3 ;  /* 0x0000002900007211 */ /* 0x000fe400078f18ff */
[----:B------:R-:W-:Y:S02]  /*15e0*/  LOP3.LUT R7, R7, 0xfffffff8, RZ, 0xc0, !PT ;  /* 0xfffffff807077812 */ /* 0x000fe400078ec0ff */
[----:B------:R-:W-:Y:S02]  /*15f0*/  LOP3.LUT R6, R6, 0xfffffff8, RZ, 0xc0, !PT ;  /* 0xfffffff806067812 */ /* 0x000fe400078ec0ff */
[----:B------:R-:W-:Y:S01]  /*1600*/  LOP3.LUT R12, R0, 0xfffffff8, RZ, 0xc0, !PT ;  /* 0xfffffff8000c7812 */ /* 0x000fe200078ec0ff */
[----:B------:R-:W-:Y:S02]  /*1610*/  IMAD.SHL.U32 R0, R251, 0x2, RZ ;  /* 0x00000002fb007824 */ /* 0x000fe400078e00ff */
[----:B------:R-:W-:-:S03]  /*1620*/  IMAD.WIDE R8, R7, 0x2, R4 ;  /* 0x0000000207087825 */ /* 0x000fc600078e0204 */
[----:B------:R-:W-:Y:S01]  /*1630*/  @!PT LDS RZ, [RZ] ;  /* 0x00000000fffff984 */ /* 0x000fe20000000800 */
[----:B------:R1:W-:Y:S01]  /*1640*/  LDGSTS.E.BYPASS.LTC128B.128 [R0+0x18100], [R10.64], !P4 ;  /* 0x181000000a007fae */ /* 0x0003e2000e101d50 */
[----:B------:R-:W-:-:S03]  /*1650*/  IMAD.WIDE R6, R6, 0x2, R4 ;  /* 0x0000000206067825 */ /* 0x000fc600078e0204 */
[----:B------:R1:W-:Y:S01]  /*1660*/  LDGSTS.E.BYPASS.LTC128B.128 [R0+0x1c100], [R8.64], !P3 ;  /* 0x1c10000008007fae */ /* 0x0003e2000d901d50 */
[----:B------:R-:W-:-:S03]  /*1670*/  IMAD.WIDE R4, R12, 0x2, R4 ;  /* 0x000000020c047825 */ /* 0x000fc600078e0204 */
[----:B------:R1:W-:Y:S04]  /*1680*/  LDGSTS.E.BYPASS.LTC128B.128 [R0+0x20100], [R6.64], !P6 ;  /* 0x2010000006007fae */ /* 0x0003e8000f101d50 */
[----:B------:R1:W-:Y:S02]  /*1690*/  LDGSTS.E.BYPASS.LTC128B.128 [R0+0x24100], [R4.64], !P5 ;  /* 0x2410000004007fae */ /* 0x0003e4000e901d50 */
.L_x_1571:
[----:B-1-34-:R-:W-:Y:S05]  /*16a0*/  BSYNC B0 ;  /* 0x0000000000007941 */ /* 0x01afea0003800000 */
.L_x_1570:
[----:B------:R-:W-:Y:S01]  /*16b0*/  IADD3 R0, R13, 0x20, RZ ;  /* 0x000000200d007810 */ /* 0x000fe20007ffe0ff */
[----:B------:R1:W2:Y:S01]  /*16c0*/  SHFL.IDX PT, R5, R14, 0x1, 0x181f ;  /* 0x00381f000e057f89 */ /* 0x0002a200000e0000 */
[----:B------:R-:W-:Y:S02]  /*16d0*/  BSSY B0, `(.L_x_1572) ;  /* 0x0000017000007945 */ /* 0x000fe40003800000 */
[----:B------:R-:W-:Y:S01]  /*16e0*/  ISETP.GE.AND P0, PT, R0, UR4, PT ;  /* 0x0000000400007c0c */ /* 0x000fe2000bf06270 */
        /* <DEDUP_REMOVED lines=21> */
.L_x_1573:
[----:B------:R-:W-:Y:S05]  /*1840*/  BSYNC B0 ;  /* 0x0000000000007941 */ /* 0x000fea0003800000 */
.L_x_1572:
[----:B--2---:R-:W-:Y:S01]  /*1850*/  IADD3 R0, R13, 0x40, RZ ;  /* 0x000000400d007810 */ /* 0x004fe20007ffe0ff */
[----:B------:R2:W4:Y:S01]  /*1860*/  SHFL.IDX PT, R5, R14, 0x2, 0x181f ;  /* 0x00581f000e057f89 */ /* 0x00052200000e0000 */
[----:B------:R-:W-:Y:S02]  /*1870*/  BSSY B0, `(.L_x_1574) ;  /* 0x0000017000007945 */ /* 0x000fe40003800000 */
[----:B------:R-:W-:Y:S01]  /*1880*/  ISETP.GE.AND P0, PT, R0, UR4, PT ;  /* 0x0000000400007c0c */ /* 0x000fe2000bf06270 */
        /* <DEDUP_REMOVED lines=21> */
.L_x_1575:
[----:B------:R-:W-:Y:S05]  /*19e0*/  BSYNC B0 ;  /* 0x0000000000007941 */ /* 0x000fea0003800000 */
.L_x_1574:
[----:B------:R-:W-:Y:S01]  /*19f0*/  IMAD.MOV.U32 R160, RZ, RZ, c[0x0][0x2b8] ;  /* 0x0000ae00ffa07624 */ /* 0x000fe200078e00ff */
[----:B------:R-:W-:Y:S01]  /*1a00*/  UMOV UR15, 0x60 ;  /* 0x00000060000f7882 */ /* 0x000fe20000000000 */
[----:B---3--:R-:W-:Y:S01]  /*1a10*/  SHFL.IDX PT, R4, R15, 0x3, 0x181f ;  /* 0x00781f000f047f89 */ /* 0x008fe200000e0000 */
[----:B------:R-:W-:Y:S01]  /*1a20*/  UIMAD UR15, UR6, UR15, -0x60 ;  /* 0xffffffa0060f74a4 */ /* 0x000fe2000f8e020f */
[----:B------:R-:W-:Y:S01]  /*1a30*/  IADD3 R6, R13, 0x60, RZ ;  /* 0x000000600d067810 */ /* 0x000fe20007ffe0ff */
[----:B------:R-:W-:Y:S01]  /*1a40*/  IMAD.SHL.U32 R251, R251, 0x2, RZ ;  /* 0x00000002fbfb7824 */ /* 0x000fe200078e00ff */
[----:B------:R-:W-:Y:S01]  /*1a50*/  ISETP.NE.AND P2, PT, R160, 0x1, PT ;  /* 0x00000001a000780c */ /* 0x000fe20003f45270 */
[----:B----4-:R-:W3:Y:S01]  /*1a60*/  SHFL.IDX PT, R5, R14, 0x3, 0x181f ;  /* 0x00781f000e057f89 */ /* 0x010ee200000e0000 */
[----:B------:R-:W-:Y:S01]  /*1a70*/  ISETP.GE.AND P0, PT, R6, UR4, PT ;  /* 0x0000000406007c0c */ /* 0x000fe2000bf06270 */
[----:B------:R-:W-:Y:S01]  /*1a80*/  USHF.R.S32.HI UR18, URZ, 0x1f, UR19 ;  /* 0x0000001f3f127899 */ /* 0x000fe20008011413 */
[----:B------:R-:W-:Y:S01]  /*1a90*/  IADD3 R0, R159, UR15, RZ ;  /* 0x0000000f9f007c10 */ /* 0x000fe2000fffe0ff */
[----:B------:R-:W-:Y:S01]  /*1aa0*/  ULDC.64 UR4, c[0x0][0x2b0] ;  /* 0x0000ac0000047ab9 */ /* 0x000fe20000000a00 */
[----:B------:R-:W-:Y:S01]  /*1ab0*/  SHF.R.S32.HI R12, RZ, 0x1f, R41 ;  /* 0x0000001fff0c7819 */ /* 0x000fe20000011429 */
[----:B------:R-:W-:Y:S01]  /*1ac0*/  UIMAD UR18, UR18, UR4, URZ ;  /* 0x00000004121272a4 */ /* 0x000fe2000f8e023f */
[C---:B------:R-:W-:Y:S01]  /*1ad0*/  IADD3 R11, R0.reuse, UR12, RZ ;  /* 0x0000000c000b7c10 */ /* 0x040fe2000fffe0ff */
[----:B------:R-:W-:Y:S01]  /*1ae0*/  UIMAD.WIDE.U32 UR20, UR19, UR4, URZ ;  /* 0x00000004131472a5 */ /* 0x000fe2000f8e003f */
[----:B------:R-:W-:Y:S01]  /*1af0*/  ISETP.GE.AND P1, PT, R0, UR7, PT ;  /* 0x0000000700007c0c */ /* 0x000fe2000bf26270 */
[----:B------:R-:W-:Y:S01]  /*1b00*/  UIMAD UR18, UR19, UR5, UR18 ;  /* 0x00000005131272a4 */ /* 0x000fe2000f8e0212 */
[----:B------:R-:W-:Y:S01]  /*1b10*/  SHF.R.S32.HI R0, RZ, 0x1f, R42 ;  /* 0x0000001fff007819 */ /* 0x000fe2000001142a */
[----:B------:R-:W-:Y:S01]  /*1b20*/  @P2 IMAD.HI.U32 R6, R11, c[0x0][0x2bc], RZ ;  /* 0x0000af000b062a27 */ /* 0x000fe200078e00ff */
[----:B------:R-:W-:Y:S01]  /*1b30*/  LEA.HI R12, R12, R41, RZ, 0x3 ;  /* 0x000000290c0c7211 */ /* 0x000fe200078f18ff */
[----:B------:R-:W-:Y:S01]  /*1b40*/  UIADD3 UR18, UR21, UR18, URZ ;  /* 0x0000001215127290 */ /* 0x000fe2000fffe03f */
[----:B------:R-:W-:Y:S01]  /*1b50*/  LEA.HI R0, R0, R42, RZ, 0x3 ;  /* 0x0000002a00007211 */ /* 0x000fe200078f18ff */
[----:B------:R-:W-:Y:S01]  /*1b60*/  IMAD.MOV.U32 R10, RZ, RZ, R11 ;  /* 0x000000ffff0a7224 */ /* 0x000fe200078e000b */
[----:B------:R-:W-:Y:S01]  /*1b70*/  @P2 SHF.R.U32.HI R10, RZ, c[0x0][0x2c0], R6 ;  /* 0x0000b000ff0a2a19 */ /* 0x000fe20000011606 */
[----:B------:R-:W-:Y:S01]  /*1b80*/  IMAD.MOV.U32 R20, RZ, RZ, RZ ;  /* 0x000000ffff147224 */ /* 0x000fe200078e00ff */
[----:B------:R-:W-:Y:S01]  /*1b90*/  SHF.R.S32.HI R6, RZ, 0x1f, R64 ;  /* 0x0000001fff067819 */ /* 0x000fe20000011440 */
[----:B------:R-:W-:Y:S01]  /*1ba0*/  ULDC.64 UR4, c[0x0][0x1e8] ;  /* 0x00007a0000047ab9 */ /* 0x000fe20000000a00 */
[----:B------:R-:W-:-:S02]  /*1bb0*/  LOP3.LUT R155, R0, 0xfffffff8, RZ, 0xc0, !PT ;  /* 0xfffffff8009b7812 */ /* 0x000fc400078ec0ff */
[----:B------:R-:W-:Y:S01]  /*1bc0*/  LEA.HI R6, R6, R64, RZ, 0x3 ;  /* 0x0000004006067211 */ /* 0x000fe200078f18ff */
[--C-:B---3--:R-:W-:Y:S01]  /*1bd0*/  @!P0 IMAD.WIDE R8, R157, 0x2, R4.reuse ;  /* 0x000000029d088825 */ /* 0x108fe200078e0204 */
[----:B------:R-:W-:Y:S02]  /*1be0*/  LOP3.LUT R151, R12, 0xfffffff8, RZ, 0xc0, !PT ;  /* 0xfffffff80c977812 */ /* 0x000fe400078ec0ff */
[----:B------:R-:W-:Y:S01]  /*1bf0*/  ISETP.GT.OR P1, PT, R159, 0x5f, P1 ;  /* 0x0000005f9f00780c */ /* 0x000fe20000f24670 */
[----:B------:R-:W-:Y:S01]  /*1c00*/  UIMAD UR19, UR8, UR4, URZ ;  /* 0x00000004081372a4 */ /* 0x000fe2000f8e023f */
[----:B------:R-:W-:Y:S01]  /*1c10*/  LOP3.LUT R153, R6, 0xfffffff8, RZ, 0xc0, !PT ;  /* 0xfffffff806997812 */ /* 0x000fe200078ec0ff */
[----:B------:R-:W-:Y:S01]  /*1c20*/  @!P0 IMAD.WIDE R6, R155, 0x2, R4 ;  /* 0x000000029b068825 */ /* 0x000fe200078e0204 */
[----:B------:R-:W-:Y:S01]  /*1c30*/  @!PT LDS RZ, [RZ] ;  /* 0x00000000fffff984 */ /* 0x000fe20000000800 */
[----:B------:R3:W-:Y:S04]  /*1c40*/  @!P0 LDGSTS.E.BYPASS.LTC128B.128 [R251+0x1b100], [R8.64], !P4 ;  /* 0x1b10000008fb8fae */ /* 0x0007e8000e101d50 */
[----:B------:R4:W-:Y:S01]  /*1c50*/  @!P0 LDGSTS.E.BYPASS.LTC128B.128 [R251+0x1f100], [R6.64], !P3 ;  /* 0x1f10000006fb8fae */ /* 0x0009e2000d901d50 */
[----:B------:R-:W-:-:S03]  /*1c60*/  UIMAD.WIDE.U32 UR22, UR9, UR4, URZ ;  /* 0x00000004091672a5 */ /* 0x000fc6000f8e003f */
[----:B------:R-:W-:Y:S01]  /*1c70*/  STL [R1+0x64], R155 ;  /* 0x0000649b01007387 */ /* 0x000fe20000100800 */
[C---:B------:R-:W-:Y:S01]  /*1c80*/  @!P1 IADD3 R0, P2, R10.reuse, UR20, RZ ;  /* 0x000000140a009c10 */ /* 0x040fe2000ff5e0ff */
[----:B------:R-:W-:Y:S02]  /*1c90*/  UIMAD UR19, UR9, UR5, UR19 ;  /* 0x00000005091372a4 */ /* 0x000fe4000f8e0213 */
[----:B------:R-:W-:Y:S01]  /*1ca0*/  STL [R1+0x60], R153 ;  /* 0x0000609901007387 */ /* 0x000fe20000100800 */
[----:B------:R-:W-:Y:S01]  /*1cb0*/  ULDC.64 UR4, c[0x0][0x210] ;  /* 0x0000840000047ab9 */ /* 0x000fe20000000a00 */
[----:B---3--:R-:W-:Y:S01]  /*1cc0*/  @!P0 IMAD.WIDE R8, R153, 0x2, R4 ;  /* 0x0000000299088825 */ /* 0x008fe200078e0204 */
[----:B----4-:R-:W-:-:S03]  /*1cd0*/  @!P1 LEA.HI.X.SX32 R7, R10, UR18, 0x1, P2 ;  /* 0x000000120a079c11 */ /* 0x010fc600090f0eff */
[----:B------:R-:W-:Y:S01]  /*1ce0*/  @!P0 IMAD.WIDE R4, R151, 0x2, R4 ;  /* 0x0000000297048825 */ /* 0x000fe200078e0204 */
[----:B------:R3:W-:Y:S01]  /*1cf0*/  @!P0 LDGSTS.E.BYPASS.LTC128B.128 [R251+0x23100], [R8.64], !P6 ;  /* 0x2310000008fb8fae */ /* 0x0007e2000f101d50 */
[----:B------:R-:W-:-:S03]  /*1d00*/  @!P1 LEA R6, P2, R0, c[0x0][0x2a0], 0x2 ;  /* 0x0000a80000069a11 */ /* 0x000fc600078410ff */
[----:B------:R4:W-:Y:S01]  /*1d10*/  @!P0 LDGSTS.E.BYPASS.LTC128B.128 [R251+0x27100], [R4.64], !P5 ;  /* 0x2710000004fb8fae */ /* 0x0009e2000e901d50 */
[----:B------:R-:W-:-:S03]  /*1d20*/  @!P1 LEA.HI.X R7, R0, c[0x0][0x2a4], R7, 0x2, P2 ;  /* 0x0000a90000079a11 */ /* 0x000fc600010f1407 */
[----:B------:R-:W0:Y:S04]  /*1d30*/  LDGDEPBAR ;  /* 0x00000000000079af */ /* 0x000e280000000000 */
[----:B------:R-:W-:Y:S01]  /*1d40*/  BAR.SYNC.DEFER_BLOCKING 0x0 ;  /* 0x0000000000007b1d */ /* 0x000fe20000010000 */
[----:B------:R-:W-:-:S05]  /*1d50*/  UIADD3 UR19, UR23, UR19, URZ ;  /* 0x0000001317137290 */ /* 0x000fca000fffe03f */
[----:B------:R-:W-:Y:S04]  /*1d60*/  STL [R1+0x48], R151 ;  /* 0x0000489701007387 */ /* 0x000fe80000100800 */
[----:B--2---:R5:W2:Y:S01]  /*1d70*/  @!P1 LDG.E R20, [R6.64] ;  /* 0x0000001006149981 */ /* 0x004aa2000c1e1900 */
[----:B------:R-:W-:Y:S01]  /*1d80*/  IMAD.MOV R0, RZ, RZ, -R10 ;  /* 0x000000ffff007224 */ /* 0x000fe200078e0a0a */
[----:B------:R-:W-:Y:S01]  /*1d90*/  SHF.R.S32.HI R10, RZ, 0x4, R16 ;  /* 0x00000004ff0a7819 */ /* 0x000fe20000011410 */
[----:B---3--:R-:W-:Y:S01]  /*1da0*/  IMAD.SHL.U32 R9, R24, 0x8, RZ ;  /* 0x0000000818097824 */ /* 0x008fe200078e00ff */
[----:B------:R-:W-:Y:S01]  /*1db0*/  UIMAD UR8, UR8, UR4, URZ ;  /* 0x00000004080872a4 */ /* 0x000fe2000f8e023f */
[----:B------:R-:W-:Y:S01]  /*1dc0*/  IMAD R21, R0, c[0x0][0x2b8], R11 ;  /* 0x0000ae0000157a24 */ /* 0x000fe200078e020b */
[----:B------:R-:W-:Y:S01]  /*1dd0*/  LEA.HI R8, R16, R10, RZ, 0x1 ;  /* 0x0000000a10087211 */ /* 0x000fe200078f08ff */
[----:B------:R-:W-:Y:S01]  /*1de0*/  IMAD.SHL.U32 R0, R40, 0x40, RZ ;  /* 0x0000004028007824 */ /* 0x000fe200078e00ff */
[----:B------:R-:W-:Y:S01]  /*1df0*/  UIMAD.WIDE.U32 UR24, UR9, UR4, URZ ;  /* 0x00000004091872a5 */ /* 0x000fe2000f8e003f */
[----:B----4-:R-:W-:Y:S01]  /*1e00*/  IMAD.WIDE.U32 R4, R21, c[0x0][0x1e0], RZ ;  /* 0x0000780015047a25 */ /* 0x010fe200078e00ff */
[----:B------:R-:W-:Y:S01]  /*1e10*/  LOP3.LUT R8, R8, 0xfffffffe, RZ, 0xc0, !PT ;  /* 0xfffffffe08087812 */ /* 0x000fe200078ec0ff */
[----:B------:R-:W-:Y:S01]  /*1e20*/  UIMAD UR8, UR9, UR5, UR8 ;  /* 0x00000005090872a4 */ /* 0x000fe2000f8e0208 */
[----:B------:R-:W-:Y:S01]  /*1e30*/  LOP3.LUT R0, R0, 0x1c0, RZ, 0xc0, !PT ;  /* 0x000001c000007812 */ /* 0x000fe200078ec0ff */
[----:B------:R-:W-:Y:S01]  /*1e40*/  UIADD3 UR4, UR6, -0x1, URZ ;  /* 0xffffffff06047890 */ /* 0x000fe2000fffe03f */
[----:B------:R-:W-:Y:S01]  /*1e50*/  LOP3.LUT P1, RZ, R40, 0x2, RZ, 0xc0, !PT ;  /* 0x0000000228ff7812 */ /* 0x000fe2000782c0ff */
[----:B------:R-:W-:Y:S01]  /*1e60*/  IMAD.IADD R17, R10, 0x1, -R8 ;  /* 0x000000010a117824 */ /* 0x000fe200078e0a08 */
[----:B------:R-:W-:Y:S01]  /*1e70*/  LOP3.LUT R9, R0, 0x8, R9, 0xf8, !PT ;  /* 0x0000000800097812 */ /* 0x000fe200078ef809 */
[----:B------:R-:W-:Y:S01]  /*1e80*/  UIADD3 UR8, UR25, UR8, URZ ;  /* 0x0000000819087290 */ /* 0x000fe2000fffe03f */
[----:B------:R-:W-:Y:S01]  /*1e90*/  SHF.R.U32.HI R0, RZ, 0x3, R0 ;  /* 0x00000003ff007819 */ /* 0x000fe20000011600 */
[----:B------:R-:W-:Y:S01]  /*1ea0*/  UIMAD UR4, UR4, -0x60, UR7 ;  /* 0xffffffa0040478a4 */ /* 0x000fe2000f8e0207 */
[----:B------:R-:W-:Y:S01]  /*1eb0*/  STL [R1+0x2c], R21 ;  /* 0x00002c1501007387 */ /* 0x000fe20000100800 */
[----:B------:R-:W-:Y:S01]  /*1ec0*/  ISETP.GE.AND P2, PT, R157, c[0x0][0x1d4], PT ;  /* 0x000075009d007a0c */ /* 0x000fe20003f46270 */
[----:B------:R-:W-:Y:S01]  /*1ed0*/  UISETP.GE.AND UP0, UPT, UR6, 0x2, UPT ;  /* 0x000000020600788c */ /* 0x000fe2000bf06270 */
[----:B------:R-:W-:-:S02]  /*1ee0*/  LOP3.LUT R11, R9, R0, RZ, 0x3c, !PT ;  /* 0x00000000090b7212 */ /* 0x000fc400078e3cff */
[----:B-----5:R-:W-:Y:S02]  /*1ef0*/  SHF.R.S32.HI R6, RZ, 0x1f, R21 ;  /* 0x0000001fff067819 */ /* 0x020fe40000011415 */
[----:B------:R-:W-:Y:S02]  /*1f00*/  IADD3 R24, -R24, UR4, RZ ;  /* 0x0000000418187c10 */ /* 0x000fe4000fffe1ff */
[----:B------:R-:W-:Y:S01]  /*1f10*/  ISETP.GE.AND P5, PT, R42, c[0x0][0x1d4], PT ;  /* 0x000075002a007a0c */ /* 0x000fe20003fa6270 */
[----:B------:R-:W-:Y:S01]  /*1f20*/  IMAD R7, R6, c[0x0][0x1e0], RZ ;  /* 0x0000780006077a24 */ /* 0x000fe200078e02ff */
[----:B------:R-:W-:Y:S01]  /*1f30*/  ISETP.GE.AND P4, PT, R64, c[0x0][0x1d4], PT ;  /* 0x0000750040007a0c */ /* 0x000fe20003f86270 */
[----:B------:R-:W-:Y:S01]  /*1f40*/  IMAD R0, R6, c[0x0][0x208], RZ ;  /* 0x0000820006007a24 */ /* 0x000fe200078e02ff */
[----:B------:R-:W-:Y:S01]  /*1f50*/  ISETP.GE.AND P6, PT, R41, c[0x0][0x1d4], PT ;  /* 0x0000750029007a0c */ /* 0x000fe20003fc6270 */
[C---:B------:R-:W-:Y:S01]  /*1f60*/  IMAD R7, R21.reuse, c[0x0][0x1e4], R7 ;  /* 0x0000790015077a24 */ /* 0x040fe200078e0207 */
[----:B------:R-:W-:Y:S01]  /*1f70*/  LEA.HI R147, R148, R149, RZ, 0x5 ;  /* 0x0000009594937211 */ /* 0x000fe200078f28ff */
[----:B------:R-:W-:Y:S01]  /*1f80*/  IMAD R0, R21, c[0x0][0x20c], R0 ;  /* 0x0000830015007a24 */ /* 0x000fe200078e0200 */
[----:B------:R-:W-:Y:S01]  /*1f90*/  SHF.R.S32.HI R158, RZ, 0x1f, R157 ;  /* 0x0000001fff9e7819 */ /* 0x000fe2000001149d */
[----:B------:R-:W-:Y:S01]  /*1fa0*/  IMAD.IADD R5, R5, 0x1, R7 ;  /* 0x0000000105057824 */ /* 0x000fe200078e0207 */
[----:B------:R-:W-:-:S02]  /*1fb0*/  SHF.R.S32.HI R146, RZ, 0x5, R147 ;  /* 0x00000005ff927819 */ /* 0x000fc40000011493 */
[----:B------:R-:W-:Y:S02]  /*1fc0*/  SHF.R.S32.HI R156, RZ, 0x1f, R155 ;  /* 0x0000001fff9c7819 */ /* 0x000fe4000001149b */
[----:B------:R-:W-:Y:S02]  /*1fd0*/  SHF.R.S32.HI R154, RZ, 0x1f, R153 ;  /* 0x0000001fff9a7819 */ /* 0x000fe40000011499 */
[----:B------:R-:W-:Y:S02]  /*1fe0*/  SHF.R.S32.HI R152, RZ, 0x1f, R151 ;  /* 0x0000001fff987819 */ /* 0x000fe40000011497 */
[----:B------:R-:W-:Y:S02]  /*1ff0*/  SEL R150, RZ, 0x10, P6 ;  /* 0x00000010ff967807 */ /* 0x000fe40003000000 */
[----:B------:R-:W-:Y:S02]  /*2000*/  IADD3 R252, R251, 0x100, RZ ;  /* 0x00000100fbfc7810 */ /* 0x000fe40007ffe0ff */
[----:B--2---:R-:W-:Y:S01]  /*2010*/  SHF.R.S32.HI R9, RZ, 0x1f, R20 ;  /* 0x0000001fff097819 */ /* 0x004fe20000011414 */
[----:B------:R-:W-:Y:S01]  /*2020*/  IMAD.WIDE.U32 R6, R20, c[0x0][0x1f0], R4 ;  /* 0x00007c0014067a25 */ /* 0x000fe200078e0004 */
[----:B------:R-:W-:Y:S03]  /*2030*/  STL [R1+0x28], R20 ;  /* 0x0000281401007387 */ /* 0x000fe60000100800 */
[----:B------:R-:W-:Y:S01]  /*2040*/  IMAD R8, R9, c[0x0][0x1f0], RZ ;  /* 0x00007c0009087a24 */ /* 0x000fe200078e02ff */
[----:B------:R-:W-:Y:S01]  /*2050*/  IADD3 R6, P0, R6, UR22, RZ ;  /* 0x0000001606067c10 */ /* 0x000fe2000ff1e0ff */
[----:B------:R-:W-:Y:S01]  /*2060*/  IMAD.WIDE.U32 R4, R21, c[0x0][0x208], RZ ;  /* 0x0000820015047a25 */ /* 0x000fe200078e00ff */
[----:B------:R-:W-:Y:S03]  /*2070*/  STL [R1+0x74], R158 ;  /* 0x0000749e01007387 */ /* 0x000fe60000100800 */
[----:B------:R-:W-:Y:S01]  /*2080*/  IMAD R8, R20, c[0x0][0x1f4], R8 ;  /* 0x00007d0014087a24 */ /* 0x000fe200078e0208 */
[----:B------:R-:W-:Y:S01]  /*2090*/  STL [R1+0x6c], R156 ;  /* 0x00006c9c01007387 */ /* 0x000fe20000100800 */
[----:B------:R-:W-:-:S02]  /*20a0*/  IMAD.IADD R5, R5, 0x1, R0 ;  /* 0x0000000105057824 */ /* 0x000fc400078e0200 */
[----:B------:R-:W-:Y:S01]  /*20b0*/  IMAD R0, R17, 0x200, R11 ;  /* 0x0000020011007824 */ /* 0x000fe200078e020b */
[----:B------:R-:W-:Y:S01]  /*20c0*/  IADD3.X R7, R7, UR19, R8, P0, !PT ;  /* 0x0000001307077c10 */ /* 0x000fe200087fe408 */
[----:B------:R-:W-:Y:S01]  /*20d0*/  STL [R1+0x70], R154 ;  /* 0x0000709a01007387 */ /* 0x000fe20000100800 */
[----:B------:R-:W-:Y:S01]  /*20e0*/  LEA R10, P0, R6, c[0x0][0x1c8], 0x1 ;  /* 0x00007200060a7a11 */ /* 0x000fe200078008ff */
[----:B------:R-:W-:Y:S02]  /*20f0*/  IMAD.SHL.U32 R216, R0, 0x2, RZ ;  /* 0x0000000200d87824 */ /* 0x000fe400078e00ff */
[----:B------:R-:W-:Y:S01]  /*2100*/  IMAD R0, R9, c[0x0][0x218], RZ ;  /* 0x0000860009007a24 */ /* 0x000fe200078e02ff */
[----:B-1----:R-:W-:Y:S01]  /*2110*/  LEA.HI.X R14, R6, c[0x0][0x1cc], R7, 0x1, P0 ;  /* 0x00007300060e7a11 */ /* 0x002fe200000f0c07 */
[----:B------:R-:W-:Y:S01]  /*2120*/  IMAD.WIDE.U32 R6, R20, c[0x0][0x218], R4 ;  /* 0x0000860014067a25 */ /* 0x000fe200078e0004 */
[C---:B------:R-:W-:Y:S01]  /*2130*/  IADD3 R9, R216.reuse, 0xc100, RZ ;  /* 0x0000c100d8097810 */ /* 0x040fe20007ffe0ff */
[----:B------:R-:W-:Y:S01]  /*2140*/  SHFL.IDX PT, R4, R10, RZ, 0x181f ;  /* 0x00181fff0a047589 */ /* 0x000fe200000e0000 */
[----:B------:R-:W-:Y:S01]  /*2150*/  IADD3 R227, R216, 0xc120, RZ ;  /* 0x0000c120d8e37810 */ /* 0x000fe20007ffe0ff */
[----:B------:R-:W-:Y:S01]  /*2160*/  IMAD R8, R20, c[0x0][0x21c], R0 ;  /* 0x0000870014087a24 */ /* 0x000fe200078e0200 */
[----:B------:R-:W-:Y:S01]  /*2170*/  IADD3 R0, P0, R6, UR24, RZ ;  /* 0x0000001806007c10 */ /* 0x000fe2000ff1e0ff */
[----:B------:R-:W1:Y:S01]  /*2180*/  SHFL.IDX PT, R5, R14, RZ, 0x181f ;  /* 0x00181fff0e057589 */ /* 0x000e6200000e0000 */
[----:B------:R-:W-:Y:S01]  /*2190*/  @P1 IADD3 R227, R9, -0x20, RZ ;  /* 0xffffffe009e31810 */ /* 0x000fe20007ffe0ff */
[----:B------:R-:W-:Y:S01]  /*21a0*/  IMAD.U32 R9, RZ, RZ, UR9 ;  /* 0x00000009ff097e24 */ /* 0x000fe2000f8e00ff */
[----:B------:R-:W-:Y:S01]  /*21b0*/  IADD3.X R8, R7, UR8, R8, P0, !PT ;  /* 0x0000000807087c10 */ /* 0x000fe200087fe408 */
[----:B------:R-:W-:Y:S01]  /*21c0*/  IMAD R7, R21, c[0x0][0x1e0], RZ ;  /* 0x0000780015077a24 */ /* 0x000fe200078e02ff */
[----:B------:R-:W-:Y:S01]  /*21d0*/  LEA R6, P0, R0, c[0x0][0x1f8], 0x1 ;  /* 0x00007e0000067a11 */ /* 0x000fe200078008ff */
[----:B------:R-:W-:Y:S01]  /*21e0*/  STL [R1+0x50], R152 ;  /* 0x0000509801007387 */ /* 0x000fe20000100800 */
[----:B------:R-:W-:Y:S01]  /*21f0*/  IADD3 R250, R227, 0x800, RZ ;  /* 0x00000800e3fa7810 */ /* 0x000fe20007ffe0ff */
[----:B------:R-:W-:Y:S01]  /*2200*/  IMAD R7, R20, c[0x0][0x1f0], R7 ;  /* 0x00007c0014077a24 */ /* 0x000fe200078e0207 */
[----:B------:R-:W-:Y:S01]  /*2210*/  LEA.HI.X R0, R0, c[0x0][0x1fc], R8, 0x1, P0 ;  /* 0x00007f0000007a11 */ /* 0x000fe200000f0c08 */
[----:B------:R-:W2:Y:S01]  /*2220*/  SHFL.IDX PT, R15, R6, RZ, 0x181f ;  /* 0x00181fff060f7589 */ /* 0x000ea200000e0000 */
[----:B------:R-:W-:Y:S01]  /*2230*/  ISETP.GE.AND P0, PT, R24, 0x1, PT ;  /* 0x000000011800780c */ /* 0x000fe20003f06270 */
[----:B------:R-:W-:Y:S01]  /*2240*/  IMAD R16, R9, c[0x0][0x1e8], R7 ;  /* 0x00007a0009107a24 */ /* 0x000fe200078e0207 */
[C---:B------:R-:W-:Y:S01]  /*2250*/  IADD3 R249, R227.reuse, 0x1000, RZ ;  /* 0x00001000e3f97810 */ /* 0x040fe20007ffe0ff */
[----:B------:R-:W3:Y:S01]  /*2260*/  SHFL.IDX PT, R32, R0, RZ, 0x181f ;  /* 0x00181fff00207589 */ /* 0x000ee200000e0000 */
[----:B------:R-:W-:-:S02]  /*2270*/  IADD3 R248, R227, 0x1800, RZ ;  /* 0x00001800e3f87810 */ /* 0x000fc40007ffe0ff */
[C---:B------:R-:W-:Y:S01]  /*2280*/  IADD3 R247, R227.reuse, 0x2000, RZ ;  /* 0x00002000e3f77810 */ /* 0x040fe20007ffe0ff */
[----:B------:R-:W4:Y:S01]  /*2290*/  SHFL.IDX PT, R20, R6, 0x1, 0x181f ;  /* 0x00381f0006147f89 */ /* 0x000f2200000e0000 */
[C---:B------:R-:W-:Y:S02]  /*22a0*/  IADD3 R246, R227.reuse, 0x2800, RZ ;  /* 0x00002800e3f67810 */ /* 0x040fe40007ffe0ff */
[C---:B------:R-:W-:Y:S01]  /*22b0*/  IADD3 R245, R227.reuse, 0x3000, RZ ;  /* 0x00003000e3f57810 */ /* 0x040fe20007ffe0ff */
[----:B------:R-:W5:Y:S01]  /*22c0*/  SHFL.IDX PT, R33, R0, 0x1, 0x181f ;  /* 0x00381f0000217f89 */ /* 0x000f6200000e0000 */
[----:B------:R-:W-:Y:S01]  /*22d0*/  IADD3 R244, R227, 0x3800, RZ ;  /* 0x00003800e3f47810 */ /* 0x000fe20007ffe0ff */
[----:B-1----:R-:W-:Y:S01]  /*22e0*/  @P0 IMAD.WIDE R12, R157, 0x2, R4 ;  /* 0x000000029d0c0825 */ /* 0x002fe200078e0204 */
[C---:B------:R-:W-:Y:S01]  /*22f0*/  IADD3 R243, R227.reuse, 0x4000, RZ ;  /* 0x00004000e3f37810 */ /* 0x040fe20007ffe0ff */
[----:B------:R1:W2:Y:S01]  /*2300*/  SHFL.IDX PT, R21, R6, 0x2, 0x181f ;  /* 0x00581f0006157f89 */ /* 0x0002a200000e0000 */
[----:B------:R-:W-:-:S02]  /*2310*/  IADD3 R242, R227, 0x4800, RZ ;  /* 0x00004800e3f27810 */ /* 0x000fc40007ffe0ff */
[C---:B------:R-:W-:Y:S01]  /*2320*/  IADD3 R241, R227.reuse, 0x5000, RZ ;  /* 0x00005000e3f17810 */ /* 0x040fe20007ffe0ff */
[----:B------:R2:W-:Y:S01]  /*2330*/  SHFL.IDX PT, R8, R10, 0x1, 0x181f ;  /* 0x00381f000a087f89 */ /* 0x0005e200000e0000 */
[C---:B------:R-:W-:Y:S02]  /*2340*/  IADD3 R240, R227.reuse, 0x5800, RZ ;  /* 0x00005800e3f07810 */ /* 0x040fe40007ffe0ff */
[C---:B------:R-:W-:Y:S01]  /*2350*/  IADD3 R239, R227.reuse, 0x6000, RZ ;  /* 0x00006000e3ef7810 */ /* 0x040fe20007ffe0ff */
[----:B------:R-:W3:Y:S01]  /*2360*/  SHFL.IDX PT, R9, R14, 0x1, 0x181f ;  /* 0x00381f000e097f89 */ /* 0x000ee200000e0000 */
[C---:B------:R-:W-:Y:S02]  /*2370*/  IADD3 R238, R227.reuse, 0x6800, RZ ;  /* 0x00006800e3ee7810 */ /* 0x040fe40007ffe0ff */
[C---:B------:R-:W-:Y:S01]  /*2380*/  IADD3 R237, R227.reuse, 0x7000, RZ ;  /* 0x00007000e3ed7810 */ /* 0x040fe20007ffe0ff */
[----:B------:R3:W4:Y:S01]  /*2390*/  SHFL.IDX PT, R25, R0, 0x2, 0x181f ;  /* 0x00581f0000197f89 */ /* 0x00072200000e0000 */
[----:B------:R-:W-:-:S02]  /*23a0*/  IADD3 R236, R227, 0x7800, RZ ;  /* 0x00007800e3ec7810 */ /* 0x000fc40007ffe0ff */
[C---:B------:R-:W-:Y:S01]  /*23b0*/  IADD3 R235, R227.reuse, 0x8000, RZ ;  /* 0x00008000e3eb7810 */ /* 0x040fe20007ffe0ff */
[----:B------:R4:W-:Y:S01]  /*23c0*/  @P0 LDGSTS.E.BYPASS.LTC128B.128 [R251+0xc100], [R12.64], !P2 ;  /* 0x0c1000000cfb0fae */ /* 0x0009e2000d101d50 */
[C---:B------:R-:W-:Y:S02]  /*23d0*/  IADD3 R234, R227.reuse, 0x8800, RZ ;  /* 0x00008800e3ea7810 */ /* 0x040fe40007ffe0ff */
[C---:B------:R-:W-:Y:S02]  /*23e0*/  IADD3 R233, R227.reuse, 0x9000, RZ ;  /* 0x00009000e3e97810 */ /* 0x040fe40007ffe0ff */
[----:B------:R-:W-:Y:S01]  /*23f0*/  IADD3 R232, R227, 0x9800, RZ ;  /* 0x00009800e3e87810 */ /* 0x000fe20007ffe0ff */
[--C-:B-1----:R-:W-:Y:S01]  /*2400*/  @P0 IMAD.WIDE R6, R153, 0x2, R4.reuse ;  /* 0x0000000299060825 */ /* 0x102fe200078e0204 */
[C---:B------:R-:W-:Y:S02]  /*2410*/  IADD3 R231, R227.reuse, 0xa000, RZ ;  /* 0x0000a000e3e77810 */ /* 0x040fe40007ffe0ff */
[----:B------:R-:W-:Y:S01]  /*2420*/  IADD3 R230, R227, 0xa800, RZ ;  /* 0x0000a800e3e67810 */ /* 0x000fe20007ffe0ff */
[----:B--2---:R-:W-:Y:S01]  /*2430*/  @P0 IMAD.WIDE R10, R155, 0x2, R4 ;  /* 0x000000029b0a0825 */ /* 0x004fe200078e0204 */
[----:B------:R-:W-:-:S02]  /*2440*/  IADD3 R229, R227, 0xb000, RZ ;  /* 0x0000b000e3e57810 */ /* 0x000fc40007ffe0ff */
[----:B------:R-:W-:Y:S01]  /*2450*/  IADD3 R228, R227, 0xb800, RZ ;  /* 0x0000b800e3e47810 */ /* 0x000fe20007ffe0ff */
[----:B------:R-:W-:Y:S01]  /*2460*/  @P0 IMAD.WIDE R4, R151, 0x2, R4 ;  /* 0x0000000297040825 */ /* 0x000fe200078e0204 */
[----:B------:R1:W-:Y:S03]  /*2470*/  @P0 LDGSTS.E.BYPASS.LTC128B.128 [R251+0xf100], [R10.64], !P5 ;  /* 0x0f1000000afb0fae */ /* 0x0003e6000e901d50 */
[----:B---3--:R-:W-:Y:S01]  /*2480*/  IMAD.SHL.U32 R0, R18, 0x40, RZ ;  /* 0x0000004012007824 */ /* 0x008fe200078e00ff */
[----:B------:R2:W-:Y:S04]  /*2490*/  @P0 LDGSTS.E.BYPASS.LTC128B.128 [R251+0x12100], [R6.64], !P4 ;  /* 0x1210000006fb0fae */ /* 0x0005e8000e101d50 */
[----:B------:R3:W-:Y:S01]  /*24a0*/  @P0 LDGSTS.E.BYPASS.LTC128B.128 [R251+0x15100], [R4.64], !P6 ;  /* 0x1510000004fb0fae */ /* 0x0007e2000f101d50 */
[----:B------:R-:W-:Y:S01]  /*24b0*/  ISETP.GE.AND P0, PT, R24, 0x21, PT ;  /* 0x000000211800780c */ /* 0x000fe20003f06270 */
[----:B----4-:R-:W-:Y:S01]  /*24c0*/  IMAD.WIDE R12, R157, 0x2, RZ ;  /* 0x000000029d0c7825 */ /* 0x010fe200078e02ff */
[----:B------:R-:W-:-:S04]  /*24d0*/  LOP3.LUT R0, R0, 0x1c0, RZ, 0xc0, !PT ;  /* 0x000001c000007812 */ /* 0x000fc800078ec0ff */
[----:B------:R-:W-:-:S05]  /*24e0*/  IADD3 R38, P1, R15, R12, RZ ;  /* 0x0000000c0f267210 */ /* 0x000fca0007f3e0ff */
[----:B------:R-:W-:Y:S01]  /*24f0*/  IMAD.X R39, R32, 0x1, R13, P1 ;  /* 0x0000000120277824 */ /* 0x000fe200008e060d */
[----:B------:R-:W-:-:S05]  /*2500*/  IADD3 R36, P1, R12, R20, RZ ;  /* 0x000000140c247210 */ /* 0x000fca0007f3e0ff */
[----:B-----5:R-:W-:Y:S01]  /*2510*/  IMAD.X R37, R13, 0x1, R33, P1 ;  /* 0x000000010d257824 */ /* 0x020fe200008e0621 */
[----:B------:R-:W-:Y:S01]  /*2520*/  IADD3 R34, P1, R12, R21, RZ ;  /* 0x000000150c227210 */ /* 0x000fe20007f3e0ff */
[----:B-1----:R-:W-:Y:S01]  /*2530*/  @P0 IMAD.WIDE R10, R157, 0x2, R8 ;  /* 0x000000029d0a0825 */ /* 0x002fe200078e0208 */
[----:B--2---:R-:W-:Y:S01]  /*2540*/  LEA R6, R16, c[0x0][0x1c8], 0x1 ;  /* 0x0000720010067a11 */ /* 0x004fe200078e08ff */
[----:B------:R-:W-:Y:S02]  /*2550*/  SHFL.IDX PT, R7, R14, 0x2, 0x181f ;  /* 0x00581f000e077f89 */ /* 0x000fe400000e0000 */
[----:B------:R-:W-:Y:S02]  /*2560*/  IMAD.X R35, R13, 0x1, R25, P1 ;  /* 0x000000010d237824 */ /* 0x000fe400008e0619 */
[--C-:B---3--:R-:W-:Y:S01]  /*2570*/  @P0 IMAD.WIDE R4, R155, 0x2, R8.reuse ;  /* 0x000000029b040825 */ /* 0x108fe200078e0208 */
[----:B------:R1:W-:Y:S03]  /*2580*/  @P0 LDGSTS.E.BYPASS.LTC128B.128 [R251+0xd100], [R10.64], !P2 ;  /* 0x0d1000000afb0fae */ /* 0x0003e6000d101d50 */
[--C-:B------:R-:W-:Y:S01]  /*2590*/  @P0 IMAD.WIDE R12, R153, 0x2, R8.reuse ;  /* 0x00000002990c0825 */ /* 0x100fe200078e0208 */
[----:B------:R-:W1:Y:S03]  /*25a0*/  SHFL.IDX PT, R6, R6, 0x2, 0x181f ;  /* 0x00581f0006067f89 */ /* 0x000e6600000e0000 */
[----:B------:R-:W-:Y:S01]  /*25b0*/  @P0 IMAD.WIDE R8, R151, 0x2, R8 ;  /* 0x0000000297080825 */ /* 0x000fe200078e0208 */
[----:B------:R2:W-:Y:S04]  /*25c0*/  @P0 LDGSTS.E.BYPASS.LTC128B.128 [R251+0x10100], [R4.64], !P5 ;  /* 0x1010000004fb0fae */ /* 0x0005e8000e901d50 */
[----:B------:R3:W-:Y:S04]  /*25d0*/  @P0 LDGSTS.E.BYPASS.LTC128B.128 [R251+0x13100], [R12.64], !P4 ;  /* 0x131000000cfb0fae */ /* 0x0007e8000e101d50 */
[----:B------:R4:W-:Y:S01]  /*25e0*/  @P0 LDGSTS.E.BYPASS.LTC128B.128 [R251+0x16100], [R8.64], !P6 ;  /* 0x1610000008fb0fae */ /* 0x0009e2000f101d50 */
[----:B------:R-:W-:-:S13]  /*25f0*/  ISETP.GT.AND P0, PT, R24, 0x40, PT ;  /* 0x000000401800780c */ /* 0x000fda0003f04270 */
[----:B-1----:R-:W-:-:S05]  /*2600*/  @P0 IMAD.WIDE R10, R157, 0x2, R6 ;  /* 0x000000029d0a0825 */ /* 0x002fca00078e0206 */
[----:B------:R1:W-:Y:S01]  /*2610*/  @P0 LDGSTS.E.BYPASS.LTC128B.128 [R251+0xe100], [R10.64], !P2 ;  /* 0x0e1000000afb0fae */ /* 0x0003e2000d101d50 */
[----:B--2---:R-:W-:-:S05]  /*2620*/  IMAD.WIDE R4, R155, 0x2, RZ ;  /* 0x000000029b047825 */ /* 0x004fca00078e02ff */
[----:B------:R-:W-:Y:S01]  /*2630*/  IADD3 R30, P1, R15, R4, RZ ;  /* 0x000000040f1e7210 */ /* 0x000fe20007f3e0ff */
[----:B----4-:R-:W-:-:S04]  /*2640*/  IMAD.SHL.U32 R8, R17, 0x8, RZ ;  /* 0x0000000811087824 */ /* 0x010fc800078e00ff */
[----:B------:R-:W-:Y:S01]  /*2650*/  IMAD.X R31, R32, 0x1, R5, P1 ;  /* 0x00000001201f7824 */ /* 0x000fe200008e0605 */
[----:B------:R-:W-:Y:S02]  /*2660*/  IADD3 R28, P1, R4, R20, RZ ;  /* 0x00000014041c7210 */ /* 0x000fe40007f3e0ff */
[----:B---3--:R-:W-:Y:S01]  /*2670*/  LOP3.LUT R12, R0, 0x8, R8, 0xf8, !PT ;  /* 0x00000008000c7812 */ /* 0x008fe200078ef808 */
[----:B------:R-:W-:Y:S01]  /*2680*/  @P0 IMAD.WIDE R8, R155, 0x2, R6 ;  /* 0x000000029b080825 */ /* 0x000fe200078e0206 */
[----:B------:R-:W-:-:S03]  /*2690*/  SHF.R.U32.HI R0, RZ, 0x3, R0 ;  /* 0x00000003ff007819 */ /* 0x000fc60000011600 */
[----:B------:R-:W-:Y:S01]  /*26a0*/  IMAD.X R29, R5, 0x1, R33, P1 ;  /* 0x00000001051d7824 */ /* 0x000fe200008e0621 */
[----:B------:R2:W-:Y:S01]  /*26b0*/  @P0 LDGSTS.E.BYPASS.LTC128B.128 [R251+0x11100], [R8.64], !P5 ;  /* 0x1110000008fb0fae */ /* 0x0005e2000e901d50 */
[----:B------:R-:W-:Y:S02]  /*26c0*/  IADD3 R26, P1, R4, R21, RZ ;  /* 0x00000015041a7210 */ /* 0x000fe40007f3e0ff */
[----:B------:R-:W-:Y:S01]  /*26d0*/  LOP3.LUT R145, R12, R0, RZ, 0x3c, !PT ;  /* 0x000000000c917212 */ /* 0x000fe200078e3cff */
[----:B------:R-:W-:Y:S02]  /*26e0*/  IMAD.SHL.U32 R0, R19, 0x40, RZ ;  /* 0x0000004013007824 */ /* 0x000fe400078e00ff */
[----:B------:R-:W-:Y:S02]  /*26f0*/  IMAD.X R27, R5, 0x1, R25, P1 ;  /* 0x00000001051b7824 */ /* 0x000fe400008e0619 */
[----:B------:R-:W-:Y:S01]  /*2700*/  IMAD.WIDE R4, R153, 0x2, RZ ;  /* 0x0000000299047825 */ /* 0x000fe200078e02ff */
[----:B------:R-:W-:-:S04]  /*2710*/  LOP3.LUT R144, R0, 0xfffffe00, RZ, 0xc0, !PT ;  /* 0xfffffe0000907812 */ /* 0x000fc800078ec0ff */
[----:B------:R-:W-:Y:S01]  /*2720*/  IADD3 R16, P1, R4, R20, RZ ;  /* 0x0000001404107210 */ /* 0x000fe20007f3e0ff */
[----:B------:R-:W-:-:S04]  /*2730*/  IMAD R0, R146, 0x400, R144 ;  /* 0x0000040092007824 */ /* 0x000fc800078e0290 */
[----:B------:R-:W-:Y:S02]  /*2740*/  IMAD.X R17, R5, 0x1, R33, P1 ;  /* 0x0000000105117824 */ /* 0x000fe400008e0621 */
[----:B------:R-:W-:-:S04]  /*2750*/  IMAD.IADD R0, R145, 0x1, R0 ;  /* 0x0000000191007824 */ /* 0x000fc800078e0200 */
[----:B------:R-:W-:Y:S02]  /*2760*/  IMAD.SHL.U32 R223, R0, 0x2, RZ ;  /* 0x0000000200df7824 */ /* 0x000fe400078e00ff */
[----:B------:R-:W-:Y:S02]  /*2770*/  IMAD.MOV.U32 R0, RZ, RZ, 0x40 ;  /* 0x00000040ff007424 */ /* 0x000fe400078e00ff */
[----:B--2---:R-:W-:-:S04]  /*2780*/  @P0 IMAD.WIDE R8, R153, 0x2, R6 ;  /* 0x0000000299080825 */ /* 0x004fc800078e0206 */
[----:B------:R-:W-:Y:S01]  /*2790*/  @P0 IMAD.WIDE R6, R151, 0x2, R6 ;  /* 0x0000000297060825 */ /* 0x000fe200078e0206 */
[----:B------:R1:W-:Y:S03]  /*27a0*/  @P0 LDGSTS.E.BYPASS.LTC128B.128 [R251+0x14100], [R8.64], !P4 ;  /* 0x1410000008fb0fae */ /* 0x0003e6000e101d50 */
[--C-:B------:R-:W-:Y:S01]  /*27b0*/  IMAD R224, R3, 0x2, R223.reuse ;  /* 0x0000000203e07824 */ /* 0x100fe200078e02df */
[----:B------:R2:W-:Y:S01]  /*27c0*/  @P0 LDGSTS.E.BYPASS.LTC128B.128 [R251+0x17100], [R6.64], !P6 ;  /* 0x1710000006fb0fae */ /* 0x0005e2000f101d50 */
[----:B------:R-:W-:Y:S01]  /*27d0*/  IADD3 R18, P0, R15, R4, RZ ;  /* 0x000000040f127210 */ /* 0x000fe20007f1e0ff */
[C---:B------:R-:W-:Y:S02]  /*27e0*/  IMAD R226, R2.reuse, 0x2, R223 ;  /* 0x0000000202e27824 */ /* 0x040fe400078e02df */
[----:B------:R-:W0:Y:S01]  /*27f0*/  LDGDEPBAR ;  /* 0x00000000000079af */ /* 0x000e220000000000 */
[----:B------:R-:W-:-:S02]  /*2800*/  IMAD R225, R2, 0x2, R224 ;  /* 0x0000000202e17824 */ /* 0x000fc400078e02e0 */
[----:B------:R-:W-:Y:S01]  /*2810*/  IMAD.X R19, R32, 0x1, R5, P0 ;  /* 0x0000000120137824 */ /* 0x000fe200000e0605 */
[----:B------:R-:W-:-:S05]  /*2820*/  IADD3 R22, P0, R4, R21, RZ ;  /* 0x0000001504167210 */ /* 0x000fca0007f1e0ff */
[----:B------:R-:W-:Y:S02]  /*2830*/  IMAD.X R23, R5, 0x1, R25, P0 ;  /* 0x0000000105177824 */ /* 0x000fe400000e0619 */
[----:B--2---:R-:W-:Y:S01]  /*2840*/  IMAD.WIDE R6, R151, 0x2, RZ ;  /* 0x0000000297067825 */ /* 0x004fe200078e02ff */
        /* <DEDUP_REMOVED lines=8> */
[C---:B------:R-:W-:Y:S01]  /*28d0*/  IMAD.X R13, R7.reuse, 0x1, R33, P1 ;  /* 0x00000001070d7824 */ /* 0x040fe200008e0621 */
[----:B------:R-:W-:Y:S01]  /*28e0*/  ISETP.GE.AND P1, PT, R42, c[0x0][0x1d4], PT ;  /* 0x000075002a007a0c */ /* 0x000fe20003f26270 */
[----:B------:R-:W-:Y:S01]  /*28f0*/  IMAD.X R21, R7, 0x1, R25, P0 ;  /* 0x0000000107157824 */ /* 0x000fe200000e0619 */
[----:B------:R-:W-:-:S02]  /*2900*/  ISETP.LT.OR P0, PT, R24, 0x1, P3 ;  /* 0x000000011800780c */ /* 0x000fc40001f01670 */
[----:B------:R-:W-:Y:S01]  /*2910*/  ISETP.GE.AND P3, PT, R64, c[0x0][0x1d4], PT ;  /* 0x0000750040007a0c */ /* 0x000fe20003f66270 */
[----:B------:R-:W-:Y:S04]  /*2920*/  LDSM.16.M88.4 R4, [R223+0x18100] ;  /* 0x01810000df04783b */ /* 0x000fe80000000200 */
[----:B-1----:R-:W-:Y:S04]  /*2930*/  LDSM.16.M88.4 R8, [R224+0x18100] ;  /* 0x01810000e008783b */ /* 0x002fe80000000200 */
[----:B------:R-:W1:Y:S04]  /*2940*/  LDSM.16.M88.4 R44, [R216+0xc100] ;  /* 0x00c10000d82c783b */ /* 0x000e680000000200 */
[----:B------:R-:W-:Y:S04]  /*2950*/  LDSM.16.M88.4 R48, [R216+0xc900] ;  /* 0x00c90000d830783b */ /* 0x000fe80000000200 */
[----:B------:R-:W-:Y:S04]  /*2960*/  LDSM.16.M88.4 R56, [R216+0xd100] ;  /* 0x00d10000d838783b */ /* 0x000fe80000000200 */
[----:B------:R-:W-:Y:S04]  /*2970*/  LDSM.16.M88.4 R60, [R216+0xd900] ;  /* 0x00d90000d83c783b */ /* 0x000fe80000000200 */
[----:B------:R-:W-:Y:S04]  /*2980*/  LDSM.16.M88.4 R68, [R216+0xe100] ;  /* 0x00e10000d844783b */ /* 0x000fe80000000200 */
[----:B------:R-:W2:Y:S04]  /*2990*/  LDSM.16.M88.4 R80, [R216+0xe900] ;  /* 0x00e90000d850783b */ /* 0x000ea80000000200 */
[----:B------:R-:W3:Y:S04]  /*29a0*/  LDSM.16.M88.4 R76, [R227] ;  /* 0x00000000e34c783b */ /* 0x000ee80000000200 */
[----:B------:R-:W-:Y:S04]  /*29b0*/  LDSM.16.M88.4 R72, [R227+0x800] ;  /* 0x00080000e348783b */ /* 0x000fe80000000200 */
[----:B------:R-:W-:Y:S04]  /*29c0*/  LDSM.16.M88.4 R92, [R227+0x1000] ;  /* 0x00100000e35c783b */ /* 0x000fe80000000200 */
[----:B------:R-:W-:Y:S04]  /*29d0*/  LDSM.16.M88.4 R112, [R227+0x1800] ;  /* 0x00180000e370783b */ /* 0x000fe80000000200 */
[----:B------:R-:W4:Y:S01]  /*29e0*/  LDSM.16.M88.4 R116, [R227+0x2000] ;  /* 0x00200000e374783b */ /* 0x000f220000000200 */
[C---:B-1----:R-:W-:Y:S03]  /*29f0*/  HMMA.16816.F32 R52, R4.reuse, R44, RZ ;  /* 0x0000002c0434723c */ /* 0x042fe600000018ff */
[----:B------:R-:W1:Y:S04]  /*2a00*/  LDSM.16.M88.4 R120, [R227+0x2800] ;  /* 0x00280000e378783b */ /* 0x000e680000000200 */
[----:B------:R-:W-:Y:S01]  /*2a10*/  @!PT LDS RZ, [RZ] ;  /* 0x00000000fffff984 */ /* 0x000fe20000000800 */
[----:B------:R-:W-:Y:S01]  /*2a20*/  @!PT LDS RZ, [RZ] ;  /* 0x00000000fffff984 */ /* 0x000fe20000000800 */
[----:B------:R-:W-:Y:S01]  /*2a30*/  @!PT LDS RZ, [RZ] ;  /* 0x00000000fffff984 */ /* 0x000fe20000000800 */
[----:B------:R5:W-:Y:S01]  /*2a40*/  LDGSTS.E.BYPASS.LTC128B.128 [R251+0x100], [R38.64], !P0 ;  /* 0x0010000026fb7fae */ /* 0x000be2000c101d50 */
[C---:B------:R-:W-:Y:S01]  /*2a50*/  ISETP.LT.OR P0, PT, R24.reuse, 0x1, P1 ;  /* 0x000000011800780c */ /* 0x040fe20000f01670 */
[C---:B--2---:R-:W-:Y:S11]  /*2a60*/  HMMA.16816.F32 R108, R4.reuse, R80, RZ ;  /* 0x00000050046c723c */ /* 0x044ff600000018ff */
[----:B------:R-:W-:Y:S01]  /*2a70*/  @!UPT UIADD3 URZ, URZ, URZ, URZ ;  /* 0x0000003f3f3ff290 */ /* 0x000fe2000fffe03f */
[----:B------:R2:W-:Y:S01]  /*2a80*/  LDGSTS.E.BYPASS.LTC128B.128 [R251+0x3100], [R30.64], !P0 ;  /* 0x031000001efb7fae */ /* 0x0005e2000c101d50 */
[C---:B------:R-:W-:Y:S02]  /*2a90*/  ISETP.LT.OR P0, PT, R24.reuse, 0x1, P3 ;  /* 0x000000011800780c */ /* 0x040fe40001f01670 */
[----:B------:R-:W-:Y:S01]  /*2aa0*/  ISETP.GE.AND P3, PT, R41, c[0x0][0x1d4], PT ;  /* 0x0000750029007a0c */ /* 0x000fe20003f66270 */
[----:B------:R-:W-:Y:S10]  /*2ab0*/  HMMA.16816.F32 R104, R4, R82, RZ ;  /* 0x000000520468723c */ /* 0x000ff400000018ff */
[----:B------:R1:W-:Y:S01]  /*2ac0*/  LDGSTS.E.BYPASS.LTC128B.128 [R251+0x6100], [R18.64], !P0 ;  /* 0x0610000012fb7fae */ /* 0x0003e2000c101d50 */
[----:B------:R-:W-:Y:S01]  /*2ad0*/  ISETP.LT.OR P0, PT, R24, 0x1, P3 ;  /* 0x000000011800780c */ /* 0x000fe20001f01670 */
[----:B---3--:R-:W-:Y:S11]  /*2ae0*/  HMMA.16816.F32 R100, R8, R76, R52 ;  /* 0x0000004c0864723c */ /* 0x008ff60000001834 */
[----:B------:R-:W-:Y:S01]  /*2af0*/  @!UPT UIADD3 URZ, URZ, URZ, URZ ;  /* 0x0000003f3f3ff290 */ /* 0x000fe2000fffe03f */
[----:B------:R3:W-:Y:S01]  /*2b00*/  LDGSTS.E.BYPASS.LTC128B.128 [R251+0x9100], [R14.64], !P0 ;  /* 0x091000000efb7fae */ /* 0x0007e2000c101d50 */
[----:B------:R-:W-:-:S04]  /*2b10*/  ISETP.GE.AND P0, PT, R157, c[0x0][0x1d4], PT ;  /* 0x000075009d007a0c */ /* 0x000fc80003f06270 */
[C---:B------:R-:W-:Y:S11]  /*2b20*/  ISETP.LT.OR P0, PT, R24.reuse, 0x21, P0 ;  /* 0x000000211800780c */ /* 0x040ff60000701670 */
[----:B------:R-:W-:Y:S02]  /*2b30*/  @!UPT UIADD3 URZ, URZ, URZ, URZ ;  /* 0x0000003f3f3ff290 */ /* 0x000fe4000fffe03f */
[----:B------:R5:W-:Y:S01]  /*2b40*/  LDGSTS.E.BYPASS.LTC128B.128 [R251+0x1100], [R36.64], !P0 ;  /* 0x0110000024fb7fae */ /* 0x000be2000c101d50 */
[----:B------:R-:W-:Y:S11]  /*2b50*/  ISETP.LT.OR P0, PT, R24, 0x21, P1 ;  /* 0x000000211800780c */ /* 0x000ff60000f01670 */
[----:B------:R-:W-:Y:S02]  /*2b60*/  @!UPT UIADD3 URZ, URZ, URZ, URZ ;  /* 0x0000003f3f3ff290 */ /* 0x000fe4000fffe03f */
[----:B------:R2:W-:Y:S01]  /*2b70*/  LDGSTS.E.BYPASS.LTC128B.128 [R251+0x4100], [R28.64], !P0 ;  /* 0x041000001cfb7fae */ /* 0x0005e2000c101d50 */
[----:B------:R-:W-:-:S04]  /*2b80*/  ISETP.GE.AND P0, PT, R64, c[0x0][0x1d4], PT ;  /* 0x0000750040007a0c */ /* 0x000fc80003f06270 */
[C---:B------:R-:W-:Y:S01]  /*2b90*/  ISETP.LT.OR P0, PT, R24.reuse, 0x21, P0 ;  /* 0x000000211800780c */ /* 0x040fe20000701670 */
[C---:B-----5:R-:W-:Y:S11]  /*2ba0*/  HMMA.16816.F32 R36, R4.reuse, R68, RZ ;  /* 0x000000440424723c */ /* 0x060ff600000018ff */
[----:B------:R-:W-:Y:S01]  /*2bb0*/  @!UPT UIADD3 URZ, URZ, URZ, URZ ;  /* 0x0000003f3f3ff290 */ /* 0x000fe2000fffe03f */
[----:B------:R1:W-:Y:S01]  /*2bc0*/  LDGSTS.E.BYPASS.LTC128B.128 [R251+0x7100], [R16.64], !P0 ;  /* 0x0710000010fb7fae */ /* 0x0003e2000c101d50 */
[----:B------:R-:W-:Y:S01]  /*2bd0*/  ISETP.LT.OR P0, PT, R24, 0x21, P3 ;  /* 0x000000211800780c */ /* 0x000fe20001f01670 */
[----:B--2---:R-:W-:Y:S11]  /*2be0*/  HMMA.16816.F32 R28, R4, R48, RZ ;  /* 0x00000030041c723c */ /* 0x004ff600000018ff */
[----:B------:R-:W-:Y:S01]  /*2bf0*/  @!UPT UIADD3 URZ, URZ, URZ, URZ ;  /* 0x0000003f3f3ff290 */ /* 0x000fe2000fffe03f */
[----:B------:R3:W-:Y:S01]  /*2c00*/  LDGSTS.E.BYPASS.LTC128B.128 [R251+0xa100], [R12.64], !P0 ;  /* 0x0a1000000cfb7fae */ /* 0x0007e2000c101d50 */
[----:B------:R-:W-:-:S04]  /*2c10*/  ISETP.GE.AND P0, PT, R157, c[0x0][0x1d4], PT ;  /* 0x000075009d007a0c */ /* 0x000fc80003f06270 */
[C---:B------:R-:W-:Y:S01]  /*2c20*/  ISETP.LT.OR P0, PT, R24.reuse, 0x41, P0 ;  /* 0x000000411800780c */ /* 0x040fe20000701670 */
[----:B----4-:R-:W-:Y:S08]  /*2c30*/  HMMA.16816.F32 R36, R8, R116, R36 ;  /* 0x000000740824723c */ /* 0x010ff00000001824 */
[----:B-1----:R-:W-:Y:S04]  /*2c40*/  HMMA.16816.F32 R16, R4, R50, RZ ;  /* 0x000000320410723c */ /* 0x002fe800000018ff */
[----:B------:R1:W-:Y:S01]  /*2c50*/  LDGSTS.E.BYPASS.LTC128B.128 [R251+0x2100], [R34.64], !P0 ;  /* 0x0210000022fb7fae */ /* 0x0003e2000c101d50 */
[----:B------:R-:W-:-:S02]  /*2c60*/  ISETP.LT.OR P0, PT, R24, 0x41, P1 ;  /* 0x000000411800780c */ /* 0x000fc40000f01670 */
[----:B------:R-:W-:Y:S01]  /*2c70*/  ISETP.GE.AND P1, PT, R64, c[0x0][0x1d4], PT ;  /* 0x0000750040007a0c */ /* 0x000fe20003f26270 */
[----:B------:R-:W-:Y:S03]  /*2c80*/  HMMA.16816.F32 R48, R4, R58, RZ ;  /* 0x0000003a0430723c */ /* 0x000fe600000018ff */
[----:B------:R-:W-:-:S05]  /*2c90*/  ISETP.LT.OR P1, PT, R24, 0x41, P1 ;  /* 0x000000411800780c */ /* 0x000fca0000f21670 */
[----:B---3--:R-:W-:Y:S02]  /*2ca0*/  HMMA.16816.F32 R12, R4, R56, RZ ;  /* 0x00000038040c723c */ /* 0x008fe400000018ff */
[----:B------:R2:W-:Y:S01]  /*2cb0*/  LDGSTS.E.BYPASS.LTC128B.128 [R251+0x5100], [R26.64], !P0 ;  /* 0x051000001afb7fae */ /* 0x0005e2000c101d50 */
[----:B------:R-:W-:-:S04]  /*2cc0*/  LOP3.LUT P0, RZ, R40, 0x4, RZ, 0xc0, !PT ;  /* 0x0000000428ff7812 */ /* 0x000fc8000780c0ff */
[----:B------:R-:W-:Y:S01]  /*2cd0*/  SEL R0, R0, 0xffffffc0, !P0 ;  /* 0xffffffc000007807 */ /* 0x000fe20004000000 */
[C---:B------:R-:W-:Y:S01]  /*2ce0*/  HMMA.16816.F32 R40, R4.reuse, R62, RZ ;  /* 0x0000003e0428723c */ /* 0x040fe200000018ff */
[----:B------:R-:W-:Y:S01]  /*2cf0*/  ISETP.LT.OR P0, PT, R24, 0x41, P3 ;  /* 0x000000411800780c */ /* 0x000fe20001f01670 */
[----:B------:R3:W-:Y:S01]  /*2d00*/  LDGSTS.E.BYPASS.LTC128B.128 [R251+0x8100], [R22.64], !P1 ;  /* 0x0810000016fb7fae */ /* 0x0007e2000c901d50 */
[----:B------:R-:W-:Y:S01]  /*2d10*/  ISETP.GT.AND P3, PT, R159, 0x5f, PT ;  /* 0x0000005f9f00780c */ /* 0x000fe20003f64270 */
[----:B------:R-:W-:Y:S02]  /*2d20*/  IMAD.IADD R222, R216, 0x1, R0 ;  /* 0x00000001d8de7824 */ /* 0x000fe400078e0200 */
[----:B------:R-:W-:Y:S02]  /*2d30*/  IMAD.IADD R221, R0, 0x1, R227 ;  /* 0x0000000100dd7824 */ /* 0x000fe400078e02e3 */
[C---:B-1----:R-:W-:Y:S06]  /*2d40*/  HMMA.16816.F32 R32, R4.reuse, R46, RZ ;  /* 0x0000002e0420723c */ /* 0x042fec00000018ff */
[----:B------:R3:W-:Y:S01]  /*2d50*/  LDGSTS.E.BYPASS.LTC128B.128 [R251+0xb100], [R20.64], !P0 ;  /* 0x0b10000014fb7fae */ /* 0x0007e2000c101d50 */
[----:B------:R-:W-:Y:S01]  /*2d60*/  PLOP3.LUT P0, PT, PT, PT, UP0, 0x40, 0x0 ;  /* 0x000000000000781c */ /* 0x000fe20003f0e808 */
[C---:B------:R-:W-:Y:S02]  /*2d70*/  HMMA.16816.F32 R44, R4.reuse, R60, RZ ;  /* 0x0000003c042c723c */ /* 0x040fe400000018ff */
[----:B------:R-:W-:Y:S04]  /*2d80*/  LDSM.16.M88.4 R64, [R222+0xc100] ;  /* 0x00c10000de40783b */ /* 0x000fe80000000200 */
[----:B------:R-:W-:Y:S02]  /*2d90*/  LDSM.16.M88.4 R60, [R222+0xd100] ;  /* 0x00d10000de3c783b */ /* 0x000fe40000000200 */
[----:B------:R-:W-:Y:S02]  /*2da0*/  HMMA.16816.F32 R56, R4, R70, RZ ;  /* 0x000000460438723c */ /* 0x000fe400000018ff */
[----:B------:R-:W1:Y:S04]  /*2db0*/  LDSM.16.M88.4 R4, [R226+0x18100] ;  /* 0x01810000e204783b */ /* 0x000e680000000200 */
[----:B--2---:R-:W-:Y:S02]  /*2dc0*/  LDSM.16.M88.4 R24, [R222+0xe900] ;  /* 0x00e90000de18783b */ /* 0x004fe40000000200 */
[C---:B------:R-:W-:Y:S02]  /*2dd0*/  HMMA.16816.F32 R96, R8.reuse, R78, R32 ;  /* 0x0000004e0860723c */ /* 0x040fe40000001820 */
[----:B------:R-:W-:Y:S04]  /*2de0*/  LDSM.16.M88.4 R128, [R227+0xb800] ;  /* 0x00b80000e380783b */ /* 0x000fe80000000200 */
[----:B------:R-:W-:Y:S02]  /*2df0*/  LDSM.16.M88.4 R140, [R222+0x15100] ;  /* 0x01510000de8c783b */ /* 0x000fe40000000200 */
[C---:B------:R-:W-:Y:S02]  /*2e00*/  HMMA.16816.F32 R52, R8.reuse, R114, R40 ;  /* 0x000000720834723c */ /* 0x040fe40000001828 */
[----:B------:R-:W2:Y:S04]  /*2e10*/  LDSM.16.M88.4 R40, [R222+0xd900] ;  /* 0x00d90000de28783b */ /* 0x000ea80000000200 */
[----:B------:R-:W-:Y:S02]  /*2e20*/  LDSM.16.M88.4 R124, [R222+0x16900] ;  /* 0x01690000de7c783b */ /* 0x000fe40000000200 */
[C---:B------:R-:W-:Y:S02]  /*2e30*/  HMMA.16816.F32 R88, R8.reuse, R72, R28 ;  /* 0x000000480858723c */ /* 0x040fe4000000181c */
[----:B------:R-:W-:Y:S04]  /*2e40*/  LDSM.16.M88.4 R28, [R222+0xe100] ;  /* 0x00e10000de1c783b */ /* 0x000fe80000000200 */
[----:B------:R-:W-:Y:S02]  /*2e50*/  LDSM.16.M88.4 R132, [R222+0x17100] ;  /* 0x01710000de84783b */ /* 0x000fe40000000200 */
[C---:B------:R-:W-:Y:S02]  /*2e60*/  HMMA.16816.F32 R84, R8.reuse, R74, R16 ;  /* 0x0000004a0854723c */ /* 0x040fe40000001810 */
[----:B------:R-:W4:Y:S04]  /*2e70*/  LDSM.16.M88.4 R72, [R222+0xc900] ;  /* 0x00c90000de48783b */ /* 0x000f280000000200 */
[----:B------:R-:W-:Y:S02]  /*2e80*/  LDSM.16.M88.4 R16, [R225+0x18100] ;  /* 0x01810000e110783b */ /* 0x000fe40000000200 */
[C---:B------:R-:W-:Y:S02]  /*2e90*/  HMMA.16816.F32 R68, R8.reuse, R112, R44 ;  /* 0x000000700844723c */ /* 0x040fe4000000182c */
[----:B------:R-:W5:Y:S04]  /*2ea0*/  LDSM.16.M88.4 R112, [R221] ;  /* 0x00000000dd70783b */ /* 0x000f680000000200 */
[----:B------:R-:W-:Y:S02]  /*2eb0*/  LDSM.16.M88.4 R136, [R222+0x17900] ;  /* 0x01790000de88783b */ /* 0x000fe40000000200 */
[C---:B------:R-:W-:Y:S02]  /*2ec0*/  HMMA.16816.F32 R80, R8.reuse, R92, R12 ;  /* 0x0000005c0850723c */ /* 0x040fe4000000180c */
[----:B------:R-:W0:Y:S06]  /*2ed0*/  LDGDEPBAR ;  /* 0x00000000000079af */ /* 0x000e2c0000000000 */
[C---:B------:R-:W-:Y:S01]  /*2ee0*/  HMMA.16816.F32 R76, R8.reuse, R94, R48 ;  /* 0x0000005e084c723c */ /* 0x040fe20000001830 */
[----:B------:R-:W-:Y:S07]  /*2ef0*/  LDSM.16.M88.4 R92, [R221+0x1000] ;  /* 0x00100000dd5c783b */ /* 0x000fee0000000200 */
[C---:B---3--:R-:W-:Y:S01]  /*2f00*/  HMMA.16816.F32 R20, R8.reuse, R120, R108 ;  /* 0x000000780814723c */ /* 0x048fe2000000186c */
[----:B------:R-:W-:Y:S07]  /*2f10*/  LDSM.16.M88.4 R108, [R221+0x800] ;  /* 0x00080000dd6c783b */ /* 0x000fee0000000200 */
[C---:B------:R-:W-:Y:S08]  /*2f20*/  HMMA.16816.F32 R32, R8.reuse, R118, R56 ;  /* 0x000000760820723c */ /* 0x040ff00000001838 */
[----:B------:R-:W-:Y:S01]  /*2f30*/  HMMA.16816.F32 R12, R8, R122, R104 ;  /* 0x0000007a080c723c */ /* 0x000fe20000001868 */
[----:B------:R-:W-:Y:S07]  /*2f40*/  LDSM.16.M88.4 R104, [R227+0x3000] ;  /* 0x00300000e368783b */ /* 0x000fee0000000200 */
[C---:B-1----:R-:W-:Y:S01]  /*2f50*/  HMMA.16816.F32 R8, R4.reuse, R64, R100 ;  /* 0x000000400408723c */ /* 0x042fe20000001864 */
[----:B------:R-:W-:Y:S07]  /*2f60*/  LDSM.16.M88.4 R100, [R227+0x4000] ;  /* 0x00400000e364783b */ /* 0x000fee0000000200 */
[C---:B------:R-:W-:Y:S01]  /*2f70*/  HMMA.16816.F32 R44, R4.reuse, R66, R96 ;  /* 0x00000042042c723c */ /* 0x040fe20000001860 */
[----:B------:R-:W1:Y:S04]  /*2f80*/  LDSM.16.M88.4 R64, [R221+0x1800] ;  /* 0x00180000dd40783b */ /* 0x000e680000000200 */
[----:B------:R-:W3:Y:S03]  /*2f90*/  LDSM.16.M88.4 R96, [R221+0x2000] ;  /* 0x00200000dd60783b */ /* 0x000ee60000000200 */
[C---:B--2---:R-:W-:Y:S08]  /*2fa0*/  HMMA.16816.F32 R68, R4.reuse, R40, R68 ;  /* 0x000000280444723c */ /* 0x044ff00000001844 */
[C---:B----4-:R-:W-:Y:S08]  /*2fb0*/  HMMA.16816.F32 R48, R4.reuse, R72, R88 ;  /* 0x000000480430723c */ /* 0x050ff00000001858 */
[C---:B------:R-:W-:Y:S08]  /*2fc0*/  HMMA.16816.F32 R56, R4.reuse, R42, R52 ;  /* 0x0000002a0438723c */ /* 0x040ff00000001834 */
[C---:B------:R-:W-:Y:S08]  /*2fd0*/  HMMA.16816.F32 R80, R4.reuse, R60, R80 ;  /* 0x0000003c0450723c */ /* 0x040ff00000001850 */
[C---:B------:R-:W-:Y:S01]  /*2fe0*/  HMMA.16816.F32 R76, R4.reuse, R62, R76 ;  /* 0x0000003e044c723c */ /* 0x040fe2000000184c */
[----:B------:R-:W-:Y:S07]  /*2ff0*/  LDSM.16.M88.4 R60, [R216+0x10900] ;  /* 0x01090000d83c783b */ /* 0x000fee0000000200 */
[C---:B------:R-:W-:Y:S01]  /*3000*/  HMMA.16816.F32 R88, R4.reuse, R24, R20 ;  /* 0x000000180458723c */ /* 0x040fe20000001814 */
[----:B------:R-:W2:Y:S07]  /*3010*/  LDSM.16.M88.4 R20, [R221+0x2800] ;  /* 0x00280000dd14783b */ /* 0x000eae0000000200 */
[C---:B------:R-:W-:Y:S08]  /*3020*/  HMMA.16816.F32 R84, R4.reuse, R74, R84 ;  /* 0x0000004a0454723c */ /* 0x040ff00000001854 */
[C---:B------:R-:W-:Y:S08]  /*3030*/  HMMA.16816.F32 R52, R4.reuse, R28, R36 ;  /* 0x0000001c0434723c */ /* 0x040ff00000001824 */
[C---:B------:R-:W-:Y:S01]  /*3040*/  HMMA.16816.F32 R32, R4.reuse, R30, R32 ;  /* 0x0000001e0420723c */ /* 0x040fe20000001820 */
[----:B------:R-:W-:Y:S07]  /*3050*/  LDSM.16.M88.4 R28, [R216+0xf100] ;  /* 0x00f10000d81c783b */ /* 0x000fee0000000200 */
[----:B------:R-:W-:Y:S01]  /*3060*/  HMMA.16816.F32 R24, R4, R26, R12 ;  /* 0x0000001a0418723c */ /* 0x000fe2000000180c */
[----:B------:R-:W4:Y:S04]  /*3070*/  LDSM.16.M88.4 R4, [R223+0x1c100] ;  /* 0x01c10000df04783b */ /* 0x000f280000000200 */
[----:B------:R-:W-:Y:S03]  /*3080*/  LDSM.16.M88.4 R12, [R224+0x1c100] ;  /* 0x01c10000e00c783b */ /* 0x000fe60000000200 */
[C---:B-----5:R-:W-:Y:S01]  /*3090*/  HMMA.16816.F32 R36, R16.reuse, R114, R44 ;  /* 0x000000721024723c */ /* 0x060fe2000000182c */
[----:B------:R-:W5:Y:S07]  /*30a0*/  LDSM.16.M88.4 R44, [R216+0xf900] ;  /* 0x00f90000d82c783b */ /* 0x000f6e0000000200 */
[C---:B-1----:R-:W-:Y:S08]  /*30b0*/  HMMA.16816.F32 R72, R16.reuse, R64, R68 ;  /* 0x000000401048723c */ /* 0x042ff00000001844 */
[C---:B------:R-:W-:Y:S01]  /*30c0*/  HMMA.16816.F32 R68, R16.reuse, R66, R56 ;  /* 0x000000421044723c */ /* 0x040fe20000001838 */
[----:B------:R-:W1:Y:S04]  /*30d0*/  LDSM.16.M88.4 R56, [R216+0x11100] ;  /* 0x01110000d838783b */ /* 0x000e680000000200 */
[----:B------:R-:W1:Y:S03]  /*30e0*/  LDSM.16.M88.4 R64, [R216+0x10100] ;  /* 0x01010000d840783b */ /* 0x000e660000000200 */
[C---:B------:R-:W-:Y:S08]  /*30f0*/  HMMA.16816.F32 R80, R16.reuse, R92, R80 ;  /* 0x0000005c1050723c */ /* 0x040ff00000001850 */
[C---:B------:R-:W-:Y:S01]  /*3100*/  HMMA.16816.F32 R76, R16.reuse, R94, R76 ;  /* 0x0000005e104c723c */ /* 0x040fe2000000184c */
[----:B------:R-:W1:Y:S07]  /*3110*/  LDSM.16.M88.4 R92, [R216+0x11900] ;  /* 0x01190000d85c783b */ /* 0x000e6e0000000200 */
[C---:B------:R-:W-:Y:S08]  /*3120*/  HMMA.16816.F32 R8, R16.reuse, R112, R8 ;  /* 0x000000701008723c */ /* 0x040ff00000001808 */
[C---:B------:R-:W-:Y:S08]  /*3130*/  HMMA.16816.F32 R84, R16.reuse, R110, R84 ;  /* 0x0000006e1054723c */ /* 0x040ff00000001854 */
[C---:B------:R-:W-:Y:S01]  /*3140*/  HMMA.16816.F32 R40, R16.reuse, R108, R48 ;  /* 0x0000006c1028723c */ /* 0x040fe20000001830 */
[----:B------:R-:W-:Y:S07]  /*3150*/  LDSM.16.M88.4 R108, [R227+0x4800] ;  /* 0x00480000e36c783b */ /* 0x000fee0000000200 */
[C---:B---3--:R-:W-:Y:S08]  /*3160*/  HMMA.16816.F32 R52, R16.reuse, R96, R52 ;  /* 0x000000601034723c */ /* 0x048ff00000001834 */
[C---:B------:R-:W-:Y:S01]  /*3170*/  HMMA.16816.F32 R48, R16.reuse, R98, R32 ;  /* 0x000000621030723c */ /* 0x040fe20000001820 */
[----:B------:R-:W3:Y:S07]  /*3180*/  LDSM.16.M88.4 R96, [R227+0x3800] ;  /* 0x00380000e360783b */ /* 0x000eee0000000200 */
[C---:B--2---:R-:W-:Y:S08]  /*3190*/  HMMA.16816.F32 R88, R16.reuse, R20, R88 ;  /* 0x000000141058723c */ /* 0x044ff00000001858 */
[----:B------:R-:W-:Y:S08]  /*31a0*/  HMMA.16816.F32 R32, R16, R22, R24 ;  /* 0x000000161020723c */ /* 0x000ff00000001818 */
[C---:B----4-:R-:W-:Y:S01]  /*31b0*/  HMMA.16816.F32 R20, R4.reuse, R30, R36 ;  /* 0x0000001e0414723c */ /* 0x050fe20000001824 */
[----:B------:R-:W-:Y:S07]  /*31c0*/  LDSM.16.M88.4 R36, [R227+0x5800] ;  /* 0x00580000e324783b */ /* 0x000fee0000000200 */
[C---:B------:R-:W-:Y:S01]  /*31d0*/  HMMA.16816.F32 R24, R4.reuse, R28, R8 ;  /* 0x0000001c0418723c */ /* 0x040fe20000001808 */
[----:B------:R-:W-:Y:S07]  /*31e0*/  LDSM.16.M88.4 R28, [R222+0xf100] ;  /* 0x00f10000de1c783b */ /* 0x000fee0000000200 */
[C---:B-----5:R-:W-:Y:S08]  /*31f0*/  HMMA.16816.F32 R8, R4.reuse, R46, R84 ;  /* 0x0000002e0408723c */ /* 0x060ff00000001854 */
[C---:B------:R-:W-:Y:S08]  /*3200*/  HMMA.16816.F32 R72, R4.reuse, R60, R72 ;  /* 0x0000003c0448723c */ /* 0x040ff00000001848 */
[C---:B------:R-:W-:Y:S08]  /*3210*/  HMMA.16816.F32 R84, R4.reuse, R62, R68 ;  /* 0x0000003e0454723c */ /* 0x040ff00000001844 */
[C---:B------:R-:W-:Y:S01]  /*3220*/  HMMA.16816.F32 R16, R4.reuse, R44, R40 ;  /* 0x0000002c0410723c */ /* 0x040fe20000001828 */
[----:B------:R-:W2:Y:S07]  /*3230*/  LDSM.16.M88.4 R44, [R227+0x5000] ;  /* 0x00500000e32c783b */ /* 0x000eae0000000200 */
[C---:B-1----:R-:W-:Y:S08]  /*3240*/  HMMA.16816.F32 R68, R4.reuse, R56, R52 ;  /* 0x000000380444723c */ /* 0x042ff00000001834 */
[C---:B------:R-:W-:Y:S08]  /*3250*/  HMMA.16816.F32 R60, R4.reuse, R58, R48 ;  /* 0x0000003a043c723c */ /* 0x040ff00000001830 */
[C---:B------:R-:W-:Y:S08]  /*3260*/  HMMA.16816.F32 R80, R4.reuse, R64, R80 ;  /* 0x000000400450723c */ /* 0x040ff00000001850 */
[C---:B------:R-:W-:Y:S01]  /*3270*/  HMMA.16816.F32 R76, R4.reuse, R66, R76 ;  /* 0x00000042044c723c */ /* 0x040fe2000000184c */
[----:B------:R-:W-:Y:S07]  /*3280*/  LDSM.16.M88.4 R64, [R222+0x10100] ;  /* 0x01010000de40783b */ /* 0x000fee0000000200 */
[C---:B------:R-:W-:Y:S01]  /*3290*/  HMMA.16816.F32 R56, R4.reuse, R92, R88 ;  /* 0x0000005c0438723c */ /* 0x040fe20000001858 */
[----:B------:R-:W-:Y:S07]  /*32a0*/  LDSM.16.M88.4 R88, [R222+0x11100] ;  /* 0x01110000de58783b */ /* 0x000fee0000000200 */
[----:B------:R-:W-:Y:S01]  /*32b0*/  HMMA.16816.F32 R52, R4, R94, R32 ;  /* 0x0000005e0434723c */ /* 0x000fe20000001820 */
[----:B------:R-:W1:Y:S07]  /*32c0*/  LDSM.16.M88.4 R4, [R226+0x1c100] ;  /* 0x01c10000e204783b */ /* 0x000e6e0000000200 */
[C---:B------:R-:W-:Y:S08]  /*32d0*/  HMMA.16816.F32 R40, R12.reuse, R106, R20 ;  /* 0x0000006a0c28723c */ /* 0x040ff00000001814 */
[C---:B------:R-:W-:Y:S01]  /*32e0*/  HMMA.16816.F32 R48, R12.reuse, R104, R24 ;  /* 0x000000680c30723c */ /* 0x040fe20000001818 */
[----:B------:R-:W4:Y:S04]  /*32f0*/  LDSM.16.M88.4 R24, [R222+0xf900] ;  /* 0x00f90000de18783b */ /* 0x000f280000000200 */
[----:B------:R-:W-:Y:S03]  /*3300*/  LDSM.16.M88.4 R104, [R221+0x3800] ;  /* 0x00380000dd68783b */ /* 0x000fe60000000200 */
[C---:B------:R-:W-:Y:S08]  /*3310*/  HMMA.16816.F32 R76, R12.reuse, R102, R76 ;  /* 0x000000660c4c723c */ /* 0x040ff0000000184c */
[C---:B---3--:R-:W-:Y:S08]  /*3320*/  HMMA.16816.F32 R32, R12.reuse, R96, R16 ;  /* 0x000000600c20723c */ /* 0x048ff00000001810 */
[C---:B------:R-:W-:Y:S01]  /*3330*/  HMMA.16816.F32 R20, R12.reuse, R98, R8 ;  /* 0x000000620c14723c */ /* 0x040fe20000001808 */
[----:B------:R-:W-:Y:S04]  /*3340*/  LDSM.16.M88.4 R8, [R225+0x1c100] ;  /* 0x01c10000e108783b */ /* 0x000fe80000000200 */
[----:B------:R-:W-:Y:S03]  /*3350*/  LDSM.16.M88.4 R96, [R222+0x11900] ;  /* 0x01190000de60783b */ /* 0x000fe60000000200 */
[C---:B------:R-:W-:Y:S08]  /*3360*/  HMMA.16816.F32 R72, R12.reuse, R108, R72 ;  /* 0x0000006c0c48723c */ /* 0x040ff00000001848 */
[C---:B------:R-:W-:Y:S01]  /*3370*/  HMMA.16816.F32 R84, R12.reuse, R110, R84 ;  /* 0x0000006e0c54723c */ /* 0x040fe20000001854 */
[----:B------:R-:W3:Y:S07]  /*3380*/  LDSM.16.M88.4 R108, [R221+0x3000] ;  /* 0x00300000dd6c783b */ /* 0x000eee0000000200 */
[C---:B------:R-:W-:Y:S01]  /*3390*/  HMMA.16816.F32 R16, R12.reuse, R100, R80 ;  /* 0x000000640c10723c */ /* 0x040fe20000001850 */
[----:B------:R-:W5:Y:S07]  /*33a0*/  LDSM.16.M88.4 R80, [R222+0x10900] ;  /* 0x01090000de50783b */ /* 0x000f6e0000000200 */
[C---:B--2---:R-:W-:Y:S08]  /*33b0*/  HMMA.16816.F32 R68, R12.reuse, R44, R68 ;  /* 0x0000002c0c44723c */ /* 0x044ff00000001844 */
[C---:B------:R-:W-:Y:S08]  /*33c0*/  HMMA.16816.F32 R60, R12.reuse, R46, R60 ;  /* 0x0000002e0c3c723c */ /* 0x040ff0000000183c */
[C---:B------:R-:W-:Y:S08]  /*33d0*/  HMMA.16816.F32 R56, R12.reuse, R36, R56 ;  /* 0x000000240c38723c */ /* 0x040ff00000001838 */
[----:B------:R-:W-:Y:S08]  /*33e0*/  HMMA.16816.F32 R52, R12, R38, R52 ;  /* 0x000000260c34723c */ /* 0x000ff00000001834 */
[C---:B-1----:R-:W-:Y:S01]  /*33f0*/  HMMA.16816.F32 R12, R4.reuse, R30, R40 ;  /* 0x0000001e040c723c */ /* 0x042fe20000001828 */
[----:B------:R-:W1:Y:S07]  /*3400*/  LDSM.16.M88.4 R40, [R221+0x4000] ;  /* 0x00400000dd28783b */ /* 0x000e6e0000000200 */
[C---:B------:R-:W-:Y:S08]  /*3410*/  HMMA.16816.F32 R48, R4.reuse, R28, R48 ;  /* 0x0000001c0430723c */ /* 0x040ff00000001830 */
[C---:B------:R-:W-:Y:S08]  /*3420*/  HMMA.16816.F32 R28, R4.reuse, R66, R76 ;  /* 0x00000042041c723c */ /* 0x040ff0000000184c */
[C---:B----4-:R-:W-:Y:S08]  /*3430*/  HMMA.16816.F32 R44, R4.reuse, R24, R32 ;  /* 0x00000018042c723c */ /* 0x050ff00000001820 */
[C---:B------:R-:W-:Y:S08]  /*3440*/  HMMA.16816.F32 R36, R4.reuse, R26, R20 ;  /* 0x0000001a0424723c */ /* 0x040ff00000001814 */
[----:B------:R-:W-:Y:S01]  /*3450*/  HMMA.16816.F32 R32, R4, R64, R16 ;  /* 0x000000400420723c */ /* 0x000fe20000001810 */
[----:B------:R-:W2:Y:S07]  /*3460*/  LDSM.16.M88.4 R16, [R221+0x4800] ;  /* 0x00480000dd10783b */ /* 0x000eae0000000200 */
[----:B---3--:R-:W-:Y:S08]  /*3470*/  HMMA.16816.F32 R92, R8, R108, R48 ;  /* 0x0000006c085c723c */ /* 0x008ff00000001830 */
[C---:B-----5:R-:W-:Y:S01]  /*3480*/  HMMA.16816.F32 R24, R4.reuse, R80, R72 ;  /* 0x000000500418723c */ /* 0x060fe20000001848 */
[----:B------:R-:W-:Y:S07]  /*3490*/  LDSM.16.M88.4 R72, [R216+0x12100] ;  /* 0x01210000d848783b */ /* 0x000fee0000000200 */
[C---:B------:R-:W-:Y:S08]  /*34a0*/  HMMA.16816.F32 R20, R4.reuse, R82, R84 ;  /* 0x000000520414723c */ /* 0x040ff00000001854 */
[----:B------:R-:W-:Y:S01]  /*34b0*/  HMMA.16816.F32 R100, R4, R96, R56 ;  /* 0x000000600464723c */ /* 0x000fe20000001838 */
[----:B------:R-:W-:Y:S07]  /*34c0*/  LDSM.16.M88.4 R56, [R221+0x5800] ;  /* 0x00580000dd38783b */ /* 0x000fee0000000200 */
[----:B------:R-:W-:Y:S01]  /*34d0*/  HMMA.16816.F32 R108, R8, R110, R12 ;  /* 0x0000006e086c723c */ /* 0x000fe2000000180c */
[----:B------:R-:W3:Y:S07]  /*34e0*/  LDSM.16.M88.4 R12, [R221+0x5000] ;  /* 0x00500000dd0c783b */ /* 0x000eee0000000200 */
[C---:B------:R-:W-:Y:S08]  /*34f0*/  HMMA.16816.F32 R84, R4.reuse, R88, R68 ;  /* 0x000000580454723c */ /* 0x040ff00000001844 */
[C---:B------:R-:W-:Y:S08]  /*3500*/  HMMA.16816.F32 R80, R4.reuse, R90, R60 ;  /* 0x0000005a0450723c */ /* 0x040ff0000000183c */
[----:B------:R-:W-:Y:S01]  /*3510*/  HMMA.16816.F32 R96, R4, R98, R52 ;  /* 0x000000620460723c */ /* 0x000fe20000001834 */
[----:B------:R-:W4:Y:S04]  /*3520*/  LDSM.16.M88.4 R4, [R223+0x20100] ;  /* 0x02010000df04783b */ /* 0x000f280000000200 */
[----:B------:R-:W-:Y:S03]  /*3530*/  LDSM.16.M88.4 R52, [R216+0x13100] ;  /* 0x01310000d834783b */ /* 0x000fe60000000200 */
[C---:B-1----:R-:W-:Y:S01]  /*3540*/  HMMA.16816.F32 R68, R8.reuse, R42, R28 ;  /* 0x0000002a0844723c */ /* 0x042fe2000000181c */
[----:B------:R-:W1:Y:S07]  /*3550*/  LDSM.16.M88.4 R28, [R216+0x12900] ;  /* 0x01290000d81c783b */ /* 0x000e6e0000000200 */
[C---:B------:R-:W-:Y:S01]  /*3560*/  HMMA.16816.F32 R88, R8.reuse, R104, R44 ;  /* 0x000000680858723c */ /* 0x040fe2000000182c */
[----:B------:R-:W-:Y:S07]  /*3570*/  LDSM.16.M88.4 R44, [R216+0x14100] ;  /* 0x01410000d82c783b */ /* 0x000fee0000000200 */
[C---:B------:R-:W-:Y:S08]  /*3580*/  HMMA.16816.F32 R76, R8.reuse, R106, R36 ;  /* 0x0000006a084c723c */ /* 0x040ff00000001824 */
[C---:B--2---:R-:W-:Y:S01]  /*3590*/  HMMA.16816.F32 R60, R8.reuse, R16, R24 ;  /* 0x00000010083c723c */ /* 0x044fe20000001818 */
[----:B------:R-:W2:Y:S07]  /*35a0*/  LDSM.16.M88.4 R24, [R216+0x13900] ;  /* 0x01390000d818783b */ /* 0x000eae0000000200 */
[C---:B------:R-:W-:Y:S08]  /*35b0*/  HMMA.16816.F32 R64, R8.reuse, R40, R32 ;  /* 0x000000280840723c */ /* 0x040ff00000001820 */
[C---:B------:R-:W-:Y:S01]  /*35c0*/  HMMA.16816.F32 R40, R8.reuse, R18, R20 ;  /* 0x000000120828723c */ /* 0x040fe20000001814 */
[----:B------:R-:W5:Y:S07]  /*35d0*/  LDSM.16.M88.4 R20, [R216+0x14900] ;  /* 0x01490000d814783b */ /* 0x000f6e0000000200 */
[C---:B---3--:R-:W-:Y:S08]  /*35e0*/  HMMA.16816.F32 R48, R8.reuse, R12, R84 ;  /* 0x0000000c0830723c */ /* 0x048ff00000001854 */
[C---:B------:R-:W-:Y:S01]  /*35f0*/  HMMA.16816.F32 R36, R8.reuse, R14, R80 ;  /* 0x0000000e0824723c */ /* 0x040fe20000001850 */
[----:B------:R-:W-:Y:S04]  /*3600*/  LDSM.16.M88.4 R12, [R224+0x20100] ;  /* 0x02010000e00c783b */ /* 0x000fe80000000200 */
[----:B------:R-:W-:Y:S03]  /*3610*/  LDSM.16.M88.4 R80, [R227+0x8000] ;  /* 0x00800000e350783b */ /* 0x000fe60000000200 */
[C---:B------:R-:W-:Y:S08]  /*3620*/  HMMA.16816.F32 R32, R8.reuse, R56, R100 ;  /* 0x000000380820723c */ /* 0x040ff00000001864 */
[----:B------:R-:W-:Y:S08]  /*3630*/  HMMA.16816.F32 R16, R8, R58, R96 ;  /* 0x0000003a0810723c */ /* 0x000ff00000001860 */
[C---:B----4-:R-:W-:Y:S08]  /*3640*/  HMMA.16816.F32 R8, R4.reuse, R72, R92 ;  /* 0x000000480408723c */ /* 0x050ff0000000185c */
[C---:B-1----:R-:W-:Y:S08]  /*3650*/  HMMA.16816.F32 R100, R4.reuse, R28, R88 ;  /* 0x0000001c0464723c */ /* 0x042ff00000001858 */
[C---:B------:R-:W-:Y:S01]  /*3660*/  HMMA.16816.F32 R92, R4.reuse, R30, R76 ;  /* 0x0000001e045c723c */ /* 0x040fe2000000184c */
[----:B------:R-:W1:Y:S04]  /*3670*/  LDSM.16.M88.4 R28, [R227+0x6000] ;  /* 0x00600000e31c783b */ /* 0x000e680000000200 */
[----:B------:R-:W-:Y:S03]  /*3680*/  LDSM.16.M88.4 R76, [R227+0x7000] ;  /* 0x00700000e34c783b */ /* 0x000fe60000000200 */
[C---:B------:R-:W-:Y:S01]  /*3690*/  HMMA.16816.F32 R56, R4.reuse, R74, R108 ;  /* 0x0000004a0438723c */ /* 0x040fe2000000186c */
[----:B------:R-:W3:Y:S07]  /*36a0*/  LDSM.16.M88.4 R72, [R227+0x7800] ;  /* 0x00780000e348783b */ /* 0x000eee0000000200 */
[C---:B--2---:R-:W-:Y:S01]  /*36b0*/  HMMA.16816.F32 R108, R4.reuse, R24, R60 ;  /* 0x00000018046c723c */ /* 0x044fe2000000183c */
[----:B------:R-:W-:Y:S07]  /*36c0*/  LDSM.16.M88.4 R60, [R222+0x12100] ;  /* 0x01210000de3c783b */ /* 0x000fee0000000200 */
[C---:B------:R-:W-:Y:S01]  /*36d0*/  HMMA.16816.F32 R104, R4.reuse, R26, R40 ;  /* 0x0000001a0468723c */ /* 0x040fe20000001828 */
[----:B------:R-:W2:Y:S04]  /*36e0*/  LDSM.16.M88.4 R24, [R227+0x6800] ;  /* 0x00680000e318783b */ /* 0x000ea80000000200 */
        /* <DEDUP_REMOVED lines=8> */
[C---:B-----5:R-:W-:Y:S08]  /*3770*/  HMMA.16816.F32 R84, R4.reuse, R20, R32 ;  /* 0x000000140454723c */ /* 0x060ff00000001820 */
[----:B------:R-:W-:Y:S08]  /*3780*/  HMMA.16816.F32 R64, R4, R22, R16 ;  /* 0x000000160440723c */ /* 0x000ff00000001810 */
[C---:B-1----:R-:W-:Y:S01]  /*3790*/  HMMA.16816.F32 R4, R12.reuse, R28, R8 ;  /* 0x0000001c0c04723c */ /* 0x042fe20000001808 */
[----:B------:R-:W1:Y:S07]  /*37a0*/  LDSM.16.M88.4 R8, [R226+0x20100] ;  /* 0x02010000e208783b */ /* 0x000e6e0000000200 */
[C---:B------:R-:W-:Y:S08]  /*37b0*/  HMMA.16816.F32 R56, R12.reuse, R30, R56 ;  /* 0x0000001e0c38723c */ /* 0x040ff00000001838 */
[C---:B---3--:R-:W-:Y:S01]  /*37c0*/  HMMA.16816.F32 R20, R12.reuse, R74, R104 ;  /* 0x0000004a0c14723c */ /* 0x048fe20000001868 */
[----:B------:R-:W-:Y:S07]  /*37d0*/  LDSM.16.M88.4 R104, [R216+0x15900] ;  /* 0x01590000d868783b */ /* 0x000fee0000000200 */
[C---:B--2---:R-:W-:Y:S01]  /*37e0*/  HMMA.16816.F32 R52, R12.reuse, R24, R100 ;  /* 0x000000180c34723c */ /* 0x044fe20000001864 */
[----:B------:R-:W-:Y:S07]  /*37f0*/  LDSM.16.M88.4 R100, [R222+0x14900] ;  /* 0x01490000de64783b */ /* 0x000fee0000000200 */
[C---:B------:R-:W-:Y:S08]  /*3800*/  HMMA.16816.F32 R36, R12.reuse, R26, R92 ;  /* 0x0000001a0c24723c */ /* 0x040ff0000000185c */
[C---:B------:R-:W-:Y:S08]  /*3810*/  HMMA.16816.F32 R16, R12.reuse, R80, R96 ;  /* 0x000000500c10723c */ /* 0x040ff00000001860 */
[----:B------:R-:W-:Y:S08]  /*3820*/  HMMA.16816.F32 R88, R12, R82, R88 ;  /* 0x000000520c58723c */ /* 0x000ff00000001858 */
[C---:B-1----:R-:W-:Y:S01]  /*3830*/  HMMA.16816.F32 R80, R8.reuse, R60, R4 ;  /* 0x0000003c0850723c */ /* 0x042fe20000001804 */
[----:B------:R-:W-:Y:S07]  /*3840*/  LDSM.16.M88.4 R4, [R225+0x20100] ;  /* 0x02010000e104783b */ /* 0x000fee0000000200 */
[----:B------:R-:W-:Y:S08]  /*3850*/  HMMA.16816.F32 R56, R8, R62, R56 ;  /* 0x0000003e0838723c */ /* 0x000ff00000001838 */
[----:B------:R-:W-:Y:S01]  /*3860*/  HMMA.16816.F32 R32, R12, R76, R116 ;  /* 0x0000004c0c20723c */ /* 0x000fe20000001874 */
[----:B------:R-:W1:Y:S07]  /*3870*/  LDSM.16.M88.4 R116, [R222+0x14100] ;  /* 0x01410000de74783b */ /* 0x000e6e0000000200 */
[----:B------:R-:W-:Y:S01]  /*3880*/  HMMA.16816.F32 R60, R8, R42, R20 ;  /* 0x0000002a083c723c */ /* 0x000fe20000001814 */
[----:B------:R-:W2:Y:S07]  /*3890*/  LDSM.16.M88.4 R20, [R221+0x6800] ;  /* 0x00680000dd14783b */ /* 0x000eae0000000200 */
[C---:B------:R-:W-:Y:S01]  /*38a0*/  HMMA.16816.F32 R24, R12.reuse, R72, R108 ;  /* 0x000000480c18723c */ /* 0x040fe2000000186c */
[----:B------:R-:W-:Y:S07]  /*38b0*/  LDSM.16.M88.4 R108, [R216+0x15100] ;  /* 0x01510000d86c783b */ /* 0x000fee0000000200 */
[C---:B------:R-:W-:Y:S01]  /*38c0*/  HMMA.16816.F32 R28, R12.reuse, R78, R112 ;  /* 0x0000004e0c1c723c */ /* 0x040fe20000001870 */
[----:B------:R-:W-:Y:S07]  /*38d0*/  LDSM.16.M88.4 R112, [R216+0x16100] ;  /* 0x01610000d870783b */ /* 0x000fee0000000200 */
[----:B------:R-:W-:Y:S01]  /*38e0*/  HMMA.16816.F32 R96, R12, R68, R84 ;  /* 0x000000440c60723c */ /* 0x000fe20000001854 */
[----:B------:R-:W-:Y:S07]  /*38f0*/  LDSM.16.M88.4 R84, [R221+0x6000] ;  /* 0x00600000dd54783b */ /* 0x000fee0000000200 */
[----:B------:R-:W-:Y:S08]  /*3900*/  HMMA.16816.F32 R52, R8, R48, R52 ;  /* 0x000000300834723c */ /* 0x000ff00000001834 */
[----:B------:R-:W-:Y:S01]  /*3910*/  HMMA.16816.F32 R92, R12, R70, R64 ;  /* 0x000000460c5c723c */ /* 0x000fe20000001840 */
[----:B------:R-:W-:Y:S07]  /*3920*/  LDSM.16.M88.4 R12, [R223+0x24100] ;  /* 0x02410000df0c783b */ /* 0x000fee0000000200 */
[C---:B------:R-:W-:Y:S01]  /*3930*/  HMMA.16816.F32 R76, R8.reuse, R50, R36 ;  /* 0x00000032084c723c */ /* 0x040fe20000001824 */
[----:B------:R-:W3:Y:S04]  /*3940*/  LDSM.16.M88.4 R48, [R221+0x7000] ;  /* 0x00700000dd30783b */ /* 0x000ee80000000200 */
[----:B------:R-:W4:Y:S03]  /*3950*/  LDSM.16.M88.4 R36, [R221+0x8800] ;  /* 0x00880000dd24783b */ /* 0x000f260000000200 */
[C---:B------:R-:W-:Y:S08]  /*3960*/  HMMA.16816.F32 R72, R8.reuse, R44, R32 ;  /* 0x0000002c0848723c */ /* 0x040ff00000001820 */
[C---:B------:R-:W-:Y:S01]  /*3970*/  HMMA.16816.F32 R64, R8.reuse, R40, R24 ;  /* 0x000000280840723c */ /* 0x040fe20000001818 */
[----:B------:R-:W-:Y:S07]  /*3980*/  LDSM.16.M88.4 R40, [R221+0x8000] ;  /* 0x00800000dd28783b */ /* 0x000fee0000000200 */
[C---:B------:R-:W-:Y:S01]  /*3990*/  HMMA.16816.F32 R68, R8.reuse, R46, R28 ;  /* 0x0000002e0844723c */ /* 0x040fe2000000181c */
[----:B------:R-:W5:Y:S07]  /*39a0*/  LDSM.16.M88.4 R44, [R221+0x7800] ;  /* 0x00780000dd2c783b */ /* 0x000f6e0000000200 */
[C---:B-1----:R-:W-:Y:S08]  /*39b0*/  HMMA.16816.F32 R32, R8.reuse, R116, R16 ;  /* 0x000000740820723c */ /* 0x042ff00000001810 */
[----:B------:R-:W-:Y:S08]  /*39c0*/  HMMA.16816.F32 R24, R8, R100, R96 ;  /* 0x000000640818723c */ /* 0x000ff00000001860 */
[----:B--2---:R-:W-:Y:S08]  /*39d0*/  HMMA.16816.F32 R52, R4, R20, R52 ;  /* 0x000000140434723c */ /* 0x004ff00000001834 */
[----:B------:R-:W-:Y:S08]  /*39e0*/  HMMA.16816.F32 R16, R8, R102, R92 ;  /* 0x000000660810723c */ /* 0x000ff0000000185c */
[----:B------:R-:W-:Y:S08]  /*39f0*/  HMMA.16816.F32 R20, R4, R22, R76 ;  /* 0x000000160414723c */ /* 0x000ff0000000184c */
[----:B------:R-:W-:Y:S08]  /*3a00*/  HMMA.16816.F32 R28, R8, R118, R88 ;  /* 0x00000076081c723c */ /* 0x000ff00000001858 */
[C---:B---3--:R-:W-:Y:S08]  /*3a10*/  HMMA.16816.F32 R96, R4.reuse, R48, R72 ;  /* 0x000000300460723c */ /* 0x048ff00000001848 */
[C---:B------:R-:W-:Y:S08]  /*3a20*/  HMMA.16816.F32 R8, R4.reuse, R84, R80 ;  /* 0x000000540408723c */ /* 0x040ff00000001850 */
[C---:B------:R-:W-:Y:S08]  /*3a30*/  HMMA.16816.F32 R56, R4.reuse, R86, R56 ;  /* 0x000000560438723c */ /* 0x040ff00000001838 */
[C---:B------:R-:W-:Y:S08]  /*3a40*/  HMMA.16816.F32 R100, R4.reuse, R50, R68 ;  /* 0x000000320464723c */ /* 0x040ff00000001844 */
[----:B----4-:R-:W-:Y:S01]  /*3a50*/  HMMA.16816.F32 R92, R4, R36, R24 ;  /* 0x00000024045c723c */ /* 0x010fe20000001818 */
[----:B------:R-:W1:Y:S07]  /*3a60*/  LDSM.16.M88.4 R24, [R216+0x16900] ;  /* 0x01690000d818783b */ /* 0x000e6e0000000200 */
[----:B------:R-:W-:Y:S08]  /*3a70*/  HMMA.16816.F32 R72, R12, R104, R52 ;  /* 0x000000680c48723c */ /* 0x000ff00000001834 */
[----:B------:R-:W-:Y:S01]  /*3a80*/  HMMA.16816.F32 R84, R4, R38, R16 ;  /* 0x000000260454723c */ /* 0x000fe20000001810 */
[----:B------:R-:W2:Y:S04]  /*3a90*/  LDSM.16.M88.4 R16, [R216+0x17100] ;  /* 0x01710000d810783b */ /* 0x000ea80000000200 */
[----:B------:R-:W-:Y:S03]  /*3aa0*/  LDSM.16.M88.4 R36, [R227+0x9000] ;  /* 0x00900000e324783b */ /* 0x000fe60000000200 */
[----:B------:R-:W-:Y:S01]  /*3ab0*/  HMMA.16816.F32 R52, R12, R106, R20 ;  /* 0x0000006a0c34723c */ /* 0x000fe20000001814 */
[----:B------:R-:W3:Y:S07]  /*3ac0*/  LDSM.16.M88.4 R20, [R216+0x17900] ;  /* 0x01790000d814783b */ /* 0x000eee0000000200 */
[C---:B-----5:R-:W-:Y:S01]  /*3ad0*/  HMMA.16816.F32 R68, R4.reuse, R44, R64 ;  /* 0x0000002c0444723c */ /* 0x060fe20000001840 */
        /* <DEDUP_REMOVED lines=11> */
[----:B------:R-:W3:Y:S07]  /*3b90*/  LDSM.16.M88.4 R8, [R226+0x24100] ;  /* 0x02410000e208783b */ /* 0x000eee0000000200 */
[C---:B-1----:R-:W-:Y:S08]  /*3ba0*/  HMMA.16816.F32 R68, R12.reuse, R24, R68 ;  /* 0x000000180c44723c */ /* 0x042ff00000001844 */
[C---:B------:R-:W-:Y:S08]  /*3bb0*/  HMMA.16816.F32 R40, R12.reuse, R26, R88 ;  /* 0x0000001a0c28723c */ /* 0x040ff00000001858 */
[C---:B------:R-:W-:Y:S01]  /*3bc0*/  HMMA.16816.F32 R48, R12.reuse, R112, R96 ;  /* 0x000000700c30723c */ /* 0x040fe20000001860 */
[----:B------:R-:W-:Y:S07]  /*3bd0*/  LDSM.16.M88.4 R96, [R222+0x16100] ;  /* 0x01610000de60783b */ /* 0x000fee0000000200 */
[C---:B--2---:R-:W-:Y:S08]  /*3be0*/  HMMA.16816.F32 R32, R12.reuse, R16, R32 ;  /* 0x000000100c20723c */ /* 0x044ff00000001820 */
[C---:B------:R-:W-:Y:S08]  /*3bf0*/  HMMA.16816.F32 R28, R12.reuse, R18, R28 ;  /* 0x000000120c1c723c */ /* 0x040ff0000000181c */
[C---:B---3--:R-:W-:Y:S08]  /*3c00*/  HMMA.16816.F32 R24, R12.reuse, R20, R92 ;  /* 0x000000140c18723c */ /* 0x048ff0000000185c */
[----:B------:R-:W-:Y:S01]  /*3c10*/  HMMA.16816.F32 R12, R12, R22, R84 ;  /* 0x000000160c0c723c */ /* 0x000fe20000001854 */
[----:B------:R-:W1:Y:S07]  /*3c20*/  LDSM.16.M88.4 R20, [R222+0x15900] ;  /* 0x01590000de14783b */ /* 0x000e6e0000000200 */
[C---:B----4-:R-:W-:Y:S01]  /*3c30*/  HMMA.16816.F32 R16, R4.reuse, R36, R80 ;  /* 0x000000240410723c */ /* 0x050fe20000001850 */
[----:B------:R-:W-:Y:S07]  /*3c40*/  LDSM.16.M88.4 R80, [R221+0x9000] ;  /* 0x00900000dd50783b */ /* 0x000fee0000000200 */
[C---:B------:R-:W-:Y:S01]  /*3c50*/  HMMA.16816.F32 R120, R4.reuse, R64, R72 ;  /* 0x000000400478723c */ /* 0x040fe20000001848 */
[----:B------:R-:W-:Y:S07]  /*3c60*/  LDSM.16.M88.4 R72, [R221+0x9800] ;  /* 0x00980000dd48783b */ /* 0x000fee0000000200 */
[C---:B------:R-:W-:Y:S08]  /*3c70*/  HMMA.16816.F32 R116, R4.reuse, R38, R76 ;  /* 0x000000260474723c */ /* 0x040ff0000000184c */
[C---:B------:R-:W-:Y:S01]  /*3c80*/  HMMA.16816.F32 R112, R4.reuse, R66, R52 ;  /* 0x000000420470723c */ /* 0x040fe20000001834 */
[----:B------:R-:W-:Y:S07]  /*3c90*/  LDSM.16.M88.4 R64, [R221+0xa800] ;  /* 0x00a80000dd40783b */ /* 0x000fee0000000200 */
[C---:B-----5:R-:W-:Y:S01]  /*3ca0*/  HMMA.16816.F32 R104, R4.reuse, R100, R68 ;  /* 0x000000640468723c */ /* 0x060fe20000001844 */
[----:B------:R-:W-:Y:S07]  /*3cb0*/  LDSM.16.M88.4 R68, [R221+0xa000] ;  /* 0x00a00000dd44783b */ /* 0x000fee0000000200 */
[C---:B------:R-:W-:Y:S08]  /*3cc0*/  HMMA.16816.F32 R36, R4.reuse, R60, R48 ;  /* 0x0000003c0424723c */ /* 0x040ff00000001830 */
        /* <DEDUP_REMOVED lines=9> */
[----:B------:R-:W-:-:S06]  /*3d60*/  DEPBAR.LE SB0, 0x0 ;  /* 0x000080000000791a */ /* 0x000fcc0000000000 */
        /* <DEDUP_REMOVED lines=40> */
[----:B------:R-:W-:Y:S01]  /*3ff0*/  SEL R36, RZ, 0x10, P2 ;  /* 0x00000010ff247807 */ /* 0x000fe20001000000 */
[C---:B------:R-:W-:Y:S01]  /*4000*/  IMAD.SHL.U32 R16, R157.reuse, 0x2, RZ ;  /* 0x000000029d107824 */ /* 0x040fe200078e00ff */
[----:B------:R-:W-:Y:S01]  /*4010*/  SEL R35, RZ, 0x10, P5 ;  /* 0x00000010ff237807 */ /* 0x000fe20002800000 */
[----:B------:R-:W-:Y:S01]  /*4020*/  IMAD R9, R0, c[0x0][0x2b8], R4 ;  /* 0x0000ae0000097a24 */ /* 0x000fe200078e0204 */
[----:B------:R-:W-:Y:S01]  /*4030*/  SHF.L.U64.HI R14, R157, 0x1, R158 ;  /* 0x000000019d0e7819 */ /* 0x000fe2000001029e */
[----:B------:R-:W-:Y:S01]  /*4040*/  IMAD.SHL.U32 R12, R155, 0x2, RZ ;  /* 0x000000029b0c7824 */ /* 0x000fe200078e00ff */
[----:B------:R-:W-:Y:S01]  /*4050*/  SEL R34, RZ, 0x10, P4 ;  /* 0x00000010ff227807 */ /* 0x000fe20002000000 */
[----:B------:R-:W-:Y:S01]  /*4060*/  IMAD.WIDE.U32 R4, R9, c[0x0][0x1e0], RZ ;  /* 0x0000780009047a25 */ /* 0x000fe200078e00ff */
[----:B------:R-:W-:Y:S01]  /*4070*/  SHF.R.S32.HI R0, RZ, 0x1f, R9 ;  /* 0x0000001fff007819 */ /* 0x000fe20000011409 */
[----:B------:R1:W-:Y:S01]  /*4080*/  STL [R1+0x2c], R9 ;  /* 0x00002c0901007387 */ /* 0x0003e20000100800 */
[----:B------:R-:W-:Y:S01]  /*4090*/  SHF.L.U64.HI R13, R155, 0x1, R156 ;  /* 0x000000019b0d7819 */ /* 0x000fe2000001029c */
[C---:B------:R-:W-:Y:S01]  /*40a0*/  IMAD.SHL.U32 R10, R153.reuse, 0x2, RZ ;  /* 0x00000002990a7824 */ /* 0x040fe200078e00ff */
[----:B------:R-:W-:Y:S01]  /*40b0*/  SHF.L.U64.HI R11, R153, 0x1, R154 ;  /* 0x00000001990b7819 */ /* 0x000fe2000001029a */
[----:B------:R-:W-:Y:S01]  /*40c0*/  IMAD R0, R0, c[0x0][0x1e0], RZ ;  /* 0x0000780000007a24 */ /* 0x000fe200078e02ff */
[----:B------:R-:W-:-:S03]  /*40d0*/  SHF.L.U64.HI R15, R151, 0x1, R152 ;  /* 0x00000001970f7819 */ /* 0x000fc60000010298 */
[----:B------:R-:W-:-:S04]  /*40e0*/  IMAD R0, R9, c[0x0][0x1e4], R0 ;  /* 0x0000790009007a24 */ /* 0x000fc800078e0200 */
[----:B------:R-:W-:Y:S02]  /*40f0*/  IMAD.IADD R5, R5, 0x1, R0 ;  /* 0x0000000105057824 */ /* 0x000fe400078e0200 */
[----:B-1----:R-:W-:Y:S01]  /*4100*/  IMAD.SHL.U32 R9, R151, 0x2, RZ ;  /* 0x0000000297097824 */ /* 0x002fe200078e00ff */
[----:B--2---:R-:W-:Y:S01]  /*4110*/  SHF.R.S32.HI R0, RZ, 0x1f, R8 ;  /* 0x0000001fff007819 */ /* 0x004fe20000011408 */
[----:B------:R-:W-:Y:S01]  /*4120*/  IMAD.WIDE.U32 R4, R8, c[0x0][0x1f0], R4 ;  /* 0x00007c0008047a25 */ /* 0x000fe200078e0004 */
[----:B------:R1:W-:Y:S03]  /*4130*/  STL [R1+0x28], R8 ;  /* 0x0000280801007387 */ /* 0x0003e60000100800 */
[----:B------:R-:W-:-:S04]  /*4140*/  IMAD R0, R0, c[0x0][0x1f0], RZ ;  /* 0x00007c0000007a24 */ /* 0x000fc800078e02ff */
[----:B------:R-:W-:Y:S01]  /*4150*/  IMAD R6, R8, c[0x0][0x1f4], R0 ;  /* 0x00007d0008067a24 */ /* 0x000fe200078e0200 */
[----:B------:R-:W-:-:S04]  /*4160*/  IADD3 R0, P0, R4, UR22, RZ ;  /* 0x0000001604007c10 */ /* 0x000fc8000ff1e0ff */
[----:B------:R-:W-:Y:S02]  /*4170*/  IADD3.X R4, R5, UR19, R6, P0, !PT ;  /* 0x0000001305047c10 */ /* 0x000fe400087fe406 */
[----:B------:R-:W-:Y:S02]  /*4180*/  LEA R7, P0, R0, c[0x0][0x1c8], 0x1 ;  /* 0x0000720000077a11 */ /* 0x000fe400078008ff */
[----:B------:R-:W-:-:S04]  /*4190*/  IADD3 R5, -R36, 0x10, RZ ;  /* 0x0000001024057810 */ /* 0x000fc80007ffe1ff */
[----:B------:R-:W-:Y:S02]  /*41a0*/  LOP3.LUT R5, R5, 0xf, RZ, 0xc0, !PT ;  /* 0x0000000f05057812 */ /* 0x000fe400078ec0ff */
[----:B-1----:R-:W-:Y:S02]  /*41b0*/  LEA.HI.X R8, R0, c[0x0][0x1cc], R4, 0x1, P0 ;  /* 0x0000730000087a11 */ /* 0x002fe400000f0c04 */
[----:B------:R-:W1:Y:S04]  /*41c0*/  SHFL.IDX PT, R0, R7, 0x2, 0x181f ;  /* 0x00581f0007007f89 */ /* 0x000e6800000e0000 */
[----:B------:R-:W2:Y:S04]  /*41d0*/  SHFL.IDX PT, R4, R8, 0x2, 0x181f ;  /* 0x00581f0008047f89 */ /* 0x000ea800000e0000 */
[----:B------:R-:W-:Y:S01]  /*41e0*/  SHFL.IDX PT, R6, R8, RZ, 0x181f ;  /* 0x00181fff08067589 */ /* 0x000fe200000e0000 */
[----:B-1----:R-:W-:-:S02]  /*41f0*/  IADD3 R32, P1, P0, R5, R0, R16 ;  /* 0x0000000005207210 */ /* 0x002fc4000783e010 */
[----:B------:R-:W-:Y:S02]  /*4200*/  IADD3 R5, -R35, 0x10, RZ ;  /* 0x0000001023057810 */ /* 0x000fe40007ffe1ff */
[----:B--2---:R-:W-:Y:S02]  /*4210*/  IADD3.X R33, RZ, R4, R14, P1, P0 ;  /* 0x00000004ff217210 */ /* 0x004fe40000fe040e */
[----:B------:R-:W-:-:S04]  /*4220*/  LOP3.LUT R5, R5, 0xf, RZ, 0xc0, !PT ;  /* 0x0000000f05057812 */ /* 0x000fc800078ec0ff */
        /* <DEDUP_REMOVED lines=11> */
[----:B------:R-:W2:Y:S04]  /*42e0*/  SHFL.IDX PT, R0, R7, 0x1, 0x181f ;  /* 0x00381f0007007f89 */ /* 0x000ea800000e0000 */
[----:B------:R-:W3:Y:S01]  /*42f0*/  SHFL.IDX PT, R4, R8, 0x1, 0x181f ;  /* 0x00381f0008047f89 */ /* 0x000ee200000e0000 */
        /* <DEDUP_REMOVED lines=13> */
[----:B---3--:R-:W-:Y:S01]  /*43d0*/  IMAD.X R17, R4, 0x1, R14, P0 ;  /* 0x0000000104117824 */ /* 0x008fe200000e060e */
        /* <DEDUP_REMOVED lines=18> */
.L_x_1576:
[----:B------:R-:W-:Y:S01]  /*4500*/  LOP3.LUT R0, R147, 0xffffffe0, RZ, 0xc0, !PT ;  /* 0xffffffe093007812 */ /* 0x000fe200078ec0ff */
[----:B------:R-:W-:Y:S01]  /*4510*/  STL [R1+0x84], R223 ;  /* 0x000084df01007387 */ /* 0x000fe20000100800 */
[----:B------:R-:W-:Y:S02]  /*4520*/  LEA.HI R4, R148, R149, RZ, 0x2 ;  /* 0x0000009594047211 */ /* 0x000fe400078f10ff */
[----:B-1----:R-:W-:Y:S01]  /*4530*/  SHF.R.S32.HI R6, RZ, 0x1f, R146 ;  /* 0x0000001fff067819 */ /* 0x002fe20000011492 */
[C---:B------:R-:W-:Y:S01]  /*4540*/  IMAD.IADD R0, R149.reuse, 0x1, -R0 ;  /* 0x0000000195007824 */ /* 0x040fe200078e0a00 */
[----:B------:R-:W-:Y:S01]  /*4550*/  LOP3.LUT R4, R4, 0xfffffffc, RZ, 0xc0, !PT ;  /* 0xfffffffc04047812 */ /* 0x000fe200078ec0ff */
[----:B------:R-:W-:Y:S01]  /*4560*/  STL [R1+0x80], R222 ;  /* 0x000080de01007387 */ /* 0x000fe20000100800 */
[----:B------:R-:W-:Y:S02]  /*4570*/  LEA.HI R6, R6, R146, RZ, 0x3 ;  /* 0x0000009206067211 */ /* 0x000fe400078f18ff */
[----:B------:R-:W-:Y:S01]  /*4580*/  SHF.R.S32.HI R5, RZ, 0x1f, R0 ;  /* 0x0000001fff057819 */ /* 0x000fe20000011400 */
[----:B------:R-:W-:Y:S01]  /*4590*/  IMAD.IADD R4, R149, 0x1, -R4 ;  /* 0x0000000195047824 */ /* 0x000fe200078e0a04 */
[----:B------:R-:W-:Y:S01]  /*45a0*/  LOP3.LUT R6, R6, 0xffffff8, RZ, 0xc0, !PT ;  /* 0x0ffffff806067812 */ /* 0x000fe200078ec0ff */
[----:B------:R-:W-:Y:S01]  /*45b0*/  STL [R1+0x7c], R221 ;  /* 0x00007cdd01007387 */ /* 0x000fe20000100800 */
[----:B------:R-:W-:-:S02]  /*45c0*/  LEA.HI R5, R5, R0, RZ, 0x2 ;  /* 0x0000000005057211 */ /* 0x000fc400078f10ff */
[----:B------:R-:W-:Y:S01]  /*45d0*/  LEA.HI R7, R4, R4, RZ, 0x1 ;  /* 0x0000000404077211 */ /* 0x000fe200078f08ff */
[----:B------:R-:W-:Y:S01]  /*45e0*/  STL [R1+0x78], R216 ;  /* 0x000078d801007387 */ /* 0x000fe20000100800 */
[----:B------:R-:W-:Y:S02]  /*45f0*/  IADD3 R8, -R6, R146, RZ ;  /* 0x0000009206087210 */ /* 0x000fe40007ffe1ff */
[----:B------:R-:W-:Y:S02]  /*4600*/  LEA.HI.SX32 R6, R5, UR11, 0x1e ;  /* 0x0000000b05067c11 */ /* 0x000fe4000f8ff2ff */
[----:B------:R-:W-:Y:S01]  /*4610*/  PLOP3.LUT P0, PT, PT, PT, UP1, 0x80, 0x0 ;  /* 0x000000000000781c */ /* 0x000fe20003f0f018 */
[----:B------:R-:W-:Y:S01]  /*4620*/  @UP1 USHF.L.U32 UR10, UR10, 0x7, URZ ;  /* 0x000000070a0a1899 */ /* 0x000fe2000800063f */
[----:B------:R-:W-:Y:S01]  /*4630*/  LOP3.LUT R7, R7, 0x1ffffffe, RZ, 0xc0, !PT ;  /* 0x1ffffffe07077812 */ /* 0x000fe200078ec0ff */
[----:B------:R-:W-:Y:S01]  /*4640*/  IMAD R6, R8, 0x10, R6 ;  /* 0x0000001008067824 */ /* 0x000fe200078e0206 */
[----:B------:R-:W-:Y:S01]  /*4650*/  LOP3.LUT R5, R5, 0x7ffffffc, RZ, 0xc0, !PT ;  /* 0x7ffffffc05057812 */ /* 0x000fe200078ec0ff */
[----:B------:R-:W-:Y:S01]  /*4660*/  UIADD3 UR6, UR6, -0x2, URZ ;  /* 0xfffffffe06067890 */ /* 0x000fe2000fffe03f */
[----:B------:R-:W0:Y:S01]  /*4670*/  LDGDEPBAR ;  /* 0x00000000000079af */ /* 0x000e220000000000 */
[----:B------:R-:W-:-:S02]  /*4680*/  IMAD.IADD R4, R4, 0x1, -R7 ;  /* 0x0000000104047824 */ /* 0x000fc400078e0a07 */
[----:B------:R-:W-:Y:S01]  /*4690*/  IMAD.IADD R5, R0, 0x1, -R5 ;  /* 0x0000000100057824 */ /* 0x000fe200078e0a05 */
[----:B------:R-:W-:Y:S02]  /*46a0*/  MOV R0, UR4 ;  /* 0x0000000400007c02 */ /* 0x000fe40008000f00 */
[----:B------:R-:W-:Y:S01]  /*46b0*/  LEA R9, R4, R6, 0x3 ;  /* 0x0000000604097211 */ /* 0x000fe200078e18ff */
[----:B------:R-:W-:-:S04]  /*46c0*/  IMAD.SHL.U32 R8, R5, 0x2, RZ ;  /* 0x0000000205087824 */ /* 0x000fc800078e00ff */
[----:B------:R-:W-:Y:S01]  /*46d0*/  @P0 IMAD.HI.U32 R6, R9, c[0x0][0x2c8], RZ ;  /* 0x0000b20009060a27 */ /* 0x000fe200078e00ff */
[----:B------:R-:W-:Y:S01]  /*46e0*/  PLOP3.LUT P0, PT, PT, PT, UP1, 0x80, 0x0 ;  /* 0x000000000000781c */ /* 0x000fe20003f0f018 */
[----:B------:R-:W-:Y:S01]  /*46f0*/  STL [R1+0x58], R9 ;  /* 0x0000580901007387 */ /* 0x000fe20000100800 */
[----:B------:R-:W-:Y:S01]  /*4700*/  IADD3 R0, -R8, 0x1, R0 ;  /* 0x0000000108007810 */ /* 0x000fe20007ffe100 */
[----:B------:R-:W-:Y:S02]  /*4710*/  IMAD.MOV.U32 R4, RZ, RZ, R9 ;  /* 0x000000ffff047224 */ /* 0x000fe400078e0009 */
[----:B------:R-:W-:Y:S01]  /*4720*/  STL [R1+0x5c], R8 ;  /* 0x00005c0801007387 */ /* 0x000fe20000100800 */
[----:B------:R-:W-:-:S07]  /*4730*/  IADD3 R5, R0, -UR13, RZ ;  /* 0x8000000d00057c10 */ /* 0x000fce000fffe0ff */
[----:B------:R-:W-:Y:S02]  /*4740*/  @P0 SHF.R.U32.HI R4, RZ, c[0x0][0x2cc], R6 ;  /* 0x0000b300ff040a19 */ /* 0x000fe40000011606 */
[----:B------:R-:W-:Y:S01]  /*4750*/  IADD3 R6, -R8, UR4, RZ ;  /* 0x0000000408067c10 */ /* 0x000fe2000fffe1ff */
[----:B------:R-:W-:Y:S02]  /*4760*/  ULDC.64 UR4, c[0x0][0x2c8] ;  /* 0x0000b20000047ab9 */ /* 0x000fe40000000a00 */
[----:B------:R-:W1:Y:S04]  /*4770*/  SHFL.IDX PT, R7, R4, RZ, 0x1c1f ;  /* 0x001c1fff04077589 */ /* 0x000e6800000e0000 */
[----:B------:R-:W2:Y:S01]  /*4780*/  SHFL.IDX PT, R4, R4, 0x1, 0x1c1f ;  /* 0x003c1f0004047f89 */ /* 0x000ea200000e0000 */
[C---:B-1----:R-:W-:Y:S01]  /*4790*/  IMAD.IADD R0, R5.reuse, 0x1, R7 ;  /* 0x0000000105007824 */ /* 0x042fe200078e0207 */
[----:B--2---:R-:W-:-:S04]  /*47a0*/  IADD3 R5, R5, R4, RZ ;  /* 0x0000000405057210 */ /* 0x004fc80007ffe0ff */
[----:B------:R-:W-:-:S04]  /*47b0*/  IMNMX R0, R6, R0, PT ;  /* 0x0000000006007217 */ /* 0x000fc80003800200 */
[----:B------:R-:W-:-:S04]  /*47c0*/  ISETP.GT.AND P0, PT, R0, RZ, PT ;  /* 0x000000ff0000720c */ /* 0x000fc80003f04270 */
[----:B------:R-:W-:Y:S02]  /*47d0*/  FSEL R7, R84, -INF , P0 ;  /* 0xff80000054077808 */ /* 0x000fe40000000000 */
[----:B------:R-:W-:-:S04]  /*47e0*/  ISETP.GT.AND P0, PT, R0, 0x1, PT ;  /* 0x000000010000780c */ /* 0x000fc80003f04270 */
        /* <DEDUP_REMOVED lines=65> */
[----:B------:R-:W-:-:S02]  /*4c00*/  IMNMX R0, R6, R5, PT ;  /* 0x0000000506007217 */ /* 0x000fc40003800200 */
[----:B------:R-:W-:Y:S02]  /*4c10*/  FSEL R25, R57, -INF , P0 ;  /* 0xff80000039197808 */ /* 0x000fe40000000000 */
[----:B------:R-:W-:Y:S02]  /*4c20*/  ISETP.GT.AND P0, PT, R0, RZ, PT ;  /* 0x000000ff0000720c */ /* 0x000fe40003f04270 */
[----:B------:R-:W-:Y:S02]  /*4c30*/  FMNMX.FTZ R4, R103, R4, !PT ;  /* 0x0000000467047209 */ /* 0x000fe40007810000 */
[----:B------:R-:W-:Y:S02]  /*4c40*/  FSEL R15, R86, -INF , P0 ;  /* 0xff800000560f7808 */ /* 0x000fe40000000000 */
[----:B------:R-:W-:Y:S02]  /*4c50*/  ISETP.GT.AND P0, PT, R0, 0x1, PT ;  /* 0x000000010000780c */ /* 0x000fe40003f04270 */
[----:B------:R-:W-:-:S02]  /*4c60*/  FMNMX.FTZ R4, R25, R4, !PT ;  /* 0x0000000419047209 */ /* 0x000fc40007810000 */
[----:B------:R-:W-:Y:S02]  /*4c70*/  FSEL R17, R87, -INF , P0 ;  /* 0xff80000057117808 */ /* 0x000fe40000000000 */
[----:B------:R-:W-:Y:S01]  /*4c80*/  ISETP.GT.AND P0, PT, R0, 0x8, PT ;  /* 0x000000080000780c */ /* 0x000fe20003f04270 */
[----:B------:R-:W1:Y:S01]  /*4c90*/  SHFL.BFLY PT, R6, R4, 0x2, 0x1f ;  /* 0x0c401f0004067f89 */ /* 0x000e6200000e0000 */
        /* <DEDUP_REMOVED lines=60> */
[----:B-1----:R-:W-:Y:S02]  /*5060*/  FMNMX.FTZ R4, R6, R4, !PT ;  /* 0x0000000406047209 */ /* 0x002fe40007810000 */
[----:B------:R-:W-:Y:S02]  /*5070*/  FSEL R222, R58, -INF , P0 ;  /* 0xff8000003ade7808 */ /* 0x000fe40000000000 */
[----:B------:R-:W-:Y:S01]  /*5080*/  ISETP.GT.AND P0, PT, R0, 0x59, PT ;  /* 0x000000590000780c */ /* 0x000fe20003f04270 */
[----:B------:R-:W1:Y:S01]  /*5090*/  SHFL.BFLY PT, R173, R4, 0x1, 0x1f ;  /* 0x0c201f0004ad7f89 */ /* 0x000e6200000e0000 */
[----:B------:R-:W-:-:S02]  /*50a0*/  FMNMX.FTZ R172, R206, R172, !PT ;  /* 0x000000acceac7209 */ /* 0x000fc40007810000 */
[----:B------:R-:W-:Y:S02]  /*50b0*/  FSEL R212, R59, -INF , P0 ;  /* 0xff8000003bd47808 */ /* 0x000fe40000000000 */
        /* <DEDUP_REMOVED lines=9> */
[----:B------:R-:W1:Y:S02]  /*5150*/  SHFL.BFLY PT, R4, R172, 0x1, 0x1f ;  /* 0x0c201f00ac047f89 */ /* 0x000e6400000e0000 */
[----:B------:R2:W-:Y:S02]  /*5160*/  MUFU.EX2 R207, R0 ;  /* 0x0000000000cf7308 */ /* 0x0005e40000000800 */
[----:B--2---:R-:W-:-:S06]  /*5170*/  FFMA.FTZ R0, R8, c[0x0][0x2d0], -R13 ;  /* 0x0000b40008007a23 */ /* 0x004fcc000001080d */
[----:B------:R2:W3:Y:S01]  /*5180*/  MUFU.EX2 R210, R0 ;  /* 0x0000000000d27308 */ /* 0x0004e20000000800 */
[----:B-1----:R-:W-:Y:S01]  /*5190*/  FMNMX.FTZ R172, R4, R172, !PT ;  /* 0x000000ac04ac7209 */ /* 0x002fe20007810000 */
[----:B------:R-:W-:-:S03]  /*51a0*/  FFMA.FTZ R4, R16, c[0x0][0x2d0], -R13 ;  /* 0x0000b40010047a23 */ /* 0x000fc6000001080d */
[----:B------:R-:W-:-:S03]  /*51b0*/  FSETP.NEU.FTZ.AND P0, PT, R172, -INF , PT ;  /* 0xff800000ac00780b */ /* 0x000fc60003f1d000 */
[----:B------:R-:W-:Y:S01]  /*51c0*/  MUFU.EX2 R213, R4 ;  /* 0x0000000400d57308 */ /* 0x000fe20000000800 */
[----:B--2---:R-:W-:Y:S01]  /*51d0*/  FFMA.FTZ R0, R9, c[0x0][0x2d0], -R13 ;  /* 0x0000b40009007a23 */ /* 0x004fe2000001080d */
[----:B---3--:R-:W-:-:S06]  /*51e0*/  F2FP.PACK_AB R8, R210, R207 ;  /* 0x000000cfd208723e */ /* 0x008fcc00000000ff */
[----:B------:R1:W-:Y:S02]  /*51f0*/  MUFU.EX2 R107, R0 ;  /* 0x00000000006b7308 */ /* 0x0003e40000000800 */
[----:B-1----:R-:W-:-:S06]  /*5200*/  FFMA.FTZ R0, R10, c[0x0][0x2d0], -R13 ;  /* 0x0000b4000a007a23 */ /* 0x002fcc000001080d */
[----:B------:R1:W2:Y:S02]  /*5210*/  MUFU.EX2 R223, R0 ;  /* 0x0000000000df7308 */ /* 0x0002a40000000800 */
[----:B-1----:R-:W-:Y:S01]  /*5220*/  FFMA.FTZ R0, R11, c[0x0][0x2d0], -R13 ;  /* 0x0000b4000b007a23 */ /* 0x002fe2000001080d */
[----:B--2---:R-:W-:-:S05]  /*5230*/  F2FP.PACK_AB R10, R223, R107 ;  /* 0x0000006bdf0a723e */ /* 0x004fca00000000ff */
[----:B------:R1:W-:Y:S02]  /*5240*/  MUFU.EX2 R216, R0 ;  /* 0x0000000000d87308 */ /* 0x0003e40000000800 */
[----:B-1----:R-:W-:Y:S02]  /*5250*/  FFMA.FTZ R0, R12, c[0x0][0x2d0], -R13 ;  /* 0x0000b4000c007a23 */ /* 0x002fe4000001080d */
[----:B------:R-:W-:-:S04]  /*5260*/  FMUL.FTZ R12, R172, c[0x0][0x2d0] ;  /* 0x0000b400ac0c7a20 */ /* 0x000fc80000410000 */
[----:B------:R1:W-:Y:S01]  /*5270*/  MUFU.EX2 R211, R0 ;  /* 0x0000000000d37308 */ /* 0x0003e20000000800 */
[----:B------:R-:W-:Y:S01]  /*5280*/  FSEL R12, R12, RZ, P0 ;  /* 0x000000ff0c0c7208 */ /* 0x000fe20000000000 */
[----:B-1----:R-:W-:-:S06]  /*5290*/  FFMA.FTZ R0, R14, c[0x0][0x2d0], -R13 ;  /* 0x0000b4000e007a23 */ /* 0x002fcc000001080d */
[----:B------:R1:W-:Y:S02]  /*52a0*/  MUFU.EX2 R101, R0 ;  /* 0x0000000000657308 */ /* 0x0003e40000000800 */
[----:B-1----:R-:W-:-:S04]  /*52b0*/  IMAD.IADD R0, R144, 0x1, R145 ;  /* 0x0000000190007824 */ /* 0x002fc800078e0291 */
[----:B------:R-:W-:Y:S02]  /*52c0*/  IMAD.SHL.U32 R217, R0, 0x2, RZ ;  /* 0x0000000200d97824 */ /* 0x000fe400078e00ff */
[----:B------:R-:W-:Y:S02]  /*52d0*/  FFMA.FTZ R0, R15, c[0x0][0x2d0], -R12 ;  /* 0x0000b4000f007a23 */ /* 0x000fe4000001080c */
[C---:B------:R-:W-:Y:S01]  /*52e0*/  IMAD R220, R2.reuse, 0x2, R217 ;  /* 0x0000000202dc7824 */ /* 0x040fe200078e02d9 */
[----:B------:R-:W-:Y:S01]  /*52f0*/  LEA R218, R3, R217, 0x1 ;  /* 0x000000d903da7211 */ /* 0x000fe200078e08ff */
[----:B------:R1:W-:Y:S01]  /*5300*/  MUFU.EX2 R15, R0 ;  /* 0x00000000000f7308 */ /* 0x0003e20000000800 */
[----:B------:R-:W2:Y:S02]  /*5310*/  LDSM.16.MT88.4 R4, [R217+0x100] ;  /* 0x00010000d904783b */ /* 0x000ea40000004200 */
[----:B------:R-:W-:Y:S01]  /*5320*/  LEA R219, R2, R218, 0x1 ;  /* 0x000000da02db7211 */ /* 0x000fe200078e08ff */
[----:B------:R-:W-:Y:S01]  /*5330*/  IMAD.MOV.U32 R2, RZ, RZ, R88 ;  /* 0x000000ffff027224 */ /* 0x000fe200078e0058 */
[----:B------:R-:W-:Y:S04]  /*5340*/  LDSM.16.MT88.4 R44, [R217+0x900] ;  /* 0x00090000d92c783b */ /* 0x000fe80000004200 */
[----:B------:R-:W-:Y:S04]  /*5350*/  LDSM.16.MT88.4 R36, [R218+0x900] ;  /* 0x00090000da24783b */ /* 0x000fe80000004200 */
[----:B------:R-:W3:Y:S01]  /*5360*/  LDSM.16.MT88.4 R28, [R220+0x100] ;  /* 0x00010000dc1c783b */ /* 0x000ee20000004200 */
[----:B-1----:R-:W-:-:S03]  /*5370*/  FFMA.FTZ R0, R17, c[0x0][0x2d0], -R12 ;  /* 0x0000b40011007a23 */ /* 0x002fc6000001080c */
[----:B------:R-:W1:Y:S01]  /*5380*/  LDSM.16.MT88.4 R72, [R217+0x3100] ;  /* 0x00310000d948783b */ /* 0x000e620000004200 */
[----:B------:R4:W4:Y:S03]  /*5390*/  MUFU.EX2 R14, R0 ;  /* 0x00000000000e7308 */ /* 0x0009260000000800 */
[----:B------:R-:W-:Y:S04]  /*53a0*/  LDSM.16.MT88.4 R84, [R220+0x3100] ;  /* 0x00310000dc54783b */ /* 0x000fe80000004200 */
[----:B------:R-:W-:Y:S04]  /*53b0*/  LDSM.16.MT88.4 R80, [R218+0x3100] ;  /* 0x00310000da50783b */ /* 0x000fe80000004200 */
[----:B------:R-:W-:Y:S04]  /*53c0*/  LDSM.16.MT88.4 R64, [R219+0x900] ;  /* 0x00090000db40783b */ /* 0x000fe80000004200 */
[----:B------:R-:W-:Y:S01]  /*53d0*/  LDSM.16.MT88.4 R68, [R220+0x3900] ;  /* 0x00390000dc44783b */ /* 0x000fe20000004200 */
[----:B----4-:R-:W-:Y:S01]  /*53e0*/  FFMA.FTZ R0, R18, c[0x0][0x2d0], -R12 ;  /* 0x0000b40012007a23 */ /* 0x010fe2000001080c */
[----:B------:R-:W-:-:S02]  /*53f0*/  F2FP.PACK_AB R9, R14, R15 ;  /* 0x0000000f0e09723e */ /* 0x000fc400000000ff */
[----:B------:R-:W4:Y:S01]  /*5400*/  LDSM.16.MT88.4 R16, [R218+0x100] ;  /* 0x00010000da10783b */ /* 0x000f220000004200 */
[----:B------:R2:W-:Y:S03]  /*5410*/  MUFU.EX2 R3, R0 ;  /* 0x0000000000037308 */ /* 0x0005e60000000800 */
[----:B------:R-:W-:Y:S04]  /*5420*/  LDSM.16.MT88.4 R60, [R217+0x3900] ;  /* 0x00390000d93c783b */ /* 0x000fe80000004200 */
[----:B------:R-:W-:Y:S04]  /*5430*/  LDSM.16.MT88.4 R76, [R219+0x3100] ;  /* 0x00310000db4c783b */ /* 0x000fe80000004200 */
[----:B------:R-:W-:Y:S04]  /*5440*/  LDSM.16.MT88.4 R56, [R218+0x3900] ;  /* 0x00390000da38783b */ /* 0x000fe80000004200 */
[----:B------:R-:W-:Y:S01]  /*5450*/  LDSM.16.MT88.4 R88, [R220+0x900] ;  /* 0x00090000dc58783b */ /* 0x000fe20000004200 */
[----:B--2---:R-:W-:-:S03]  /*5460*/  FFMA.FTZ R0, R22, c[0x0][0x2d0], -R12 ;  /* 0x0000b40016007a23 */ /* 0x004fc6000001080c */
[----:B------:R-:W-:Y:S01]  /*5470*/  LDSM.16.MT88.4 R96, [R218+0x6100] ;  /* 0x00610000da60783b */ /* 0x000fe20000004200 */
[----:B------:R2:W1:Y:S03]  /*5480*/  MUFU.EX2 R100, R0 ;  /* 0x0000000000647308 */ /* 0x0004660000000800 */
[----:B------:R-:W-:Y:S01]  /*5490*/  LDSM.16.MT88.4 R92, [R219+0x3900] ;  /* 0x00390000db5c783b */ /* 0x000fe20000004200 */
[----:B--2---:R-:W-:Y:S01]  /*54a0*/  FFMA.FTZ R0, R21, c[0x0][0x2d0], -R12 ;  /* 0x0000b40015007a23 */ /* 0x004fe2000001080c */
[----:B-1----:R-:W-:-:S03]  /*54b0*/  F2FP.PACK_AB R11, R100, R3 ;  /* 0x00000003640b723e */ /* 0x002fc600000000ff */
[----:B------:R1:W-:Y:S04]  /*54c0*/  MUFU.EX2 R111, R0 ;  /* 0x00000000006f7308 */ /* 0x0003e80000000800 */
[C---:B------:R-:W-:Y:S07]  /*54d0*/  HMMA.16816.F32 R40, R8.reuse, R4, RZ ;  /* 0x000000040828723c */ /* 0x040fee00000018ff */
[----:B------:R-:W-:Y:S01]  /*54e0*/  F2FP.PACK_AB R4, R211, R216 ;  /* 0x000000d8d304723e */ /* 0x000fe200000000ff */
[----:B------:R-:W-:Y:S01]  /*54f0*/  HMMA.16816.F32 R32, R8, R6, RZ ;  /* 0x000000060820723c */ /* 0x000fe200000018ff */
[----:B-1----:R-:W-:-:S06]  /*5500*/  FFMA.FTZ R0, R20, c[0x0][0x2d0], -R12 ;  /* 0x0000b40014007a23 */ /* 0x002fcc000001080c */
[----:B------:R-:W-:Y:S01]  /*5510*/  F2FP.PACK_AB R6, R213, R101 ;  /* 0x00000065d506723e */ /* 0x000fe200000000ff */
[----:B------:R1:W2:Y:S01]  /*5520*/  MUFU.EX2 R105, R0 ;  /* 0x0000000000697308 */ /* 0x0002a20000000800 */
[C---:B---3--:R-:W-:Y:S08]  /*5530*/  HMMA.16816.F32 R52, R8.reuse, R28, RZ ;  /* 0x0000001c0834723c */ /* 0x048ff000000018ff */
[C---:B------:R-:W-:Y:S01]  /*5540*/  HMMA.16816.F32 R48, R8.reuse, R30, RZ ;  /* 0x0000001e0830723c */ /* 0x040fe200000018ff */
[--C-:B-1----:R-:W-:Y:S01]  /*5550*/  FFMA.FTZ R0, R23, c[0x0][0x2d0], -R12.reuse ;  /* 0x0000b40017007a23 */ /* 0x102fe2000001080c */
[----:B--2---:R-:W-:Y:S01]  /*5560*/  F2FP.PACK_AB R5, R105, R111 ;  /* 0x0000006f6905723e */ /* 0x004fe200000000ff */
[----:B------:R-:W1:Y:S05]  /*5570*/  LDSM.16.MT88.4 R20, [R219+0x100] ;  /* 0x00010000db14783b */ /* 0x000e6a0000004200 */
[----:B------:R-:W-:Y:S01]  /*5580*/  HMMA.16816.F32 R28, R8, R74, RZ ;  /* 0x0000004a081c723c */ /* 0x000fe200000018ff */
[----:B------:R2:W-:Y:S02]  /*5590*/  MUFU.EX2 R102, R0 ;  /* 0x0000000000667308 */ /* 0x0005e40000000800 */
[----:B--2---:R-:W-:-:S06]  /*55a0*/  FFMA.FTZ R0, R24, c[0x0][0x2d0], -R12 ;  /* 0x0000b40018007a23 */ /* 0x004fcc000001080c */
[----:B------:R2:W3:Y:S02]  /*55b0*/  MUFU.EX2 R110, R0 ;  /* 0x00000000006e7308 */ /* 0x0004e40000000800 */
[----:B--2---:R-:W-:Y:S01]  /*55c0*/  IMAD.MOV.U32 R0, RZ, RZ, R25 ;  /* 0x000000ffff007224 */ /* 0x004fe200078e0019 */
[----:B---3--:R-:W-:Y:S01]  /*55d0*/  F2FP.PACK_AB R7, R110, R102 ;  /* 0x000000666e07723e */ /* 0x008fe200000000ff */
[C---:B----4-:R-:W-:Y:S08]  /*55e0*/  HMMA.16816.F32 R24, R8.reuse, R16, RZ ;  /* 0x000000100818723c */ /* 0x050ff000000018ff */
[----:B------:R-:W-:Y:S08]  /*55f0*/  HMMA.16816.F32 R16, R8, R18, RZ ;  /* 0x000000120810723c */ /* 0x000ff000000018ff */
[----:B------:R-:W-:Y:S08]  /*5600*/  HMMA.16816.F32 R192, R4, R44, R40 ;  /* 0x0000002c04c0723c */ /* 0x000ff00000001828 */
[----:B-1----:R-:W-:Y:S08]  /*5610*/  HMMA.16816.F32 R40, R8, R20, RZ ;  /* 0x000000140828723c */ /* 0x002ff000000018ff */
[C---:B------:R-:W-:Y:S08]  /*5620*/  HMMA.16816.F32 R188, R4.reuse, R46, R32 ;  /* 0x0000002e04bc723c */ /* 0x040ff00000001820 */
[C---:B------:R-:W-:Y:S08]  /*5630*/  HMMA.16816.F32 R184, R4.reuse, R36, R24 ;  /* 0x0000002404b8723c */ /* 0x040ff00000001818 */
[----:B------:R-:W-:Y:S08]  /*5640*/  HMMA.16816.F32 R180, R4, R38, R16 ;  /* 0x0000002604b4723c */ /* 0x000ff00000001810 */
[C---:B------:R-:W-:Y:S08]  /*5650*/  HMMA.16816.F32 R36, R8.reuse, R22, RZ ;  /* 0x000000160824723c */ /* 0x040ff000000018ff */
[C---:B------:R-:W-:Y:S01]  /*5660*/  HMMA.16816.F32 R32, R8.reuse, R72, RZ ;  /* 0x000000480820723c */ /* 0x040fe200000018ff */
[----:B------:R-:W1:Y:S07]  /*5670*/  LDSM.16.MT88.4 R72, [R217+0x6100] ;  /* 0x00610000d948783b */ /* 0x000e6e0000004200 */
[C---:B------:R-:W-:Y:S08]  /*5680*/  HMMA.16816.F32 R44, R8.reuse, R86, RZ ;  /* 0x00000056082c723c */ /* 0x040ff000000018ff */
[C---:B------:R-:W-:Y:S08]  /*5690*/  HMMA.16816.F32 R20, R8.reuse, R82, RZ ;  /* 0x000000520814723c */ /* 0x040ff000000018ff */
[C---:B------:R-:W-:Y:S01]  /*56a0*/  HMMA.16816.F32 R16, R8.reuse, R84, RZ ;  /* 0x000000540810723c */ /* 0x040fe200000018ff */
[----:B------:R-:W-:Y:S07]  /*56b0*/  LDSM.16.MT88.4 R84, [R220+0x6900] ;  /* 0x00690000dc54783b */ /* 0x000fee0000004200 */
[----:B------:R-:W-:Y:S01]  /*56c0*/  HMMA.16816.F32 R24, R8, R80, RZ ;  /* 0x000000500818723c */ /* 0x000fe200000018ff */
[----:B------:R-:W-:Y:S07]  /*56d0*/  LDSM.16.MT88.4 R80, [R219+0x6900] ;  /* 0x00690000db50783b */ /* 0x000fee0000004200 */
[C---:B------:R-:W-:Y:S01]  /*56e0*/  HMMA.16816.F32 R128, R4.reuse, R64, R40 ;  /* 0x000000400480723c */ /* 0x040fe20000001828 */
[----:B------:R-:W2:Y:S07]  /*56f0*/  LDSM.16.MT88.4 R40, [R220+0x6100] ;  /* 0x00610000dc28783b */ /* 0x000eae0000004200 */
[C---:B------:R-:W-:Y:S01]  /*5700*/  HMMA.16816.F32 R176, R4.reuse, R66, R36 ;  /* 0x0000004204b0723c */ /* 0x040fe20000001824 */
[----:B------:R-:W3:Y:S07]  /*5710*/  LDSM.16.MT88.4 R36, [R217+0x6900] ;  /* 0x00690000d924783b */ /* 0x000eee0000004200 */
[C---:B------:R-:W-:Y:S01]  /*5720*/  HMMA.16816.F32 R196, R4.reuse, R70, R44 ;  /* 0x0000004604c4723c */ /* 0x040fe2000000182c */
[----:B------:R-:W4:Y:S07]  /*5730*/  LDSM.16.MT88.4 R44, [R219+0x6100] ;  /* 0x00610000db2c783b */ /* 0x000f2e0000004200 */
[----:B------:R-:W-:Y:S08]  /*5740*/  HMMA.16816.F32 R168, R4, R60, R32 ;  /* 0x0000003c04a8723c */ /* 0x000ff00000001820 */
[----:B------:R-:W-:Y:S08]  /*5750*/  HMMA.16816.F32 R32, R8, R76, RZ ;  /* 0x0000004c0820723c */ /* 0x000ff000000018ff */
[----:B------:R-:W-:Y:S08]  /*5760*/  HMMA.16816.F32 R164, R4, R62, R28 ;  /* 0x0000003e04a4723c */ /* 0x000ff0000000181c */
[----:B------:R-:W-:Y:S01]  /*5770*/  HMMA.16816.F32 R28, R8, R78, RZ ;  /* 0x0000004e081c723c */ /* 0x000fe200000018ff */
[----:B------:R-:W-:Y:S07]  /*5780*/  LDSM.16.MT88.4 R76, [R219+0x9100] ;  /* 0x00910000db4c783b */ /* 0x000fee0000004200 */
[C---:B------:R-:W-:Y:S08]  /*5790*/  HMMA.16816.F32 R144, R4.reuse, R58, R20 ;  /* 0x0000003a0490723c */ /* 0x040ff00000001814 */
[----:B------:R-:W-:Y:S01]  /*57a0*/  HMMA.16816.F32 R148, R4, R68, R16 ;  /* 0x000000440494723c */ /* 0x000fe20000001810 */
[----:B------:R-:W2:Y:S07]  /*57b0*/  LDSM.16.MT88.4 R68, [R218+0x6900] ;  /* 0x00690000da44783b */ /* 0x000eae0000004200 */
[----:B-1----:R-:W-:Y:S08]  /*57c0*/  HMMA.16816.F32 R20, R8, R74, RZ ;  /* 0x0000004a0814723c */ /* 0x002ff000000018ff */
[C---:B------:R-:W-:Y:S01]  /*57d0*/  HMMA.16816.F32 R132, R4.reuse, R90, R48 ;  /* 0x0000005a0484723c */ /* 0x040fe20000001830 */
[----:B------:R-:W1:Y:S07]  /*57e0*/  LDSM.16.MT88.4 R48, [R217+0x9100] ;  /* 0x00910000d930783b */ /* 0x000e6e0000004200 */
[----:B------:R-:W-:Y:S08]  /*57f0*/  HMMA.16816.F32 R140, R4, R56, R24 ;  /* 0x00000038048c723c */ /* 0x000ff00000001818 */
[C---:B------:R-:W-:Y:S01]  /*5800*/  HMMA.16816.F32 R24, R8.reuse, R72, RZ ;  /* 0x000000480818723c */ /* 0x040fe200000018ff */
[----:B------:R-:W1:Y:S07]  /*5810*/  LDSM.16.MT88.4 R72, [R220+0x9100] ;  /* 0x00910000dc48783b */ /* 0x000e6e0000004200 */
[----:B------:R-:W-:Y:S07]  /*5820*/  HMMA.16816.F32 R16, R8, R96, RZ ;  /* 0x000000600810723c */ /* 0x000fee00000018ff */
[----:B------:R-:W-:Y:S01]  /*5830*/  IMAD.MOV.U32 R97, RZ, RZ, R116 ;  /* 0x000000ffff617224 */ /* 0x000fe200078e0074 */
[----:B------:R-:W-:Y:S01]  /*5840*/  HMMA.16816.F32 R160, R4, R92, R32 ;  /* 0x0000005c04a0723c */ /* 0x000fe20000001820 */
[----:B------:R-:W-:-:S06]  /*5850*/  MOV R96, R111 ;  /* 0x0000006f00607202 */ /* 0x000fcc0000000f00 */
[----:B------:R-:W-:Y:S01]  /*5860*/  IMAD.MOV.U32 R93, RZ, RZ, R110 ;  /* 0x000000ffff5d7224 */ /* 0x000fe200078e006e */
[----:B--2---:R-:W-:Y:S01]  /*5870*/  HMMA.16816.F32 R32, R8, R40, RZ ;  /* 0x000000280820723c */ /* 0x004fe200000018ff */
[----:B------:R-:W-:-:S07]  /*5880*/  IMAD.MOV.U32 R92, RZ, RZ, R109 ;  /* 0x000000ffff5c7224 */ /* 0x000fce00078e006d */
[----:B------:R-:W-:Y:S07]  /*5890*/  HMMA.16816.F32 R156, R4, R94, R28 ;  /* 0x0000005e049c723c */ /* 0x000fee000000181c */
[----:B------:R-:W-:Y:S01]  /*58a0*/  MOV R95, R108 ;  /* 0x0000006c005f7202 */ /* 0x000fe20000000f00 */
[----:B------:R-:W-:Y:S08]  /*58b0*/  HMMA.16816.F32 R28, R8, R42, RZ ;  /* 0x0000002a081c723c */ /* 0x000ff000000018ff */
[C---:B---3--:R-:W-:Y:S08]  /*58c0*/  HMMA.16816.F32 R120, R4.reuse, R38, R20 ;  /* 0x000000260478723c */ /* 0x048ff00000001814 */
[----:B------:R-:W-:Y:S01]  /*58d0*/  HMMA.16816.F32 R136, R4, R88, R52 ;  /* 0x000000580488723c */ /* 0x000fe20000001834 */
[----:B------:R-:W2:Y:S04]  /*58e0*/  LDSM.16.MT88.4 R52, [R218+0x9100] ;  /* 0x00910000da34783b */ /* 0x000ea80000004200 */
[----:B------:R-:W3:Y:S03]  /*58f0*/  LDSM.16.MT88.4 R88, [R217+0x9900] ;  /* 0x00990000d958783b */ /* 0x000ee60000004200 */
[----:B----4-:R-:W-:Y:S08]  /*5900*/  HMMA.16816.F32 R20, R8, R46, RZ ;  /* 0x0000002e0814723c */ /* 0x010ff000000018ff */
[C---:B------:R-:W-:Y:S08]  /*5910*/  HMMA.16816.F32 R152, R4.reuse, R36, R24 ;  /* 0x000000240498723c */ /* 0x040ff00000001818 */
[----:B------:R-:W-:Y:S07]  /*5920*/  HMMA.16816.F32 R116, R4, R68, R16 ;  /* 0x000000440474723c */ /* 0x000fee0000001810 */
[----:B------:R-:W-:Y:S01]  /*5930*/  IMAD.MOV.U32 R68, RZ, RZ, R107 ;  /* 0x000000ffff447224 */ /* 0x000fe200078e006b */
[----:B------:R-:W-:Y:S01]  /*5940*/  HMMA.16816.F32 R24, R8, R44, RZ ;  /* 0x0000002c0818723c */ /* 0x000fe200000018ff */
[----:B------:R-:W-:-:S07]  /*5950*/  IMAD.MOV.U32 R69, RZ, RZ, R97 ;  /* 0x000000ffff457224 */ /* 0x000fce00078e0061 */
[C---:B-1----:R-:W-:Y:S08]  /*5960*/  HMMA.16816.F32 R16, R8.reuse, R48, RZ ;  /* 0x000000300810723c */ /* 0x042ff000000018ff */
[C---:B------:R-:W-:Y:S08]  /*5970*/  HMMA.16816.F32 R60, R8.reuse, R50, RZ ;  /* 0x00000032083c723c */ /* 0x040ff000000018ff */
[C---:B------:R-:W-:Y:S07]  /*5980*/  HMMA.16816.F32 R48, R8.reuse, R72, RZ ;  /* 0x000000480830723c */ /* 0x040fee00000018ff */
[----:B------:R-:W-:Y:S01]  /*5990*/  IMAD.MOV.U32 R72, RZ, RZ, R106 ;  /* 0x000000ffff487224 */ /* 0x000fe200078e006a */
[----:B------:R-:W-:Y:S01]  /*59a0*/  HMMA.16816.F32 R44, R8, R74, RZ ;  /* 0x0000004a082c723c */ /* 0x000fe200000018ff */
[----:B------:R-:W-:-:S06]  /*59b0*/  MOV R73, R105 ;  /* 0x0000006900497202 */ /* 0x000fcc0000000f00 */
[----:B------:R-:W-:Y:S01]  /*59c0*/  IMAD.MOV.U32 R74, RZ, RZ, R104 ;  /* 0x000000ffff4a7224 */ /* 0x000fe200078e0068 */
[----:B--2---:R-:W-:Y:S01]  /*59d0*/  HMMA.16816.F32 R56, R8, R52, RZ ;  /* 0x000000340838723c */ /* 0x004fe200000018ff */
[----:B------:R-:W-:-:S07]  /*59e0*/  IMAD.MOV.U32 R75, RZ, RZ, R103 ;  /* 0x000000ffff4b7224 */ /* 0x000fce00078e0067 */
[----:B------:R-:W-:Y:S07]  /*59f0*/  HMMA.16816.F32 R104, R4, R84, R32 ;  /* 0x000000540468723c */ /* 0x000fee0000001820 */
[----:B------:R-:W-:Y:S01]  /*5a00*/  MOV R34, R102 ;  /* 0x0000006600227202 */ /* 0x000fe20000000f00 */
[----:B------:R-:W-:Y:S01]  /*5a10*/  IMAD.MOV.U32 R33, RZ, RZ, R101 ;  /* 0x000000ffff217224 */ /* 0x000fe200078e0065 */
[----:B------:R-:W-:Y:S01]  /*5a20*/  HMMA.16816.F32 R52, R8, R54, RZ ;  /* 0x000000360834723c */ /* 0x000fe200000018ff */
[----:B------:R-:W-:-:S02]  /*5a30*/  IMAD.MOV.U32 R32, RZ, RZ, R100 ;  /* 0x000000ffff207224 */ /* 0x000fc400078e0064 */
[----:B------:R-:W-:-:S05]  /*5a40*/  IMAD.MOV.U32 R35, RZ, RZ, R69 ;  /* 0x000000ffff237224 */ /* 0x000fca00078e0045 */
[C---:B------:R-:W-:Y:S07]  /*5a50*/  HMMA.16816.F32 R100, R4.reuse, R86, R28 ;  /* 0x000000560464723c */ /* 0x040fee000000181c */
[----:B------:R-:W-:Y:S01]  /*5a60*/  MOV R31, R95 ;  /* 0x0000005f001f7202 */ /* 0x000fe20000000f00 */
[----:B------:R-:W-:Y:S01]  /*5a70*/  IMAD.MOV.U32 R30, RZ, RZ, R92 ;  /* 0x000000ffff1e7224 */ /* 0x000fe200078e005c */
[----:B---3--:R-:W-:Y:S01]  /*5a80*/  HMMA.16816.F32 R84, R4, R88, R16 ;  /* 0x000000580454723c */ /* 0x008fe20000001810 */
[----:B------:R-:W-:Y:S01]  /*5a90*/  IMAD.MOV.U32 R29, RZ, RZ, R93 ;  /* 0x000000ffff1d7224 */ /* 0x000fe200078e005d */
[----:B------:R-:W-:Y:S01]  /*5aa0*/  LDSM.16.MT88.4 R16, [R220+0x9900] ;  /* 0x00990000dc10783b */ /* 0x000fe20000004200 */
[----:B------:R-:W-:-:S05]  /*5ab0*/  MOV R28, R96 ;  /* 0x00000060001c7202 */ /* 0x000fca0000000f00 */
[----:B------:R-:W-:Y:S01]  /*5ac0*/  HMMA.16816.F32 R92, R4, R82, R20 ;  /* 0x00000052045c723c */ /* 0x000fe20000001814 */
[----:B------:R-:W1:Y:S07]  /*5ad0*/  LDSM.16.MT88.4 R20, [R218+0x9900] ;  /* 0x00990000da14783b */ /* 0x000e6e0000004200 */
[C---:B------:R-:W-:Y:S08]  /*5ae0*/  HMMA.16816.F32 R64, R8.reuse, R98, RZ ;  /* 0x000000620840723c */ /* 0x040ff000000018ff */
[C---:B------:R-:W-:Y:S08]  /*5af0*/  HMMA.16816.F32 R40, R8.reuse, R76, RZ ;  /* 0x0000004c0828723c */ /* 0x040ff000000018ff */
[----:B------:R-:W-:Y:S01]  /*5b00*/  HMMA.16816.F32 R36, R8, R78, RZ ;  /* 0x0000004e0824723c */ /* 0x000fe200000018ff */
[----:B------:R-:W2:Y:S07]  /*5b10*/  LDSM.16.MT88.4 R8, [R219+0x9900] ;  /* 0x00990000db08783b */ /* 0x000eae0000004200 */
[C---:B------:R-:W-:Y:S07]  /*5b20*/  HMMA.16816.F32 R88, R4.reuse, R90, R60 ;  /* 0x0000005a0458723c */ /* 0x040fee000000183c */
[----:B------:R-:W-:Y:S01]  /*5b30*/  IMAD.MOV.U32 R62, RZ, RZ, R0 ;  /* 0x000000ffff3e7224 */ /* 0x000fe200078e0000 */
[----:B------:R-:W-:Y:S01]  /*5b40*/  HMMA.16816.F32 R96, R4, R80, R24 ;  /* 0x000000500460723c */ /* 0x000fe20000001818 */
[----:B------:R-:W-:Y:S01]  /*5b50*/  FFMA.FTZ R0, R127, c[0x0][0x2d0], -R13 ;  /* 0x0000b4007f007a23 */ /* 0x000fe2000001080d */
[----:B------:R-:W-:Y:S01]  /*5b60*/  MOV R61, R222 ;  /* 0x000000de003d7202 */ /* 0x000fe20000000f00 */
[----:B------:R-:W-:Y:S01]  /*5b70*/  IMAD.MOV.U32 R63, RZ, RZ, R2 ;  /* 0x000000ffff3f7224 */ /* 0x000fe200078e0002 */
[----:B------:R-:W-:Y:S01]  /*5b80*/  LDSM.16.MT88.4 R24, [R219+0x1100] ;  /* 0x00110000db18783b */ /* 0x000fe20000004200 */
[----:B------:R-:W-:-:S02]  /*5b90*/  FFMA.FTZ R2, R113, c[0x0][0x2d0], -R12 ;  /* 0x0000b40071027a23 */ /* 0x000fc4000001080c */
[----:B------:R-:W-:Y:S01]  /*5ba0*/  IMAD.MOV.U32 R127, RZ, RZ, R30 ;  /* 0x000000ffff7f7224 */ /* 0x000fe200078e001e */
[----:B-1----:R-:W-:Y:S01]  /*5bb0*/  HMMA.16816.F32 R80, R4, R20, R56 ;  /* 0x000000140450723c */ /* 0x002fe20000001838 */
[----:B------:R1:W3:Y:S01]  /*5bc0*/  MUFU.EX2 R20, R0 ;  /* 0x0000000000147308 */ /* 0x0002e20000000800 */
[----:B------:R-:W-:-:S05]  /*5bd0*/  IMAD.MOV.U32 R30, RZ, RZ, R33 ;  /* 0x000000ffff1e7224 */ /* 0x000fca00078e0021 */
[----:B------:R-:W-:Y:S01]  /*5be0*/  IMAD.MOV.U32 R59, RZ, RZ, R74 ;  /* 0x000000ffff3b7224 */ /* 0x000fe200078e004a */
[C---:B------:R-:W-:Y:S01]  /*5bf0*/  HMMA.16816.F32 R76, R4.reuse, R22, R52 ;  /* 0x00000016044c723c */ /* 0x040fe20000001834 */
[----:B------:R-:W-:Y:S01]  /*5c00*/  MOV R58, R75 ;  /* 0x0000004b003a7202 */ /* 0x000fe20000000f00 */
[----:B------:R-:W-:Y:S02]  /*5c10*/  IMAD.MOV.U32 R57, RZ, RZ, R72 ;  /* 0x000000ffff397224 */ /* 0x000fe400078e0048 */
[----:B------:R-:W-:Y:S02]  /*5c20*/  IMAD.MOV.U32 R56, RZ, RZ, R73 ;  /* 0x000000ffff387224 */ /* 0x000fe400078e0049 */
[----:B------:R-:W-:Y:S01]  /*5c30*/  IMAD.MOV.U32 R113, RZ, RZ, R59 ;  /* 0x000000ffff717224 */ /* 0x000fe200078e003b */
[----:B------:R-:W-:Y:S01]  /*5c40*/  MOV R54, R68 ;  /* 0x0000004400367202 */ /* 0x000fe20000000f00 */
[----:B------:R-:W-:Y:S01]  /*5c50*/  HMMA.16816.F32 R108, R4, R70, R64 ;  /* 0x00000046046c723c */ /* 0x000fe20000001840 */
[----:B-1----:R-:W-:-:S02]  /*5c60*/  FFMA.FTZ R0, R126, c[0x0][0x2d0], -R13 ;  /* 0x0000b4007e007a23 */ /* 0x002fc4000001080d */
[----:B------:R3:W-:Y:S05]  /*5c70*/  MUFU.EX2 R126, R2 ;  /* 0x00000002007e7308 */ /* 0x0007ea0000000800 */
[C---:B------:R-:W-:Y:S03]  /*5c80*/  HMMA.16816.F32 R72, R4.reuse, R16, R48 ;  /* 0x000000100448723c */ /* 0x040fe60000001830 */
[----:B------:R1:W4:Y:S05]  /*5c90*/  MUFU.EX2 R55, R0 ;  /* 0x0000000000377308 */ /* 0x00032a0000000800 */
[----:B------:R-:W-:Y:S01]  /*5ca0*/  HMMA.16816.F32 R64, R4, R18, R44 ;  /* 0x000000120440723c */ /* 0x000fe2000000182c */
[----:B------:R-:W-:Y:S01]  /*5cb0*/  LDSM.16.MT88.4 R16, [R218+0x1100] ;  /* 0x00110000da10783b */ /* 0x000fe20000004200 */
[----:B---3--:R-:W-:-:S03]  /*5cc0*/  IMAD.MOV.U32 R2, RZ, RZ, R20 ;  /* 0x000000ffff027224 */ /* 0x008fc600078e0014 */
[----:B------:R-:W3:Y:S03]  /*5cd0*/  LDSM.16.MT88.4 R20, [R217+0x1100] ;  /* 0x00110000d914783b */ /* 0x000ee60000004200 */
[----:B--2---:R-:W-:Y:S01]  /*5ce0*/  HMMA.16816.F32 R48, R4, R8, R40 ;  /* 0x000000080430723c */ /* 0x004fe20000001828 */
[----:B-1----:R-:W-:-:S04]  /*5cf0*/  FFMA.FTZ R0, R125, c[0x0][0x2d0], -R13 ;  /* 0x0000b4007d007a23 */ /* 0x002fc8000001080d */
[----:B------:R1:W-:Y:S03]  /*5d00*/  MUFU.EX2 R125, R0 ;  /* 0x00000000007d7308 */ /* 0x0003e60000000800 */
[----:B------:R-:W-:Y:S01]  /*5d10*/  HMMA.16816.F32 R36, R4, R10, R36 ;  /* 0x0000000a0424723c */ /* 0x000fe20000001824 */
[----:B------:R-:W2:Y:S06]  /*5d20*/  LDSM.16.MT88.4 R8, [R220+0x1100] ;  /* 0x00110000dc08783b */ /* 0x000eac0000004200 */
[----:B----4-:R-:W-:Y:S01]  /*5d30*/  F2FP.PACK_AB R4, R55, R2 ;  /* 0x000000023704723e */ /* 0x010fe200000000ff */
[----:B-1----:R-:W-:-:S04]  /*5d40*/  FFMA.FTZ R0, R124, c[0x0][0x2d0], -R13 ;  /* 0x0000b4007c007a23 */ /* 0x002fc8000001080d */
[----:B------:R1:W4:Y:S02]  /*5d50*/  MUFU.EX2 R222, R0 ;  /* 0x0000000000de7308 */ /* 0x0003240000000800 */
[----:B-1----:R-:W-:Y:S01]  /*5d60*/  FFMA.FTZ R0, R115, c[0x0][0x2d0], -R12 ;  /* 0x0000b40073007a23 */ /* 0x002fe2000001080c */
[----:B----4-:R-:W-:Y:S02]  /*5d70*/  F2FP.PACK_AB R6, R222, R125 ;  /* 0x0000007dde06723e */ /* 0x010fe400000000ff */
[----:B------:R-:W-:-:S03]  /*5d80*/  MOV R115, R29 ;  /* 0x0000001d00737202 */ /* 0x000fc60000000f00 */
[----:B------:R1:W4:Y:S01]  /*5d90*/  MUFU.EX2 R52, R0 ;  /* 0x0000000000347308 */ /* 0x0003220000000800 */
[----:B------:R-:W-:Y:S01]  /*5da0*/  MOV R29, R32 ;  /* 0x00000020001d7202 */ /* 0x000fe20000000f00 */
[----:B-1----:R-:W-:Y:S02]  /*5db0*/  FFMA.FTZ R0, R114, c[0x0][0x2d0], -R12 ;  /* 0x0000b40072007a23 */ /* 0x002fe4000001080c */
[----:B------:R-:W-:-:S04]  /*5dc0*/  IMAD.MOV.U32 R114, RZ, RZ, R28 ;  /* 0x000000ffff727224 */ /* 0x000fc800078e001c */
[----:B------:R1:W-:Y:S01]  /*5dd0*/  MUFU.EX2 R124, R0 ;  /* 0x00000000007c7308 */ /* 0x0003e20000000800 */
[----:B------:R-:W-:Y:S02]  /*5de0*/  IMAD.MOV.U32 R28, RZ, RZ, R31 ;  /* 0x000000ffff1c7224 */ /* 0x000fe400078e001f */
[----:B------:R-:W-:Y:S02]  /*5df0*/  IMAD.MOV.U32 R31, RZ, RZ, R34 ;  /* 0x000000ffff1f7224 */ /* 0x000fe400078e0022 */
[----:B-1----:R-:W-:Y:S01]  /*5e00*/  FFMA.FTZ R0, R112, c[0x0][0x2d0], -R12 ;  /* 0x0000b40070007a23 */ /* 0x002fe2000001080c */
[----:B------:R-:W-:-:S03]  /*5e10*/  MOV R112, R58 ;  /* 0x0000003a00707202 */ /* 0x000fc60000000f00 */
[----:B------:R4:W1:Y:S02]  /*5e20*/  MUFU.EX2 R40, R0 ;  /* 0x0000000000287308 */ /* 0x0008640000000800 */
[----:B----4-:R-:W-:Y:S02]  /*5e30*/  MOV R0, R52 ;  /* 0x0000003400007202 */ /* 0x010fe40000000f00 */
[----:B-1----:R-:W-:Y:S02]  /*5e40*/  F2FP.PACK_AB R7, R40, R126 ;  /* 0x0000007e2807723e */ /* 0x002fe400000000ff */
[----:B------:R-:W-:-:S07]  /*5e50*/  F2FP.PACK_AB R5, R124, R0 ;  /* 0x000000007c05723e */ /* 0x000fce00000000ff */
[C---:B---3--:R-:W-:Y:S07]  /*5e60*/  HMMA.16816.F32 R68, R4.reuse, R20, R192 ;  /* 0x000000140444723c */ /* 0x048fee00000018c0 */
[----:B------:R-:W-:Y:S01]  /*5e70*/  IMAD.MOV.U32 R192, RZ, RZ, R61 ;  /* 0x000000ffffc07224 */ /* 0x000fe200078e003d */
[----:B------:R-:W-:Y:S01]  /*5e80*/  MOV R194, R40 ;  /* 0x0000002800c27202 */ /* 0x000fe20000000f00 */
[----:B------:R-:W-:Y:S01]  /*5e90*/  IMAD.MOV.U32 R193, RZ, RZ, R62 ;  /* 0x000000ffffc17224 */ /* 0x000fe200078e003e */
[----:B--2---:R-:W-:Y:S01]  /*5ea0*/  HMMA.16816.F32 R44, R4, R8, R136 ;  /* 0x00000008042c723c */ /* 0x004fe20000001888 */
[----:B------:R-:W-:-:S07]  /*5eb0*/  IMAD.MOV.U32 R195, RZ, RZ, R63 ;  /* 0x000000ffffc37224 */ /* 0x000fce00078e003f */
[C---:B------:R-:W-:Y:S01]  /*5ec0*/  HMMA.16816.F32 R60, R4.reuse, R22, R188 ;  /* 0x00000016043c723c */ /* 0x040fe200000018bc */
[----:B------:R-:W1:Y:S06]  /*5ed0*/  LDSM.16.MT88.4 R20, [R220+0x4100] ;  /* 0x00410000dc14783b */ /* 0x000e6c0000004200 */
[----:B------:R-:W-:Y:S01]  /*5ee0*/  IMAD.MOV.U32 R188, RZ, RZ, R54 ;  /* 0x000000ffffbc7224 */ /* 0x000fe200078e0036 */
[----:B------:R-:W-:Y:S01]  /*5ef0*/  MOV R191, R55 ;  /* 0x0000003700bf7202 */ /* 0x000fe20000000f00 */
[----:B------:R-:W-:Y:S01]  /*5f00*/  IMAD.MOV.U32 R189, RZ, RZ, R56 ;  /* 0x000000ffffbd7224 */ /* 0x000fe200078e0038 */
[----:B------:R-:W-:Y:S01]  /*5f10*/  HMMA.16816.F32 R52, R4, R18, R180 ;  /* 0x000000120434723c */ /* 0x000fe200000018b4 */
[----:B------:R-:W-:-:S07]  /*5f20*/  IMAD.MOV.U32 R190, RZ, RZ, R57 ;  /* 0x000000ffffbe7224 */ /* 0x000fce00078e0039 */
[C---:B------:R-:W-:Y:S01]  /*5f30*/  HMMA.16816.F32 R56, R4.reuse, R16, R184 ;  /* 0x000000100438723c */ /* 0x040fe200000018b8 */
[----:B------:R-:W2:Y:S06]  /*5f40*/  LDSM.16.MT88.4 R16, [R217+0x4100] ;  /* 0x00410000d910783b */ /* 0x000eac0000004200 */
[----:B------:R-:W-:Y:S01]  /*5f50*/  MOV R187, R35 ;  /* 0x0000002300bb7202 */ /* 0x000fe20000000f00 */
[C---:B------:R-:W-:Y:S01]  /*5f60*/  HMMA.16816.F32 R40, R4.reuse, R10, R132 ;  /* 0x0000000a0428723c */ /* 0x040fe20000001884 */
[----:B------:R-:W3:Y:S07]  /*5f70*/  LDSM.16.MT88.4 R8, [R218+0x4100] ;  /* 0x00410000da08783b */ /* 0x000eee0000004200 */
[C---:B------:R-:W-:Y:S08]  /*5f80*/  HMMA.16816.F32 R32, R4.reuse, R24, R128 ;  /* 0x000000180420723c */ /* 0x040ff00000001880 */
[C---:B-1----:R-:W-:Y:S07]  /*5f90*/  HMMA.16816.F32 R148, R4.reuse, R20, R148 ;  /* 0x000000140494723c */ /* 0x042fee0000001894 */
[----:B------:R-:W-:Y:S01]  /*5fa0*/  IMAD.MOV.U32 R20, RZ, RZ, R30 ;  /* 0x000000ffff147224 */ /* 0x000fe200078e001e */
[C---:B------:R-:W-:Y:S01]  /*5fb0*/  HMMA.16816.F32 R128, R4.reuse, R26, R176 ;  /* 0x0000001a0480723c */ /* 0x040fe200000018b0 */
[----:B------:R-:W-:Y:S01]  /*5fc0*/  MOV R21, R189 ;  /* 0x000000bd00157202 */ /* 0x000fe20000000f00 */
[----:B------:R-:W-:Y:S05]  /*5fd0*/  LDSM.16.MT88.4 R24, [R217+0xa100] ;  /* 0x00a10000d918783b */ /* 0x000fea0000004200 */
[----:B------:R-:W-:Y:S01]  /*5fe0*/  IMAD.MOV.U32 R179, RZ, RZ, R187 ;  /* 0x000000ffffb37224 */ /* 0x000fe200078e00bb */
[----:B------:R-:W-:Y:S01]  /*5ff0*/  HMMA.16816.F32 R196, R4, R22, R196 ;  /* 0x0000001604c4723c */ /* 0x000fe200000018c4 */
[----:B------:R-:W-:-:S06]  /*6000*/  IMAD.MOV.U32 R178, RZ, RZ, R188 ;  /* 0x000000ffffb27224 */ /* 0x000fcc00078e00bc */
[----:B------:R-:W-:Y:S01]  /*6010*/  IMAD.MOV.U32 R23, RZ, RZ, R191 ;  /* 0x000000ffff177224 */ /* 0x000fe200078e00bf */
[C---:B--2---:R-:W-:Y:S08]  /*6020*/  HMMA.16816.F32 R132, R4.reuse, R16, R168 ;  /* 0x000000100484723c */ /* 0x044ff000000018a8 */
[C---:B------:R-:W-:Y:S01]  /*6030*/  HMMA.16816.F32 R136, R4.reuse, R18, R164 ;  /* 0x000000120488723c */ /* 0x040fe200000018a4 */
[----:B------:R-:W1:Y:S06]  /*6040*/  LDSM.16.MT88.4 R16, [R219+0x4100] ;  /* 0x00410000db10783b */ /* 0x000e6c0000004200 */
[----:B------:R-:W-:Y:S01]  /*6050*/  IMAD.MOV.U32 R165, RZ, RZ, R127 ;  /* 0x000000ffffa57224 */ /* 0x000fe200078e007f */
[----:B------:R-:W-:Y:S01]  /*6060*/  MOV R166, R28 ;  /* 0x0000001c00a67202 */ /* 0x000fe20000000f00 */
[----:B------:R-:W-:Y:S01]  /*6070*/  IMAD.MOV.U32 R167, RZ, RZ, R29 ;  /* 0x000000ffffa77224 */ /* 0x000fe200078e001d */
[----:B------:R-:W-:Y:S01]  /*6080*/  MOV R127, R31 ;  /* 0x0000001f007f7202 */ /* 0x000fe20000000f00 */
[----:B------:R-:W-:Y:S01]  /*6090*/  IMAD.MOV.U32 R164, RZ, RZ, R190 ;  /* 0x000000ffffa47224 */ /* 0x000fe200078e00be */
[----:B------:R-:W2:Y:S01]  /*60a0*/  LDSM.16.MT88.4 R28, [R218+0x7100] ;  /* 0x00710000da1c783b */ /* 0x000ea20000004200 */
[C---:B---3--:R-:W-:Y:S08]  /*60b0*/  HMMA.16816.F32 R140, R4.reuse, R8, R140 ;  /* 0x00000008048c723c */ /* 0x048ff0000000188c */
[C---:B------:R-:W-:Y:S01]  /*60c0*/  HMMA.16816.F32 R144, R4.reuse, R10, R144 ;  /* 0x0000000a0490723c */ /* 0x040fe20000001890 */
[----:B------:R-:W3:Y:S07]  /*60d0*/  LDSM.16.MT88.4 R8, [R217+0x7100] ;  /* 0x00710000d908783b */ /* 0x000eee0000004200 */
[C---:B-1----:R-:W-:Y:S08]  /*60e0*/  HMMA.16816.F32 R188, R4.reuse, R16, R160 ;  /* 0x0000001004bc723c */ /* 0x042ff000000018a0 */
[C---:B------:R-:W-:Y:S01]  /*60f0*/  HMMA.16816.F32 R184, R4.reuse, R18, R156 ;  /* 0x0000001204b8723c */ /* 0x040fe2000000189c */
[----:B------:R-:W1:Y:S07]  /*6100*/  LDSM.16.MT88.4 R16, [R220+0x7100] ;  /* 0x00710000dc10783b */ /* 0x000e6e0000004200 */
[C---:B--2---:R-:W-:Y:S07]  /*6110*/  HMMA.16816.F32 R160, R4.reuse, R28, R116 ;  /* 0x0000001c04a0723c */ /* 0x044fee0000001874 */
[----:B------:R-:W-:Y:S01]  /*6120*/  IMAD.MOV.U32 R29, RZ, RZ, R192 ;  /* 0x000000ffff1d7224 */ /* 0x000fe200078e00c0 */
[----:B------:R-:W-:Y:S01]  /*6130*/  MOV R28, R193 ;  /* 0x000000c1001c7202 */ /* 0x000fe20000000f00 */
[----:B------:R-:W-:Y:S01]  /*6140*/  IMAD.MOV.U32 R119, RZ, RZ, R194 ;  /* 0x000000ffff777224 */ /* 0x000fe200078e00c2 */
[----:B---3--:R-:W-:Y:S01]  /*6150*/  HMMA.16816.F32 R168, R4, R10, R120 ;  /* 0x0000000a04a8723c */ /* 0x008fe20000001878 */
[----:B------:R-:W-:-:S07]  /*6160*/  IMAD.MOV.U32 R118, RZ, RZ, R195 ;  /* 0x000000ffff767224 */ /* 0x000fce00078e00c3 */
[C---:B------:R-:W-:Y:S07]  /*6170*/  HMMA.16816.F32 R192, R4.reuse, R30, R108 ;  /* 0x0000001e04c0723c */ /* 0x040fee000000186c */
[----:B------:R-:W-:Y:S01]  /*6180*/  MOV R110, R178 ;  /* 0x000000b2006e7202 */ /* 0x000fe20000000f00 */
[----:B------:R-:W-:Y:S01]  /*6190*/  IMAD.MOV.U32 R111, RZ, RZ, R179 ;  /* 0x000000ffff6f7224 */ /* 0x000fe200078e00b3 */
[----:B------:R-:W-:Y:S01]  /*61a0*/  HMMA.16816.F32 R120, R4, R24, R84 ;  /* 0x000000180478723c */ /* 0x000fe20000001854 */
[----:B------:R-:W-:-:S02]  /*61b0*/  IMAD.MOV.U32 R109, RZ, RZ, R210 ;  /* 0x000000ffff6d7224 */ /* 0x000fc400078e00d2 */
[----:B------:R-:W-:Y:S02]  /*61c0*/  IMAD.MOV.U32 R108, RZ, RZ, R207 ;  /* 0x000000ffff6c7224 */ /* 0x000fe400078e00cf */
[----:B------:R-:W-:Y:S02]  /*61d0*/  IMAD.MOV.U32 R31, RZ, RZ, R113 ;  /* 0x000000ffff1f7224 */ /* 0x000fe400078e0071 */
[----:B------:R-:W-:Y:S01]  /*61e0*/  IMAD.MOV.U32 R25, RZ, RZ, R20 ;  /* 0x000000ffff197224 */ /* 0x000fe200078e0014 */
[----:B-1----:R-:W-:Y:S01]  /*61f0*/  HMMA.16816.F32 R176, R4, R16, R104 ;  /* 0x0000001004b0723c */ /* 0x002fe20000001868 */
[----:B------:R-:W-:Y:S01]  /*6200*/  MOV R24, R21 ;  /* 0x0000001500187202 */ /* 0x000fe20000000f00 */
[----:B------:R-:W-:-:S05]  /*6210*/  IMAD.MOV.U32 R30, RZ, RZ, R114 ;  /* 0x000000ffff1e7224 */ /* 0x000fca00078e0072 */
[----:B------:R-:W-:Y:S01]  /*6220*/  IMAD.MOV.U32 R107, RZ, RZ, R164 ;  /* 0x000000ffff6b7224 */ /* 0x000fe200078e00a4 */
[----:B------:R-:W-:Y:S01]  /*6230*/  MOV R106, R165 ;  /* 0x000000a5006a7202 */ /* 0x000fe20000000f00 */
[----:B------:R-:W-:Y:S01]  /*6240*/  IMAD.MOV.U32 R105, RZ, RZ, R166 ;  /* 0x000000ffff697224 */ /* 0x000fe200078e00a6 */
[C---:B------:R-:W-:Y:S01]  /*6250*/  HMMA.16816.F32 R180, R4.reuse, R8, R152 ;  /* 0x0000000804b4723c */ /* 0x040fe20000001898 */
[----:B------:R-:W-:Y:S01]  /*6260*/  IMAD.MOV.U32 R104, RZ, RZ, R167 ;  /* 0x000000ffff687224 */ /* 0x000fe200078e00a7 */
[----:B------:R-:W1:Y:S06]  /*6270*/  LDSM.16.MT88.4 R8, [R219+0x7100] ;  /* 0x00710000db08783b */ /* 0x000e6c0000004200 */
[C---:B------:R-:W-:Y:S01]  /*6280*/  HMMA.16816.F32 R164, R4.reuse, R18, R100 ;  /* 0x0000001204a4723c */ /* 0x040fe20000001864 */
[----:B------:R-:W2:Y:S06]  /*6290*/  LDSM.16.MT88.4 R16, [R220+0xa100] ;  /* 0x00a10000dc10783b */ /* 0x000eac0000004200 */
[----:B------:R-:W-:Y:S01]  /*62a0*/  MOV R100, R23 ;  /* 0x0000001700647202 */ /* 0x000fe20000000f00 */
[----:B------:R-:W-:Y:S01]  /*62b0*/  HMMA.16816.F32 R152, R4, R26, R88 ;  /* 0x0000001a0498723c */ /* 0x000fe20000001858 */
[----:B------:R-:W3:Y:S01]  /*62c0*/  LDSM.16.MT88.4 R20, [R218+0xa100] ;  /* 0x00a10000da14783b */ /* 0x000ee20000004200 */
[----:B------:R-:W-:Y:S01]  /*62d0*/  IMAD.MOV.U32 R101, RZ, RZ, R111 ;  /* 0x000000ffff657224 */ /* 0x000fe200078e006f */
[----:B------:R-:W-:Y:S01]  /*62e0*/  MOV R102, R29 ;  /* 0x0000001d00667202 */ /* 0x000fe20000000f00 */
[----:B------:R-:W-:Y:S01]  /*62f0*/  IMAD.MOV.U32 R111, RZ, RZ, R212 ;  /* 0x000000ffff6f7224 */ /* 0x000fe200078e00d4 */
[----:B------:R-:W-:Y:S01]  /*6300*/  MOV R103, R206 ;  /* 0x000000ce00677202 */ /* 0x000fe20000000f00 */
[----:B------:R-:W-:-:S02]  /*6310*/  IMAD.MOV.U32 R29, RZ, RZ, R2 ;  /* 0x000000ffff1d7224 */ /* 0x000fc400078e0002 */
[----:B------:R-:W-:Y:S02]  /*6320*/  IMAD.MOV.U32 R27, RZ, RZ, R118 ;  /* 0x000000ffff1b7224 */ /* 0x000fe400078e0076 */
[----:B------:R-:W-:Y:S02]  /*6330*/  IMAD.MOV.U32 R26, RZ, RZ, R119 ;  /* 0x000000ffff1a7224 */ /* 0x000fe400078e0077 */
[----:B------:R-:W-:Y:S01]  /*6340*/  FFMA.FTZ R2, R175, c[0x0][0x2d0], -R12 ;  /* 0x0000b400af027a23 */ /* 0x000fe2000001080c */
[C---:B-1----:R-:W-:Y:S07]  /*6350*/  HMMA.16816.F32 R156, R4.reuse, R8, R96 ;  /* 0x00000008049c723c */ /* 0x042fee0000001860 */
[----:B------:R-:W-:Y:S01]  /*6360*/  IMAD.MOV.U32 R99, RZ, RZ, R124 ;  /* 0x000000ffff637224 */ /* 0x000fe200078e007c */
[----:B------:R-:W-:Y:S01]  /*6370*/  MOV R97, R126 ;  /* 0x0000007e00617202 */ /* 0x000fe20000000f00 */
[----:B------:R-:W-:Y:S01]  /*6380*/  IMAD.MOV.U32 R98, RZ, RZ, R125 ;  /* 0x000000ffff627224 */ /* 0x000fe200078e007d */
[----:B--2---:R-:W-:Y:S01]  /*6390*/  HMMA.16816.F32 R88, R4, R18, R64 ;  /* 0x000000120458723c */ /* 0x004fe20000001840 */
[----:B------:R-:W-:-:S06]  /*63a0*/  IMAD.MOV.U32 R96, RZ, RZ, R127 ;  /* 0x000000ffff607224 */ /* 0x000fcc00078e007f */
[----:B------:R-:W-:Y:S01]  /*63b0*/  IMAD.MOV.U32 R65, RZ, RZ, R99 ;  /* 0x000000ffff417224 */ /* 0x000fe200078e0063 */
[C---:B---3--:R-:W-:Y:S01]  /*63c0*/  HMMA.16816.F32 R116, R4.reuse, R20, R80 ;  /* 0x000000140474723c */ /* 0x048fe20000001850 */
        /* <DEDUP_REMOVED lines=8> */
[----:B------:R-:W-:Y:S01]  /*6450*/  FFMA.FTZ R0, R205, c[0x0][0x2d0], -R13 ;  /* 0x0000b400cd007a23 */ /* 0x000fe2000001080d */
[C---:B------:R-:W-:Y:S01]  /*6460*/  HMMA.16816.F32 R124, R4.reuse, R10, R92 ;  /* 0x0000000a047c723c */ /* 0x040fe2000000185c */
[----:B------:R-:W-:Y:S01]  /*6470*/  MOV R110, R211 ;  /* 0x000000d3006e7202 */ /* 0x000fe20000000f00 */
[----:B------:R-:W1:Y:S01]  /*6480*/  LDSM.16.MT88.4 R8, [R219+0xa100] ;  /* 0x00a10000db08783b */ /* 0x000e620000004200 */
[----:B------:R2:W-:Y:S01]  /*6490*/  MUFU.EX2 R212, R0 ;  /* 0x0000000000d47308 */ /* 0x0005e20000000800 */
[----:B------:R-:W-:Y:S01]  /*64a0*/  IMAD.MOV.U32 R81, RZ, RZ, R213 ;  /* 0x000000ffff517224 */ /* 0x000fe200078e00d5 */
[----:B------:R-:W-:Y:S01]  /*64b0*/  MOV R80, R115 ;  /* 0x0000007300507202 */ /* 0x000fe20000000f00 */
[----:B------:R-:W-:Y:S01]  /*64c0*/  IMAD.MOV.U32 R82, RZ, RZ, R28 ;  /* 0x000000ffff527224 */ /* 0x000fe200078e001c */
[----:B------:R-:W-:Y:S01]  /*64d0*/  MOV R28, R112 ;  /* 0x00000070001c7202 */ /* 0x000fe20000000f00 */
[C---:B------:R-:W-:Y:S01]  /*64e0*/  HMMA.16816.F32 R92, R4.reuse, R16, R72 ;  /* 0x00000010045c723c */ /* 0x040fe20000001848 */
[----:B------:R-:W3:Y:S01]  /*64f0*/  LDSM.16.MT88.4 R16, [R218+0x1900] ;  /* 0x00190000da10783b */ /* 0x000ee20000004200 */
[----:B------:R-:W-:Y:S01]  /*6500*/  IMAD.MOV.U32 R205, RZ, RZ, R80 ;  /* 0x000000ffffcd7224 */ /* 0x000fe200078e0050 */
[----:B------:R4:W-:Y:S04]  /*6510*/  MUFU.EX2 R208, R2 ;  /* 0x0000000200d07308 */ /* 0x0009e80000000800 */
[----:B------:R-:W-:Y:S01]  /*6520*/  IMAD.MOV.U32 R75, RZ, RZ, R82 ;  /* 0x000000ffff4b7224 */ /* 0x000fe200078e0052 */
[----:B------:R-:W-:Y:S01]  /*6530*/  HMMA.16816.F32 R112, R4, R22, R76 ;  /* 0x000000160470723c */ /* 0x000fe2000000184c */
[----:B--2---:R-:W-:Y:S01]  /*6540*/  FFMA.FTZ R0, R204, c[0x0][0x2d0], -R13 ;  /* 0x0000b400cc007a23 */ /* 0x004fe2000001080d */
[----:B------:R-:W-:-:S03]  /*6550*/  MOV R204, R81 ;  /* 0x0000005100cc7202 */ /* 0x000fc60000000f00 */
[----:B------:R2:W1:Y:S01]  /*6560*/  MUFU.EX2 R211, R0 ;  /* 0x0000000000d37308 */ /* 0x0004620000000800 */
[----:B----4-:R-:W-:Y:S01]  /*6570*/  MOV R2, R102 ;  /* 0x0000006600027202 */ /* 0x010fe20000000f00 */
[----:B--2---:R-:W-:Y:S01]  /*6580*/  FFMA.FTZ R0, R203, c[0x0][0x2d0], -R13 ;  /* 0x0000b400cb007a23 */ /* 0x004fe2000001080d */
[C---:B-1----:R-:W-:Y:S05]  /*6590*/  HMMA.16816.F32 R84, R4.reuse, R8, R48 ;  /* 0x000000080454723c */ /* 0x042fea0000001830 */
[----:B------:R1:W-:Y:S02]  /*65a0*/  MUFU.EX2 R210, R0 ;  /* 0x0000000000d27308 */ /* 0x0003e40000000800 */
[----:B------:R-:W-:Y:S01]  /*65b0*/  IMAD.MOV.U32 R48, RZ, RZ, R24 ;  /* 0x000000ffff307224 */ /* 0x000fe200078e0018 */
[----:B------:R-:W-:Y:S01]  /*65c0*/  HMMA.16816.F32 R76, R4, R10, R36 ;  /* 0x0000000a044c723c */ /* 0x000fe20000001824 */
[----:B------:R-:W-:Y:S01]  /*65d0*/  LDSM.16.MT88.4 R8, [R220+0x1900] ;  /* 0x00190000dc08783b */ /* 0x000fe20000004200 */
[----:B------:R-:W-:Y:S01]  /*65e0*/  MOV R49, R25 ;  /* 0x0000001900317202 */ /* 0x000fe20000000f00 */
[----:B------:R-:W-:-:S02]  /*65f0*/  IMAD.MOV.U32 R50, RZ, RZ, R96 ;  /* 0x000000ffff327224 */ /* 0x000fc400078e0060 */
[----:B------:R-:W-:Y:S02]  /*6600*/  IMAD.MOV.U32 R51, RZ, RZ, R97 ;  /* 0x000000ffff337224 */ /* 0x000fe400078e0061 */
[----:B------:R-:W-:Y:S01]  /*6610*/  F2FP.PACK_AB R4, R211, R212 ;  /* 0x000000d4d304723e */ /* 0x000fe200000000ff */
[----:B------:R-:W-:Y:S01]  /*6620*/  IMAD.MOV.U32 R37, RZ, RZ, R83 ;  /* 0x000000ffff257224 */ /* 0x000fe200078e0053 */
[----:B------:R-:W-:Y:S01]  /*6630*/  MOV R38, R26 ;  /* 0x0000001a00267202 */ /* 0x000fe20000000f00 */
[----:B-1----:R-:W-:Y:S02]  /*6640*/  FFMA.FTZ R0, R202, c[0x0][0x2d0], -R13 ;  /* 0x0000b400ca007a23 */ /* 0x002fe4000001080d */
[----:B------:R-:W-:Y:S02]  /*6650*/  IMAD.MOV.U32 R39, RZ, RZ, R27 ;  /* 0x000000ffff277224 */ /* 0x000fe400078e001b */
[----:B------:R1:W2:Y:S01]  /*6660*/  MUFU.EX2 R213, R0 ;  /* 0x0000000000d57308 */ /* 0x0002a20000000800 */
[----:B------:R-:W-:Y:S01]  /*6670*/  LDSM.16.MT88.4 R24, [R219+0x1900] ;  /* 0x00190000db18783b */ /* 0x000fe20000004200 */
[----:B------:R-:W-:-:S02]  /*6680*/  IMAD.MOV.U32 R36, RZ, RZ, R66 ;  /* 0x000000ffff247224 */ /* 0x000fc400078e0042 */
[----:B------:R-:W-:Y:S02]  /*6690*/  IMAD.MOV.U32 R96, RZ, RZ, R105 ;  /* 0x000000ffff607224 */ /* 0x000fe400078e0069 */
[----:B------:R-:W-:Y:S02]  /*66a0*/  IMAD.MOV.U32 R97, RZ, RZ, R106 ;  /* 0x000000ffff617224 */ /* 0x000fe400078e006a */
[----:B------:R-:W-:Y:S01]  /*66b0*/  IMAD.MOV.U32 R175, RZ, RZ, R38 ;  /* 0x000000ffffaf7224 */ /* 0x000fe200078e0026 */
[----:B------:R-:W-:Y:S01]  /*66c0*/  MOV R38, R96 ;  /* 0x0000006000267202 */ /* 0x000fe20000000f00 */
[----:B-1----:R-:W-:Y:S01]  /*66d0*/  FFMA.FTZ R0, R201, c[0x0][0x2d0], -R12 ;  /* 0x0000b400c9007a23 */ /* 0x002fe2000001080c */
[----:B--2---:R-:W-:-:S03]  /*66e0*/  F2FP.PACK_AB R6, R213, R210 ;  /* 0x000000d2d506723e */ /* 0x004fc600000000ff */
[----:B------:R1:W-:Y:S02]  /*66f0*/  MUFU.EX2 R207, R0 ;  /* 0x0000000000cf7308 */ /* 0x0003e40000000800 */
[----:B-1----:R-:W-:-:S06]  /*6700*/  FFMA.FTZ R0, R200, c[0x0][0x2d0], -R12 ;  /* 0x0000b400c8007a23 */ /* 0x002fcc000001080c */
[----:B------:R1:W2:Y:S02]  /*6710*/  MUFU.EX2 R206, R0 ;  /* 0x0000000000ce7308 */ /* 0x0002a40000000800 */
[----:B-1----:R-:W-:Y:S01]  /*6720*/  FFMA.FTZ R0, R174, c[0x0][0x2d0], -R12 ;  /* 0x0000b400ae007a23 */ /* 0x002fe2000001080c */
[----:B--2---:R-:W-:Y:S01]  /*6730*/  F2FP.PACK_AB R5, R206, R207 ;  /* 0x000000cfce05723e */ /* 0x004fe200000000ff */
[----:B------:R-:W-:-:S04]  /*6740*/  IMAD.MOV.U32 R174, RZ, RZ, R21 ;  /* 0x000000ffffae7224 */ /* 0x000fc800078e0015 */
[----:B------:R-:W1:Y:S01]  /*6750*/  MUFU.EX2 R209, R0 ;  /* 0x0000000000d17308 */ /* 0x000e620000000800 */
[----:B------:R-:W2:Y:S01]  /*6760*/  LDSM.16.MT88.4 R20, [R217+0x1900] ;  /* 0x00190000d914783b */ /* 0x000ea20000004200 */
[----:B-1----:R-:W-:Y:S02]  /*6770*/  F2FP.PACK_AB R7, R209, R208 ;  /* 0x000000d0d107723e */ /* 0x002fe400000000ff */
[----:B------:R-:W-:Y:S01]  /*6780*/  MOV R0, R39 ;  /* 0x0000002700007202 */ /* 0x000fe20000000f00 */
[----:B------:R-:W-:-:S04]  /*6790*/  IMAD.MOV.U32 R39, RZ, RZ, R98 ;  /* 0x000000ffff277224 */ /* 0x000fc800078e0062 */
[----:B---3--:R-:W-:Y:S01]  /*67a0*/  HMMA.16816.F32 R80, R4, R16, R56 ;  /* 0x000000100450723c */ /* 0x008fe20000001838 */
[----:B------:R-:W-:-:S06]  /*67b0*/  FFMA.FTZ R0, R0, c[0x0][0x2d0], -R13 ;  /* 0x0000b40000007a23 */ /* 0x000fcc000001080d */
[----:B------:R-:W-:Y:S01]  /*67c0*/  MOV R56, R75 ;  /* 0x0000004b00387202 */ /* 0x000fe20000000f00 */
[----:B------:R-:W-:Y:S01]  /*67d0*/  IMAD.MOV.U32 R58, RZ, RZ, R64 ;  /* 0x000000ffff3a7224 */ /* 0x000fe200078e0040 */
[C---:B------:R-:W-:Y:S01]  /*67e0*/  HMMA.16816.F32 R72, R4.reuse, R18, R52 ;  /* 0x000000120448723c */ /* 0x040fe20000001834 */
[----:B------:R-:W1:Y:S01]  /*67f0*/  LDSM.16.MT88.4 R16, [R217+0x4900] ;  /* 0x00490000d910783b */ /* 0x000e620000004200 */
[----:B------:R-:W-:Y:S01]  /*6800*/  MOV R59, R65 ;  /* 0x00000041003b7202 */ /* 0x000fe20000000f00 */
[----:B------:R-:W-:Y:S02]  /*6810*/  IMAD.MOV.U32 R57, RZ, RZ, R51 ;  /* 0x000000ffff397224 */ /* 0x000fe400078e0033 */
[----:B------:R-:W-:Y:S02]  /*6820*/  IMAD.MOV.U32 R51, RZ, RZ, R97 ;  /* 0x000000ffff337224 */ /* 0x000fe400078e0061 */
[----:B------:R-:W-:Y:S01]  /*6830*/  IMAD.MOV.U32 R55, RZ, RZ, R37 ;  /* 0x000000ffff377224 */ /* 0x000fe200078e0025 */
[----:B------:R-:W-:Y:S01]  /*6840*/  MOV R54, R50 ;  /* 0x0000003200367202 */ /* 0x000fe20000000f00 */
[----:B--2---:R-:W-:Y:S01]  /*6850*/  HMMA.16816.F32 R200, R4, R20, R68 ;  /* 0x0000001404c8723c */ /* 0x004fe20000001844 */
[----:B------:R-:W-:-:S02]  /*6860*/  IMAD.MOV.U32 R37, RZ, RZ, R67 ;  /* 0x000000ffff257224 */ /* 0x000fc400078e0043 */
[----:B------:R-:W-:Y:S01]  /*6870*/  IMAD.MOV.U32 R52, RZ, RZ, R48 ;  /* 0x000000ffff347224 */ /* 0x000fe200078e0030 */
[----:B------:R-:W-:Y:S01]  /*6880*/  MOV R48, R99 ;  /* 0x0000006300307202 */ /* 0x000fe20000000f00 */
[----:B------:R-:W-:Y:S02]  /*6890*/  IMAD.MOV.U32 R53, RZ, RZ, R49 ;  /* 0x000000ffff357224 */ /* 0x000fe400078e0031 */
[----:B------:R-:W-:Y:S01]  /*68a0*/  IMAD.MOV.U32 R49, RZ, RZ, R100 ;  /* 0x000000ffff317224 */ /* 0x000fe200078e0064 */
[----:B------:R-:W-:Y:S01]  /*68b0*/  HMMA.16816.F32 R68, R4, R8, R44 ;  /* 0x000000080444723c */ /* 0x000fe2000000182c */
[----:B------:R-:W-:-:S07]  /*68c0*/  IMAD.MOV.U32 R50, RZ, RZ, R101 ;  /* 0x000000ffff327224 */ /* 0x000fce00078e0065 */
[C---:B------:R-:W-:Y:S01]  /*68d0*/  HMMA.16816.F32 R64, R4.reuse, R10, R40 ;  /* 0x0000000a0440723c */ /* 0x040fe20000001828 */
[----:B------:R-:W2:Y:S06]  /*68e0*/  LDSM.16.MT88.4 R8, [R218+0x4900] ;  /* 0x00490000da08783b */ /* 0x000eac0000004200 */
[----:B------:R-:W-:Y:S01]  /*68f0*/  IMAD.MOV.U32 R41, RZ, RZ, R108 ;  /* 0x000000ffff297224 */ /* 0x000fe200078e006c */
[----:B------:R-:W-:Y:S01]  /*6900*/  HMMA.16816.F32 R104, R4, R22, R60 ;  /* 0x000000160468723c */ /* 0x000fe2000000183c */
[----:B------:R-:W-:Y:S01]  /*6910*/  MOV R42, R109 ;  /* 0x0000006d002a7202 */ /* 0x000fe20000000f00 */
[----:B------:R-:W-:Y:S01]  /*6920*/  IMAD.MOV.U32 R43, RZ, RZ, R110 ;  /* 0x000000ffff2b7224 */ /* 0x000fe200078e006e */
[----:B------:R-:W3:Y:S01]  /*6930*/  LDSM.16.MT88.4 R20, [R220+0x4900] ;  /* 0x00490000dc14783b */ /* 0x000ee20000004200 */
[----:B------:R-:W-:-:S04]  /*6940*/  IMAD.MOV.U32 R40, RZ, RZ, R103 ;  /* 0x000000ffff287224 */ /* 0x000fc800078e0067 */
[C---:B------:R-:W-:Y:S07]  /*6950*/  HMMA.16816.F32 R44, R4.reuse, R24, R32 ;  /* 0x00000018042c723c */ /* 0x040fee0000001820 */
[----:B------:R-:W-:Y:S01]  /*6960*/  IMAD.MOV.U32 R35, RZ, RZ, R111 ;  /* 0x000000ffff237224 */ /* 0x000fe200078e006f */
[----:B-1----:R-:W-:Y:S01]  /*6970*/  HMMA.16816.F32 R96, R4, R18, R136 ;  /* 0x000000120460723c */ /* 0x002fe20000001888 */
[----:B------:R-:W-:Y:S01]  /*6980*/  IMAD.MOV.U32 R24, RZ, RZ, R54 ;  /* 0x000000ffff187224 */ /* 0x000fe200078e0036 */
[----:B------:R-:W-:Y:S01]  /*6990*/  MOV R32, R56 ;  /* 0x0000003800207202 */ /* 0x000fe20000000f00 */
[----:B------:R-:W-:-:S02]  /*69a0*/  IMAD.MOV.U32 R25, RZ, RZ, R55 ;  /* 0x000000ffff197224 */ /* 0x000fc400078e0037 */
[----:B------:R-:W-:Y:S02]  /*69b0*/  IMAD.MOV.U32 R33, RZ, RZ, R204 ;  /* 0x000000ffff217224 */ /* 0x000fe400078e00cc */
[----:B------:R-:W-:Y:S01]  /*69c0*/  IMAD.MOV.U32 R34, RZ, RZ, R205 ;  /* 0x000000ffff227224 */ /* 0x000fe200078e00cd */
[C---:B------:R-:W-:Y:S01]  /*69d0*/  HMMA.16816.F32 R108, R4.reuse, R16, R132 ;  /* 0x00000010046c723c */ /* 0x040fe20000001884 */
[----:B------:R-:W1:Y:S01]  /*69e0*/  LDSM.16.MT88.4 R16, [R219+0x4900] ;  /* 0x00490000db10783b */ /* 0x000e620000004200 */
[----:B------:R-:W-:Y:S01]  /*69f0*/  MOV R205, R30 ;  /* 0x0000001e00cd7202 */ /* 0x000fe20000000f00 */
[----:B------:R-:W-:Y:S02]  /*6a00*/  IMAD.MOV.U32 R204, RZ, RZ, R31 ;  /* 0x000000ffffcc7224 */ /* 0x000fe400078e001f */
[----:B------:R-:W-:Y:S02]  /*6a10*/  IMAD.MOV.U32 R56, RZ, RZ, R28 ;  /* 0x000000ffff387224 */ /* 0x000fe400078e001c */
[----:B------:R-:W-:Y:S01]  /*6a20*/  IMAD.MOV.U32 R135, RZ, RZ, R43 ;  /* 0x000000ffff877224 */ /* 0x000fe200078e002b */
[C---:B------:R-:W-:Y:S07]  /*6a30*/  HMMA.16816.F32 R100, R4.reuse, R26, R128 ;  /* 0x0000001a0464723c */ /* 0x040fee0000001880 */
[----:B------:R-:W-:Y:S01]  /*6a40*/  IMAD.MOV.U32 R26, RZ, RZ, R52 ;  /* 0x000000ffff1a7224 */ /* 0x000fe200078e0034 */
[----:B------:R-:W-:Y:S01]  /*6a50*/  MOV R27, R53 ;  /* 0x00000035001b7202 */ /* 0x000fe20000000f00 */
[C---:B--2---:R-:W-:Y:S07]  /*6a60*/  HMMA.16816.F32 R60, R4.reuse, R8, R140 ;  /* 0x00000008043c723c */ /* 0x044fee000000188c */
[----:B------:R-:W-:Y:S01]  /*6a70*/  MOV R143, R35 ;  /* 0x00000023008f7202 */ /* 0x000fe20000000f00 */
[----:B------:R-:W-:Y:S01]  /*6a80*/  HMMA.16816.F32 R52, R4, R10, R144 ;  /* 0x0000000a0434723c */ /* 0x000fe20000001890 */
[----:B------:R-:W2:Y:S01]  /*6a90*/  LDSM.16.MT88.4 R8, [R217+0x7900] ;  /* 0x00790000d908783b */ /* 0x000ea20000004200 */
[----:B------:R-:W-:Y:S01]  /*6aa0*/  MOV R35, R29 ;  /* 0x0000001d00237202 */ /* 0x000fe20000000f00 */
[----:B------:R-:W-:Y:S01]  /*6ab0*/  IMAD.MOV.U32 R142, RZ, RZ, R40 ;  /* 0x000000ffff8e7224 */ /* 0x000fe200078e0028 */
[----:B------:R-:W-:Y:S01]  /*6ac0*/  MOV R140, R42 ;  /* 0x0000002a008c7202 */ /* 0x000fe20000000f00 */
[----:B------:R-:W4:Y:S01]  /*6ad0*/  LDSM.16.MT88.4 R28, [R218+0x7900] ;  /* 0x00790000da1c783b */ /* 0x000f220000004200 */
[----:B------:R-:W-:-:S02]  /*6ae0*/  IMAD.MOV.U32 R141, RZ, RZ, R41 ;  /* 0x000000ffff8d7224 */ /* 0x000fc400078e0029 */
[C---:B---3--:R-:W-:Y:S07]  /*6af0*/  HMMA.16816.F32 R128, R4.reuse, R22, R196 ;  /* 0x000000160480723c */ /* 0x048fee00000018c4 */
[----:B------:R-:W-:Y:S01]  /*6b00*/  IMAD.MOV.U32 R199, RZ, RZ, R135 ;  /* 0x000000ffffc77224 */ /* 0x000fe200078e0087 */
[----:B-1----:R-:W-:Y:S01]  /*6b10*/  HMMA.16816.F32 R136, R4, R18, R184 ;  /* 0x000000120488723c */ /* 0x002fe200000018b8 */
[----:B------:R-:W-:Y:S01]  /*6b20*/  IMAD.MOV.U32 R198, RZ, RZ, R26 ;  /* 0x000000ffffc67224 */ /* 0x000fe200078e001a */
[----:B------:R-:W-:Y:S01]  /*6b30*/  MOV R197, R27 ;  /* 0x0000001b00c57202 */ /* 0x000fe20000000f00 */
[----:B------:R-:W-:-:S04]  /*6b40*/  IMAD.MOV.U32 R196, RZ, RZ, R24 ;  /* 0x000000ffffc47224 */ /* 0x000fc800078e0018 */
[----:B------:R-:W-:Y:S01]  /*6b50*/  IMAD.MOV.U32 R187, RZ, RZ, R25 ;  /* 0x000000ffffbb7224 */ /* 0x000fe200078e0019 */
[C---:B------:R-:W-:Y:S01]  /*6b60*/  HMMA.16816.F32 R132, R4.reuse, R16, R188 ;  /* 0x000000100484723c */ /* 0x040fe200000018bc */
[----:B------:R-:W1:Y:S01]  /*6b70*/  LDSM.16.MT88.4 R16, [R220+0x7900] ;  /* 0x00790000dc10783b */ /* 0x000e620000004200 */
[----:B------:R-:W-:Y:S01]  /*6b80*/  MOV R186, R32 ;  /* 0x0000002000ba7202 */ /* 0x000fe20000000f00 */
[----:B------:R-:W-:Y:S02]  /*6b90*/  IMAD.MOV.U32 R184, RZ, RZ, R34 ;  /* 0x000000ffffb87224 */ /* 0x000fe400078e0022 */
[----:B------:R-:W3:Y:S01]  /*6ba0*/  LDSM.16.MT88.4 R24, [R217+0xa900] ;  /* 0x00a90000d918783b */ /* 0x000ee20000004200 */
[----:B------:R-:W-:Y:S02]  /*6bb0*/  IMAD.MOV.U32 R185, RZ, RZ, R33 ;  /* 0x000000ffffb97224 */ /* 0x000fe400078e0021 */
[C---:B------:R-:W-:Y:S01]  /*6bc0*/  HMMA.16816.F32 R40, R4.reuse, R20, R148 ;  /* 0x000000140428723c */ /* 0x040fe20000001894 */
[----:B------:R-:W-:Y:S07]  /*6bd0*/  LDSM.16.MT88.4 R20, [R218+0xa900] ;  /* 0x00a90000da14783b */ /* 0x000fee0000004200 */
[C---:B--2---:R-:W-:Y:S08]  /*6be0*/  HMMA.16816.F32 R144, R4.reuse, R8, R180 ;  /* 0x000000080490723c */ /* 0x044ff000000018b4 */
[C---:B------:R-:W-:Y:S01]  /*6bf0*/  HMMA.16816.F32 R148, R4.reuse, R10, R168 ;  /* 0x0000000a0494723c */ /* 0x040fe200000018a8 */
[----:B------:R-:W2:Y:S07]  /*6c00*/  LDSM.16.MT88.4 R8, [R219+0x7900] ;  /* 0x00790000db08783b */ /* 0x000eae0000004200 */
[C---:B----4-:R-:W-:Y:S07]  /*6c10*/  HMMA.16816.F32 R180, R4.reuse, R30, R192 ;  /* 0x0000001e04b4723c */ /* 0x050fee00000018c0 */
[----:B------:R-:W-:Y:S01]  /*6c20*/  IMAD.MOV.U32 R30, RZ, RZ, R57 ;  /* 0x000000ffff1e7224 */ /* 0x000fe200078e0039 */
[----:B-1----:R-:W-:Y:S01]  /*6c30*/  HMMA.16816.F32 R168, R4, R16, R176 ;  /* 0x0000001004a8723c */ /* 0x002fe200000018b0 */
[----:B------:R-:W-:Y:S01]  /*6c40*/  IMAD.MOV.U32 R192, RZ, RZ, R59 ;  /* 0x000000ffffc07224 */ /* 0x000fe200078e003b */
[----:B------:R-:W-:Y:S01]  /*6c50*/  MOV R194, R37 ;  /* 0x0000002500c27202 */ /* 0x000fe20000000f00 */
[----:B------:R-:W-:Y:S01]  /*6c60*/  IMAD.MOV.U32 R193, RZ, RZ, R36 ;  /* 0x000000ffffc17224 */ /* 0x000fe200078e0024 */
[----:B------:R-:W-:Y:S01]  /*6c70*/  MOV R31, R58 ;  /* 0x0000003a001f7202 */ /* 0x000fe20000000f00 */
[----:B------:R-:W-:-:S02]  /*6c80*/  IMAD.MOV.U32 R195, RZ, RZ, R38 ;  /* 0x000000ffffc37224 */ /* 0x000fc400078e0026 */
[----:B------:R-:W-:Y:S01]  /*6c90*/  IMAD.MOV.U32 R176, RZ, RZ, R39 ;  /* 0x000000ffffb07224 */ /* 0x000fe200078e0027 */
[----:B------:R-:W-:Y:S01]  /*6ca0*/  HMMA.16816.F32 R160, R4, R28, R160 ;  /* 0x0000001c04a0723c */ /* 0x000fe200000018a0 */
[----:B------:R-:W-:Y:S01]  /*6cb0*/  IMAD.MOV.U32 R178, RZ, RZ, R49 ;  /* 0x000000ffffb27224 */ /* 0x000fe200078e0031 */
[----:B------:R-:W-:Y:S01]  /*6cc0*/  MOV R177, R48 ;  /* 0x0000003000b17202 */ /* 0x000fe20000000f00 */
[----:B------:R-:W-:-:S04]  /*6cd0*/  IMAD.MOV.U32 R179, RZ, RZ, R50 ;  /* 0x000000ffffb37224 */ /* 0x000fc800078e0032 */
[----:B------:R-:W-:Y:S01]  /*6ce0*/  IMAD.MOV.U32 R28, RZ, RZ, R56 ;  /* 0x000000ffff1c7224 */ /* 0x000fe200078e0038 */
[C---:B------:R-:W-:Y:S01]  /*6cf0*/  HMMA.16816.F32 R188, R4.reuse, R18, R164 ;  /* 0x0000001204bc723c */ /* 0x040fe200000018a4 */
[----:B------:R-:W-:Y:S01]  /*6d00*/  MOV R29, R35 ;  /* 0x00000023001d7202 */ /* 0x000fe20000000f00 */
[----:B------:R-:W1:Y:S05]  /*6d10*/  LDSM.16.MT88.4 R16, [R220+0xa900] ;  /* 0x00a90000dc10783b */ /* 0x000e6a0000004200 */
[----:B------:R-:W-:Y:S01]  /*6d20*/  IMAD.MOV.U32 R166, RZ, RZ, R176 ;  /* 0x000000ffffa67224 */ /* 0x000fe200078e00b0 */
[----:B------:R-:W-:Y:S01]  /*6d30*/  MOV R167, R51 ;  /* 0x0000003300a77202 */ /* 0x000fe20000000f00 */
[----:B------:R-:W-:Y:S01]  /*6d40*/  IMAD.MOV.U32 R176, RZ, RZ, R178 ;  /* 0x000000ffffb07224 */ /* 0x000fe200078e00b2 */
[----:B------:R-:W-:Y:S01]  /*6d50*/  MOV R178, R30 ;  /* 0x0000001e00b27202 */ /* 0x000fe20000000f00 */
[----:B------:R-:W-:Y:S01]  /*6d60*/  IMAD.MOV.U32 R30, RZ, RZ, R192 ;  /* 0x000000ffff1e7224 */ /* 0x000fe200078e00c0 */
[----:B---3--:R-:W-:Y:S01]  /*6d70*/  HMMA.16816.F32 R120, R4, R24, R120 ;  /* 0x000000180478723c */ /* 0x008fe20000001878 */
[----:B------:R-:W-:Y:S01]  /*6d80*/  IMAD.MOV.U32 R192, RZ, RZ, R194 ;  /* 0x000000ffffc07224 */ /* 0x000fe200078e00c2 */
[----:B------:R-:W-:Y:S01]  /*6d90*/  MOV R194, R28 ;  /* 0x0000001c00c27202 */ /* 0x000fe20000000f00 */
[----:B------:R-:W-:-:S02]  /*6da0*/  IMAD.MOV.U32 R28, RZ, RZ, R184 ;  /* 0x000000ffff1c7224 */ /* 0x000fc400078e00b8 */
[----:B------:R-:W-:Y:S01]  /*6db0*/  IMAD.MOV.U32 R184, RZ, RZ, R186 ;  /* 0x000000ffffb87224 */ /* 0x000fe200078e00ba */
[----:B------:R-:W-:Y:S01]  /*6dc0*/  MOV R186, R196 ;  /* 0x000000c400ba7202 */ /* 0x000fe20000000f00 */
[----:B------:R-:W-:Y:S01]  /*6dd0*/  IMAD.MOV.U32 R165, RZ, RZ, R167 ;  /* 0x000000ffffa57224 */ /* 0x000fe200078e00a7 */
[----:B------:R-:W-:Y:S01]  /*6de0*/  MOV R167, R177 ;  /* 0x000000b100a77202 */ /* 0x000fe20000000f00 */
[----:B------:R-:W-:Y:S01]  /*6df0*/  IMAD.MOV.U32 R196, RZ, RZ, R198 ;  /* 0x000000ffffc47224 */ /* 0x000fe200078e00c6 */
[C---:B--2---:R-:W-:Y:S01]  /*6e00*/  HMMA.16816.F32 R156, R4.reuse, R8, R156 ;  /* 0x00000008049c723c */ /* 0x044fe2000000189c */
[----:B------:R-:W-:Y:S01]  /*6e10*/  IMAD.MOV.U32 R198, RZ, RZ, R140 ;  /* 0x000000ffffc67224 */ /* 0x000fe200078e008c */
[----:B------:R-:W-:Y:S01]  /*6e20*/  MOV R140, R142 ;  /* 0x0000008e008c7202 */ /* 0x000fe20000000f00 */
[----:B------:R-:W-:Y:S02]  /*6e30*/  IMAD.MOV.U32 R177, RZ, RZ, R179 ;  /* 0x000000ffffb17224 */ /* 0x000fe400078e00b3 */
[----:B------:R-:W-:Y:S01]  /*6e40*/  IMAD.MOV.U32 R179, RZ, RZ, R31 ;  /* 0x000000ffffb37224 */ /* 0x000fe200078e001f */
[----:B------:R-:W-:Y:S01]  /*6e50*/  MOV R31, R193 ;  /* 0x000000c1001f7202 */ /* 0x000fe20000000f00 */
[----:B------:R-:W-:Y:S01]  /*6e60*/  IMAD.MOV.U32 R142, RZ, RZ, R174 ;  /* 0x000000ffff8e7224 */ /* 0x000fe200078e00ae */
[C---:B------:R-:W-:Y:S01]  /*6e70*/  HMMA.16816.F32 R124, R4.reuse, R10, R124 ;  /* 0x0000000a047c723c */ /* 0x040fe2000000187c */
[----:B------:R2:W-:Y:S01]  /*6e80*/  MUFU.EX2 R174, R0 ;  /* 0x0000000000ae7308 */ /* 0x0005e20000000800 */
[----:B------:R-:W-:Y:S01]  /*6e90*/  IMAD.MOV.U32 R193, RZ, RZ, R195 ;  /* 0x000000ffffc17224 */ /* 0x000fe200078e00c3 */
[----:B------:R-:W3:Y:S01]  /*6ea0*/  LDSM.16.MT88.4 R8, [R219+0xa900] ;  /* 0x00a90000db08783b */ /* 0x000ee20000004200 */
[----:B------:R-:W-:Y:S01]  /*6eb0*/  IMAD.MOV.U32 R195, RZ, RZ, R29 ;  /* 0x000000ffffc37224 */ /* 0x000fe200078e001d */
[----:B------:R-:W-:Y:S01]  /*6ec0*/  MOV R29, R185 ;  /* 0x000000b9001d7202 */ /* 0x000fe20000000f00 */
[----:B------:R-:W-:Y:S01]  /*6ed0*/  IMAD.MOV.U32 R164, RZ, RZ, R166 ;  /* 0x000000ffffa47224 */ /* 0x000fe200078e00a6 */
[----:B------:R-:W-:Y:S01]  /*6ee0*/  MOV R166, R176 ;  /* 0x000000b000a67202 */ /* 0x000fe20000000f00 */
[----:B------:R-:W-:Y:S01]  /*6ef0*/  IMAD.MOV.U32 R185, RZ, RZ, R187 ;  /* 0x000000ffffb97224 */ /* 0x000fe200078e00bb */
[----:B------:R-:W-:Y:S01]  /*6f00*/  HMMA.16816.F32 R116, R4, R20, R116 ;  /* 0x000000140474723c */ /* 0x000fe20000001874 */
[----:B------:R-:W-:-:S02]  /*6f10*/  IMAD.MOV.U32 R176, RZ, RZ, R178 ;  /* 0x000000ffffb07224 */ /* 0x000fc400078e00b2 */
[----:B------:R-:W-:Y:S01]  /*6f20*/  IMAD.MOV.U32 R187, RZ, RZ, R197 ;  /* 0x000000ffffbb7224 */ /* 0x000fe200078e00c5 */
[----:B------:R-:W-:Y:S01]  /*6f30*/  MOV R197, R199 ;  /* 0x000000c700c57202 */ /* 0x000fe20000000f00 */
[----:B--2---:R-:W-:-:S03]  /*6f40*/  FFMA.FTZ R0, R165, c[0x0][0x2d0], -R13 ;  /* 0x0000b400a5007a23 */ /* 0x004fc6000001080d */
[C---:B-1----:R-:W-:Y:S01]  /*6f50*/  HMMA.16816.F32 R56, R4.reuse, R16, R92 ;  /* 0x000000100438723c */ /* 0x042fe2000000185c */
[----:B------:R-:W-:Y:S02]  /*6f60*/  IMAD.MOV.U32 R165, RZ, RZ, R167 ;  /* 0x000000ffffa57224 */ /* 0x000fe400078e00a7 */
[----:B------:R-:W-:Y:S01]  /*6f70*/  IMAD.MOV.U32 R167, RZ, RZ, R177 ;  /* 0x000000ffffa77224 */ /* 0x000fe200078e00b1 */
[----:B------:R-:W-:Y:S01]  /*6f80*/  MOV R177, R179 ;  /* 0x000000b300b17202 */ /* 0x000fe20000000f00 */
[----:B------:R-:W-:Y:S02]  /*6f90*/  IMAD.MOV.U32 R179, RZ, RZ, R31 ;  /* 0x000000ffffb37224 */ /* 0x000fe400078e001f */
[----:B------:R-:W-:Y:S01]  /*6fa0*/  IMAD.MOV.U32 R31, RZ, RZ, R193 ;  /* 0x000000ffff1f7224 */ /* 0x000fe200078e00c1 */
[----:B------:R-:W-:Y:S01]  /*6fb0*/  MOV R193, R195 ;  /* 0x000000c300c17202 */ /* 0x000fe20000000f00 */
[----:B------:R-:W-:Y:S01]  /*6fc0*/  IMAD.MOV.U32 R195, RZ, RZ, R29 ;  /* 0x000000ffffc37224 */ /* 0x000fe200078e001d */
[----:B------:R-:W-:Y:S01]  /*6fd0*/  MOV R29, R184 ;  /* 0x000000b8001d7202 */ /* 0x000fe20000000f00 */
[----:B------:R-:W-:Y:S01]  /*6fe0*/  IMAD.MOV.U32 R178, RZ, RZ, R30 ;  /* 0x000000ffffb27224 */ /* 0x000fe200078e001e */
[----:B------:R-:W-:Y:S01]  /*6ff0*/  MOV R30, R192 ;  /* 0x000000c0001e7202 */ /* 0x000fe20000000f00 */
[----:B------:R-:W-:Y:S01]  /*7000*/  IMAD.MOV.U32 R184, RZ, RZ, R186 ;  /* 0x000000ffffb87224 */ /* 0x000fe200078e00ba */
[C---:B------:R-:W-:Y:S01]  /*7010*/  HMMA.16816.F32 R48, R4.reuse, R18, R88 ;  /* 0x000000120430723c */ /* 0x040fe20000001858 */
[----:B------:R-:W-:Y:S01]  /*7020*/  IMAD.MOV.U32 R192, RZ, RZ, R194 ;  /* 0x000000ffffc07224 */ /* 0x000fe200078e00c2 */
[----:B------:R-:W1:Y:S01]  /*7030*/  LDSM.16.MT88.4 R16, [R218+0x2100] ;  /* 0x00210000da10783b */ /* 0x000e620000004200 */
[----:B------:R-:W-:Y:S01]  /*7040*/  IMAD.MOV.U32 R186, RZ, RZ, R196 ;  /* 0x000000ffffba7224 */ /* 0x000fe200078e00c4 */
[----:B------:R-:W-:Y:S01]  /*7050*/  MOV R196, R198 ;  /* 0x000000c600c47202 */ /* 0x000fe20000000f00 */
[----:B------:R-:W-:Y:S01]  /*7060*/  IMAD.MOV.U32 R199, RZ, RZ, R141 ;  /* 0x000000ffffc77224 */ /* 0x000fe200078e008d */
[----:B------:R2:W4:Y:S01]  /*7070*/  MUFU.EX2 R198, R0 ;  /* 0x0000000000c67308 */ /* 0x0005220000000800 */
[----:B------:R-:W-:Y:S01]  /*7080*/  IMAD.MOV.U32 R194, RZ, RZ, R28 ;  /* 0x000000ffffc27224 */ /* 0x000fe200078e001c */
[----:B------:R-:W-:Y:S01]  /*7090*/  HMMA.16816.F32 R112, R4, R22, R112 ;  /* 0x000000160470723c */ /* 0x000fe20000001870 */
[----:B------:R-:W-:Y:S01]  /*70a0*/  IMAD.MOV.U32 R28, RZ, RZ, R185 ;  /* 0x000000ffff1c7224 */ /* 0x000fe200078e00b9 */
[----:B------:R-:W-:Y:S01]  /*70b0*/  MOV R185, R187 ;  /* 0x000000bb00b97202 */ /* 0x000fe20000000f00 */
[----:B------:R-:W-:Y:S01]  /*70c0*/  IMAD.MOV.U32 R25, RZ, RZ, R165 ;  /* 0x000000ffff197224 */ /* 0x000fe200078e00a5 */
[----:B------:R-:W-:Y:S01]  /*70d0*/  LDSM.16.MT88.4 R20, [R217+0x2100] ;  /* 0x00210000d914783b */ /* 0x000fe20000004200 */
[----:B------:R-:W-:-:S02]  /*70e0*/  IMAD.MOV.U32 R187, RZ, RZ, R197 ;  /* 0x000000ffffbb7224 */ /* 0x000fc400078e00c5 */
[----:B------:R-:W-:Y:S01]  /*70f0*/  IMAD.MOV.U32 R165, RZ, RZ, R167 ;  /* 0x000000ffffa57224 */ /* 0x000fe200078e00a7 */
[----:B------:R-:W-:Y:S01]  /*7100*/  MOV R167, R177 ;  /* 0x000000b100a77202 */ /* 0x000fe20000000f00 */
[----:B------:R-:W-:Y:S01]  /*7110*/  IMAD.MOV.U32 R141, RZ, RZ, R143 ;  /* 0x000000ffff8d7224 */ /* 0x000fe200078e008f */
[----:B------:R-:W-:Y:S01]  /*7120*/  MOV R143, R223 ;  /* 0x000000df008f7202 */ /* 0x000fe20000000f00 */
[----:B------:R-:W-:Y:S01]  /*7130*/  IMAD.MOV.U32 R197, RZ, RZ, R199 ;  /* 0x000000ffffc57224 */ /* 0x000fe200078e00c7 */
[C---:B---3--:R-:W-:Y:S01]  /*7140*/  HMMA.16816.F32 R36, R4.reuse, R8, R84 ;  /* 0x000000080424723c */ /* 0x048fe20000001854 */
[----:B--2---:R-:W-:Y:S01]  /*7150*/  FFMA.FTZ R0, R164, c[0x0][0x2d0], -R13 ;  /* 0x0000b400a4007a23 */ /* 0x004fe2000001080d */
[----:B------:R-:W-:Y:S01]  /*7160*/  MOV R164, R166 ;  /* 0x000000a600a47202 */ /* 0x000fe20000000f00 */
[----:B------:R-:W-:Y:S01]  /*7170*/  IMAD.MOV.U32 R166, RZ, RZ, R176 ;  /* 0x000000ffffa67224 */ /* 0x000fe200078e00b0 */
[----:B------:R-:W-:Y:S01]  /*7180*/  UIMAD.WIDE.U32 UR26, UR10, UR4, URZ ;  /* 0x000000040a1a72a5 */ /* 0x000fe2000f8e003f */
[----:B------:R-:W-:Y:S01]  /*7190*/  IMAD.MOV.U32 R199, RZ, RZ, R140 ;  /* 0x000000ffffc77224 */ /* 0x000fe200078e008c */
[----:B------:R2:W5:Y:S01]  /*71a0*/  LDL.LU R223, [R1+0x84] ;  /* 0x0000840001df7983 */ /* 0x0005620000300800 */
[----:B------:R-:W-:Y:S01]  /*71b0*/  IMAD.MOV.U32 R176, RZ, RZ, R178 ;  /* 0x000000ffffb07224 */ /* 0x000fe200078e00b2 */
[----:B------:R-:W-:Y:S01]  /*71c0*/  MOV R178, R30 ;  /* 0x0000001e00b27202 */ /* 0x000fe20000000f00 */
[----:B------:R-:W-:Y:S01]  /*71d0*/  IMAD.MOV.U32 R177, RZ, RZ, R179 ;  /* 0x000000ffffb17224 */ /* 0x000fe200078e00b3 */
[C---:B------:R-:W-:Y:S01]  /*71e0*/  HMMA.16816.F32 R32, R4.reuse, R10, R76 ;  /* 0x0000000a0420723c */ /* 0x040fe2000000184c */
[----:B------:R-:W-:Y:S01]  /*71f0*/  IMAD.MOV.U32 R179, RZ, RZ, R31 ;  /* 0x000000ffffb37224 */ /* 0x000fe200078e001f */
[----:B------:R-:W-:Y:S01]  /*7200*/  MOV R31, R193 ;  /* 0x000000c1001f7202 */ /* 0x000fe20000000f00 */
[----:B------:R-:W-:Y:S01]  /*7210*/  IMAD.MOV.U32 R30, RZ, RZ, R192 ;  /* 0x000000ffff1e7224 */ /* 0x000fe200078e00c0 */
[----:B------:R-:W-:Y:S01]  /*7220*/  MOV R140, R141 ;  /* 0x0000008d008c7202 */ /* 0x000fe20000000f00 */
[----:B------:R-:W-:Y:S01]  /*7230*/  IMAD.MOV.U32 R192, RZ, RZ, R194 ;  /* 0x000000ffffc07224 */ /* 0x000fe200078e00c2 */
[----:B------:R-:W-:Y:S01]  /*7240*/  MOV R194, R184 ;  /* 0x000000b800c27202 */ /* 0x000fe20000000f00 */
[----:B------:R-:W-:Y:S01]  /*7250*/  IMAD.MOV.U32 R193, RZ, RZ, R195 ;  /* 0x000000ffffc17224 */ /* 0x000fe200078e00c3 */
[----:B------:R-:W3:Y:S01]  /*7260*/  LDSM.16.MT88.4 R8, [R220+0x2100] ;  /* 0x00210000dc08783b */ /* 0x000ee20000004200 */
[----:B------:R-:W-:Y:S01]  /*7270*/  IMAD.MOV.U32 R195, RZ, RZ, R196 ;  /* 0x000000ffffc37224 */ /* 0x000fe200078e00c4 */
[----:B------:R-:W-:Y:S01]  /*7280*/  MOV R196, R199 ;  /* 0x000000c700c47202 */ /* 0x000fe20000000f00 */
[----:B------:R-:W-:Y:S01]  /*7290*/  IMAD.MOV.U32 R141, RZ, RZ, R142 ;  /* 0x000000ffff8d7224 */ /* 0x000fe200078e008e */
[----:B------:R1:W-:Y:S01]  /*72a0*/  MUFU.EX2 R199, R0 ;  /* 0x0000000000c77308 */ /* 0x0003e20000000800 */
[----:B------:R-:W-:Y:S01]  /*72b0*/  IMAD.MOV.U32 R184, RZ, RZ, R185 ;  /* 0x000000ffffb87224 */ /* 0x000fe200078e00b9 */
[----:B------:R-:W-:Y:S01]  /*72c0*/  HMMA.16816.F32 R152, R4, R26, R152 ;  /* 0x0000001a0498723c */ /* 0x000fe20000001898 */
[----:B------:R-:W-:Y:S01]  /*72d0*/  IMAD.MOV.U32 R142, RZ, RZ, R143 ;  /* 0x000000ffff8e7224 */ /* 0x000fe200078e008f */
[----:B------:R-:W-:Y:S01]  /*72e0*/  MOV R143, R2 ;  /* 0x00000002008f7202 */ /* 0x000fe20000000f00 */
[----:B------:R-:W-:Y:S01]  /*72f0*/  IMAD.MOV.U32 R185, RZ, RZ, R186 ;  /* 0x000000ffffb97224 */ /* 0x000fe200078e00ba */
[----:B------:R-:W-:Y:S01]  /*7300*/  MOV R186, R187 ;  /* 0x000000bb00ba7202 */ /* 0x000fe20000000f00 */
[----:B------:R-:W-:-:S02]  /*7310*/  IMAD.MOV.U32 R187, RZ, RZ, R197 ;  /* 0x000000ffffbb7224 */ /* 0x000fc400078e00c5 */
[----:B------:R-:W-:Y:S02]  /*7320*/  IMAD.MOV.U32 R2, RZ, RZ, R222 ;  /* 0x000000ffff027224 */ /* 0x000fe400078e00de */
[----:B------:R-:W-:Y:S02]  /*7330*/  IMAD.MOV.U32 R197, RZ, RZ, R140 ;  /* 0x000000ffffc57224 */ /* 0x000fe400078e008c */
[----:B-1----:R-:W-:Y:S01]  /*7340*/  FFMA.FTZ R0, R25, c[0x0][0x2d0], -R13 ;  /* 0x0000b40019007a23 */ /* 0x002fe2000001080d */
[----:B------:R-:W-:Y:S01]  /*7350*/  MOV R25, R165 ;  /* 0x000000a500197202 */ /* 0x000fe20000000f00 */
[----:B------:R-:W-:Y:S02]  /*7360*/  IMAD.MOV.U32 R165, RZ, RZ, R167 ;  /* 0x000000ffffa57224 */ /* 0x000fe400078e00a7 */
[----:B------:R-:W-:Y:S01]  /*7370*/  IMAD.MOV.U32 R24, RZ, RZ, R164 ;  /* 0x000000ffff187224 */ /* 0x000fe200078e00a4 */
[----:B----4-:R-:W-:Y:S01]  /*7380*/  F2FP.PACK_AB R4, R198, R174 ;  /* 0x000000aec604723e */ /* 0x010fe200000000ff */
[----:B------:R-:W-:Y:S01]  /*7390*/  IMAD.MOV.U32 R140, RZ, RZ, R141 ;  /* 0x000000ffff8c7224 */ /* 0x000fe200078e008d */
[----:B------:R-:W-:Y:S01]  /*73a0*/  MOV R141, R142 ;  /* 0x0000008e008d7202 */ /* 0x000fe20000000f00 */
[----:B------:R-:W-:Y:S01]  /*73b0*/  IMAD.MOV.U32 R167, RZ, RZ, R177 ;  /* 0x000000ffffa77224 */ /* 0x000fe200078e00b1 */
[----:B------:R-:W-:Y:S01]  /*73c0*/  MOV R177, R179 ;  /* 0x000000b300b17202 */ /* 0x000fe20000000f00 */
[----:B------:R-:W-:Y:S01]  /*73d0*/  IMAD.MOV.U32 R142, RZ, RZ, R143 ;  /* 0x000000ffff8e7224 */ /* 0x000fe200078e008f */
[----:B------:R-:W-:Y:S01]  /*73e0*/  @UP1 UMOV UR15, UR27 ;  /* 0x0000001b000f1c82 */ /* 0x000fe20008000000 */
[----:B------:R-:W-:Y:S01]  /*73f0*/  IMAD.MOV.U32 R179, RZ, RZ, R31 ;  /* 0x000000ffffb37224 */ /* 0x000fe200078e001f */
[----:B------:R2:W5:Y:S01]  /*7400*/  LDL.LU R222, [R1+0x80] ;  /* 0x0000800001de7983 */ /* 0x0005620000300800 */
[----:B------:R-:W-:Y:S01]  /*7410*/  IMAD.MOV.U32 R143, RZ, RZ, R2 ;  /* 0x000000ffff8f7224 */ /* 0x000fe200078e0002 */
[----:B------:R-:W-:Y:S01]  /*7420*/  MOV R2, R175 ;  /* 0x000000af00027202 */ /* 0x000fe20000000f00 */
[----:B------:R-:W-:Y:S01]  /*7430*/  IMAD.MOV.U32 R31, RZ, RZ, R193 ;  /* 0x000000ffff1f7224 */ /* 0x000fe200078e00c1 */
[----:B------:R-:W-:-:S02]  /*7440*/  MOV R193, R195 ;  /* 0x000000c300c17202 */ /* 0x000fc40000000f00 */
[----:B------:R-:W-:Y:S02]  /*7450*/  MOV R195, R196 ;  /* 0x000000c400c37202 */ /* 0x000fe40000000f00 */
[----:B------:R-:W-:Y:S02]  /*7460*/  MOV R196, R140 ;  /* 0x0000008c00c47202 */ /* 0x000fe40000000f00 */
[----:B------:R-:W-:Y:S01]  /*7470*/  MOV R140, R142 ;  /* 0x0000008e008c7202 */ /* 0x000fe20000000f00 */
[----:B------:R-:W-:Y:S01]  /*7480*/  IMAD.MOV.U32 R164, RZ, RZ, R166 ;  /* 0x000000ffffa47224 */ /* 0x000fe200078e00a6 */
[----:B------:R-:W-:Y:S02]  /*7490*/  MOV R142, R2 ;  /* 0x00000002008e7202 */ /* 0x000fe40000000f00 */
[----:B------:R-:W-:Y:S02]  /*74a0*/  MOV R2, R205 ;  /* 0x000000cd00027202 */ /* 0x000fe40000000f00 */
[----:B------:R-:W-:Y:S01]  /*74b0*/  MOV R166, R176 ;  /* 0x000000b000a67202 */ /* 0x000fe20000000f00 */
[----:B------:R1:W4:Y:S01]  /*74c0*/  MUFU.EX2 R205, R0 ;  /* 0x0000000000cd7308 */ /* 0x0003220000000800 */
[----:B------:R-:W-:-:S02]  /*74d0*/  IMAD.MOV.U32 R176, RZ, RZ, R178 ;  /* 0x000000ffffb07224 */ /* 0x000fc400078e00b2 */
[----:B------:R-:W-:Y:S01]  /*74e0*/  IMAD.MOV.U32 R178, RZ, RZ, R30 ;  /* 0x000000ffffb27224 */ /* 0x000fe200078e001e */
[----:B------:R-:W-:Y:S01]  /*74f0*/  MOV R30, R192 ;  /* 0x000000c0001e7202 */ /* 0x000fe20000000f00 */
[----:B------:R-:W-:Y:S02]  /*7500*/  IMAD.MOV.U32 R192, RZ, RZ, R194 ;  /* 0x000000ffffc07224 */ /* 0x000fe400078e00c2 */
[----:B-1----:R-:W-:Y:S01]  /*7510*/  FFMA.FTZ R0, R24, c[0x0][0x2d0], -R12 ;  /* 0x0000b40018007a23 */ /* 0x002fe2000001080c */
        /* <DEDUP_REMOVED lines=9> */
[----:B------:R-:W-:-:S02]  /*75b0*/  IMAD.MOV.U32 R194, RZ, RZ, R187 ;  /* 0x000000ffffc27224 */ /* 0x000fc400078e00bb */
[----:B------:R-:W-:Y:S01]  /*75c0*/  IMAD.MOV.U32 R179, RZ, RZ, R30 ;  /* 0x000000ffffb37224 */ /* 0x000fe200078e001e */
[----:B------:R-:W-:Y:S01]  /*75d0*/  MOV R30, R31 ;  /* 0x0000001f001e7202 */ /* 0x000fe20000000f00 */
        /* <DEDUP_REMOVED lines=18> */
[----:B----4-:R-:W-:Y:S01]  /*7700*/  F2FP.PACK_AB R6, R205, R199 ;  /* 0x000000c7cd06723e */ /* 0x010fe200000000ff */
[----:B------:R-:W-:Y:S01]  /*7710*/  IMAD.MOV.U32 R140, RZ, RZ, R141 ;  /* 0x000000ffff8c7224 */ /* 0x000fe200078e008d */
[----:B------:R-:W-:Y:S01]  /*7720*/  MOV R141, R142 ;  /* 0x0000008e008d7202 */ /* 0x000fe20000000f00 */
[----:B------:R-:W-:Y:S01]  /*7730*/  IMAD.MOV.U32 R142, RZ, RZ, R143 ;  /* 0x000000ffff8e7224 */ /* 0x000fe200078e008f */
[----:B------:R-:W-:Y:S01]  /*7740*/  MOV R143, R2 ;  /* 0x00000002008f7202 */ /* 0x000fe20000000f00 */
[----:B------:R-:W-:-:S02]  /*7750*/  IMAD.MOV.U32 R2, RZ, RZ, R175 ;  /* 0x000000ffff027224 */ /* 0x000fc400078e00af */
[----:B------:R-:W-:Y:S01]  /*7760*/  IMAD.MOV.U32 R93, RZ, RZ, R164 ;  /* 0x000000ffff5d7224 */ /* 0x000fe200078e00a4 */
[----:B------:R1:W-:Y:S01]  /*7770*/  MUFU.EX2 R175, R0 ;  /* 0x0000000000af7308 */ /* 0x0003e20000000800 */
[----:B------:R-:W-:Y:S01]  /*7780*/  MOV R165, R196 ;  /* 0x000000c400a57202 */ /* 0x000fe20000000f00 */
[----:B------:R-:W-:Y:S01]  /*7790*/  IMAD.MOV.U32 R86, RZ, RZ, R30 ;  /* 0x000000ffff567224 */ /* 0x000fe200078e001e */
[----:B------:R-:W-:Y:S01]  /*77a0*/  MOV R166, R2 ;  /* 0x0000000200a67202 */ /* 0x000fe20000000f00 */
[----:B------:R-:W-:Y:S01]  /*77b0*/  FFMA.FTZ R2, R215, c[0x0][0x2d0], -R12 ;  /* 0x0000b400d7027a23 */ /* 0x000fe2000001080c */
[----:B------:R-:W-:Y:S01]  /*77c0*/  MOV R94, R25 ;  /* 0x00000019005e7202 */ /* 0x000fe20000000f00 */
[----:B------:R-:W-:Y:S01]  /*77d0*/  IMAD.MOV.U32 R31, RZ, RZ, R192 ;  /* 0x000000ffff1f7224 */ /* 0x000fe200078e00c0 */
[----:B------:R-:W-:Y:S01]  /*77e0*/  MOV R95, R177 ;  /* 0x000000b1005f7202 */ /* 0x000fe20000000f00 */
[----:B------:R-:W-:Y:S01]  /*77f0*/  IMAD.MOV.U32 R192, RZ, RZ, R197 ;  /* 0x000000ffffc07224 */ /* 0x000fe200078e00c5 */
[----:B------:R-:W-:Y:S01]  /*7800*/  MOV R87, R179 ;  /* 0x000000b300577202 */ /* 0x000fe20000000f00 */
[----:B------:R-:W-:Y:S01]  /*7810*/  IMAD.MOV.U32 R89, RZ, RZ, R176 ;  /* 0x000000ffff597224 */ /* 0x000fe200078e00b0 */
[----:B------:R-:W-:Y:S01]  /*7820*/  @UP1 USHF.R.U32.HI UR11, URZ, UR5, UR15 ;  /* 0x000000053f0b1299 */ /* 0x000fe2000801160f */
[----:B------:R-:W-:Y:S01]  /*7830*/  IMAD.MOV.U32 R88, RZ, RZ, R178 ;  /* 0x000000ffff587224 */ /* 0x000fe200078e00b2 */
[----:B------:R2:W5:Y:S01]  /*7840*/  LDL.LU R221, [R1+0x7c] ;  /* 0x00007c0001dd7983 */ /* 0x0005620000300800 */
[----:B-1----:R-:W-:Y:S01]  /*7850*/  FFMA.FTZ R0, R24, c[0x0][0x2d0], -R12 ;  /* 0x0000b40018007a23 */ /* 0x002fe2000001080c */
[----:B------:R-:W-:Y:S01]  /*7860*/  MUFU.EX2 R197, R2 ;  /* 0x0000000200c57308 */ /* 0x000fe20000000800 */
[----:B------:R-:W-:Y:S01]  /*7870*/  IMAD.MOV.U32 R167, RZ, RZ, R204 ;  /* 0x000000ffffa77224 */ /* 0x000fe200078e00cc */
[----:B------:R-:W-:Y:S01]  /*7880*/  MOV R30, R193 ;  /* 0x000000c1001e7202 */ /* 0x000fe20000000f00 */
[----:B------:R-:W-:Y:S01]  /*7890*/  IMAD.MOV.U32 R79, RZ, RZ, R194 ;  /* 0x000000ffff4f7224 */ /* 0x000fe200078e00c2 */
[----:B------:R-:W-:Y:S01]  /*78a0*/  MOV R84, R195 ;  /* 0x000000c300547202 */ /* 0x000fe20000000f00 */
[----:B------:R-:W-:Y:S01]  /*78b0*/  IMAD.MOV.U32 R164, RZ, RZ, R187 ;  /* 0x000000ffffa47224 */ /* 0x000fe200078e00bb */
[----:B------:R-:W1:Y:S02]  /*78c0*/  LDSM.16.MT88.4 R24, [R219+0x2100] ;  /* 0x00210000db18783b */ /* 0x000e640000004200 */
[----:B------:R4:W2:Y:S01]  /*78d0*/  MUFU.EX2 R196, R0 ;  /* 0x0000000000c47308 */ /* 0x0008a20000000800 */
[----:B------:R-:W-:Y:S01]  /*78e0*/  UIADD3 UR11, UR11, UR7, -UR13 ;  /* 0x000000070b0b7290 */ /* 0x000fe2000fffe80d */
[----:B------:R1:W5:Y:S01]  /*78f0*/  LDL.LU R216, [R1+0x78] ;  /* 0x0000780001d87983 */ /* 0x0003620000300800 */
[----:B----4-:R-:W-:-:S05]  /*7900*/  FFMA.FTZ R0, R214, c[0x0][0x2d0], -R12 ;  /* 0x0000b400d6007a23 */ /* 0x010fca000001080c */
[----:B------:R-:W4:Y:S01]  /*7910*/  MUFU.EX2 R204, R0 ;  /* 0x0000000000cc7308 */ /* 0x000f220000000800 */
[----:B--2---:R-:W-:Y:S01]  /*7920*/  F2FP.PACK_AB R5, R196, R175 ;  /* 0x000000afc405723e */ /* 0x004fe200000000ff */
[----:B------:R-:W-:Y:S01]  /*7930*/  IMAD.MOV.U32 R194, RZ, RZ, R141 ;  /* 0x000000ffffc27224 */ /* 0x000fe200078e008d */
[----:B------:R-:W-:Y:S01]  /*7940*/  MOV R193, R140 ;  /* 0x0000008c00c17202 */ /* 0x000fe20000000f00 */
[----:B------:R-:W-:Y:S01]  /*7950*/  IMAD.MOV.U32 R187, RZ, RZ, R143 ;  /* 0x000000ffffbb7224 */ /* 0x000fe200078e008f */
[----:B------:R-:W-:Y:S02]  /*7960*/  MOV R195, R142 ;  /* 0x0000008e00c37202 */ /* 0x000fe40000000f00 */
[----:B----4-:R-:W-:-:S07]  /*7970*/  F2FP.PACK_AB R7, R204, R197 ;  /* 0x000000c5cc07723e */ /* 0x010fce00000000ff */
[C---:B------:R-:W-:Y:S08]  /*7980*/  HMMA.16816.F32 R80, R4.reuse, R16, R80 ;  /* 0x000000100450723c */ /* 0x040ff00000001850 */
[C---:B------:R-:W-:Y:S01]  /*7990*/  HMMA.16816.F32 R72, R4.reuse, R18, R72 ;  /* 0x000000120448723c */ /* 0x040fe20000001848 */
[----:B------:R-:W2:Y:S07]  /*79a0*/  LDSM.16.MT88.4 R16, [R217+0x5100] ;  /* 0x00510000d910783b */ /* 0x000eae0000004200 */
[C---:B---3--:R-:W-:Y:S08]  /*79b0*/  HMMA.16816.F32 R140, R4.reuse, R8, R68 ;  /* 0x00000008048c723c */ /* 0x048ff00000001844 */
[C---:B------:R-:W-:Y:S01]  /*79c0*/  HMMA.16816.F32 R68, R4.reuse, R10, R64 ;  /* 0x0000000a0444723c */ /* 0x040fe20000001840 */
[----:B------:R-:W3:Y:S07]  /*79d0*/  LDSM.16.MT88.4 R8, [R218+0x5100] ;  /* 0x00510000da08783b */ /* 0x000eee0000004200 */
[C---:B------:R-:W-:Y:S08]  /*79e0*/  HMMA.16816.F32 R176, R4.reuse, R20, R200 ;  /* 0x0000001404b0723c */ /* 0x040ff000000018c8 */
[----:B------:R-:W-:Y:S01]  /*79f0*/  HMMA.16816.F32 R104, R4, R22, R104 ;  /* 0x000000160468723c */ /* 0x000fe20000001868 */
[----:B------:R-:W4:Y:S01]  /*7a00*/  LDSM.16.MT88.4 R20, [R220+0x5100] ;  /* 0x00510000dc14783b */ /* 0x000f220000004200 */
[----:B------:R-:W-:Y:S01]  /*7a10*/  MOV R2, R192 ;  /* 0x000000c000027202 */ /* 0x000fe20000000f00 */
[----:B------:R-:W-:Y:S01]  /*7a20*/  IMAD.MOV.U32 R214, RZ, RZ, R193 ;  /* 0x000000ffffd67224 */ /* 0x000fe200078e00c1 */
[----:B------:R-:W-:Y:S01]  /*7a30*/  MOV R215, R194 ;  /* 0x000000c200d77202 */ /* 0x000fe20000000f00 */
[----:B------:R-:W-:-:S03]  /*7a40*/  IMAD.MOV.U32 R0, RZ, RZ, R195 ;  /* 0x000000ffff007224 */ /* 0x000fc600078e00c3 */
[C---:B-1----:R-:W-:Y:S07]  /*7a50*/  HMMA.16816.F32 R64, R4.reuse, R26, R100 ;  /* 0x0000001a0440723c */ /* 0x042fee0000001864 */
[----:B------:R-:W-:Y:S01]  /*7a60*/  MOV R27, R164 ;  /* 0x000000a4001b7202 */ /* 0x000fe20000000f00 */
[----:B--2---:R-:W-:Y:S01]  /*7a70*/  HMMA.16816.F32 R192, R4, R16, R108 ;  /* 0x0000001004c0723c */ /* 0x004fe2000000186c */
[----:B------:R-:W-:-:S06]  /*7a80*/  IMAD.MOV.U32 R26, RZ, RZ, R165 ;  /* 0x000000ffff1a7224 */ /* 0x000fcc00078e00a5 */
[----:B------:R-:W-:Y:S01]  /*7a90*/  MOV R108, R166 ;  /* 0x000000a6006c7202 */ /* 0x000fe20000000f00 */
[C---:B------:R-:W-:Y:S01]  /*7aa0*/  HMMA.16816.F32 R96, R4.reuse, R18, R96 ;  /* 0x000000120460723c */ /* 0x040fe20000001860 */
[----:B------:R-:W-:Y:S01]  /*7ab0*/  IMAD.MOV.U32 R109, RZ, RZ, R167 ;  /* 0x000000ffff6d7224 */ /* 0x000fe200078e00a7 */
[----:B------:R-:W1:Y:S06]  /*7ac0*/  LDSM.16.MT88.4 R16, [R219+0x5100] ;  /* 0x00510000db10783b */ /* 0x000e6c0000004200 */
[C---:B---3--:R-:W-:Y:S08]  /*7ad0*/  HMMA.16816.F32 R164, R4.reuse, R8, R60 ;  /* 0x0000000804a4723c */ /* 0x048ff0000000183c */
[----:B------:R-:W-:Y:S01]  /*7ae0*/  HMMA.16816.F32 R52, R4, R10, R52 ;  /* 0x0000000a0434723c */ /* 0x000fe20000001834 */
[----:B------:R-:W2:Y:S01]  /*7af0*/  LDSM.16.MT88.4 R8, [R217+0x8100] ;  /* 0x00810000d908783b */ /* 0x000ea20000004200 */
[----:B------:R-:W-:Y:S01]  /*7b00*/  MOV R110, R30 ;  /* 0x0000001e006e7202 */ /* 0x000fe20000000f00 */
[----:B------:R-:W-:-:S05]  /*7b10*/  IMAD.MOV.U32 R111, RZ, RZ, R31 ;  /* 0x000000ffff6f7224 */ /* 0x000fca00078e001f */
[C---:B----4-:R-:W-:Y:S07]  /*7b20*/  HMMA.16816.F32 R40, R4.reuse, R20, R40 ;  /* 0x000000140428723c */ /* 0x050fee0000001828 */
[----:B------:R-:W-:Y:S01]  /*7b30*/  MOV R20, R28 ;  /* 0x0000001c00147202 */ /* 0x000fe20000000f00 */
[----:B------:R-:W-:Y:S02]  /*7b40*/  IMAD.MOV.U32 R21, RZ, RZ, R29 ;  /* 0x000000ffff157224 */ /* 0x000fe400078e001d */
[----:B------:R-:W3:Y:S01]  /*7b50*/  LDSM.16.MT88.4 R28, [R218+0x8100] ;  /* 0x00810000da1c783b */ /* 0x000ee20000004200 */
[----:B------:R-:W-:Y:S01]  /*7b60*/  HMMA.16816.F32 R44, R4, R24, R44 ;  /* 0x00000018042c723c */ /* 0x000fe2000000182c */
[----:B------:R-:W-:-:S06]  /*7b70*/  IMAD.MOV.U32 R200, RZ, RZ, R88 ;  /* 0x000000ffffc87224 */ /* 0x000fcc00078e0058 */
[----:B------:R-:W-:Y:S01]  /*7b80*/  MOV R25, R79 ;  /* 0x0000004f00197202 */ /* 0x000fe20000000f00 */
[C---:B------:R-:W-:Y:S07]  /*7b90*/  HMMA.16816.F32 R60, R4.reuse, R22, R128 ;  /* 0x00000016043c723c */ /* 0x040fee0000001880 */
[----:B------:R-:W-:Y:S01]  /*7ba0*/  MOV R22, R89 ;  /* 0x0000005900167202 */ /* 0x000fe20000000f00 */
[----:B-1----:R-:W-:Y:S01]  /*7bb0*/  HMMA.16816.F32 R76, R4, R16, R132 ;  /* 0x00000010044c723c */ /* 0x002fe20000001884 */
[----:B------:R-:W-:Y:S01]  /*7bc0*/  IMAD.MOV.U32 R129, RZ, RZ, R90 ;  /* 0x000000ffff817224 */ /* 0x000fe200078e005a */
[----:B------:R-:W-:Y:S01]  /*7bd0*/  MOV R128, R91 ;  /* 0x0000005b00807202 */ /* 0x000fe20000000f00 */
[----:B------:R-:W-:Y:S01]  /*7be0*/  IMAD.MOV.U32 R23, RZ, RZ, R92 ;  /* 0x000000ffff177224 */ /* 0x000fe200078e005c */
[----:B------:R-:W-:Y:S01]  /*7bf0*/  MOV R130, R93 ;  /* 0x0000005d00827202 */ /* 0x000fe20000000f00 */
[----:B------:R-:W-:-:S02]  /*7c00*/  IMAD.MOV.U32 R131, RZ, RZ, R94 ;  /* 0x000000ffff837224 */ /* 0x000fc400078e005e */
[----:B------:R-:W-:Y:S01]  /*7c10*/  MOV R135, R95 ;  /* 0x0000005f00877202 */ /* 0x000fe20000000f00 */
[C---:B--2---:R-:W-:Y:S08]  /*7c20*/  HMMA.16816.F32 R88, R4.reuse, R8, R144 ;  /* 0x000000080458723c */ /* 0x044ff00000001890 */
[----:B------:R-:W-:Y:S01]  /*7c30*/  HMMA.16816.F32 R92, R4, R10, R148 ;  /* 0x0000000a045c723c */ /* 0x000fe20000001894 */
[----:B------:R-:W1:Y:S01]  /*7c40*/  LDSM.16.MT88.4 R8, [R219+0x8100] ;  /* 0x00810000db08783b */ /* 0x000e620000004200 */
[----:B------:R-:W-:Y:S01]  /*7c50*/  IMAD.MOV.U32 R24, RZ, RZ, R84 ;  /* 0x000000ffff187224 */ /* 0x000fe200078e0054 */
[----:B------:R-:W-:Y:S01]  /*7c60*/  MOV R203, R85 ;  /* 0x0000005500cb7202 */ /* 0x000fe20000000f00 */
[----:B------:R-:W-:Y:S01]  /*7c70*/  IMAD.MOV.U32 R202, RZ, RZ, R86 ;  /* 0x000000ffffca7224 */ /* 0x000fe200078e0056 */
[----:B------:R-:W-:-:S03]  /*7c80*/  MOV R201, R87 ;  /* 0x0000005700c97202 */ /* 0x000fc60000000f00 */
[C---:B------:R-:W-:Y:S01]  /*7c90*/  HMMA.16816.F32 R84, R4.reuse, R18, R136 ;  /* 0x000000120454723c */ /* 0x040fe20000001888 */
[----:B------:R-:W2:Y:S07]  /*7ca0*/  LDSM.16.MT88.4 R16, [R220+0x8100] ;  /* 0x00810000dc10783b */ /* 0x000eae0000004200 */
[----:B---3--:R-:W-:Y:S07]  /*7cb0*/  HMMA.16816.F32 R100, R4, R28, R160 ;  /* 0x0000001c0464723c */ /* 0x008fee00000018a0 */
[----:B------:R-:W-:-:S02]  /*7cc0*/  IMAD.MOV.U32 R160, RZ, RZ, R135 ;  /* 0x000000ffffa07224 */ /* 0x000fc400078e0087 */
[----:B------:R-:W-:Y:S02]  /*7cd0*/  IMAD.MOV.U32 R135, RZ, RZ, R23 ;  /* 0x000000ffff877224 */ /* 0x000fe400078e0017 */
[----:B------:R-:W-:Y:S02]  /*7ce0*/  IMAD.MOV.U32 R23, RZ, RZ, R131 ;  /* 0x000000ffff177224 */ /* 0x000fe400078e0083 */
[----:B------:R-:W-:Y:S01]  /*7cf0*/  IMAD.MOV.U32 R131, RZ, RZ, R21 ;  /* 0x000000ffff837224 */ /* 0x000fe200078e0015 */
[----:B------:R-:W-:Y:S01]  /*7d00*/  MOV R136, R185 ;  /* 0x000000b900887202 */ /* 0x000fe20000000f00 */
[----:B------:R-:W-:Y:S02]  /*7d10*/  IMAD.MOV.U32 R147, RZ, RZ, R184 ;  /* 0x000000ffff937224 */ /* 0x000fe400078e00b8 */
[----:B------:R-:W-:Y:S01]  /*7d20*/  IMAD.MOV.U32 R137, RZ, RZ, R186 ;  /* 0x000000ffff897224 */ /* 0x000fe200078e00ba */
[----:B------:R-:W-:Y:S02]  /*7d30*/  MOV R161, R131 ;  /* 0x0000008300a17202 */ /* 0x000fe40000000f00 */
[----:B------:R-:W-:-:S02]  /*7d40*/  MOV R131, R187 ;  /* 0x000000bb00837202 */ /* 0x000fc40000000f00 */
[C---:B-1----:R-:W-:Y:S08]  /*7d50*/  HMMA.16816.F32 R184, R4.reuse, R8, R156 ;  /* 0x0000000804b8723c */ /* 0x042ff0000000189c */
[----:B------:R-:W-:Y:S01]  /*7d60*/  HMMA.16816.F32 R124, R4, R10, R124 ;  /* 0x0000000a047c723c */ /* 0x000fe2000000187c */
[----:B------:R-:W1:Y:S01]  /*7d70*/  LDSM.16.MT88.4 R8, [R219+0xb100] ;  /* 0x00b10000db08783b */ /* 0x000e620000004200 */
[----:B------:R-:W-:-:S02]  /*7d80*/  MOV R134, R22 ;  /* 0x0000001600867202 */ /* 0x000fc40000000f00 */
[----:B------:R-:W-:Y:S01]  /*7d90*/  MOV R22, R130 ;  /* 0x0000008200167202 */ /* 0x000fe20000000f00 */
[----:B------:R-:W-:Y:S01]  /*7da0*/  IMAD.MOV.U32 R21, RZ, RZ, R109 ;  /* 0x000000ffff157224 */ /* 0x000fe200078e006d */
[----:B------:R-:W-:Y:S01]  /*7db0*/  MOV R130, R20 ;  /* 0x0000001400827202 */ /* 0x000fe20000000f00 */
[----:B------:R-:W-:Y:S01]  /*7dc0*/  IMAD.MOV.U32 R109, RZ, RZ, R111 ;  /* 0x000000ffff6d7224 */ /* 0x000fe200078e006f */
[----:B------:R-:W-:Y:S01]  /*7dd0*/  MOV R20, R108 ;  /* 0x0000006c00147202 */ /* 0x000fe20000000f00 */
[----:B------:R-:W-:Y:S01]  /*7de0*/  IMAD.MOV.U32 R111, RZ, RZ, R27 ;  /* 0x000000ffff6f7224 */ /* 0x000fe200078e001b */
[----:B------:R-:W-:Y:S02]  /*7df0*/  MOV R108, R110 ;  /* 0x0000006e006c7202 */ /* 0x000fe40000000f00 */
[----:B------:R-:W-:Y:S01]  /*7e00*/  MOV R110, R26 ;  /* 0x0000001a006e7202 */ /* 0x000fe20000000f00 */
        /* <DEDUP_REMOVED lines=13> */
[----:B------:R-:W3:Y:S01]  /*7ee0*/  LDSM.16.MT88.4 R24, [R217+0xb100] ;  /* 0x00b10000d918783b */ /* 0x000ee20000004200 */
[C---:B--2---:R-:W-:Y:S03]  /*7ef0*/  HMMA.16816.F32 R108, R4.reuse, R16, R168 ;  /* 0x00000010046c723c */ /* 0x044fe600000018a8 */
[----:B------:R-:W2:Y:S05]  /*7f00*/  LDSM.16.MT88.4 R20, [R218+0xb100] ;  /* 0x00b10000da14783b */ /* 0x000eaa0000004200 */
[----:B------:R-:W-:Y:S01]  /*7f10*/  HMMA.16816.F32 R188, R4, R18, R188 ;  /* 0x0000001204bc723c */ /* 0x000fe200000018bc */
[----:B------:R-:W4:Y:S01]  /*7f20*/  LDSM.16.MT88.4 R16, [R220+0xb100] ;  /* 0x00b10000dc10783b */ /* 0x000f220000004200 */
[----:B------:R-:W-:-:S06]  /*7f30*/  FFMA.FTZ R0, R0, c[0x0][0x2d0], -R13 ;  /* 0x0000b40000007a23 */ /* 0x000fcc000001080d */
[C---:B-1----:R-:W-:Y:S01]  /*7f40*/  HMMA.16816.F32 R36, R4.reuse, R8, R36 ;  /* 0x000000080424723c */ /* 0x042fe20000001824 */
[----:B------:R1:W-:Y:S07]  /*7f50*/  MUFU.EX2 R8, R0 ;  /* 0x0000000000087308 */ /* 0x0003ee0000000800 */
[----:B------:R-:W-:Y:S01]  /*7f60*/  HMMA.16816.F32 R32, R4, R10, R32 ;  /* 0x0000000a0420723c */ /* 0x000fe20000001820 */
[----:B-1----:R-:W-:Y:S01]  /*7f70*/  FFMA.FTZ R0, R183, c[0x0][0x2d0], -R13 ;  /* 0x0000b400b7007a23 */ /* 0x002fe2000001080d */
[----:B------:R-:W-:Y:S01]  /*7f80*/  MOV R144, R201 ;  /* 0x000000c900907202 */ /* 0x000fe20000000f00 */
[----:B------:R-:W-:Y:S01]  /*7f90*/  IMAD.MOV.U32 R151, RZ, RZ, R200 ;  /* 0x000000ffff977224 */ /* 0x000fe200078e00c8 */
[----:B------:R-:W-:Y:S01]  /*7fa0*/  MOV R146, R203 ;  /* 0x000000cb00927202 */ /* 0x000fe20000000f00 */
[----:B------:R1:W-:Y:S01]  /*7fb0*/  MUFU.EX2 R9, R0 ;  /* 0x0000000000097308 */ /* 0x0003e20000000800 */
[----:B------:R-:W-:-:S02]  /*7fc0*/  IMAD.MOV.U32 R145, RZ, RZ, R202 ;  /* 0x000000ffff917224 */ /* 0x000fc400078e00ca */
[----:B---3--:R-:W-:Y:S01]  /*7fd0*/  HMMA.16816.F32 R120, R4, R24, R120 ;  /* 0x000000180478723c */ /* 0x008fe20000001878 */
[----:B------:R-:W-:Y:S01]  /*7fe0*/  MOV R169, R148 ;  /* 0x0000009400a97202 */ /* 0x000fe20000000f00 */
[----:B------:R-:W-:Y:S01]  /*7ff0*/  FFMA.FTZ R2, R2, c[0x0][0x2d0], -R12 ;  /* 0x0000b40002027a23 */ /* 0x000fe2000001080c */
[----:B------:R-:W-:Y:S01]  /*8000*/  MOV R171, R150 ;  /* 0x0000009600ab7202 */ /* 0x000fe20000000f00 */
[----:B------:R-:W-:Y:S01]  /*8010*/  IMAD.MOV.U32 R170, RZ, RZ, R163 ;  /* 0x000000ffffaa7224 */ /* 0x000fe200078e00a3 */
[----:B------:R-:W-:Y:S01]  /*8020*/  LDSM.16.MT88.4 R180, [R217+0x2900] ;  /* 0x00290000d9b4783b */ /* 0x000fe20000004200 */
[----:B-1----:R-:W-:-:S04]  /*8030*/  FFMA.FTZ R0, R160, c[0x0][0x2d0], -R13 ;  /* 0x0000b400a0007a23 */ /* 0x002fc8000001080d */
[----:B------:R1:W-:Y:S01]  /*8040*/  MUFU.EX2 R11, R0 ;  /* 0x00000000000b7308 */ /* 0x0003e20000000800 */
[----:B--2---:R-:W-:Y:S01]  /*8050*/  HMMA.16816.F32 R116, R4, R20, R116 ;  /* 0x000000140474723c */ /* 0x004fe20000001874 */
[----:B-1----:R-:W-:-:S06]  /*8060*/  FFMA.FTZ R0, R161, c[0x0][0x2d0], -R13 ;  /* 0x0000b400a1007a23 */ /* 0x002fcc000001080d */
[----:B------:R1:W2:Y:S01]  /*8070*/  MUFU.EX2 R10, R0 ;  /* 0x00000000000a7308 */ /* 0x0002a20000000800 */
[----:B------:R-:W-:Y:S01]  /*8080*/  HMMA.16816.F32 R24, R4, R26, R152 ;  /* 0x0000001a0418723c */ /* 0x000fe20000001898 */
[----:B------:R-:W-:-:S07]  /*8090*/  IMAD.MOV.U32 R163, RZ, RZ, R149 ;  /* 0x000000ffffa37224 */ /* 0x000fce00078e0095 */
[----:B------:R-:W-:Y:S01]  /*80a0*/  HMMA.16816.F32 R20, R4, R22, R112 ;  /* 0x000000160414723c */ /* 0x000fe20000001870 */
[----:B-1----:R-:W-:-:S07]  /*80b0*/  FFMA.FTZ R0, R162, c[0x0][0x2d0], -R12 ;  /* 0x0000b400a2007a23 */ /* 0x002fce000001080c */
[----:B----4-:R-:W-:Y:S01]  /*80c0*/  HMMA.16816.F32 R200, R4, R16, R56 ;  /* 0x0000001004c8723c */ /* 0x010fe20000001838 */
[----:B------:R-:W-:-:S07]  /*80d0*/  IMAD.MOV.U32 R160, RZ, RZ, R151 ;  /* 0x000000ffffa07224 */ /* 0x000fce00078e0097 */
[----:B------:R-:W-:Y:S01]  /*80e0*/  HMMA.16816.F32 R48, R4, R18, R48 ;  /* 0x000000120430723c */ /* 0x000fe20000001830 */
[----:B------:R1:W-:Y:S01]  /*80f0*/  MUFU.EX2 R4, R0 ;  /* 0x0000000000047308 */ /* 0x0003e20000000800 */
[----:B------:R-:W-:Y:S01]  /*8100*/  MOV R161, R144 ;  /* 0x0000009000a17202 */ /* 0x000fe20000000f00 */
[----:B------:R-:W-:Y:S01]  /*8110*/  IMAD.MOV.U32 R162, RZ, RZ, R145 ;  /* 0x000000ffffa27224 */ /* 0x000fe200078e0091 */
[----:B------:R-:W-:Y:S01]  /*8120*/  MOV R150, R136 ;  /* 0x0000008800967202 */ /* 0x000fe20000000f00 */
[----:B------:R-:W-:Y:S01]  /*8130*/  IMAD.MOV.U32 R149, RZ, RZ, R147 ;  /* 0x000000ffff957224 */ /* 0x000fe200078e0093 */
[----:B------:R-:W3:Y:S01]  /*8140*/  LDSM.16.MT88.4 R152, [R219+0x2900] ;  /* 0x00290000db98783b */ /* 0x000ee20000004200 */
[----:B------:R-:W-:Y:S02]  /*8150*/  IMAD.MOV.U32 R151, RZ, RZ, R137 ;  /* 0x000000ffff977224 */ /* 0x000fe400078e0089 */
[----:B------:R4:W-:Y:S01]  /*8160*/  MUFU.EX2 R5, R2 ;  /* 0x0000000200057308 */ /* 0x0009e20000000800 */
[----:B------:R-:W-:Y:S01]  /*8170*/  MOV R113, R129 ;  /* 0x0000008100717202 */ /* 0x000fe20000000f00 */
[----:B------:R-:W-:Y:S01]  /*8180*/  IMAD.MOV.U32 R114, RZ, RZ, R130 ;  /* 0x000000ffff727224 */ /* 0x000fe200078e0082 */
[----:B------:R-:W-:-:S02]  /*8190*/  MOV R115, R131 ;  /* 0x0000008300737202 */ /* 0x000fc40000000f00 */
[----:B------:R-:W-:Y:S02]  /*81a0*/  MOV R148, R146 ;  /* 0x0000009200947202 */ /* 0x000fe40000000f00 */
[----:B------:R-:W-:Y:S01]  /*81b0*/  MOV R159, R171 ;  /* 0x000000ab009f7202 */ /* 0x000fe20000000f00 */
[----:B-1----:R-:W-:Y:S01]  /*81c0*/  FFMA.FTZ R0, R138, c[0x0][0x2d0], -R12 ;  /* 0x0000b4008a007a23 */ /* 0x002fe2000001080c */
[----:B------:R-:W-:Y:S01]  /*81d0*/  MOV R17, R133 ;  /* 0x0000008500117202 */ /* 0x000fe20000000f00 */
[----:B------:R-:W-:Y:S01]  /*81e0*/  IMAD.MOV.U32 R168, RZ, RZ, R160 ;  /* 0x000000ffffa87224 */ /* 0x000fe200078e00a0 */
[----:B------:R-:W-:Y:S01]  /*81f0*/  LDSM.16.MT88.4 R56, [R220+0x5900] ;  /* 0x00590000dc38783b */ /* 0x000fe20000004200 */
[----:B------:R1:W1:Y:S01]  /*8200*/  MUFU.EX2 R6, R0 ;  /* 0x0000000000067308 */ /* 0x0002620000000800 */
[----:B------:R-:W-:Y:S02]  /*8210*/  IMAD.MOV.U32 R160, RZ, RZ, R149 ;  /* 0x000000ffffa07224 */ /* 0x000fe400078e0095 */
[----:B----4-:R-:W-:Y:S01]  /*8220*/  FADD.FTZ R2, R170, R169 ;  /* 0x000000a9aa027221 */ /* 0x010fe20000010000 */
[----:B------:R-:W-:Y:S01]  /*8230*/  MOV R169, R161 ;  /* 0x000000a100a97202 */ /* 0x000fe20000000f00 */
[----:B------:R-:W-:Y:S01]  /*8240*/  IMAD.MOV.U32 R170, RZ, RZ, R162 ;  /* 0x000000ffffaa7224 */ /* 0x000fe200078e00a2 */
[----:B------:R-:W-:Y:S01]  /*8250*/  MOV R161, R150 ;  /* 0x0000009600a17202 */ /* 0x000fe20000000f00 */
[----:B------:R-:W-:Y:S01]  /*8260*/  IMAD.MOV.U32 R162, RZ, RZ, R151 ;  /* 0x000000ffffa27224 */ /* 0x000fe200078e0097 */
[----:B--2---:R-:W-:Y:S01]  /*8270*/  F2FP.PACK_AB R130, R10, R11 ;  /* 0x0000000b0a82723e */ /* 0x004fe200000000ff */
[----:B------:R-:W-:Y:S01]  /*8280*/  IMAD.MOV.U32 R18, RZ, RZ, R128 ;  /* 0x000000ffff127224 */ /* 0x000fe200078e0080 */
[----:B------:R-:W-:Y:S01]  /*8290*/  MOV R19, R135 ;  /* 0x0000008700137202 */ /* 0x000fe20000000f00 */
[----:B------:R-:W-:Y:S01]  /*82a0*/  IMAD.MOV.U32 R16, RZ, RZ, R134 ;  /* 0x000000ffff107224 */ /* 0x000fe200078e0086 */
[----:B------:R-:W-:Y:S01]  /*82b0*/  LDSM.16.MT88.4 R144, [R220+0x2900] ;  /* 0x00290000dc90783b */ /* 0x000fe20000004200 */
[----:B-1----:R-:W-:-:S03]  /*82c0*/  FFMA.FTZ R0, R139, c[0x0][0x2d0], -R12 ;  /* 0x0000b4008b007a23 */ /* 0x002fc6000001080c */
[----:B------:R-:W-:Y:S01]  /*82d0*/  LDSM.16.MT88.4 R136, [R218+0x2900] ;  /* 0x00290000da88783b */ /* 0x000fe20000004200 */
[----:B------:R1:W2:Y:S01]  /*82e0*/  MUFU.EX2 R7, R0 ;  /* 0x0000000000077308 */ /* 0x0002a20000000800 */
[----:B------:R-:W-:Y:S01]  /*82f0*/  MOV R12, R160 ;  /* 0x000000a0000c7202 */ /* 0x000fe20000000f00 */
[----:B-1----:R-:W-:Y:S01]  /*8300*/  FADD.FTZ R0, R15, R14 ;  /* 0x0000000e0f007221 */ /* 0x002fe20000010000 */
[----:B------:R-:W-:Y:S01]  /*8310*/  MOV R15, R162 ;  /* 0x000000a2000f7202 */ /* 0x000fe20000000f00 */
[----:B------:R-:W-:Y:S02]  /*8320*/  IMAD.MOV.U32 R14, RZ, RZ, R161 ;  /* 0x000000ffff0e7224 */ /* 0x000fe400078e00a1 */
[----:B------:R-:W-:Y:S02]  /*8330*/  FADD.FTZ R3, R3, R0 ;  /* 0x0000000003037221 */ /* 0x000fe40000010000 */
[----:B------:R-:W-:Y:S02]  /*8340*/  IMAD.MOV.U32 R0, RZ, RZ, R163 ;  /* 0x000000ffff007224 */ /* 0x000fe400078e00a3 */
[----:B------:R-:W1:Y:S01]  /*8350*/  LDSM.16.MT88.4 R160, [R217+0x5900] ;  /* 0x00590000d9a0783b */ /* 0x000e620000004200 */
[----:B------:R-:W-:-:S02]  /*8360*/  F2FP.PACK_AB R128, R9, R8 ;  /* 0x000000080980723e */ /* 0x000fc400000000ff */
[----:B------:R-:W-:Y:S02]  /*8370*/  F2FP.PACK_AB R129, R6, R4 ;  /* 0x000000040681723e */ /* 0x000fe400000000ff */
[----:B--2---:R-:W-:Y:S02]  /*8380*/  F2FP.PACK_AB R131, R7, R5 ;  /* 0x000000050783723e */ /* 0x004fe400000000ff */
[----:B------:R-:W-:Y:S01]  /*8390*/  MOV R171, R148 ;  /* 0x0000009400ab7202 */ /* 0x000fe20000000f00 */
[----:B------:R-:W-:-:S04]  /*83a0*/  FADD.FTZ R2, R132, R2 ;  /* 0x0000000284027221 */ /* 0x000fc80000010000 */
[----:B---3--:R-:W-:Y:S01]  /*83b0*/  HMMA.16816.F32 R148, R128, R152, R44 ;  /* 0x000000988094723c */ /* 0x008fe2000000182c */
[----:B------:R-:W-:-:S06]  /*83c0*/  FADD.FTZ R0, R0, R2 ;  /* 0x0000000200007221 */ /* 0x000fcc0000010000 */
[----:B------:R-:W-:Y:S02]  /*83d0*/  IMAD.MOV.U32 R47, RZ, RZ, R159 ;  /* 0x000000ffff2f7224 */ /* 0x000fe400078e009f */
[----:B------:R-:W-:Y:S01]  /*83e0*/  IMAD.MOV.U32 R13, RZ, RZ, R171 ;  /* 0x000000ffff0d7224 */ /* 0x000fe200078e00ab */
[----:B------:R-:W-:Y:S01]  /*83f0*/  MOV R44, R170 ;  /* 0x000000aa002c7202 */ /* 0x000fe20000000f00 */
[----:B-1----:R-:W-:Y:S07]  /*8400*/  HMMA.16816.F32 R156, R128, R160, R192 ;  /* 0x000000a0809c723c */ /* 0x002fee00000018c0 */
[----:B------:R-:W-:Y:S01]  /*8410*/  MOV R193, R113 ;  /* 0x0000007100c17202 */ /* 0x000fe20000000f00 */
[----:B------:R-:W-:Y:S01]  /*8420*/  IMAD.MOV.U32 R194, RZ, RZ, R114 ;  /* 0x000000ffffc27224 */ /* 0x000fe200078e0072 */
[----:B------:R-:W-:Y:S01]  /*8430*/  MOV R195, R115 ;  /* 0x0000007300c37202 */ /* 0x000fe20000000f00 */
[----:B------:R-:W-:Y:S01]  /*8440*/  IMAD.MOV.U32 R45, RZ, RZ, R169 ;  /* 0x000000ffff2d7224 */ /* 0x000fe200078e00a9 */
[----:B------:R-:W-:Y:S01]  /*8450*/  MOV R46, R168 ;  /* 0x000000a8002e7202 */ /* 0x000fe20000000f00 */
[----:B------:R-:W-:Y:S01]  /*8460*/  FADD.FTZ R3, R193, R3 ;  /* 0x00000003c1037221 */ /* 0x000fe20000010000 */
[----:B------:R-:W1:Y:S01]  /*8470*/  LDSM.16.MT88.4 R168, [R218+0x5900] ;  /* 0x00590000daa8783b */ /* 0x000e620000004200 */
[----:B------:R-:W-:-:S02]  /*8480*/  FADD.FTZ R0, R194, R0 ;  /* 0x00000000c2007221 */ /* 0x000fc40000010000 */
[----:B------:R-:W-:Y:S01]  /*8490*/  FADD.FTZ R3, R195, R3 ;  /* 0x00000003c3037221 */ /* 0x000fe20000010000 */
[C---:B------:R-:W-:Y:S01]  /*84a0*/  HMMA.16816.F32 R132, R128.reuse, R136, R80 ;  /* 0x000000888084723c */ /* 0x040fe20000001850 */
[----:B------:R-:W-:Y:S01]  /*84b0*/  FADD.FTZ R2, R15, R0 ;  /* 0x000000000f027221 */ /* 0x000fe20000010000 */
[----:B------:R-:W-:Y:S01]  /*84c0*/  LDSM.16.MT88.4 R80, [R218+0x8900] ;  /* 0x00890000da50783b */ /* 0x000fe20000004200 */
[----:B------:R-:W-:Y:S02]  /*84d0*/  FADD.FTZ R0, R14, R3 ;  /* 0x000000030e007221 */ /* 0x000fe40000010000 */
[----:B------:R-:W-:Y:S01]  /*84e0*/  FADD.FTZ R2, R12, R2 ;  /* 0x000000020c027221 */ /* 0x000fe20000010000 */
[----:B------:R-:W-:Y:S01]  /*84f0*/  LDSM.16.MT88.4 R112, [R218+0xb900] ;  /* 0x00b90000da70783b */ /* 0x000fe20000004200 */
[----:B------:R-:W-:Y:S02]  /*8500*/  FADD.FTZ R0, R13, R0 ;  /* 0x000000000d007221 */ /* 0x000fe40000010000 */
[----:B------:R-:W-:Y:S01]  /*8510*/  FADD.FTZ R2, R44, R2 ;  /* 0x000000022c027221 */ /* 0x000fe20000010000 */
[----:B------:R-:W-:Y:S01]  /*8520*/  HMMA.16816.F32 R136, R128, R138, R72 ;  /* 0x0000008a8088723c */ /* 0x000fe20000001848 */
[----:B------:R-:W-:Y:S01]  /*8530*/  FADD.FTZ R0, R45, R0 ;  /* 0x000000002d007221 */ /* 0x000fe20000010000 */
[----:B------:R-:W-:Y:S01]  /*8540*/  LDSM.16.MT88.4 R72, [R217+0x8900] ;  /* 0x00890000d948783b */ /* 0x000fe20000004200 */
[----:B------:R-:W-:-:S02]  /*8550*/  FADD.FTZ R2, R46, R2 ;  /* 0x000000022e027221 */ /* 0x000fc40000010000 */
[----:B------:R-:W-:Y:S01]  /*8560*/  FADD.FTZ R0, R47, R0 ;  /* 0x000000002f007221 */ /* 0x000fe20000010000 */
[----:B------:R-:W-:Y:S02]  /*8570*/  LDSM.16.MT88.4 R12, [R219+0xb900] ;  /* 0x00b90000db0c783b */ /* 0x000fe40000004200 */
[----:B------:R-:W-:Y:S02]  /*8580*/  HMMA.16816.F32 R152, R128, R154, R64 ;  /* 0x0000009a8098723c */ /* 0x000fe40000001840 */
[----:B------:R-:W2:Y:S01]  /*8590*/  LDSM.16.MT88.4 R64, [R219+0x5900] ;  /* 0x00590000db40783b */ /* 0x000ea20000004200 */
[----:B------:R-:W-:-:S05]  /*85a0*/  FADD.FTZ R2, R18, R2 ;  /* 0x0000000212027221 */ /* 0x000fca0000010000 */
[----:B------:R-:W-:Y:S01]  /*85b0*/  HMMA.16816.F32 R176, R128, R180, R176 ;  /* 0x000000b480b0723c */ /* 0x000fe200000018b0 */
[----:B------:R-:W-:-:S07]  /*85c0*/  FADD.FTZ R0, R19, R0 ;  /* 0x0000000013007221 */ /* 0x000fce0000010000 */
[----:B------:R-:W-:Y:S01]  /*85d0*/  HMMA.16816.F32 R180, R128, R182, R104 ;  /* 0x000000b680b4723c */ /* 0x000fe20000001868 */
[----:B------:R-:W3:Y:S01]  /*85e0*/  LDSM.16.MT88.4 R104, [R217+0xb900] ;  /* 0x00b90000d968783b */ /* 0x000ee20000004200 */
[----:B------:R-:W-:Y:S02]  /*85f0*/  FADD.FTZ R2, R16, R2 ;  /* 0x0000000210027221 */ /* 0x000fe40000010000 */
[----:B------:R-:W-:Y:S02]  /*8600*/  FADD.FTZ R0, R17, R0 ;  /* 0x0000000011007221 */ /* 0x000fe40000010000 */
[----:B------:R-:W-:Y:S02]  /*8610*/  FADD.FTZ R3, R214, R2 ;  /* 0x00000002d6037221 */ /* 0x000fe40000010000 */
        /* <DEDUP_REMOVED lines=8> */
[----:B------:R-:W-:Y:S02]  /*86a0*/  FADD.FTZ R2, R209, R2 ;  /* 0x00000002d1027221 */ /* 0x000fe40000010000 */
[----:B------:R-:W-:Y:S02]  /*86b0*/  FADD.FTZ R0, R174, R0 ;  /* 0x00000000ae007221 */ /* 0x000fe40000010000 */
[----:B------:R-:W-:Y:S01]  /*86c0*/  FADD.FTZ R3, R175, R2 ;  /* 0x00000002af037221 */ /* 0x000fe20000010000 */
[----:B-1----:R-:W-:Y:S01]  /*86d0*/  HMMA.16816.F32 R164, R128, R168, R164 ;  /* 0x000000a880a4723c */ /* 0x002fe200000018a4 */
[----:B------:R-:W-:Y:S02]  /*86e0*/  FADD.FTZ R2, R198, R0 ;  /* 0x00000000c6027221 */ /* 0x000fe40000010000 */
[----:B------:R-:W-:-:S05]  /*86f0*/  FADD.FTZ R0, R196, R3 ;  /* 0x00000003c4007221 */ /* 0x000fca0000010000 */
[----:B------:R-:W-:Y:S01]  /*8700*/  HMMA.16816.F32 R168, R128, R170, R52 ;  /* 0x000000aa80a8723c */ /* 0x000fe20000001834 */
[----:B------:R-:W-:Y:S02]  /*8710*/  FADD.FTZ R3, R199, R2 ;  /* 0x00000002c7037221 */ /* 0x000fe40000010000 */
[----:B------:R-:W-:-:S05]  /*8720*/  FADD.FTZ R2, R197, R0 ;  /* 0x00000000c5027221 */ /* 0x000fca0000010000 */
[----:B------:R-:W-:Y:S01]  /*8730*/  HMMA.16816.F32 R140, R128, R144, R140 ;  /* 0x00000090808c723c */ /* 0x000fe2000000188c */
[----:B------:R-:W-:-:S07]  /*8740*/  FADD.FTZ R0, R205, R3 ;  /* 0x00000003cd007221 */ /* 0x000fce0000010000 */
[----:B------:R-:W-:Y:S01]  /*8750*/  HMMA.16816.F32 R52, R128, R56, R40 ;  /* 0x000000388034723c */ /* 0x000fe20000001828 */
[----:B------:R-:W-:-:S07]  /*8760*/  FADD.FTZ R2, R204, R2 ;  /* 0x00000002cc027221 */ /* 0x000fce0000010000 */
[C---:B------:R-:W-:Y:S08]  /*8770*/  HMMA.16816.F32 R144, R128.reuse, R146, R68 ;  /* 0x000000928090723c */ /* 0x040ff00000001844 */
[----:B------:R-:W-:Y:S01]  /*8780*/  HMMA.16816.F32 R56, R128, R58, R60 ;  /* 0x0000003a8038723c */ /* 0x000fe2000000183c */
[----:B------:R-:W-:-:S07]  /*8790*/  UIMAD.WIDE UR4, UR11, 0x2aaaaaab, URZ ;  /* 0x2aaaaaab0b0478a5 */ /* 0x000fce000f8e023f */
[C---:B--2---:R-:W-:Y:S08]  /*87a0*/  HMMA.16816.F32 R60, R128.reuse, R64, R76 ;  /* 0x00000040803c723c */ /* 0x044ff0000000184c */
[C---:B------:R-:W-:Y:S01]  /*87b0*/  HMMA.16816.F32 R68, R128.reuse, R72, R88 ;  /* 0x000000488044723c */ /* 0x040fe20000001858 */
[----:B------:R-:W1:Y:S07]  /*87c0*/  LDSM.16.MT88.4 R88, [R220+0x8900] ;  /* 0x00890000dc58783b */ /* 0x000e6e0000004200 */
[C---:B------:R-:W-:Y:S01]  /*87d0*/  HMMA.16816.F32 R160, R128.reuse, R162, R96 ;  /* 0x000000a280a0723c */ /* 0x040fe20000001860 */
[----:B------:R-:W2:Y:S07]  /*87e0*/  LDSM.16.MT88.4 R96, [R219+0x8900] ;  /* 0x00890000db60783b */ /* 0x000eae0000004200 */
[----:B------:R-:W-:Y:S01]  /*87f0*/  HMMA.16816.F32 R76, R128, R80, R100 ;  /* 0x00000050804c723c */ /* 0x000fe20000001864 */
[----:B------:R-:W-:-:S07]  /*8800*/  FADD.FTZ R0, R8, R0 ;  /* 0x0000000008007221 */ /* 0x000fce0000010000 */
[----:B---3--:R-:W-:Y:S01]  /*8810*/  HMMA.16816.F32 R100, R128, R104, R120 ;  /* 0x000000688064723c */ /* 0x008fe20000001878 */
[----:B------:R-:W3:Y:S01]  /*8820*/  LDSM.16.MT88.4 R120, [R220+0xb900] ;  /* 0x00b90000dc78783b */ /* 0x000ee20000004200 */
[----:B------:R-:W-:Y:S01]  /*8830*/  FADD.FTZ R2, R4, R2 ;  /* 0x0000000204027221 */ /* 0x000fe20000010000 */
[----:B------:R-:W-:Y:S01]  /*8840*/  USHF.R.U32.HI UR4, URZ, 0x1f, UR5 ;  /* 0x0000001f3f047899 */ /* 0x000fe20008011605 */
[----:B------:R-:W-:Y:S02]  /*8850*/  FADD.FTZ R0, R9, R0 ;  /* 0x0000000009007221 */ /* 0x000fe40000010000 */
[----:B------:R-:W-:Y:S01]  /*8860*/  FADD.FTZ R2, R6, R2 ;  /* 0x0000000206027221 */ /* 0x000fe20000010000 */
[----:B------:R-:W-:Y:S01]  /*8870*/  ULEA.HI.SX32 UR4, UR5, UR4, 0x1c ;  /* 0x0000000405047291 */ /* 0x000fe2000f8fe23f */
[----:B------:R-:W-:Y:S02]  /*8880*/  FADD.FTZ R0, R11, R0 ;  /* 0x000000000b007221 */ /* 0x000fe40000010000 */
[----:B------:R-:W-:Y:S01]  /*8890*/  FADD.FTZ R2, R5, R2 ;  /* 0x0000000205027221 */ /* 0x000fe20000010000 */
[----:B------:R-:W-:Y:S01]  /*88a0*/  UISETP.LT.AND UP0, UPT, URZ, UR4, UPT ;  /* 0x000000043f00728c */ /* 0x000fe2000bf01270 */
[----:B------:R-:W-:-:S02]  /*88b0*/  FADD.FTZ R3, R10, R0 ;  /* 0x000000000a037221 */ /* 0x000fc40000010000 */
[----:B------:R-:W-:Y:S01]  /*88c0*/  FADD.FTZ R0, R7, R2 ;  /* 0x0000000207007221 */ /* 0x000fe20000010000 */
[----:B------:R-:W-:-:S04]  /*88d0*/  USEL UR4, URZ, UR4, !UP0 ;  /* 0x000000043f047287 */ /* 0x000fc8000c000000 */
[----:B------:R-:W-:Y:S01]  /*88e0*/  UISETP.GE.AND UP0, UPT, UR6, UR4, UPT ;  /* 0x000000040600728c */ /* 0x000fe2000bf06270 */
[----:B------:R4:W-:Y:S04]  /*88f0*/  STL [R1+0x24], R0 ;  /* 0x0000240001007387 */ /* 0x0009e80000100800 */
[----:B------:R4:W-:Y:S01]  /*8900*/  STL [R1+0x20], R3 ;  /* 0x0000200301007387 */ /* 0x0009e20000100800 */
[----:B------:R-:W-:Y:S01]  /*8910*/  PLOP3.LUT P0, PT, PT, PT, UP0, 0x40, 0x0 ;  /* 0x000000000000781c */ /* 0x000fe20003f0e808 */
[C---:B------:R-:W-:Y:S08]  /*8920*/  HMMA.16816.F32 R64, R128.reuse, R66, R84 ;  /* 0x000000428040723c */ /* 0x040ff00000001854 */
[C---:B------:R-:W-:Y:S08]  /*8930*/  HMMA.16816.F32 R72, R128.reuse, R74, R92 ;  /* 0x0000004a8048723c */ /* 0x040ff0000000185c */
[C---:B-1----:R-:W-:Y:S08]  /*8940*/  HMMA.16816.F32 R84, R128.reuse, R88, R108 ;  /* 0x000000588054723c */ /* 0x042ff0000000186c */
[C---:B--2---:R-:W-:Y:S08]  /*8950*/  HMMA.16816.F32 R92, R128.reuse, R96, R184 ;  /* 0x00000060805c723c */ /* 0x044ff000000018b8 */
        /* <DEDUP_REMOVED lines=11> */
[----:B----4-:R-:W2:Y:S04]  /*8a10*/  LDL R47, [R1+0x58] ;  /* 0x00005800012f7983 */ /* 0x010ea80000100800 */
[----:B------:R-:W3:Y:S04]  /*8a20*/  LDL.LU R18, [R1+0x74] ;  /* 0x0000740001127983 */ /* 0x000ee80000300800 */
[----:B------:R-:W3:Y:S04]  /*8a30*/  LDL R19, [R1+0x44] ;  /* 0x0000440001137983 */ /* 0x000ee80000100800 */
[----:B------:R-:W4:Y:S04]  /*8a40*/  LDL R16, [R1+0x6c] ;  /* 0x00006c0001107983 */ /* 0x000f280000100800 */
[----:B------:R-:W4:Y:S04]  /*8a50*/  LDL R17, [R1+0x64] ;  /* 0x0000640001117983 */ /* 0x000f280000100800 */
[----:B------:R-:W4:Y:S04]  /*8a60*/  LDL R214, [R1+0x70] ;  /* 0x0000700001d67983 */ /* 0x000f280000100800 */
[----:B------:R-:W4:Y:S01]  /*8a70*/  LDL R215, [R1+0x60] ;  /* 0x0000600001d77983 */ /* 0x000f220000100800 */
[----:B------:R-:W-:Y:S01]  /*8a80*/  PLOP3.LUT P0, PT, PT, PT, UP1, 0x80, 0x0 ;  /* 0x000000000000781c */ /* 0x000fe20003f0f018 */
[----:B------:R-:W-:-:S02]  /*8a90*/  IMAD.MOV.U32 R175, RZ, RZ, R172 ;  /* 0x000000ffffaf7224 */ /* 0x000fc400078e00ac */
[----:B------:R-:W-:-:S10]  /*8aa0*/  IMAD.MOV.U32 R3, RZ, RZ, R173 ;  /* 0x000000ffff037224 */ /* 0x000fd400078e00ad */
[----:B--2---:R-:W-:Y:S01]  /*8ab0*/  @P0 IMAD.HI.U32 R0, R47, c[0x0][0x2c8], RZ ;  /* 0x0000b2002f000a27 */ /* 0x004fe200078e00ff */
[----:B------:R-:W-:Y:S02]  /*8ac0*/  PLOP3.LUT P0, PT, PT, PT, UP1, 0x80, 0x0 ;  /* 0x000000000000781c */ /* 0x000fe40003f0f018 */
[----:B---3--:R-:W-:-:S05]  /*8ad0*/  SHF.L.U64.HI R2, R19, 0x1, R18 ;  /* 0x0000000113027819 */ /* 0x008fca0000010212 */
[----:B------:R1:W-:Y:S06]  /*8ae0*/  STL [R1+0x40], R2 ;  /* 0x0000400201007387 */ /* 0x0003ec0000100800 */
[----:B------:R-:W-:Y:S02]  /*8af0*/  @P0 SHF.R.U32.HI R0, RZ, c[0x0][0x2cc], R0 ;  /* 0x0000b300ff000a19 */ /* 0x000fe40000011600 */
[C---:B----4-:R-:W-:Y:S01]  /*8b00*/  SHF.L.U64.HI R5, R17.reuse, 0x1, R16 ;  /* 0x0000000111057819 */ /* 0x050fe20000010210 */
[----:B------:R-:W-:Y:S02]  /*8b10*/  IMAD.SHL.U32 R4, R17, 0x2, RZ ;  /* 0x0000000211047824 */ /* 0x000fe400078e00ff */
[----:B-1----:R-:W-:-:S05]  /*8b20*/  IMAD.SHL.U32 R2, R19, 0x2, RZ ;  /* 0x0000000213027824 */ /* 0x002fca00078e00ff */
[----:B------:R1:W-:Y:S04]  /*8b30*/  STL [R1+0x68], R2 ;  /* 0x0000680201007387 */ /* 0x0003e80000100800 */
[----:B------:R2:W-:Y:S04]  /*8b40*/  STL [R1+0x3c], R5 ;  /* 0x00003c0501007387 */ /* 0x0005e80000100800 */
[----:B------:R3:W-:Y:S01]  /*8b50*/  STL [R1+0x38], R4 ;  /* 0x0000380401007387 */ /* 0x0007e20000100800 */
[----:B-1----:R-:W-:Y:S02]  /*8b60*/  SEL R2, RZ, 0x10, P5 ;  /* 0x00000010ff027807 */ /* 0x002fe40002800000 */
[----:B------:R-:W-:-:S02]  /*8b70*/  SEL R2, RZ, 0x10, P4 ;  /* 0x00000010ff027807 */ /* 0x000fc40002000000 */
[C---:B--2---:R-:W-:Y:S01]  /*8b80*/  SHF.L.U64.HI R5, R215.reuse, 0x1, R214 ;  /* 0x00000001d7057819 */ /* 0x044fe200000102d6 */
[----:B---3--:R-:W-:-:S04]  /*8b90*/  IMAD.SHL.U32 R4, R215, 0x2, RZ ;  /* 0x00000002d7047824 */ /* 0x008fc800078e00ff */
[----:B------:R1:W-:Y:S04]  /*8ba0*/  STL [R1+0x34], R5 ;  /* 0x0000340501007387 */ /* 0x0003e80000100800 */
[----:B------:R1:W-:Y:S04]  /*8bb0*/  STL [R1+0x30], R4 ;  /* 0x0000300401007387 */ /* 0x0003e80000100800 */
[----:B------:R1:W-:Y:S02]  /*8bc0*/  @P0 STL [R1+0x54], R0 ;  /* 0x0000540001000387 */ /* 0x0003e40000100800 */
.L_x_1580:
[----:B------:R-:W-:Y:S04]  /*8bd0*/  DEPBAR.LE SB0, 0x0 ;  /* 0x000080000000791a */ /* 0x000fe80000000000 */
[----:B------:R-:W-:Y:S01]  /*8be0*/  BAR.SYNC.DEFER_BLOCKING 0x0 ;  /* 0x0000000000007b1d */ /* 0x000fe20000010000 */
[----:B------:R-:W-:Y:S05]  /*8bf0*/  ISETP.LE.AND P0, PT, RZ, UR6, PT ;  /* 0x00000006ff007c0c */ /* 0x000fea000bf03270 */
[----:B-----5:R2:W3:Y:S04]  /*8c00*/  LDSM.16.M88.4 R48, [R223+0x18100] ;  /* 0x01810000df30783b */ /* 0x0204e80000000200 */
[----:B------:R2:W4:Y:S04]  /*8c10*/  LDSM.16.M88.4 R8, [R216+0xc100] ;  /* 0x00c10000d808783b */ /* 0x0005280000000200 */
[----:B------:R2:W1:Y:S04]  /*8c20*/  LDSM.16.M88.4 R16, [R216+0xc900] ;  /* 0x00c90000d810783b */ /* 0x0004680000000200 */
[----:B------:R2:W1:Y:S04]  /*8c30*/  LDSM.16.M88.4 R24, [R216+0xd100] ;  /* 0x00d10000d818783b */ /* 0x0004680000000200 */
[----:B------:R2:W1:Y:S04]  /*8c40*/  LDSM.16.M88.4 R32, [R216+0xd900] ;  /* 0x00d90000d820783b */ /* 0x0004680000000200 */
[----:B------:R2:W1:Y:S04]  /*8c50*/  LDSM.16.M88.4 R40, [R216+0xe100] ;  /* 0x00e10000d828783b */ /* 0x0004680000000200 */
[----:B------:R2:W1:Y:S04]  /*8c60*/  LDSM.16.M88.4 R184, [R216+0xe900] ;  /* 0x00e90000d8b8783b */ /* 0x0004680000000200 */
[----:B------:R2:W1:Y:S04]  /*8c70*/  LDSM.16.M88.4 R188, [R224+0x18100] ;  /* 0x01810000e0bc783b */ /* 0x0004680000000200 */
[----:B------:R2:W1:Y:S04]  /*8c80*/  LDSM.16.M88.4 R192, [R227] ;  /* 0x00000000e3c0783b */ /* 0x0004680000000200 */
[----:B------:R2:W1:Y:S04]  /*8c90*/  LDSM.16.M88.4 R196, [R250] ;  /* 0x00000000fac4783b */ /* 0x0004680000000200 */
[----:B------:R2:W1:Y:S04]  /*8ca0*/  LDSM.16.M88.4 R200, [R249] ;  /* 0x00000000f9c8783b */ /* 0x0004680000000200 */
[----:B------:R2:W1:Y:S04]  /*8cb0*/  LDSM.16.M88.4 R204, [R248] ;  /* 0x00000000f8cc783b */ /* 0x0004680000000200 */
[----:B------:R2:W1:Y:S04]  /*8cc0*/  LDSM.16.M88.4 R208, [R247] ;  /* 0x00000000f7d0783b */ /* 0x0004680000000200 */
[----:B------:R2:W1:Y:S01]  /*8cd0*/  LDSM.16.M88.4 R212, [R246] ;  /* 0x00000000f6d4783b */ /* 0x0004620000000200 */
[----:B------:R-:W-:-:S05]  /*8ce0*/  @!P0 BRA `(.L_x_1578) ;  /* 0x0000052000008947 */ /* 0x000fca0003800000 */
[----:B---34-:R-:W3:Y:S01]  /*8cf0*/  LDL R2, [R1+0x2c] ;  /* 0x00002c0001027983 */ /* 0x018ee20000100800 */
[----:B------:R-:W-:Y:S03]  /*8d00*/  SEL R23, RZ, 0x10, P5 ;  /* 0x00000010ff177807 */ /* 0x000fe60002800000 */
[----:B------:R-:W4:Y:S04]  /*8d10*/  LDL R6, [R1+0x28] ;  /* 0x0000280001067983 */ /* 0x000f280000100800 */
[----:B------:R-:W5:Y:S04]  /*8d20*/  LDL R36, [R1+0x68] ;  /* 0x0000680001247983 */ /* 0x000f680000100800 */
[----:B--2---:R-:W2:Y:S04]  /*8d30*/  LDL R31, [R1+0x40] ;  /* 0x00004000011f7983 */ /* 0x004ea80000100800 */
[----:B------:R-:W2:Y:S04]  /*8d40*/  LDL R22, [R1+0x38] ;  /* 0x0000380001167983 */ /* 0x000ea80000100800 */
[----:B------:R-:W2:Y:S04]  /*8d50*/  LDL R30, [R1+0x3c] ;  /* 0x00003c00011e7983 */ /* 0x000ea80000100800 */
[----:B------:R-:W2:Y:S04]  /*8d60*/  LDL R29, [R1+0x30] ;  /* 0x00003000011d7983 */ /* 0x000ea80000100800 */
[----:B------:R-:W2:Y:S04]  /*8d70*/  LDL R28, [R1+0x34] ;  /* 0x00003400011c7983 */ /* 0x000ea80000100800 */
[----:B------:R-:W2:Y:S04]  /*8d80*/  LDL R13, [R1+0x48] ;  /* 0x00004800010d7983 */ /* 0x000ea80000100800 */
[----:B------:R-:W5:Y:S01]  /*8d90*/  LDL R20, [R1+0x50] ;  /* 0x0000500001147983 */ /* 0x000f620000100800 */
[----:B-1-3--:R-:W-:Y:S01]  /*8da0*/  SHF.R.S32.HI R0, RZ, 0x1f, R2 ;  /* 0x0000001fff007819 */ /* 0x00afe20000011402 */
        /* <DEDUP_REMOVED lines=11> */
[----:B------:R-:W-:Y:S01]  /*8e60*/  LEA.HI.X R7, R7, c[0x0][0x1fc], R4, 0x1, P0 ;  /* 0x00007f0007077a11 */ /* 0x000fe200000f0c04 */
[----:B------:R-:W1:Y:S01]  /*8e70*/  SHFL.IDX PT, R0, R6, RZ, 0x181f ;  /* 0x00181fff06007589 */ /* 0x000e6200000e0000 */
[C---:B--2---:R-:W-:Y:S01]  /*8e80*/  IMAD.SHL.U32 R12, R13.reuse, 0x2, RZ ;  /* 0x000000020d0c7824 */ /* 0x044fe200078e00ff */
[----:B-----5:R-:W-:Y:S02]  /*8e90*/  SHF.L.U64.HI R13, R13, 0x1, R20 ;  /* 0x000000010d0d7819 */ /* 0x020fe40000010214 */
[----:B------:R-:W2:Y:S01]  /*8ea0*/  SHFL.IDX PT, R2, R7, RZ, 0x181f ;  /* 0x00181fff07027589 */ /* 0x000ea200000e0000 */
[----:B-1----:R-:W-:Y:S05]  /*8eb0*/  IADD3 R14, P0, R0, R36, RZ ;  /* 0x00000024000e7210 */ /* 0x002fea0007f1e0ff */
[----:B--2---:R-:W-:Y:S01]  /*8ec0*/  IMAD.X R15, R2, 0x1, R31, P0 ;  /* 0x00000001020f7824 */ /* 0x004fe200000e061f */
[----:B------:R-:W-:Y:S04]  /*8ed0*/  IADD3 R4, P0, R0, R22, RZ ;  /* 0x0000001600047210 */ /* 0x000fe80007f1e0ff */
[----:B------:R-:W-:Y:S01]  /*8ee0*/  @!PT LDS RZ, [RZ] ;  /* 0x00000000fffff984 */ /* 0x000fe20000000800 */
[----:B------:R1:W-:Y:S01]  /*8ef0*/  LDGSTS.E.BYPASS.LTC128B.128 [R252], [R14.64], !P2 ;  /* 0x000000000efc7fae */ /* 0x0003e2000d101d50 */
[----:B------:R-:W-:Y:S05]  /*8f00*/  IMAD.X R5, R2, 0x1, R30, P0 ;  /* 0x0000000102057824 */ /* 0x000fea00000e061e */
[----:B------:R2:W-:Y:S02]  /*8f10*/  LDGSTS.E.BYPASS.LTC128B.128 [R252+0x3000], [R4.64], !P5 ;  /* 0x0300000004fc7fae */ /* 0x0005e4000e901d50 */
[-C--:B--2---:R-:W-:Y:S05]  /*8f20*/  IADD3 R4, P0, R0, R29.reuse, RZ ;  /* 0x0000001d00047210 */ /* 0x084fea0007f1e0ff */
[----:B------:R-:W-:Y:S01]  /*8f30*/  IMAD.X R5, R2, 0x1, R28, P0 ;  /* 0x0000000102057824 */ /* 0x000fe200000e061c */
[----:B------:R-:W-:Y:S02]  /*8f40*/  IADD3 R20, P0, R0, R12, RZ ;  /* 0x0000000c00147210 */ /* 0x000fe40007f1e0ff */
[----:B------:R-:W-:Y:S03]  /*8f50*/  SHFL.IDX PT, R0, R6, 0x2, 0x181f ;  /* 0x00581f0006007f89 */ /* 0x000fe600000e0000 */
[----:B------:R-:W-:Y:S01]  /*8f60*/  IMAD.X R21, R2, 0x1, R13, P0 ;  /* 0x0000000102157824 */ /* 0x000fe200000e060d */
[----:B------:R2:W-:Y:S04]  /*8f70*/  LDGSTS.E.BYPASS.LTC128B.128 [R252+0x6000], [R4.64], !P4 ;  /* 0x0600000004fc7fae */ /* 0x0005e8000e101d50 */
[----:B------:R3:W-:Y:S04]  /*8f80*/  LDGSTS.E.BYPASS.LTC128B.128 [R252+0x9000], [R20.64], !P6 ;  /* 0x0900000014fc7fae */ /* 0x0007e8000f101d50 */
[----:B------:R-:W-:Y:S04]  /*8f90*/  SHFL.IDX PT, R2, R7, 0x2, 0x181f ;  /* 0x00581f0007027f89 */ /* 0x000fe800000e0000 */
[----:B--2---:R-:W1:Y:S04]  /*8fa0*/  SHFL.IDX PT, R4, R6, 0x1, 0x181f ;  /* 0x00381f0006047f89 */ /* 0x004e6800000e0000 */
[----:B------:R-:W2:Y:S01]  /*8fb0*/  SHFL.IDX PT, R5, R7, 0x1, 0x181f ;  /* 0x00381f0007057f89 */ /* 0x000ea200000e0000 */
[C---:B-1----:R-:W-:Y:S05]  /*8fc0*/  IADD3 R14, P0, R4.reuse, R36, RZ ;  /* 0x00000024040e7210 */ /* 0x042fea0007f1e0ff */
[C---:B--2---:R-:W-:Y:S05]  /*8fd0*/  IMAD.X R15, R5.reuse, 0x1, R31, P0 ;  /* 0x00000001050f7824 */ /* 0x044fea00000e061f */
[----:B------:R1:W-:Y:S02]  /*8fe0*/  LDGSTS.E.BYPASS.LTC128B.128 [R252+0x1000], [R14.64], !P2 ;  /* 0x010000000efc7fae */ /* 0x0003e4000d101d50 */
[C---:B-1----:R-:W-:Y:S05]  /*8ff0*/  IADD3 R14, P0, R4.reuse, R22, RZ ;  /* 0x00000016040e7210 */ /* 0x042fea0007f1e0ff */
[C---:B------:R-:W-:Y:S01]  /*9000*/  IMAD.X R15, R5.reuse, 0x1, R30, P0 ;  /* 0x00000001050f7824 */ /* 0x040fe200000e061e */
[C---:B------:R-:W-:Y:S04]  /*9010*/  IADD3 R6, P0, R4.reuse, R29, RZ ;  /* 0x0000001d04067210 */ /* 0x040fe80007f1e0ff */
[----:B------:R3:W-:Y:S01]  /*9020*/  LDGSTS.E.BYPASS.LTC128B.128 [R252+0x4000], [R14.64], !P5 ;  /* 0x040000000efc7fae */ /* 0x0007e2000e901d50 */
[C---:B------:R-:W-:Y:S01]  /*9030*/  IMAD.X R7, R5.reuse, 0x1, R28, P0 ;  /* 0x0000000105077824 */ /* 0x040fe200000e061c */
[----:B------:R-:W-:Y:S04]  /*9040*/  IADD3 R4, P0, R4, R12, RZ ;  /* 0x0000000c04047210 */ /* 0x000fe80007f1e0ff */
[----:B------:R3:W-:Y:S01]  /*9050*/  LDGSTS.E.BYPASS.LTC128B.128 [R252+0x7000], [R6.64], !P4 ;  /* 0x0700000006fc7fae */ /* 0x0007e2000e101d50 */
[----:B------:R-:W-:Y:S05]  /*9060*/  IMAD.X R5, R5, 0x1, R13, P0 ;  /* 0x0000000105057824 */ /* 0x000fea00000e060d */
[----:B------:R1:W-:Y:S02]  /*9070*/  LDGSTS.E.BYPASS.LTC128B.128 [R252+0xa000], [R4.64], !P6 ;  /* 0x0a00000004fc7fae */ /* 0x0003e4000f101d50 */
[----:B-1----:R-:W-:Y:S05]  /*9080*/  IADD3 R4, P0, R0, R36, RZ ;  /* 0x0000002400047210 */ /* 0x002fea0007f1e0ff */
[----:B------:R-:W-:Y:S05]  /*9090*/  IMAD.X R5, R2, 0x1, R31, P0 ;  /* 0x0000000102057824 */ /* 0x000fea00000e061f */
[----:B------:R1:W-:Y:S02]  /*90a0*/  LDGSTS.E.BYPASS.LTC128B.128 [R252+0x2000], [R4.64], !P2 ;  /* 0x0200000004fc7fae */ /* 0x0003e4000d101d50 */
[C---:B-1----:R-:W-:Y:S04]  /*90b0*/  IADD3 R4, -R23.reuse, 0x10, RZ ;  /* 0x0000001017047810 */ /* 0x042fe80007ffe1ff */
[----:B------:R-:W-:Y:S04]  /*90c0*/  LOP3.LUT R4, R4, 0xf, RZ, 0xc0, !PT ;  /* 0x0000000f04047812 */ /* 0x000fe800078ec0ff */
[----:B------:R-:W-:Y:S02]  /*90d0*/  IADD3 R4, P1, P0, R4, R0, R22 ;  /* 0x0000000004047210 */ /* 0x000fe4000783e016 */
[----:B------:R-:W-:Y:S02]  /*90e0*/  SEL R22, RZ, 0x10, P6 ;  /* 0x00000010ff167807 */ /* 0x000fe40003000000 */
[----:B------:R-:W-:Y:S02]  /*90f0*/  IADD3.X R5, RZ, R2, R30, P1, P0 ;  /* 0x00000002ff057210 */ /* 0x000fe40000fe041e */
[----:B------:R-:W-:Y:S02]  /*9100*/  ISETP.NE.U32.AND P0, PT, R23, RZ, PT ;  /* 0x000000ff1700720c */ /* 0x000fe40003f05070 */
[----:B------:R-:W-:Y:S11]  /*9110*/  SEL R23, RZ, 0x10, P4 ;  /* 0x00000010ff177807 */ /* 0x000ff60002000000 */
[----:B------:R1:W-:Y:S02]  /*9120*/  LDGSTS.E.BYPASS.LTC128B.128.ZFILL [R252+0x5000], [R4.64], P0 ;  /* 0x0500000004fc7fae */ /* 0x0003e40008141d50 */
[----:B-1----:R-:W-:Y:S04]  /*9130*/  IADD3 R4, -R22, 0x10, RZ ;  /* 0x0000001016047810 */ /* 0x002fe80007ffe1ff */
[----:B------:R-:W-:Y:S04]  /*9140*/  LOP3.LUT R4, R4, 0xf, RZ, 0xc0, !PT ;  /* 0x0000000f04047812 */ /* 0x000fe800078ec0ff */
[----:B------:R-:W-:Y:S02]  /*9150*/  IADD3 R12, P1, P0, R4, R0, R12 ;  /* 0x00000000040c7210 */ /* 0x000fe4000783e00c */
[C---:B------:R-:W-:Y:S02]  /*9160*/  IADD3 R4, -R23.reuse, 0x10, RZ ;  /* 0x0000001017047810 */ /* 0x040fe40007ffe1ff */
[----:B------:R-:W-:Y:S02]  /*9170*/  IADD3.X R13, RZ, R2, R13, P1, P0 ;  /* 0x00000002ff0d7210 */ /* 0x000fe40000fe040d */
[----:B------:R-:W-:Y:S04]  /*9180*/  LOP3.LUT R4, R4, 0xf, RZ, 0xc0, !PT ;  /* 0x0000000f04047812 */ /* 0x000fe800078ec0ff */
[----:B------:R-:W-:Y:S04]  /*9190*/  IADD3 R4, P1, P0, R4, R0, R29 ;  /* 0x0000000004047210 */ /* 0x000fe8000783e01d */
[----:B------:R-:W-:Y:S02]  /*91a0*/  IADD3.X R5, RZ, R2, R28, P1, P0 ;  /* 0x00000002ff057210 */ /* 0x000fe40000fe041c */
[----:B------:R-:W-:Y:S11]  /*91b0*/  ISETP.NE.U32.AND P0, PT, R23, RZ, PT ;  /* 0x000000ff1700720c */ /* 0x000ff60003f05070 */
[----:B------:R-:W-:Y:S02]  /*91c0*/  @!UPT UIADD3 URZ, URZ, URZ, URZ ;  /* 0x0000003f3f3ff290 */ /* 0x000fe4000fffe03f */
[----:B------:R3:W-:Y:S01]  /*91d0*/  LDGSTS.E.BYPASS.LTC128B.128.ZFILL [R252+0x8000], [R4.64], P0 ;  /* 0x0800000004fc7fae */ /* 0x0007e20008141d50 */
[----:B------:R-:W-:Y:S11]  /*91e0*/  ISETP.NE.U32.AND P0, PT, R22, RZ, PT ;  /* 0x000000ff1600720c */ /* 0x000ff60003f05070 */
[----:B------:R-:W-:Y:S02]  /*91f0*/  @!UPT UIADD3 URZ, URZ, URZ, URZ ;  /* 0x0000003f3f3ff290 */ /* 0x000fe4000fffe03f */
[----:B------:R3:W-:Y:S02]  /*9200*/  LDGSTS.E.BYPASS.LTC128B.128.ZFILL [R252+0xb000], [R12.64], P0 ;  /* 0x0b0000000cfc7fae */ /* 0x0007e40008141d50 */
.L_x_1578:
[C---:B-1-34-:R-:W-:Y:S01]  /*9210*/  HMMA.16816.F32 R4, R48.reuse, R8, RZ ;  /* 0x000000083004723c */ /* 0x05afe200000018ff */
[----:B------:R-:W0:Y:S01]  /*9220*/  LDGDEPBAR ;  /* 0x00000000000079af */ /* 0x000e220000000000 */
[----:B------:R-:W-:Y:S06]  /*9230*/  UISETP.GE.AND UP0, UPT, UR6, 0x1, UPT ;  /* 0x000000010600788c */ /* 0x000fec000bf06270 */
[C---:B------:R-:W-:Y:S01]  /*9240*/  HMMA.16816.F32 R8, R48.reuse, R10, RZ ;  /* 0x0000000a3008723c */ /* 0x040fe200000018ff */
[----:B------:R-:W-:Y:S07]  /*9250*/  PLOP3.LUT P0, PT, PT, PT, UP0, 0x40, 0x0 ;  /* 0x000000000000781c */ /* 0x000fee0003f0e808 */
        /* <DEDUP_REMOVED lines=22> */
[----:B------:R-:W5:Y:S07]  /*93c0*/  LDSM.16.M88.4 R204, [R222+0xd900] ;  /* 0x00d90000decc783b */ /* 0x000f6e0000000200 */
        /* <DEDUP_REMOVED lines=61> */
[----:B------:R-:W2:Y:S06]  /*97a0*/  LDSM.16.M88.4 R184, [R241] ;  /* 0x00000000f1b8783b */ /* 0x000eac0000000200 */
[----:B------:R-:W3:Y:S01]  /*97b0*/  LDSM.16.M88.4 R208, [R240] ;  /* 0x00000000f0d0783b */ /* 0x000ee20000000200 */
        /* <DEDUP_REMOVED lines=205> */
[----:B------:R-:W2:Y:S01]  /*a490*/  LDL R0, [R1+0x4c] ;  /* 0x00004c0001007983 */ /* 0x000ea20000100800 */
[----:B------:R-:W-:Y:S01]  /*a4a0*/  IMAD.MOV.U32 R2, RZ, RZ, c[0x0][0x2b8] ;  /* 0x0000ae00ff027624 */ /* 0x000fe200078e00ff */
[----:B------:R-:W-:Y:S01]  /*a4b0*/  UIMAD UR5, UR6, 0x60, UR12 ;  /* 0x00000060060578a4 */ /* 0x000fe2000f8e020c */
[----:B------:R-:W-:Y:S01]  /*a4c0*/  IMAD.MOV.U32 R184, RZ, RZ, RZ ;  /* 0x000000ffffb87224 */ /* 0x000fe200078e00ff */
[----:B------:R-:W3:Y:S01]  /*a4d0*/  LDL R201, [R1+0x38] ;  /* 0x0000380001c97983 */ /* 0x000ee20000100800 */
[----:B------:R-:W-:Y:S02]  /*a4e0*/  SEL R215, RZ, 0x10, P5 ;  /* 0x00000010ffd77807 */ /* 0x000fe40002800000 */
[----:B------:R-:W-:Y:S01]  /*a4f0*/  ISETP.NE.AND P1, PT, R2, 0x1, PT ;  /* 0x000000010200780c */ /* 0x000fe20003f25270 */
[----:B------:R-:W4:Y:S01]  /*a500*/  LDL R198, [R1+0x3c] ;  /* 0x00003c0001c67983 */ /* 0x000f220000100800 */
[----:B------:R-:W-:Y:S01]  /*a510*/  IMAD.U32 R2, RZ, RZ, UR5 ;  /* 0x00000005ff027e24 */ /* 0x000fe2000f8e00ff */
[----:B------:R-:W-:Y:S02]  /*a520*/  SEL R212, RZ, 0x10, P4 ;  /* 0x00000010ffd47807 */ /* 0x000fe40002000000 */
[----:B------:R-:W5:Y:S01]  /*a530*/  LDL R199, [R1+0x30] ;  /* 0x0000300001c77983 */ /* 0x000f620000100800 */
[----:B------:R-:W-:Y:S02]  /*a540*/  IADD3 R194, -R215, 0x10, RZ ;  /* 0x00000010d7c27810 */ /* 0x000fe40007ffe1ff */
[----:B------:R-:W-:Y:S01]  /*a550*/  IADD3 R192, -R212, 0x10, RZ ;  /* 0x00000010d4c07810 */ /* 0x000fe20007ffe1ff */
[----:B------:R-:W3:Y:S01]  /*a560*/  LDL R196, [R1+0x34] ;  /* 0x0000340001c47983 */ /* 0x000ee20000100800 */
[----:B------:R-:W-:Y:S02]  /*a570*/  LOP3.LUT R194, R194, 0xf, RZ, 0xc0, !PT ;  /* 0x0000000fc2c27812 */ /* 0x000fe400078ec0ff */
[----:B------:R-:W-:Y:S01]  /*a580*/  LOP3.LUT R192, R192, 0xf, RZ, 0xc0, !PT ;  /* 0x0000000fc0c07812 */ /* 0x000fe200078ec0ff */
        /* <DEDUP_REMOVED lines=15> */
[----:B------:R-:W-:Y:S02]  /*a680*/  IMAD R0, R0, c[0x0][0x1e0], RZ ;  /* 0x0000780000007a24 */ /* 0x000fe400078e02ff */
[----:B------:R-:W1:Y:S02]  /*a690*/  LDL R213, [R1+0x48] ;  /* 0x0000480001d57983 */ /* 0x000e640000100800 */
[C---:B------:R-:W-:Y:S02]  /*a6a0*/  IMAD R0, R185.reuse, c[0x0][0x1e4], R0 ;  /* 0x00007900b9007a24 */ /* 0x040fe400078e0200 */
[----:B------:R-:W4:Y:S01]  /*a6b0*/  LDL R200, [R1+0x50] ;  /* 0x0000500001c87983 */ /* 0x000f220000100800 */
[----:B--2---:R-:W-:Y:S04]  /*a6c0*/  IMAD.WIDE.U32 R172, R185, c[0x0][0x1e0], RZ ;  /* 0x00007800b9ac7a25 */ /* 0x004fe800078e00ff */
[----:B------:R-:W-:Y:S01]  /*a6d0*/  IMAD.IADD R173, R173, 0x1, R0 ;  /* 0x00000001adad7824 */ /* 0x000fe200078e0200 */
[----:B---3--:R2:W-:Y:S01]  /*a6e0*/  STL [R1+0x28], R184 ;  /* 0x000028b801007387 */ /* 0x0085e20000100800 */
[----:B------:R-:W-:Y:S02]  /*a6f0*/  SHF.R.S32.HI R0, RZ, 0x1f, R184 ;  /* 0x0000001fff007819 */ /* 0x000fe400000114b8 */
[----:B------:R-:W-:Y:S04]  /*a700*/  IMAD.WIDE.U32 R172, R184, c[0x0][0x1f0], R172 ;  /* 0x00007c00b8ac7a25 */ /* 0x000fe800078e00ac */
[----:B------:R-:W-:Y:S02]  /*a710*/  IMAD R0, R0, c[0x0][0x1f0], RZ ;  /* 0x00007c0000007a24 */ /* 0x000fe400078e02ff */
[----:B-1----:R-:W-:Y:S02]  /*a720*/  IMAD.SHL.U32 R185, R213, 0x2, RZ ;  /* 0x00000002d5b97824 */ /* 0x002fe400078e00ff */
[----:B------:R-:W-:Y:S01]  /*a730*/  IMAD R0, R184, c[0x0][0x1f4], R0 ;  /* 0x00007d00b8007a24 */ /* 0x000fe200078e0200 */
[----:B--2---:R-:W-:Y:S04]  /*a740*/  IADD3 R184, P0, R172, UR22, RZ ;  /* 0x00000016acb87c10 */ /* 0x004fe8000ff1e0ff */
[----:B------:R-:W-:Y:S02]  /*a750*/  IADD3.X R172, R173, UR19, R0, P0, !PT ;  /* 0x00000013adac7c10 */ /* 0x000fe400087fe400 */
[C---:B------:R-:W-:Y:S04]  /*a760*/  LEA R174, P0, R184.reuse, c[0x0][0x1c8], 0x1 ;  /* 0x00007200b8ae7a11 */ /* 0x040fe800078008ff */
[----:B------:R-:W-:Y:S01]  /*a770*/  LEA.HI.X R184, R184, c[0x0][0x1cc], R172, 0x1, P0 ;  /* 0x00007300b8b87a11 */ /* 0x000fe200000f0cac */
[----:B------:R-:W-:Y:S04]  /*a780*/  SHFL.IDX PT, R0, R174, RZ, 0x181f ;  /* 0x00181fffae007589 */ /* 0x000fe800000e0000 */
[----:B------:R-:W1:Y:S04]  /*a790*/  SHFL.IDX PT, R172, R174, 0x2, 0x181f ;  /* 0x00581f00aeac7f89 */ /* 0x000e6800000e0000 */
[----:B------:R-:W4:Y:S04]  /*a7a0*/  SHFL.IDX PT, R173, R184, 0x2, 0x181f ;  /* 0x00581f00b8ad7f89 */ /* 0x000f2800000e0000 */
[----:B------:R-:W2:Y:S01]  /*a7b0*/  SHFL.IDX PT, R2, R184, RZ, 0x181f ;  /* 0x00181fffb8027589 */ /* 0x000ea200000e0000 */
[-C--:B-1----:R-:W-:Y:S04]  /*a7c0*/  IADD3 R194, P1, P0, R194, R172.reuse, R201 ;  /* 0x000000acc2c27210 */ /* 0x082fe8000783e0c9 */
[-C--:B----4-:R-:W-:Y:S02]  /*a7d0*/  IADD3.X R195, RZ, R173.reuse, R198, P1, P0 ;  /* 0x000000adffc37210 */ /* 0x090fe40000fe04c6 */
[-C--:B-----5:R-:W-:Y:S04]  /*a7e0*/  IADD3 R192, P1, P0, R192, R172.reuse, R199 ;  /* 0x000000acc0c07210 */ /* 0x0a0fe8000783e0c7 */
[----:B------:R-:W-:Y:S02]  /*a7f0*/  IADD3.X R193, RZ, R173, R196, P1, P0 ;  /* 0x000000adffc17210 */ /* 0x000fe40000fe04c4 */
[----:B------:R-:W-:Y:S05]  /*a800*/  IADD3 R188, P0, R0, R197, RZ ;  /* 0x000000c500bc7210 */ /* 0x000fea0007f1e0ff */
[----:B--2---:R-:W-:Y:S01]  /*a810*/  IMAD.X R189, R2, 0x1, R214, P0 ;  /* 0x0000000102bd7824 */ /* 0x004fe200000e06d6 */
[----:B------:R-:W-:Y:S04]  /*a820*/  IADD3 R186, P0, R0, R201, RZ ;  /* 0x000000c900ba7210 */ /* 0x000fe80007f1e0ff */
[----:B------:R1:W-:Y:S01]  /*a830*/  LDGSTS.E.BYPASS.LTC128B.128 [R251+0xc100], [R188.64], !P2 ;  /* 0x0c100000bcfb7fae */ /* 0x0003e2000d101d50 */
[----:B------:R-:W-:Y:S05]  /*a840*/  IMAD.X R187, R2, 0x1, R198, P0 ;  /* 0x0000000102bb7824 */ /* 0x000fea00000e06c6 */
[----:B------:R2:W-:Y:S02]  /*a850*/  LDGSTS.E.BYPASS.LTC128B.128 [R251+0xf100], [R186.64], !P5 ;  /* 0x0f100000bafb7fae */ /* 0x0005e4000e901d50 */
[----:B--2---:R-:W-:Y:S05]  /*a860*/  IADD3 R186, P0, R0, R199, RZ ;  /* 0x000000c700ba7210 */ /* 0x004fea0007f1e0ff */
[----:B------:R-:W-:Y:S01]  /*a870*/  IMAD.X R187, R2, 0x1, R196, P0 ;  /* 0x0000000102bb7824 */ /* 0x000fe200000e06c4 */
[----:B------:R-:W-:Y:S02]  /*a880*/  IADD3 R190, P0, R0, R185, RZ ;  /* 0x000000b900be7210 */ /* 0x000fe40007f1e0ff */
[----:B------:R-:W1:Y:S04]  /*a890*/  SHFL.IDX PT, R0, R174, 0x1, 0x181f ;  /* 0x00381f00ae007f89 */ /* 0x000e6800000e0000 */
[----:B------:R2:W-:Y:S02]  /*a8a0*/  LDGSTS.E.BYPASS.LTC128B.128 [R251+0x12100], [R186.64], !P4 ;  /* 0x12100000bafb7fae */ /* 0x0005e4000e101d50 */
[----:B--2---:R-:W-:Y:S02]  /*a8b0*/  SHF.L.U64.HI R186, R213, 0x1, R200 ;  /* 0x00000001d5ba7819 */ /* 0x004fe400000102c8 */
[----:B------:R-:W-:Y:S03]  /*a8c0*/  SEL R213, RZ, 0x10, P6 ;  /* 0x00000010ffd57807 */ /* 0x000fe60003000000 */
[----:B------:R-:W-:Y:S01]  /*a8d0*/  IMAD.X R191, R2, 0x1, R186, P0 ;  /* 0x0000000102bf7824 */ /* 0x000fe200000e06ba */
[----:B-1----:R-:W-:Y:S01]  /*a8e0*/  IADD3 R188, P0, R0, R197, RZ ;  /* 0x000000c500bc7210 */ /* 0x002fe20007f1e0ff */
[----:B------:R-:W1:Y:S04]  /*a8f0*/  SHFL.IDX PT, R2, R184, 0x1, 0x181f ;  /* 0x00381f00b8027f89 */ /* 0x000e6800000e0000 */
[----:B------:R2:W-:Y:S01]  /*a900*/  LDGSTS.E.BYPASS.LTC128B.128 [R251+0x15100], [R190.64], !P6 ;  /* 0x15100000befb7fae */ /* 0x0005e2000f101d50 */
[----:B-1----:R-:W-:Y:S05]  /*a910*/  IMAD.X R189, R2, 0x1, R214, P0 ;  /* 0x0000000102bd7824 */ /* 0x002fea00000e06d6 */
[----:B------:R1:W-:Y:S01]  /*a920*/  LDGSTS.E.BYPASS.LTC128B.128 [R251+0xd100], [R188.64], !P2 ;  /* 0x0d100000bcfb7fae */ /* 0x0003e2000d101d50 */
[----:B--2---:R-:W-:Y:S04]  /*a930*/  IADD3 R190, -R213, 0x10, RZ ;  /* 0x00000010d5be7810 */ /* 0x004fe80007ffe1ff */
[----:B------:R-:W-:Y:S02]  /*a940*/  LOP3.LUT R190, R190, 0xf, RZ, 0xc0, !PT ;  /* 0x0000000fbebe7812 */ /* 0x000fe400078ec0ff */
[----:B-1----:R-:W-:Y:S05]  /*a950*/  IADD3 R188, P0, R0, R201, RZ ;  /* 0x000000c900bc7210 */ /* 0x002fea0007f1e0ff */
[----:B------:R-:W-:Y:S01]  /*a960*/  IMAD.X R189, R2, 0x1, R198, P0 ;  /* 0x0000000102bd7824 */ /* 0x000fe200000e06c6 */
[----:B------:R-:W-:Y:S04]  /*a970*/  IADD3 R190, P1, P0, R190, R172, R185 ;  /* 0x000000acbebe7210 */ /* 0x000fe8000783e0b9 */
[----:B------:R1:W-:Y:S01]  /*a980*/  LDGSTS.E.BYPASS.LTC128B.128 [R251+0x10100], [R188.64], !P5 ;  /* 0x10100000bcfb7fae */ /* 0x0003e2000e901d50 */
[----:B------:R-:W-:Y:S02]  /*a990*/  IADD3.X R191, RZ, R173, R186, P1, P0 ;  /* 0x000000adffbf7210 */ /* 0x000fe40000fe04ba */
[C---:B------:R-:W-:Y:S02]  /*a9a0*/  IADD3 R184, P1, R0.reuse, R199, RZ ;  /* 0x000000c700b87210 */ /* 0x040fe40007f3e0ff */
[----:B-1----:R-:W-:Y:S03]  /*a9b0*/  IADD3 R188, P0, R0, R185, RZ ;  /* 0x000000b900bc7210 */ /* 0x002fe60007f1e0ff */
[C---:B------:R-:W-:Y:S02]  /*a9c0*/  IMAD.X R185, R2.reuse, 0x1, R196, P1 ;  /* 0x0000000102b97824 */ /* 0x040fe400008e06c4 */
[----:B------:R-:W-:Y:S03]  /*a9d0*/  IMAD.X R189, R2, 0x1, R186, P0 ;  /* 0x0000000102bd7824 */ /* 0x000fe600000e06ba */
[----:B------:R1:W-:Y:S01]  /*a9e0*/  LDGSTS.E.BYPASS.LTC128B.128 [R251+0x13100], [R184.64], !P4 ;  /* 0x13100000b8fb7fae */ /* 0x0003e2000e101d50 */
[----:B------:R-:W-:Y:S03]  /*a9f0*/  IADD3 R172, P0, R172, R197, RZ ;  /* 0x000000c5acac7210 */ /* 0x000fe60007f1e0ff */
[----:B------:R1:W-:Y:S02]  /*aa00*/  LDGSTS.E.BYPASS.LTC128B.128 [R251+0x16100], [R188.64], !P6 ;  /* 0x16100000bcfb7fae */ /* 0x0003e4000f101d50 */
[----:B------:R-:W-:Y:S01]  /*aa10*/  IMAD.X R173, R173, 0x1, R214, P0 ;  /* 0x00000001adad7824 */ /* 0x000fe200000e06d6 */
[----:B------:R-:W-:Y:S04]  /*aa20*/  ISETP.NE.U32.AND P0, PT, R215, RZ, PT ;  /* 0x000000ffd700720c */ /* 0x000fe80003f05070 */
[----:B------:R1:W-:Y:S09]  /*aa30*/  LDGSTS.E.BYPASS.LTC128B.128 [R251+0xe100], [R172.64], !P2 ;  /* 0x0e100000acfb7fae */ /* 0x0003f2000d101d50 */
[----:B------:R1:W-:Y:S01]  /*aa40*/  LDGSTS.E.BYPASS.LTC128B.128.ZFILL [R251+0x11100], [R194.64], P0 ;  /* 0x11100000c2fb7fae */ /* 0x0003e20008141d50 */
[----:B------:R-:W-:Y:S11]  /*aa50*/  ISETP.NE.U32.AND P0, PT, R212, RZ, PT ;  /* 0x000000ffd400720c */ /* 0x000ff60003f05070 */
[----:B------:R-:W-:Y:S02]  /*aa60*/  @!UPT UIADD3 URZ, URZ, URZ, URZ ;  /* 0x0000003f3f3ff290 */ /* 0x000fe4000fffe03f */
[----:B------:R1:W-:Y:S01]  /*aa70*/  LDGSTS.E.BYPASS.LTC128B.128.ZFILL [R251+0x14100], [R192.64], P0 ;  /* 0x14100000c0fb7fae */ /* 0x0003e20008141d50 */
[----:B------:R-:W-:Y:S11]  /*aa80*/  ISETP.NE.U32.AND P0, PT, R213, RZ, PT ;  /* 0x000000ffd500720c */ /* 0x000ff60003f05070 */
[----:B------:R-:W-:Y:S02]  /*aa90*/  @!UPT UIADD3 URZ, URZ, URZ, URZ ;  /* 0x0000003f3f3ff290 */ /* 0x000fe4000fffe03f */
[----:B------:R1:W-:Y:S02]  /*aaa0*/  LDGSTS.E.BYPASS.LTC128B.128.ZFILL [R251+0x17100], [R190.64], P0 ;  /* 0x17100000befb7fae */ /* 0x0003e40008141d50 */
.L_x_1579:
[----:B------:R-:W2:Y:S01]  /*aab0*/  LDL R2, [R1+0x54] ;  /* 0x0000540001027983 */ /* 0x000ea20000100800 */
[----:B------:R-:W-:Y:S01]  /*aac0*/  PLOP3.LUT P0, PT, PT, PT, UP1, 0x80, 0x0 ;  /* 0x000000000000781c */ /* 0x000fe20003f0f018 */
[----:B------:R-:W-:Y:S02]  /*aad0*/  UIMAD UR5, UR6, -0x60, URZ ;  /* 0xffffffa0060578a4 */ /* 0x000fe4000f8e023f */
[----:B------:R3:W2:Y:S01]  /*aae0*/  LDL R0, [R1+0x58] ;  /* 0x0000580001007983 */ /* 0x0006a20000100800 */
[----:B------:R-:W-:Y:S02]  /*aaf0*/  UISETP.GT.AND UP0, UPT, UR6, UR4, UPT ;  /* 0x000000040600728c */ /* 0x000fe4000bf04270 */
[----:B------:R-:W-:Y:S01]  /*ab00*/  UIADD3 UR6, UR6, -0x1, URZ ;  /* 0xffffffff06067890 */ /* 0x000fe2000fffe03f */
[----:B------:R-:W4:Y:S04]  /*ab10*/  LDL R174, [R1+0x5c] ;  /* 0x00005c0001ae7983 */ /* 0x000f280000100800 */
[----:B------:R-:W0:Y:S02]  /*ab20*/  LDGDEPBAR ;  /* 0x00000000000079af */ /* 0x000e240000000000 */
[----:B--2---:R-:W-:Y:S02]  /*ab30*/  @P0 MOV R0, R2 ;  /* 0x0000000200000202 */ /* 0x004fe40000000f00 */
[----:B------:R-:W-:Y:S04]  /*ab40*/  MOV R2, UR13 ;  /* 0x0000000d00027c02 */ /* 0x000fe80008000f00 */
[----:B-1----:R-:W-:Y:S08]  /*ab50*/  SHFL.IDX PT, R173, R0, 0x1, 0x1c1f ;  /* 0x003c1f0000ad7f89 */ /* 0x002ff000000e0000 */
[----:B------:R1:W2:Y:S02]  /*ab60*/  SHFL.IDX PT, R172, R0, RZ, 0x1c1f ;  /* 0x001c1fff00ac7589 */ /* 0x0002a400000e0000 */
[----:B-1----:R-:W-:Y:S04]  /*ab70*/  MOV R0, UR5 ;  /* 0x0000000500007c02 */ /* 0x002fe80008000f00 */
[----:B----4-:R-:W-:Y:S04]  /*ab80*/  IADD3 R0, -R174, 0x1, R0 ;  /* 0x00000001ae007810 */ /* 0x010fe80007ffe100 */
[----:B------:R-:W-:Y:S04]  /*ab90*/  IADD3 R0, -R2, UR7, R0 ;  /* 0x0000000702007c10 */ /* 0x000fe8000fffe100 */
[C---:B--2---:R-:W-:Y:S02]  /*aba0*/  IADD3 R2, R0.reuse, R172, RZ ;  /* 0x000000ac00027210 */ /* 0x044fe40007ffe0ff */
[----:B------:R-:W-:Y:S02]  /*abb0*/  IADD3 R0, R0, R173, RZ ;  /* 0x000000ad00007210 */ /* 0x000fe40007ffe0ff */
[----:B------:R-:W-:Y:S04]  /*abc0*/  ISETP.GT.AND P0, PT, R2, RZ, PT ;  /* 0x000000ff0200720c */ /* 0x000fe80003f04270 */
[----:B------:R-:W-:Y:S02]  /*abd0*/  FSEL R4, R4, -INF , P0 ;  /* 0xff80000004047808 */ /* 0x000fe40000000000 */
[----:B------:R-:W-:Y:S02]  /*abe0*/  ISETP.GT.AND P0, PT, R2, 0x1, PT ;  /* 0x000000010200780c */ /* 0x000fe40003f04270 */
[----:B------:R-:W-:Y:S02]  /*abf0*/  FMNMX.FTZ R173, R4, R3, !PT ;  /* 0x0000000304ad7209 */ /* 0x000fe40007810000 */
[----:B------:R-:W-:Y:S02]  /*ac00*/  FSEL R5, R5, -INF , P0 ;  /* 0xff80000005057808 */ /* 0x000fe40000000000 */
[----:B------:R-:W-:Y:S02]  /*ac10*/  ISETP.GT.AND P0, PT, R0, RZ, PT ;  /* 0x000000ff0000720c */ /* 0x000fe40003f04270 */
[----:B------:R-:W-:Y:S02]  /*ac20*/  FMNMX.FTZ R173, R5, R173, !PT ;  /* 0x000000ad05ad7209 */ /* 0x000fe40007810000 */
[----:B------:R-:W-:Y:S02]  /*ac30*/  FSEL R6, R6, -INF , P0 ;  /* 0xff80000006067808 */ /* 0x000fe40000000000 */
[----:B------:R-:W-:Y:S04]  /*ac40*/  ISETP.GT.AND P0, PT, R0, 0x1, PT ;  /* 0x000000010000780c */ /* 0x000fe80003f04270 */
        /* <DEDUP_REMOVED lines=46> */
[----:B------:R-:W-:Y:S01]  /*af30*/  ISETP.GT.AND P0, PT, R2, 0x28, PT ;  /* 0x000000280200780c */ /* 0x000fe20003f04270 */
[----:B------:R-:W-:Y:S01]  /*af40*/  LDSM.16.MT88.4 R20, [R218+0x100] ;  /* 0x00010000da14783b */ /* 0x000fe20000004200 */
        /* <DEDUP_REMOVED lines=48> */
[C---:B------:R-:W-:Y:S02]  /*b250*/  ISETP.GT.AND P0, PT, R2.reuse, 0x49, PT ;  /* 0x000000490200780c */ /* 0x040fe40003f04270 */
[----:B------:R-:W-:Y:S02]  /*b260*/  MOV R40, R30 ;  /* 0x0000001e00287202 */ /* 0x000fe40000000f00 */
[----:B------:R-:W-:Y:S02]  /*b270*/  FSEL R207, R41, -INF , P0 ;  /* 0xff80000029cf7808 */ /* 0x000fe40000000000 */
[----:B------:R-:W-:Y:S02]  /*b280*/  ISETP.GT.AND P0, PT, R2, 0x50, PT ;  /* 0x000000500200780c */ /* 0x000fe40003f04270 */
[----:B------:R-:W-:Y:S02]  /*b290*/  MOV R41, R31 ;  /* 0x0000001f00297202 */ /* 0x000fe40000000f00 */
        /* <DEDUP_REMOVED lines=10> */
[----:B------:R-:W-:Y:S02]  /*b340*/  MOV R49, R34 ;  /* 0x0000002200317202 */ /* 0x000fe40000000f00 */
[----:B------:R-:W-:Y:S02]  /*b350*/  ISETP.GT.AND P0, PT, R0, 0x48, PT ;  /* 0x000000480000780c */ /* 0x000fe40003f04270 */
[----:B------:R-:W-:Y:S02]  /*b360*/  FMNMX.FTZ R2, R49, R2, !PT ;  /* 0x0000000231027209 */ /* 0x000fe40007810000 */
[----:B------:R-:W-:Y:S02]  /*b370*/  FSEL R16, R42, -INF , P0 ;  /* 0xff8000002a107808 */ /* 0x000fe40000000000 */
[----:B------:R-:W-:Y:S02]  /*b380*/  FMNMX.FTZ R2, R35, R2, !PT ;  /* 0x0000000223027209 */ /* 0x000fe40007810000 */
[----:B------:R-:W-:Y:S02]  /*b390*/  ISETP.GT.AND P0, PT, R0, 0x49, PT ;  /* 0x000000490000780c */ /* 0x000fe40003f04270 */
[----:B------:R-:W-:Y:S02]  /*b3a0*/  FMNMX.FTZ R2, R38, R2, !PT ;  /* 0x0000000226027209 */ /* 0x000fe40007810000 */
[----:B------:R-:W-:Y:S02]  /*b3b0*/  FMNMX.FTZ R173, R207, R173, !PT ;  /* 0x000000adcfad7209 */ /* 0x000fe40007810000 */
[----:B------:R-:W-:Y:S02]  /*b3c0*/  FMNMX.FTZ R2, R39, R2, !PT ;  /* 0x0000000227027209 */ /* 0x000fe40007810000 */
[----:B------:R-:W-:Y:S02]  /*b3d0*/  FMNMX.FTZ R173, R206, R173, !PT ;  /* 0x000000adcead7209 */ /* 0x000fe40007810000 */
[----:B------:R-:W-:Y:S02]  /*b3e0*/  FSEL R17, R43, -INF , P0 ;  /* 0xff8000002b117808 */ /* 0x000fe40000000000 */
[----:B------:R-:W-:Y:S02]  /*b3f0*/  ISETP.GT.AND P0, PT, R0, 0x50, PT ;  /* 0x000000500000780c */ /* 0x000fe40003f04270 */
[----:B------:R-:W-:Y:S02]  /*b400*/  FMNMX.FTZ R2, R16, R2, !PT ;  /* 0x0000000210027209 */ /* 0x000fe40007810000 */
[----:B------:R-:W-:Y:S02]  /*b410*/  FSEL R18, R46, -INF , P0 ;  /* 0xff8000002e127808 */ /* 0x000fe40000000000 */
[C---:B------:R-:W-:Y:S02]  /*b420*/  ISETP.GT.AND P0, PT, R0.reuse, 0x51, PT ;  /* 0x000000510000780c */ /* 0x040fe40003f04270 */
[----:B------:R-:W-:Y:S02]  /*b430*/  FMNMX.FTZ R2, R17, R2, !PT ;  /* 0x0000000211027209 */ /* 0x000fe40007810000 */
[----:B------:R-:W-:Y:S02]  /*b440*/  FMNMX.FTZ R173, R205, R173, !PT ;  /* 0x000000adcdad7209 */ /* 0x000fe40007810000 */
[----:B------:R-:W-:Y:S02]  /*b450*/  FSEL R13, R47, -INF , P0 ;  /* 0xff8000002f0d7808 */ /* 0x000fe40000000000 */
[----:B------:R-:W-:Y:S01]  /*b460*/  ISETP.GT.AND P0, PT, R0, 0x58, PT ;  /* 0x000000580000780c */ /* 0x000fe20003f04270 */
[----:B------:R-:W-:Y:S01]  /*b470*/  LDSM.16.MT88.4 R44, [R217+0x3100] ;  /* 0x00310000d92c783b */ /* 0x000fe20000004200 */
[----:B------:R-:W-:Y:S02]  /*b480*/  FMNMX.FTZ R2, R18, R2, !PT ;  /* 0x0000000212027209 */ /* 0x000fe40007810000 */
[----:B------:R-:W-:Y:S02]  /*b490*/  FMNMX.FTZ R173, R204, R173, !PT ;  /* 0x000000adccad7209 */ /* 0x000fe40007810000 */
[----:B------:R-:W-:Y:S02]  /*b4a0*/  FSEL R14, R50, -INF , P0 ;  /* 0xff800000320e7808 */ /* 0x000fe40000000000 */
[----:B------:R-:W-:Y:S02]  /*b4b0*/  ISETP.GT.AND P0, PT, R0, 0x59, PT ;  /* 0x000000590000780c */ /* 0x000fe40003f04270 */
[----:B------:R-:W-:Y:S02]  /*b4c0*/  FMNMX.FTZ R0, R13, R2, !PT ;  /* 0x000000020d007209 */ /* 0x000fe40007810000 */
[----:B------:R-:W-:Y:S02]  /*b4d0*/  FMNMX.FTZ R173, R203, R173, !PT ;  /* 0x000000adcbad7209 */ /* 0x000fe40007810000 */
[----:B------:R-:W-:Y:S02]  /*b4e0*/  FMNMX.FTZ R0, R14, R0, !PT ;  /* 0x000000000e007209 */ /* 0x000fe40007810000 */
[----:B------:R-:W-:Y:S01]  /*b4f0*/  FSEL R174, R51, -INF , P0 ;  /* 0xff80000033ae7808 */ /* 0x000fe20000000000 */
[----:B------:R-:W1:Y:S01]  /*b500*/  SHFL.BFLY PT, R12, R173, 0x2, 0x1f ;  /* 0x0c401f00ad0c7f89 */ /* 0x000e6200000e0000 */
[----:B------:R-:W-:Y:S02]  /*b510*/  MOV R48, R27 ;  /* 0x0000001b00307202 */ /* 0x000fe40000000f00 */
[----:B------:R-:W-:Y:S02]  /*b520*/  FMNMX.FTZ R0, R174, R0, !PT ;  /* 0x00000000ae007209 */ /* 0x000fe40007810000 */
[----:B------:R-:W-:Y:S03]  /*b530*/  MOV R50, R35 ;  /* 0x0000002300327202 */ /* 0x000fe60000000f00 */
[----:B------:R-:W2:Y:S01]  /*b540*/  SHFL.BFLY PT, R2, R0, 0x2, 0x1f ;  /* 0x0c401f0000027f89 */ /* 0x000ea200000e0000 */
[----:B-1----:R-:W-:Y:S07]  /*b550*/  FMNMX.FTZ R173, R12, R173, !PT ;  /* 0x000000ad0cad7209 */ /* 0x002fee0007810000 */
[----:B------:R-:W1:Y:S01]  /*b560*/  SHFL.BFLY PT, R12, R173, 0x1, 0x1f ;  /* 0x0c201f00ad0c7f89 */ /* 0x000e6200000e0000 */
[----:B--2---:R-:W-:Y:S07]  /*b570*/  FMNMX.FTZ R0, R0, R2, !PT ;  /* 0x0000000200007209 */ /* 0x004fee0007810000 */
[----:B------:R-:W2:Y:S01]  /*b580*/  SHFL.BFLY PT, R2, R0, 0x1, 0x1f ;  /* 0x0c201f0000027f89 */ /* 0x000ea200000e0000 */
[----:B-1----:R-:W-:Y:S04]  /*b590*/  FMNMX.FTZ R173, R173, R12, !PT ;  /* 0x0000000cadad7209 */ /* 0x002fe80007810000 */
[C---:B------:R-:W-:Y:S01]  /*b5a0*/  FSETP.NEU.FTZ.AND P0, PT, R173.reuse, -INF , PT ;  /* 0xff800000ad00780b */ /* 0x040fe20003f1d000 */
[C---:B------:R-:W-:Y:S01]  /*b5b0*/  FMUL.FTZ R188, R173.reuse, c[0x0][0x2d0] ;  /* 0x0000b400adbc7a20 */ /* 0x040fe20000410000 */
[----:B--2---:R-:W-:Y:S02]  /*b5c0*/  FMNMX.FTZ R172, R2, R0, !PT ;  /* 0x0000000002ac7209 */ /* 0x004fe40007810000 */
[----:B------:R-:W-:Y:S02]  /*b5d0*/  FSEL R0, R173, RZ, P0 ;  /* 0x000000ffad007208 */ /* 0x000fe40000000000 */
        /* <DEDUP_REMOVED lines=11> */
[----:B------:R-:W-:Y:S01]  /*b690*/  PLOP3.LUT P0, PT, PT, PT, UP0, 0x80, 0x0 ;  /* 0x000000000000781c */ /* 0x000fe20003f0f008 */
[--C-:B------:R-:W-:Y:S02]  /*b6a0*/  FFMA.FTZ R7, R7, c[0x0][0x2d0], -R189.reuse ;  /* 0x0000b40007077a23 */ /* 0x100fe400000108bd */
[--C-:B------:R-:W-:Y:S02]  /*b6b0*/  FFMA.FTZ R10, R10, c[0x0][0x2d0], -R189.reuse ;  /* 0x0000b4000a0a7a23 */ /* 0x100fe400000108bd */
[--C-:B------:R-:W-:Y:S02]  /*b6c0*/  FFMA.FTZ R11, R11, c[0x0][0x2d0], -R189.reuse ;  /* 0x0000b4000b0b7a23 */ /* 0x100fe400000108bd */
[--C-:B------:R-:W-:Y:S01]  /*b6d0*/  FFMA.FTZ R5, R5, c[0x0][0x2d0], -R188.reuse ;  /* 0x0000b40005057a23 */ /* 0x100fe200000108bc */
[----:B------:R1:W2:Y:S01]  /*b6e0*/  MUFU.EX2 R3, R0 ;  /* 0x0000000000037308 */ /* 0x0002a20000000800 */
[----:B------:R-:W-:Y:S09]  /*b6f0*/  FFMA.FTZ R6, R6, c[0x0][0x2d0], -R189 ;  /* 0x0000b40006067a23 */ /* 0x000ff200000108bd */
[----:B------:R4:W-:Y:S10]  /*b700*/  MUFU.EX2 R202, R8 ;  /* 0x0000000800ca7308 */ /* 0x0009f40000000800 */
[----:B------:R-:W5:Y:S01]  /*b710*/  MUFU.EX2 R43, R9 ;  /* 0x00000009002b7308 */ /* 0x000f620000000800 */
[----:B-1----:R-:W-:Y:S01]  /*b720*/  FADD.FTZ R0, -R2, R175 ;  /* 0x000000af02007221 */ /* 0x002fe20000010100 */
[----:B------:R-:W-:Y:S01]  /*b730*/  MOV R175, R14 ;  /* 0x0000000e00af7202 */ /* 0x000fe20000000f00 */
[C---:B--2---:R-:W-:Y:S01]  /*b740*/  FMUL.FTZ R4, R3.reuse, R176 ;  /* 0x000000b003047220 */ /* 0x044fe20000410000 */
[----:B------:R-:W-:Y:S01]  /*b750*/  MOV R2, R13 ;  /* 0x0000000d00027202 */ /* 0x000fe20000000f00 */
[----:B------:R-:W-:Y:S01]  /*b760*/  FMUL.FTZ R0, R0, c[0x0][0x2d0] ;  /* 0x0000b40000007a20 */ /* 0x000fe20000410000 */
[----:B------:R-:W1:Y:S04]  /*b770*/  LDSM.16.MT88.4 R12, [R217+0x100] ;  /* 0x00010000d90c783b */ /* 0x000e680000004200 */
[----:B------:R-:W-:Y:S01]  /*b780*/  MUFU.EX2 R200, R7 ;  /* 0x0000000700c87308 */ /* 0x000fe20000000800 */
[----:B------:R-:W-:Y:S01]  /*b790*/  MOV R176, R18 ;  /* 0x0000001200b07202 */ /* 0x000fe20000000f00 */
[C---:B------:R-:W-:Y:S01]  /*b7a0*/  FMUL.FTZ R24, R3.reuse, R144 ;  /* 0x0000009003187220 */ /* 0x040fe20000410000 */
[----:B------:R-:W-:Y:S01]  /*b7b0*/  MOV R144, R41 ;  /* 0x0000002900907202 */ /* 0x000fe20000000f00 */
[C---:B----4-:R-:W-:Y:S01]  /*b7c0*/  FMUL.FTZ R8, R3.reuse, R180 ;  /* 0x000000b403087220 */ /* 0x050fe20000410000 */
[----:B------:R-:W-:Y:S01]  /*b7d0*/  MOV R180, R38 ;  /* 0x0000002600b47202 */ /* 0x000fe20000000f00 */
[C---:B------:R-:W-:Y:S01]  /*b7e0*/  FMUL.FTZ R25, R3.reuse, R145 ;  /* 0x0000009103197220 */ /* 0x040fe20000410000 */
[----:B------:R-:W-:Y:S01]  /*b7f0*/  MOV R145, R49 ;  /* 0x0000003100917202 */ /* 0x000fe20000000f00 */
[C---:B------:R-:W-:Y:S02]  /*b800*/  FMUL.FTZ R41, R3.reuse, R161 ;  /* 0x000000a103297220 */ /* 0x040fe40000410000 */
[----:B------:R-:W-:Y:S01]  /*b810*/  MUFU.EX2 R42, R10 ;  /* 0x0000000a002a7308 */ /* 0x000fe20000000800 */
[C---:B------:R-:W-:Y:S02]  /*b820*/  FMUL.FTZ R49, R3.reuse, R169 ;  /* 0x000000a903317220 */ /* 0x040fe40000410000 */
[----:B------:R-:W-:Y:S01]  /*b830*/  FMUL.FTZ R52, R3, R52 ;  /* 0x0000003403347220 */ /* 0x000fe20000410000 */
[----:B-----5:R-:W-:Y:S01]  /*b840*/  F2FP.PACK_AB R186, R43, R202 ;  /* 0x000000ca2bba723e */ /* 0x020fe200000000ff */
[C---:B------:R-:W-:Y:S01]  /*b850*/  FMUL.FTZ R9, R3.reuse, R181 ;  /* 0x000000b503097220 */ /* 0x040fe20000410000 */
[----:B------:R-:W-:Y:S01]  /*b860*/  MOV R181, R37 ;  /* 0x0000002500b57202 */ /* 0x000fe20000000f00 */
        /* <DEDUP_REMOVED lines=14> */
[----:B------:R-:W5:Y:S01]  /*b950*/  MUFU.EX2 R201, R5 ;  /* 0x0000000500c97308 */ /* 0x000f620000000800 */
[C---:B------:R-:W-:Y:S02]  /*b960*/  FMUL.FTZ R77, R3.reuse, R77 ;  /* 0x0000004d034d7220 */ /* 0x040fe40000410000 */
[----:B------:R-:W-:Y:S01]  /*b970*/  FMUL.FTZ R80, R3, R80 ;  /* 0x0000005003507220 */ /* 0x000fe20000410000 */
[----:B--2---:R-:W-:Y:S01]  /*b980*/  F2FP.PACK_AB R187, R51, R42 ;  /* 0x0000002a33bb723e */ /* 0x004fe200000000ff */
[C---:B------:R-:W-:Y:S02]  /*b990*/  FMUL.FTZ R81, R3.reuse, R81 ;  /* 0x0000005103517220 */ /* 0x040fe40000410000 */
[C---:B------:R-:W-:Y:S02]  /*b9a0*/  FMUL.FTZ R84, R3.reuse, R84 ;  /* 0x0000005403547220 */ /* 0x040fe40000410000 */
[C---:B------:R-:W-:Y:S01]  /*b9b0*/  FMUL.FTZ R85, R3.reuse, R85 ;  /* 0x0000005503557220 */ /* 0x040fe20000410000 */
[----:B------:R-:W2:Y:S01]  /*b9c0*/  MUFU.EX2 R190, R6 ;  /* 0x0000000600be7308 */ /* 0x000ea20000000800 */
[C---:B------:R-:W-:Y:S02]  /*b9d0*/  FMUL.FTZ R88, R3.reuse, R88 ;  /* 0x0000005803587220 */ /* 0x040fe40000410000 */
[----:B------:R-:W-:Y:S02]  /*b9e0*/  FMUL.FTZ R89, R3, R89 ;  /* 0x0000005903597220 */ /* 0x000fe40000410000 */
[C---:B----4-:R-:W-:Y:S01]  /*b9f0*/  FMUL.FTZ R7, R0.reuse, R179 ;  /* 0x000000b300077220 */ /* 0x050fe20000410000 */
[----:B------:R-:W-:Y:S01]  /*ba00*/  MOV R179, R39 ;  /* 0x0000002700b37202 */ /* 0x000fe20000000f00 */
[C---:B------:R-:W-:Y:S01]  /*ba10*/  FMUL.FTZ R10, R0.reuse, R182 ;  /* 0x000000b6000a7220 */ /* 0x040fe20000410000 */
[----:B------:R-:W-:Y:S01]  /*ba20*/  MOV R182, R36 ;  /* 0x0000002400b67202 */ /* 0x000fe20000000f00 */
[C---:B------:R-:W-:Y:S01]  /*ba30*/  FMUL.FTZ R11, R0.reuse, R183 ;  /* 0x000000b7000b7220 */ /* 0x040fe20000410000 */
[----:B------:R-:W-:Y:S01]  /*ba40*/  LDSM.16.MT88.4 R36, [R219+0x100] ;  /* 0x00010000db24783b */ /* 0x000fe20000004200 */
[C---:B------:R-:W-:Y:S01]  /*ba50*/  FMUL.FTZ R18, R0.reuse, R138 ;  /* 0x0000008a00127220 */ /* 0x040fe20000410000 */
[----:B------:R-:W-:Y:S01]  /*ba60*/  MOV R183, R33 ;  /* 0x0000002100b77202 */ /* 0x000fe20000000f00 */
[C---:B------:R-:W-:Y:S01]  /*ba70*/  FMUL.FTZ R19, R0.reuse, R139 ;  /* 0x0000008b00137220 */ /* 0x040fe20000410000 */
[----:B-----5:R-:W-:Y:S01]  /*ba80*/  F2FP.PACK_AB R184, R201, R191 ;  /* 0x000000bfc9b8723e */ /* 0x020fe200000000ff */
[C---:B------:R-:W-:Y:S02]  /*ba90*/  FMUL.FTZ R5, R3.reuse, R177 ;  /* 0x000000b103057220 */ /* 0x040fe40000410000 */
[----:B------:R-:W-:Y:S02]  /*baa0*/  IMAD.MOV.U32 R177, RZ, RZ, R17 ;  /* 0x000000ffffb17224 */ /* 0x000fe400078e0011 */
[C---:B------:R-:W-:Y:S02]  /*bab0*/  FMUL.FTZ R17, R3.reuse, R137 ;  /* 0x0000008903117220 */ /* 0x040fe40000410000 */
[C---:B------:R-:W-:Y:S01]  /*bac0*/  FMUL.FTZ R26, R0.reuse, R146 ;  /* 0x00000092001a7220 */ /* 0x040fe20000410000 */
[----:B------:R-:W-:Y:S01]  /*bad0*/  MOV R146, R42 ;  /* 0x0000002a00927202 */ /* 0x000fe20000000f00 */
[----:B------:R-:W-:Y:S01]  /*bae0*/  FMUL.FTZ R27, R0, R147 ;  /* 0x00000093001b7220 */ /* 0x000fe20000410000 */
[----:B--2---:R-:W-:Y:S01]  /*baf0*/  F2FP.PACK_AB R185, R200, R190 ;  /* 0x000000bec8b9723e */ /* 0x004fe200000000ff */
[C---:B------:R-:W-:Y:S01]  /*bb00*/  FMUL.FTZ R6, R0.reuse, R178 ;  /* 0x000000b200067220 */ /* 0x040fe20000410000 */
[----:B------:R-:W-:Y:S01]  /*bb10*/  MOV R147, R43 ;  /* 0x0000002b00937202 */ /* 0x000fe20000000f00 */
[C---:B------:R-:W-:Y:S01]  /*bb20*/  FMUL.FTZ R34, R0.reuse, R154 ;  /* 0x0000009a00227220 */ /* 0x040fe20000410000 */
[----:B------:R-:W-:Y:S01]  /*bb30*/  MOV R178, R16 ;  /* 0x0000001000b27202 */ /* 0x000fe20000000f00 */
[C---:B------:R-:W-:Y:S02]  /*bb40*/  FMUL.FTZ R16, R3.reuse, R136 ;  /* 0x0000008803107220 */ /* 0x040fe40000410000 */
[----:B------:R-:W-:Y:S01]  /*bb50*/  LDSM.16.MT88.4 R136, [R217+0x900] ;  /* 0x00090000d988783b */ /* 0x000fe20000004200 */
[C---:B-1----:R-:W-:Y:S05]  /*bb60*/  HMMA.16816.F32 R4, R184.reuse, R12, R4 ;  /* 0x0000000cb804723c */ /* 0x042fea0000001804 */
[C---:B------:R-:W-:Y:S02]  /*bb70*/  FMUL.FTZ R35, R0.reuse, R155 ;  /* 0x0000009b00237220 */ /* 0x040fe40000410000 */
[C---:B------:R-:W-:Y:S01]  /*bb80*/  FMUL.FTZ R13, R3.reuse, R133 ;  /* 0x00000085030d7220 */ /* 0x040fe20000410000 */
[C---:B------:R-:W-:Y:S04]  /*bb90*/  HMMA.16816.F32 R8, R184.reuse, R14, R8 ;  /* 0x0000000eb808723c */ /* 0x040fe80000001808 */
[----:B------:R-:W-:Y:S01]  /*bba0*/  MOV R133, R29 ;  /* 0x0000001d00857202 */ /* 0x000fe20000000f00 */
[C---:B------:R-:W-:Y:S01]  /*bbb0*/  FMUL.FTZ R12, R3.reuse, R132 ;  /* 0x00000084030c7220 */ /* 0x040fe20000410000 */
[----:B------:R-:W-:Y:S01]  /*bbc0*/  MOV R132, R32 ;  /* 0x0000002000847202 */ /* 0x000fe20000000f00 */
[C---:B------:R-:W-:Y:S01]  /*bbd0*/  FMUL.FTZ R14, R0.reuse, R134 ;  /* 0x00000086000e7220 */ /* 0x040fe20000410000 */
[----:B------:R-:W-:Y:S01]  /*bbe0*/  MOV R134, R28 ;  /* 0x0000001c00867202 */ /* 0x000fe20000000f00 */
[C---:B------:R-:W-:Y:S01]  /*bbf0*/  FMUL.FTZ R15, R0.reuse, R135 ;  /* 0x00000087000f7220 */ /* 0x040fe20000410000 */
[----:B------:R-:W1:Y:S02]  /*bc00*/  LDSM.16.MT88.4 R28, [R220+0x100] ;  /* 0x00010000dc1c783b */ /* 0x000e640000004200 */
[C---:B------:R-:W-:Y:S02]  /*bc10*/  FMUL.FTZ R42, R0.reuse, R162 ;  /* 0x000000a2002a7220 */ /* 0x040fe40000410000 */
[C---:B------:R-:W-:Y:S02]  /*bc20*/  FMUL.FTZ R54, R0.reuse, R54 ;  /* 0x0000003600367220 */ /* 0x040fe40000410000 */
[C---:B------:R-:W-:Y:S03]  /*bc30*/  HMMA.16816.F32 R12, R184.reuse, R20, R12 ;  /* 0x00000014b80c723c */ /* 0x040fe6000000180c */
[C---:B------:R-:W-:Y:S02]  /*bc40*/  FMUL.FTZ R55, R0.reuse, R55 ;  /* 0x0000003700377220 */ /* 0x040fe40000410000 */
[C---:B------:R-:W-:Y:S02]  /*bc50*/  FMUL.FTZ R58, R0.reuse, R58 ;  /* 0x0000003a003a7220 */ /* 0x040fe40000410000 */
[C---:B------:R-:W-:Y:S01]  /*bc60*/  FMUL.FTZ R20, R3.reuse, R140 ;  /* 0x0000008c03147220 */ /* 0x040fe20000410000 */
[C---:B------:R-:W-:Y:S01]  /*bc70*/  HMMA.16816.F32 R16, R184.reuse, R22, R16 ;  /* 0x00000016b810723c */ /* 0x040fe20000001810 */
[----:B------:R-:W2:Y:S03]  /*bc80*/  LDL.LU R140, [R1+0x20] ;  /* 0x00002000018c7983 */ /* 0x000ea60000300800 */
        /* <DEDUP_REMOVED lines=14> */
[C---:B------:R-:W-:Y:S04]  /*bd70*/  HMMA.16816.F32 R24, R184.reuse, R30, R24 ;  /* 0x0000001eb818723c */ /* 0x040fe80000001818 */
[C---:B------:R-:W-:Y:S01]  /*bd80*/  FMUL.FTZ R29, R3.reuse, R149 ;  /* 0x00000095031d7220 */ /* 0x040fe20000410000 */
[----:B------:R-:W-:Y:S01]  /*bd90*/  MOV R148, R132 ;  /* 0x0000008400947202 */ /* 0x000fe20000000f00 */
[C---:B------:R-:W-:Y:S01]  /*bda0*/  FMUL.FTZ R33, R3.reuse, R153 ;  /* 0x0000009903217220 */ /* 0x040fe20000410000 */
[----:B------:R-:W-:Y:S01]  /*bdb0*/  MOV R153, R182 ;  /* 0x000000b600997202 */ /* 0x000fe20000000f00 */
[C---:B------:R-:W-:Y:S01]  /*bdc0*/  FMUL.FTZ R30, R0.reuse, R150 ;  /* 0x00000096001e7220 */ /* 0x040fe20000410000 */
[----:B------:R-:W-:Y:S03]  /*bdd0*/  MOV R182, R180 ;  /* 0x000000b400b67202 */ /* 0x000fe60000000f00 */
[----:B------:R-:W-:Y:S01]  /*bde0*/  FMUL.FTZ R31, R0, R151 ;  /* 0x00000097001f7220 */ /* 0x000fe20000410000 */
[----:B------:R-:W-:Y:S01]  /*bdf0*/  MOV R180, R178 ;  /* 0x000000b200b47202 */ /* 0x000fe20000000f00 */
[--C-:B------:R-:W-:Y:S01]  /*be00*/  FFMA.FTZ R148, R148, c[0x0][0x2d0], -R188.reuse ;  /* 0x0000b40094947a23 */ /* 0x100fe200000108bc */
[----:B------:R-:W-:Y:S01]  /*be10*/  MOV R178, R176 ;  /* 0x000000b000b27202 */ /* 0x000fe20000000f00 */
[----:B------:R-:W-:Y:S01]  /*be20*/  IMAD.MOV.U32 R176, RZ, RZ, R175 ;  /* 0x000000ffffb07224 */ /* 0x000fe200078e00af */
[----:B------:R-:W-:Y:S01]  /*be30*/  MOV R175, R40 ;  /* 0x0000002800af7202 */ /* 0x000fe20000000f00 */
[C---:B------:R-:W-:Y:S01]  /*be40*/  FMUL.FTZ R40, R3.reuse, R160 ;  /* 0x000000a003287220 */ /* 0x040fe20000410000 */
[C---:B------:R-:W-:Y:S03]  /*be50*/  HMMA.16816.F32 R28, R184.reuse, R36, R28 ;  /* 0x00000024b81c723c */ /* 0x040fe6000000181c */
[----:B------:R-:W-:Y:S01]  /*be60*/  MOV R149, R183 ;  /* 0x000000b700957202 */ /* 0x000fe20000000f00 */
[C---:B------:R-:W-:Y:S01]  /*be70*/  FMUL.FTZ R75, R0.reuse, R75 ;  /* 0x0000004b004b7220 */ /* 0x040fe20000410000 */
[----:B------:R-:W-:Y:S01]  /*be80*/  MOV R183, R51 ;  /* 0x0000003300b77202 */ /* 0x000fe20000000f00 */
[C---:B------:R-:W-:Y:S01]  /*be90*/  FMUL.FTZ R51, R0.reuse, R171 ;  /* 0x000000ab00337220 */ /* 0x040fe20000410000 */
[----:B------:R-:W-:Y:S01]  /*bea0*/  MOV R150, R50 ;  /* 0x0000003200967202 */ /* 0x000fe20000000f00 */
[C---:B------:R-:W-:Y:S04]  /*beb0*/  HMMA.16816.F32 R32, R184.reuse, R38, R32 ;  /* 0x00000026b820723c */ /* 0x040fe80000001820 */
[C---:B------:R-:W-:Y:S01]  /*bec0*/  FMUL.FTZ R36, R3.reuse, R156 ;  /* 0x0000009c03247220 */ /* 0x040fe20000410000 */
[----:B------:R-:W-:Y:S01]  /*bed0*/  MOV R156, R134 ;  /* 0x00000086009c7202 */ /* 0x000fe20000000f00 */
[----:B------:R-:W-:Y:S01]  /*bee0*/  FMUL.FTZ R37, R3, R157 ;  /* 0x0000009d03257220 */ /* 0x000fe20000410000 */
[----:B------:R-:W-:Y:S01]  /*bef0*/  MOV R151, R181 ;  /* 0x000000b500977202 */ /* 0x000fe20000000f00 */
[----:B------:R-:W-:Y:S01]  /*bf00*/  IMAD.MOV.U32 R157, RZ, RZ, R133 ;  /* 0x000000ffff9d7224 */ /* 0x000fe200078e0085 */
[----:B------:R-:W-:Y:S01]  /*bf10*/  MOV R181, R179 ;  /* 0x000000b300b57202 */ /* 0x000fe20000000f00 */
[----:B------:R-:W1:Y:S02]  /*bf20*/  LDSM.16.MT88.4 R132, [R218+0x3100] ;  /* 0x00310000da84783b */ /* 0x000e640000004200 */
[C---:B------:R-:W-:Y:S01]  /*bf30*/  FMUL.FTZ R38, R0.reuse, R158 ;  /* 0x0000009e00267220 */ /* 0x040fe20000410000 */
[----:B------:R-:W-:Y:S01]  /*bf40*/  MOV R179, R177 ;  /* 0x000000b100b37202 */ /* 0x000fe20000000f00 */
[C---:B------:R-:W-:Y:S01]  /*bf50*/  FMUL.FTZ R39, R0.reuse, R159 ;  /* 0x0000009f00277220 */ /* 0x040fe20000410000 */
[----:B------:R-:W-:Y:S01]  /*bf60*/  MOV R177, R2 ;  /* 0x0000000200b17202 */ /* 0x000fe20000000f00 */
[C---:B------:R-:W-:Y:S02]  /*bf70*/  FMUL.FTZ R50, R0.reuse, R170 ;  /* 0x000000aa00327220 */ /* 0x040fe40000410000 */
[--C-:B------:R-:W-:Y:S02]  /*bf80*/  FFMA.FTZ R149, R149, c[0x0][0x2d0], -R188.reuse ;  /* 0x0000b40095957a23 */ /* 0x100fe400000108bc */
[C---:B------:R-:W-:Y:S01]  /*bf90*/  FMUL.FTZ R78, R0.reuse, R78 ;  /* 0x0000004e004e7220 */ /* 0x040fe20000410000 */
[C---:B------:R-:W-:Y:S03]  /*bfa0*/  HMMA.16816.F32 R36, R184.reuse, R44, R36 ;  /* 0x0000002cb824723c */ /* 0x040fe60000001824 */
[C---:B------:R-:W-:Y:S01]  /*bfb0*/  FMUL.FTZ R43, R0.reuse, R163 ;  /* 0x000000a3002b7220 */ /* 0x040fe20000410000 */
[----:B------:R-:W-:Y:S01]  /*bfc0*/  MOV R163, R48 ;  /* 0x0000003000a37202 */ /* 0x000fe20000000f00 */
[C---:B------:R-:W-:Y:S01]  /*bfd0*/  FMUL.FTZ R48, R3.reuse, R168 ;  /* 0x000000a803307220 */ /* 0x040fe20000410000 */
[----:B------:R-:W-:Y:S01]  /*bfe0*/  MOV R168, R175 ;  /* 0x000000af00a87202 */ /* 0x000fe20000000f00 */
[C---:B------:R-:W-:Y:S02]  /*bff0*/  FMUL.FTZ R44, R3.reuse, R164 ;  /* 0x000000a4032c7220 */ /* 0x040fe40000410000 */
[----:B------:R-:W4:Y:S01]  /*c000*/  LDL.LU R164, [R1+0x24] ;  /* 0x0000240001a47983 */ /* 0x000f220000300800 */
[C---:B------:R-:W-:Y:S03]  /*c010*/  HMMA.16816.F32 R40, R184.reuse, R46, R40 ;  /* 0x0000002eb828723c */ /* 0x040fe60000001828 */
[C---:B------:R-:W-:Y:S01]  /*c020*/  FMUL.FTZ R45, R3.reuse, R165 ;  /* 0x000000a5032d7220 */ /* 0x040fe20000410000 */
[----:B------:R-:W-:Y:S01]  /*c030*/  MOV R165, R163 ;  /* 0x000000a300a57202 */ /* 0x000fe20000000f00 */
[C---:B------:R-:W-:Y:S01]  /*c040*/  FMUL.FTZ R79, R0.reuse, R79 ;  /* 0x0000004f004f7220 */ /* 0x040fe20000410000 */
[----:B------:R-:W-:Y:S01]  /*c050*/  MOV R163, R157 ;  /* 0x0000009d00a37202 */ /* 0x000fe20000000f00 */
[C---:B------:R-:W-:Y:S01]  /*c060*/  FMUL.FTZ R46, R0.reuse, R166 ;  /* 0x000000a6002e7220 */ /* 0x040fe20000410000 */
[----:B------:R-:W-:Y:S01]  /*c070*/  MOV R166, R145 ;  /* 0x0000009100a67202 */ /* 0x000fe20000000f00 */
[C---:B------:R-:W-:Y:S03]  /*c080*/  FMUL.FTZ R47, R0.reuse, R167 ;  /* 0x000000a7002f7220 */ /* 0x040fe60000410000 */
[----:B------:R-:W-:Y:S01]  /*c090*/  MOV R167, R144 ;  /* 0x0000009000a77202 */ /* 0x000fe20000000f00 */
        /* <DEDUP_REMOVED lines=45> */
[----:B------:R-:W-:Y:S01]  /*c370*/  MUFU.EX2 R206, R149 ;  /* 0x0000009500ce7308 */ /* 0x000fe20000000800 */
[--C-:B------:R-:W-:Y:S02]  /*c380*/  FFMA.FTZ R2, R194, c[0x0][0x2d0], -R188.reuse ;  /* 0x0000b400c2027a23 */ /* 0x100fe400000108bc */
[C---:B------:R-:W-:Y:S02]  /*c390*/  FMUL.FTZ R124, R3.reuse, R124 ;  /* 0x0000007c037c7220 */ /* 0x040fe40000410000 */
[C---:B------:R-:W-:Y:S02]  /*c3a0*/  FMUL.FTZ R125, R3.reuse, R125 ;  /* 0x0000007d037d7220 */ /* 0x040fe40000410000 */
[C---:B------:R-:W-:Y:S02]  /*c3b0*/  FMUL.FTZ R126, R0.reuse, R126 ;  /* 0x0000007e007e7220 */ /* 0x040fe40000410000 */
[C---:B------:R-:W-:Y:S01]  /*c3c0*/  FMUL.FTZ R127, R0.reuse, R127 ;  /* 0x0000007f007f7220 */ /* 0x040fe20000410000 */
[----:B------:R5:W-:Y:S01]  /*c3d0*/  MUFU.EX2 R152, R2 ;  /* 0x0000000200987308 */ /* 0x000be20000000800 */
[C---:B-1----:R-:W-:Y:S03]  /*c3e0*/  HMMA.16816.F32 R60, R184.reuse, R132, R60 ;  /* 0x00000084b83c723c */ /* 0x042fe6000000183c */
[C---:B------:R-:W-:Y:S02]  /*c3f0*/  FMUL.FTZ R128, R3.reuse, R128 ;  /* 0x0000008003807220 */ /* 0x040fe40000410000 */
[----:B------:R-:W-:Y:S02]  /*c400*/  FMUL.FTZ R129, R3, R129 ;  /* 0x0000008103817220 */ /* 0x000fe40000410000 */
[C---:B------:R-:W-:Y:S01]  /*c410*/  FMUL.FTZ R130, R0.reuse, R130 ;  /* 0x0000008200827220 */ /* 0x040fe20000410000 */
[C---:B------:R-:W-:Y:S01]  /*c420*/  HMMA.16816.F32 R64, R184.reuse, R134, R64 ;  /* 0x00000086b840723c */ /* 0x040fe20000001840 */
[----:B------:R-:W1:Y:S01]  /*c430*/  LDSM.16.MT88.4 R132, [R217+0x6100] ;  /* 0x00610000d984783b */ /* 0x000e620000004200 */
[----:B------:R-:W-:Y:S02]  /*c440*/  MUFU.EX2 R175, R175 ;  /* 0x000000af00af7308 */ /* 0x000fe40000000800 */
[----:B------:R-:W-:Y:S02]  /*c450*/  FMUL.FTZ R131, R0, R131 ;  /* 0x0000008300837220 */ /* 0x000fe40000410000 */
[--C-:B-----5:R-:W-:Y:S02]  /*c460*/  FFMA.FTZ R2, R193, c[0x0][0x2d0], -R188.reuse ;  /* 0x0000b400c1027a23 */ /* 0x120fe400000108bc */
[--C-:B------:R-:W-:Y:S04]  /*c470*/  FFMA.FTZ R193, R177, c[0x0][0x2d0], -R189.reuse ;  /* 0x0000b400b1c17a23 */ /* 0x100fe800000108bd */
[----:B------:R5:W-:Y:S10]  /*c480*/  MUFU.EX2 R158, R2 ;  /* 0x00000002009e7308 */ /* 0x000bf40000000800 */
[----:B------:R-:W-:Y:S01]  /*c490*/  MUFU.EX2 R193, R193 ;  /* 0x000000c100c17308 */ /* 0x000fe20000000800 */
[C---:B-1----:R-:W-:Y:S03]  /*c4a0*/  HMMA.16816.F32 R68, R184.reuse, R132, R68 ;  /* 0x00000084b844723c */ /* 0x042fe60000001844 */
[--C-:B-----5:R-:W-:Y:S02]  /*c4b0*/  FFMA.FTZ R2, R196, c[0x0][0x2d0], -R189.reuse ;  /* 0x0000b400c4027a23 */ /* 0x120fe400000108bd */
[--C-:B------:R-:W-:Y:S04]  /*c4c0*/  FFMA.FTZ R196, R207, c[0x0][0x2d0], -R188.reuse ;  /* 0x0000b400cfc47a23 */ /* 0x100fe800000108bc */
[----:B------:R1:W-:Y:S01]  /*c4d0*/  MUFU.EX2 R154, R2 ;  /* 0x00000002009a7308 */ /* 0x0003e20000000800 */
[C---:B------:R-:W-:Y:S01]  /*c4e0*/  HMMA.16816.F32 R72, R184.reuse, R134, R72 ;  /* 0x00000086b848723c */ /* 0x040fe20000001848 */
[----:B------:R-:W5:Y:S08]  /*c4f0*/  LDSM.16.MT88.4 R132, [R218+0x6100] ;  /* 0x00610000da84783b */ /* 0x000f700000004200 */
[----:B------:R-:W-:Y:S03]  /*c500*/  MUFU.EX2 R196, R196 ;  /* 0x000000c400c47308 */ /* 0x000fe60000000800 */
[----:B-1----:R-:W-:Y:S07]  /*c510*/  FFMA.FTZ R2, R195, c[0x0][0x2d0], -R189 ;  /* 0x0000b400c3027a23 */ /* 0x002fee00000108bd */
[----:B------:R1:W-:Y:S01]  /*c520*/  MUFU.EX2 R155, R2 ;  /* 0x00000002009b7308 */ /* 0x0003e20000000800 */
[----:B--2---:R-:W-:Y:S02]  /*c530*/  FFMA.FTZ R191, R3, R140, R191 ;  /* 0x0000008c03bf7223 */ /* 0x004fe400000100bf */
[----:B------:R-:W-:Y:S01]  /*c540*/  LDSM.16.MT88.4 R140, [R218+0x900] ;  /* 0x00090000da8c783b */ /* 0x000fe20000004200 */
[C---:B-----5:R-:W-:Y:S08]  /*c550*/  HMMA.16816.F32 R76, R184.reuse, R132, R76 ;  /* 0x00000084b84c723c */ /* 0x060ff0000000184c */
[C---:B------:R-:W-:Y:S01]  /*c560*/  HMMA.16816.F32 R80, R184.reuse, R134, R80 ;  /* 0x00000086b850723c */ /* 0x040fe20000001850 */
[----:B------:R-:W2:Y:S03]  /*c570*/  LDSM.16.MT88.4 R132, [R220+0x6100] ;  /* 0x00610000dc84783b */ /* 0x000ea60000004200 */
[--C-:B-1----:R-:W-:Y:S02]  /*c580*/  FFMA.FTZ R2, R192, c[0x0][0x2d0], -R188.reuse ;  /* 0x0000b400c0027a23 */ /* 0x102fe400000108bc */
[--C-:B------:R-:W-:Y:S02]  /*c590*/  FFMA.FTZ R192, R205, c[0x0][0x2d0], -R188.reuse ;  /* 0x0000b400cdc07a23 */ /* 0x100fe400000108bc */
[----:B------:R1:W-:Y:S10]  /*c5a0*/  MUFU.EX2 R162, R2 ;  /* 0x0000000200a27308 */ /* 0x0003f40000000800 */
[----:B------:R-:W-:Y:S01]  /*c5b0*/  MUFU.EX2 R192, R192 ;  /* 0x000000c000c07308 */ /* 0x000fe20000000800 */
[----:B-1----:R-:W-:Y:S09]  /*c5c0*/  FFMA.FTZ R2, R197, c[0x0][0x2d0], -R188 ;  /* 0x0000b400c5027a23 */ /* 0x002ff200000108bc */
[----:B------:R1:W-:Y:S01]  /*c5d0*/  MUFU.EX2 R161, R2 ;  /* 0x0000000200a17308 */ /* 0x0003e20000000800 */
[C---:B--2---:R-:W-:Y:S08]  /*c5e0*/  HMMA.16816.F32 R84, R184.reuse, R132, R84 ;  /* 0x00000084b854723c */ /* 0x044ff00000001854 */
[C---:B------:R-:W-:Y:S01]  /*c5f0*/  HMMA.16816.F32 R88, R184.reuse, R134, R88 ;  /* 0x00000086b858723c */ /* 0x040fe20000001858 */
[----:B------:R-:W2:Y:S03]  /*c600*/  LDSM.16.MT88.4 R132, [R219+0x6100] ;  /* 0x00610000db84783b */ /* 0x000ea60000004200 */
[--C-:B-1----:R-:W-:Y:S04]  /*c610*/  FFMA.FTZ R2, R198, c[0x0][0x2d0], -R189.reuse ;  /* 0x0000b400c6027a23 */ /* 0x102fe800000108bd */
[----:B------:R1:W-:Y:S01]  /*c620*/  MUFU.EX2 R159, R2 ;  /* 0x00000002009f7308 */ /* 0x0003e20000000800 */
[----:B----4-:R-:W-:Y:S03]  /*c630*/  FFMA.FTZ R190, R0, R164, R190 ;  /* 0x000000a400be7223 */ /* 0x010fe600000100be */
[----:B------:R-:W-:Y:S02]  /*c640*/  IMAD.MOV.U32 R164, RZ, RZ, R156 ;  /* 0x000000ffffa47224 */ /* 0x000fe400078e009c */
[----:B------:R-:W-:Y:S02]  /*c650*/  FADD.FTZ R190, R200, R190 ;  /* 0x000000bec8be7221 */ /* 0x000fe40000010000 */
[--C-:B------:R-:W-:Y:S04]  /*c660*/  FFMA.FTZ R0, R211, c[0x0][0x2d0], -R188.reuse ;  /* 0x0000b400d3007a23 */ /* 0x100fe800000108bc */
[----:B------:R4:W-:Y:S01]  /*c670*/  MUFU.EX2 R157, R0 ;  /* 0x00000000009d7308 */ /* 0x0009e20000000800 */
[--C-:B-1----:R-:W-:Y:S01]  /*c680*/  FFMA.FTZ R2, R199, c[0x0][0x2d0], -R189.reuse ;  /* 0x0000b400c7027a23 */ /* 0x102fe200000108bd */
[C---:B--2---:R-:W-:Y:S03]  /*c690*/  HMMA.16816.F32 R92, R184.reuse, R132, R92 ;  /* 0x00000084b85c723c */ /* 0x044fe6000000185c */
[--C-:B------:R-:W-:Y:S05]  /*c6a0*/  FFMA.FTZ R199, R208, c[0x0][0x2d0], -R188.reuse ;  /* 0x0000b400d0c77a23 */ /* 0x100fea00000108bc */
[----:B------:R-:W-:Y:S01]  /*c6b0*/  MUFU.EX2 R160, R2 ;  /* 0x0000000200a07308 */ /* 0x000fe20000000800 */
[C---:B------:R-:W-:Y:S01]  /*c6c0*/  HMMA.16816.F32 R96, R184.reuse, R134, R96 ;  /* 0x00000086b860723c */ /* 0x040fe20000001860 */
[----:B------:R-:W1:Y:S08]  /*c6d0*/  LDSM.16.MT88.4 R132, [R217+0x9100] ;  /* 0x00910000d984783b */ /* 0x000e700000004200 */
[----:B------:R-:W-:Y:S03]  /*c6e0*/  MUFU.EX2 R208, R148 ;  /* 0x0000009400d07308 */ /* 0x000fe60000000800 */
[--C-:B----4-:R-:W-:Y:S07]  /*c6f0*/  FFMA.FTZ R0, R210, c[0x0][0x2d0], -R188.reuse ;  /* 0x0000b400d2007a23 */ /* 0x110fee00000108bc */
[----:B------:R2:W-:Y:S10]  /*c700*/  MUFU.EX2 R2, R0 ;  /* 0x0000000000027308 */ /* 0x0005f40000000800 */
[----:B------:R-:W-:Y:S01]  /*c710*/  MUFU.EX2 R199, R199 ;  /* 0x000000c700c77308 */ /* 0x000fe20000000800 */
[C---:B-1----:R-:W-:Y:S03]  /*c720*/  HMMA.16816.F32 R100, R184.reuse, R132, R100 ;  /* 0x00000084b864723c */ /* 0x042fe60000001864 */
[--C-:B--2---:R-:W-:Y:S06]  /*c730*/  FFMA.FTZ R0, R213, c[0x0][0x2d0], -R189.reuse ;  /* 0x0000b400d5007a23 */ /* 0x104fec00000108bd */
[----:B------:R1:W-:Y:S01]  /*c740*/  MUFU.EX2 R156, R0 ;  /* 0x00000000009c7308 */ /* 0x0003e20000000800 */
[C---:B------:R-:W-:Y:S01]  /*c750*/  HMMA.16816.F32 R104, R184.reuse, R134, R104 ;  /* 0x00000086b868723c */ /* 0x040fe20000001868 */
[----:B------:R-:W2:Y:S02]  /*c760*/  LDSM.16.MT88.4 R132, [R218+0x9100] ;  /* 0x00910000da84783b */ /* 0x000ea40000004200 */
[--C-:B-1----:R-:W-:Y:S06]  /*c770*/  FFMA.FTZ R0, R212, c[0x0][0x2d0], -R189.reuse ;  /* 0x0000b400d4007a23 */ /* 0x102fec00000108bd */
[----:B------:R1:W4:Y:S01]  /*c780*/  MUFU.EX2 R3, R0 ;  /* 0x0000000000037308 */ /* 0x0003220000000800 */
[C---:B--2---:R-:W-:Y:S08]  /*c790*/  HMMA.16816.F32 R108, R184.reuse, R132, R108 ;  /* 0x00000084b86c723c */ /* 0x044ff0000000186c */
[C---:B------:R-:W-:Y:S01]  /*c7a0*/  HMMA.16816.F32 R112, R184.reuse, R134, R112 ;  /* 0x00000086b870723c */ /* 0x040fe20000001870 */
[----:B------:R-:W2:Y:S03]  /*c7b0*/  LDSM.16.MT88.4 R132, [R220+0x9100] ;  /* 0x00910000dc84783b */ /* 0x000ea60000004200 */
[--C-:B-1----:R-:W-:Y:S04]  /*c7c0*/  FFMA.FTZ R0, R209, c[0x0][0x2d0], -R188.reuse ;  /* 0x0000b400d1007a23 */ /* 0x102fe800000108bc */
[----:B------:R1:W-:Y:S04]  /*c7d0*/  MUFU.EX2 R213, R0 ;  /* 0x0000000000d57308 */ /* 0x0003e80000000800 */
[--C-:B-1----:R-:W-:Y:S01]  /*c7e0*/  FFMA.FTZ R0, R214, c[0x0][0x2d0], -R188.reuse ;  /* 0x0000b400d6007a23 */ /* 0x102fe200000108bc */
[----:B----4-:R-:W-:Y:S01]  /*c7f0*/  MOV R214, R3 ;  /* 0x0000000300d67202 */ /* 0x010fe20000000f00 */
[--C-:B------:R-:W-:Y:S02]  /*c800*/  FFMA.FTZ R3, R163, c[0x0][0x2d0], -R188.reuse ;  /* 0x0000b400a3037a23 */ /* 0x100fe400000108bc */
[--C-:B------:R-:W-:Y:S02]  /*c810*/  FFMA.FTZ R163, R204, c[0x0][0x2d0], -R188.reuse ;  /* 0x0000b400cca37a23 */ /* 0x100fe400000108bc */
[----:B------:R1:W-:Y:S01]  /*c820*/  MUFU.EX2 R212, R0 ;  /* 0x0000000000d47308 */ /* 0x0003e20000000800 */
[C---:B--2---:R-:W-:Y:S09]  /*c830*/  HMMA.16816.F32 R116, R184.reuse, R132, R116 ;  /* 0x00000084b874723c */ /* 0x044ff20000001874 */
[----:B------:R-:W-:Y:S01]  /*c840*/  MUFU.EX2 R209, R3 ;  /* 0x0000000300d17308 */ /* 0x000fe20000000800 */
[C---:B------:R-:W-:Y:S01]  /*c850*/  HMMA.16816.F32 R120, R184.reuse, R134, R120 ;  /* 0x00000086b878723c */ /* 0x040fe20000001878 */
[----:B------:R-:W2:Y:S02]  /*c860*/  LDSM.16.MT88.4 R132, [R219+0x9100] ;  /* 0x00910000db84783b */ /* 0x000ea40000004200 */
[--C-:B-1----:R-:W-:Y:S01]  /*c870*/  FFMA.FTZ R0, R215, c[0x0][0x2d0], -R189.reuse ;  /* 0x0000b400d7007a23 */ /* 0x102fe200000108bd */
[----:B------:R-:W-:Y:S01]  /*c880*/  MOV R215, R2 ;  /* 0x0000000200d77202 */ /* 0x000fe20000000f00 */
[----:B------:R-:W-:Y:S01]  /*c890*/  FFMA.FTZ R2, R164, c[0x0][0x2d0], -R188 ;  /* 0x0000b400a4027a23 */ /* 0x000fe200000108bc */
[----:B------:R-:W-:Y:S03]  /*c8a0*/  MOV R164, R147 ;  /* 0x0000009300a47202 */ /* 0x000fe60000000f00 */
[----:B------:R1:W-:Y:S10]  /*c8b0*/  MUFU.EX2 R211, R0 ;  /* 0x0000000000d37308 */ /* 0x0003f40000000800 */
[----:B------:R-:W-:Y:S01]  /*c8c0*/  MUFU.EX2 R204, R2 ;  /* 0x0000000200cc7308 */ /* 0x000fe20000000800 */
[----:B-1----:R-:W-:Y:S01]  /*c8d0*/  FFMA.FTZ R0, R165, c[0x0][0x2d0], -R189 ;  /* 0x0000b400a5007a23 */ /* 0x002fe200000108bd */
[C---:B--2---:R-:W-:Y:S03]  /*c8e0*/  HMMA.16816.F32 R124, R184.reuse, R132, R124 ;  /* 0x00000084b87c723c */ /* 0x044fe6000000187c */
[----:B------:R-:W-:Y:S05]  /*c8f0*/  MOV R165, R146 ;  /* 0x0000009200a57202 */ /* 0x000fea0000000f00 */
[----:B------:R1:W-:Y:S01]  /*c900*/  MUFU.EX2 R210, R0 ;  /* 0x0000000000d27308 */ /* 0x0003e20000000800 */
[----:B------:R-:W-:Y:S03]  /*c910*/  LDSM.16.MT88.4 R144, [R220+0x1100] ;  /* 0x00110000dc90783b */ /* 0x000fe60000004200 */
[----:B------:R-:W-:Y:S01]  /*c920*/  F2FP.PACK_AB R133, R155, R154 ;  /* 0x0000009a9b85723e */ /* 0x000fe200000000ff */
[----:B------:R-:W-:Y:S03]  /*c930*/  HMMA.16816.F32 R128, R184, R134, R128 ;  /* 0x00000086b880723c */ /* 0x000fe60000001880 */
[----:B------:R-:W-:Y:S01]  /*c940*/  F2FP.PACK_AB R132, R158, R152 ;  /* 0x000000989e84723e */ /* 0x000fe200000000ff */
[----:B------:R-:W-:Y:S03]  /*c950*/  FADD.FTZ R3, R165, R190 ;  /* 0x000000bea5037221 */ /* 0x000fe60000010000 */
[----:B------:R-:W-:Y:S01]  /*c960*/  F2FP.PACK_AB R134, R161, R162 ;  /* 0x000000a2a186723e */ /* 0x000fe200000000ff */
[----:B------:R-:W-:Y:S01]  /*c970*/  MUFU.EX2 R190, R163 ;  /* 0x000000a300be7308 */ /* 0x000fe20000000800 */
[----:B------:R-:W-:Y:S03]  /*c980*/  F2FP.PACK_AB R135, R160, R159 ;  /* 0x0000009fa087723e */ /* 0x000fe600000000ff */
[----:B------:R-:W-:Y:S01]  /*c990*/  FADD.FTZ R3, R183, R3 ;  /* 0x00000003b7037221 */ /* 0x000fe20000010000 */
[----:B------:R-:W-:Y:S03]  /*c9a0*/  F2FP.PACK_AB R184, R192, R175 ;  /* 0x000000afc0b8723e */ /* 0x000fe600000000ff */
[C---:B------:R-:W-:Y:S05]  /*c9b0*/  HMMA.16816.F32 R4, R132.reuse, R136, R4 ;  /* 0x000000888404723c */ /* 0x040fea0000001804 */
[----:B-1----:R-:W-:Y:S02]  /*c9c0*/  FADD.FTZ R0, R201, R191 ;  /* 0x000000bfc9007221 */ /* 0x002fe40000010000 */
[--C-:B------:R-:W-:Y:S01]  /*c9d0*/  FFMA.FTZ R201, R153, c[0x0][0x2d0], -R188.reuse ;  /* 0x0000b40099c97a23 */ /* 0x100fe200000108bc */
[C---:B------:R-:W-:Y:S01]  /*c9e0*/  HMMA.16816.F32 R8, R132.reuse, R138, R8 ;  /* 0x0000008a8408723c */ /* 0x040fe20000001808 */
[----:B------:R-:W1:Y:S03]  /*c9f0*/  LDSM.16.MT88.4 R136, [R220+0x900] ;  /* 0x00090000dc88783b */ /* 0x000e660000004200 */
[----:B------:R-:W-:Y:S01]  /*ca00*/  FFMA.FTZ R153, R151, c[0x0][0x2d0], -R188 ;  /* 0x0000b40097997a23 */ /* 0x000fe200000108bc */
[----:B------:R-:W-:Y:S01]  /*ca10*/  MOV R151, R150 ;  /* 0x0000009600977202 */ /* 0x000fe20000000f00 */
[----:B------:R-:W-:Y:S01]  /*ca20*/  FADD.FTZ R150, R202, R0 ;  /* 0x00000000ca967221 */ /* 0x000fe20000010000 */
[----:B------:R-:W-:Y:S01]  /*ca30*/  MUFU.EX2 R201, R201 ;  /* 0x000000c900c97308 */ /* 0x000fe20000000800 */
[C---:B------:R-:W-:Y:S04]  /*ca40*/  HMMA.16816.F32 R12, R132.reuse, R140, R12 ;  /* 0x0000008c840c723c */ /* 0x040fe8000000180c */
[--C-:B------:R-:W-:Y:S02]  /*ca50*/  FFMA.FTZ R0, R168, c[0x0][0x2d0], -R189.reuse ;  /* 0x0000b400a8007a23 */ /* 0x100fe400000108bd */
[----:B------:R-:W-:Y:S01]  /*ca60*/  LDSM.16.MT88.4 R168, [R218+0x5900] ;  /* 0x00590000daa8783b */ /* 0x000fe20000004200 */
[----:B------:R-:W-:Y:S01]  /*ca70*/  FADD.FTZ R2, R164, R150 ;  /* 0x00000096a4027221 */ /* 0x000fe20000010000 */
[C---:B------:R-:W-:Y:S01]  /*ca80*/  HMMA.16816.F32 R16, R132.reuse, R142, R16 ;  /* 0x0000008e8410723c */ /* 0x040fe20000001810 */
[----:B------:R-:W-:Y:S03]  /*ca90*/  MUFU.EX2 R200, R153 ;  /* 0x0000009900c87308 */ /* 0x000fe60000000800 */
[----:B------:R-:W-:Y:S02]  /*caa0*/  FADD.FTZ R152, R152, R2 ;  /* 0x0000000298987221 */ /* 0x000fe40000010000 */
[----:B------:R-:W2:Y:S01]  /*cab0*/  LDSM.16.MT88.4 R140, [R219+0x900] ;  /* 0x00090000db8c783b */ /* 0x000ea20000004200 */
[--C-:B------:R-:W-:Y:S02]  /*cac0*/  FFMA.FTZ R191, R178, c[0x0][0x2d0], -R189.reuse ;  /* 0x0000b400b2bf7a23 */ /* 0x100fe400000108bd */
[--C-:B------:R-:W-:Y:S02]  /*cad0*/  FFMA.FTZ R2, R176, c[0x0][0x2d0], -R189.reuse ;  /* 0x0000b400b0027a23 */ /* 0x100fe400000108bd */
[----:B------:R4:W-:Y:S01]  /*cae0*/  MUFU.EX2 R205, R0 ;  /* 0x0000000000cd7308 */ /* 0x0009e20000000800 */
[----:B------:R-:W-:Y:S09]  /*caf0*/  FFMA.FTZ R188, R203, c[0x0][0x2d0], -R188 ;  /* 0x0000b400cbbc7a23 */ /* 0x000ff200000108bc */
[----:B------:R-:W5:Y:S01]  /*cb00*/  MUFU.EX2 R188, R188 ;  /* 0x000000bc00bc7308 */ /* 0x000f620000000800 */
[C---:B-1----:R-:W-:Y:S09]  /*cb10*/  HMMA.16816.F32 R20, R132.reuse, R136, R20 ;  /* 0x000000888414723c */ /* 0x042ff20000001814 */
[----:B------:R-:W1:Y:S01]  /*cb20*/  MUFU.EX2 R191, R191 ;  /* 0x000000bf00bf7308 */ /* 0x000e620000000800 */
[C---:B------:R-:W-:Y:S01]  /*cb30*/  HMMA.16816.F32 R24, R132.reuse, R138, R24 ;  /* 0x0000008a8418723c */ /* 0x040fe20000001818 */
[----:B------:R-:W3:Y:S02]  /*cb40*/  LDSM.16.MT88.4 R136, [R217+0x3900] ;  /* 0x00390000d988783b */ /* 0x000ee40000004200 */
[--C-:B----4-:R-:W-:Y:S06]  /*cb50*/  FFMA.FTZ R0, R167, c[0x0][0x2d0], -R189.reuse ;  /* 0x0000b400a7007a23 */ /* 0x110fec00000108bd */
[----:B------:R4:W-:Y:S03]  /*cb60*/  MUFU.EX2 R207, R0 ;  /* 0x0000000000cf7308 */ /* 0x0009e60000000800 */
[----:B-----5:R-:W-:Y:S01]  /*cb70*/  F2FP.PACK_AB R186, R188, R190 ;  /* 0x000000bebcba723e */ /* 0x020fe200000000ff */
[C---:B--2---:R-:W-:Y:S08]  /*cb80*/  HMMA.16816.F32 R28, R132.reuse, R140, R28 ;  /* 0x0000008c841c723c */ /* 0x044ff0000000181c */
[C---:B------:R-:W-:Y:S01]  /*cb90*/  HMMA.16816.F32 R32, R132.reuse, R142, R32 ;  /* 0x0000008e8420723c */ /* 0x040fe20000001820 */
[----:B------:R-:W2:Y:S03]  /*cba0*/  LDSM.16.MT88.4 R140, [R218+0x3900] ;  /* 0x00390000da8c783b */ /* 0x000ea60000004200 */
[----:B-1----:R-:W-:Y:S01]  /*cbb0*/  F2FP.PACK_AB R185, R193, R191 ;  /* 0x000000bfc1b9723e */ /* 0x002fe200000000ff */
[--C-:B----4-:R-:W-:Y:S04]  /*cbc0*/  FFMA.FTZ R0, R166, c[0x0][0x2d0], -R189.reuse ;  /* 0x0000b400a6007a23 */ /* 0x110fe800000108bd */
[----:B------:R1:W-:Y:S01]  /*cbd0*/  MUFU.EX2 R203, R0 ;  /* 0x0000000000cb7308 */ /* 0x0003e20000000800 */
[C---:B---3--:R-:W-:Y:S08]  /*cbe0*/  HMMA.16816.F32 R36, R132.reuse, R136, R36 ;  /* 0x000000888424723c */ /* 0x048ff00000001824 */
[C---:B------:R-:W-:Y:S01]  /*cbf0*/  HMMA.16816.F32 R40, R132.reuse, R138, R40 ;  /* 0x0000008a8428723c */ /* 0x040fe20000001828 */
[----:B------:R-:W3:Y:S03]  /*cc00*/  LDSM.16.MT88.4 R136, [R220+0x3900] ;  /* 0x00390000dc88783b */ /* 0x000ee60000004200 */
[--C-:B-1----:R-:W-:Y:S04]  /*cc10*/  FFMA.FTZ R0, R151, c[0x0][0x2d0], -R189.reuse ;  /* 0x0000b40097007a23 */ /* 0x102fe800000108bd */
[C---:B--2---:R-:W-:Y:S01]  /*cc20*/  HMMA.16816.F32 R44, R132.reuse, R140, R44 ;  /* 0x0000008c842c723c */ /* 0x044fe2000000182c */
[----:B------:R-:W-:Y:S01]  /*cc30*/  LDSM.16.MT88.4 R148, [R220+0x1900] ;  /* 0x00190000dc94783b */ /* 0x000fe20000004200 */
[----:B------:R1:W-:Y:S06]  /*cc40*/  MUFU.EX2 R202, R0 ;  /* 0x0000000000ca7308 */ /* 0x0003ec0000000800 */
[C---:B------:R-:W-:Y:S01]  /*cc50*/  HMMA.16816.F32 R48, R132.reuse, R142, R48 ;  /* 0x0000008e8430723c */ /* 0x040fe20000001830 */
[----:B------:R-:W2:Y:S03]  /*cc60*/  LDSM.16.MT88.4 R140, [R219+0x3900] ;  /* 0x00390000db8c783b */ /* 0x000ea60000004200 */
[--C-:B-1----:R-:W-:Y:S04]  /*cc70*/  FFMA.FTZ R0, R182, c[0x0][0x2d0], -R189.reuse ;  /* 0x0000b400b6007a23 */ /* 0x102fe800000108bd */
[C---:B---3--:R-:W-:Y:S01]  /*cc80*/  HMMA.16816.F32 R52, R132.reuse, R136, R52 ;  /* 0x000000888434723c */ /* 0x048fe20000001834 */
[----:B------:R1:W-:Y:S07]  /*cc90*/  MUFU.EX2 R197, R0 ;  /* 0x0000000000c57308 */ /* 0x0003ee0000000800 */
[C---:B------:R-:W-:Y:S01]  /*cca0*/  HMMA.16816.F32 R56, R132.reuse, R138, R56 ;  /* 0x0000008a8438723c */ /* 0x040fe20000001838 */
[----:B------:R-:W3:Y:S07]  /*ccb0*/  LDSM.16.MT88.4 R136, [R217+0x6900] ;  /* 0x00690000d988783b */ /* 0x000eee0000004200 */
[C---:B--2---:R-:W-:Y:S04]  /*ccc0*/  HMMA.16816.F32 R60, R132.reuse, R140, R60 ;  /* 0x0000008c843c723c */ /* 0x044fe8000000183c */
[--C-:B-1----:R-:W-:Y:S04]  /*ccd0*/  FFMA.FTZ R0, R181, c[0x0][0x2d0], -R189.reuse ;  /* 0x0000b400b5007a23 */ /* 0x102fe800000108bd */
[C---:B------:R-:W-:Y:S01]  /*cce0*/  HMMA.16816.F32 R64, R132.reuse, R142, R64 ;  /* 0x0000008e8440723c */ /* 0x040fe20000001840 */
[----:B------:R-:W1:Y:S01]  /*ccf0*/  LDSM.16.MT88.4 R140, [R218+0x6900] ;  /* 0x00690000da8c783b */ /* 0x000e620000004200 */
[----:B------:R2:W-:Y:S06]  /*cd00*/  MUFU.EX2 R198, R0 ;  /* 0x0000000000c67308 */ /* 0x0005ec0000000800 */
[C---:B---3--:R-:W-:Y:S04]  /*cd10*/  HMMA.16816.F32 R68, R132.reuse, R136, R68 ;  /* 0x000000888444723c */ /* 0x048fe80000001844 */
[--C-:B--2---:R-:W-:Y:S04]  /*cd20*/  FFMA.FTZ R0, R180, c[0x0][0x2d0], -R189.reuse ;  /* 0x0000b400b4007a23 */ /* 0x104fe800000108bd */
[C---:B------:R-:W-:Y:S01]  /*cd30*/  HMMA.16816.F32 R72, R132.reuse, R138, R72 ;  /* 0x0000008a8448723c */ /* 0x040fe20000001848 */
[----:B------:R-:W2:Y:S01]  /*cd40*/  LDSM.16.MT88.4 R136, [R220+0x6900] ;  /* 0x00690000dc88783b */ /* 0x000ea20000004200 */
[----:B------:R3:W-:Y:S07]  /*cd50*/  MUFU.EX2 R195, R0 ;  /* 0x0000000000c37308 */ /* 0x0007ee0000000800 */
[----:B------:R-:W-:Y:S01]  /*cd60*/  LDSM.16.MT88.4 R180, [R217+0x2900] ;  /* 0x00290000d9b4783b */ /* 0x000fe20000004200 */
[C---:B-1----:R-:W-:Y:S08]  /*cd70*/  HMMA.16816.F32 R76, R132.reuse, R140, R76 ;  /* 0x0000008c844c723c */ /* 0x042ff0000000184c */
[C---:B------:R-:W-:Y:S01]  /*cd80*/  HMMA.16816.F32 R80, R132.reuse, R142, R80 ;  /* 0x0000008e8450723c */ /* 0x040fe20000001850 */
[----:B------:R-:W1:Y:S03]  /*cd90*/  LDSM.16.MT88.4 R140, [R219+0x6900] ;  /* 0x00690000db8c783b */ /* 0x000e660000004200 */
[--C-:B---3--:R-:W-:Y:S02]  /*cda0*/  FFMA.FTZ R0, R179, c[0x0][0x2d0], -R189.reuse ;  /* 0x0000b400b3007a23 */ /* 0x108fe400000108bd */
[----:B------:R-:W-:Y:S02]  /*cdb0*/  FFMA.FTZ R189, R174, c[0x0][0x2d0], -R189 ;  /* 0x0000b400aebd7a23 */ /* 0x000fe400000108bd */
[----:B------:R3:W-:Y:S10]  /*cdc0*/  MUFU.EX2 R194, R0 ;  /* 0x0000000000c27308 */ /* 0x0007f40000000800 */
[----:B------:R4:W-:Y:S01]  /*cdd0*/  MUFU.EX2 R174, R2 ;  /* 0x0000000200ae7308 */ /* 0x0009e20000000800 */
[C---:B--2---:R-:W-:Y:S08]  /*cde0*/  HMMA.16816.F32 R84, R132.reuse, R136, R84 ;  /* 0x000000888454723c */ /* 0x044ff00000001854 */
[C---:B------:R-:W-:Y:S01]  /*cdf0*/  HMMA.16816.F32 R88, R132.reuse, R138, R88 ;  /* 0x0000008a8458723c */ /* 0x040fe20000001858 */
[----:B------:R-:W2:Y:S01]  /*ce00*/  LDSM.16.MT88.4 R136, [R217+0x9900] ;  /* 0x00990000d988783b */ /* 0x000ea20000004200 */
[----:B------:R-:W5:Y:S02]  /*ce10*/  MUFU.EX2 R189, R189 ;  /* 0x000000bd00bd7308 */ /* 0x000f640000000800 */
[----:B---3--:R-:W-:Y:S02]  /*ce20*/  FADD.FTZ R0, R154, R3 ;  /* 0x000000039a007221 */ /* 0x008fe40000010000 */
[----:B------:R-:W-:Y:S02]  /*ce30*/  FADD.FTZ R3, R158, R152 ;  /* 0x000000989e037221 */ /* 0x000fe40000010000 */
[----:B------:R-:W-:Y:S02]  /*ce40*/  FADD.FTZ R0, R155, R0 ;  /* 0x000000009b007221 */ /* 0x000fe40000010000 */
[----:B------:R-:W-:Y:S01]  /*ce50*/  LDSM.16.MT88.4 R152, [R219+0x2100] ;  /* 0x00210000db98783b */ /* 0x000fe20000004200 */
[C---:B-1----:R-:W-:Y:S03]  /*ce60*/  HMMA.16816.F32 R92, R132.reuse, R140, R92 ;  /* 0x0000008c845c723c */ /* 0x042fe6000000185c */
[----:B----4-:R-:W-:Y:S02]  /*ce70*/  FADD.FTZ R2, R162, R3 ;  /* 0x00000003a2027221 */ /* 0x010fe40000010000 */
[----:B------:R-:W-:Y:S02]  /*ce80*/  FADD.FTZ R0, R159, R0 ;  /* 0x000000009f007221 */ /* 0x000fe40000010000 */
[----:B------:R-:W-:Y:S01]  /*ce90*/  FADD.FTZ R2, R161, R2 ;  /* 0x00000002a1027221 */ /* 0x000fe20000010000 */
[C---:B------:R-:W-:Y:S01]  /*cea0*/  HMMA.16816.F32 R96, R132.reuse, R142, R96 ;  /* 0x0000008e8460723c */ /* 0x040fe20000001860 */
[----:B------:R-:W1:Y:S03]  /*ceb0*/  LDSM.16.MT88.4 R140, [R218+0x9900] ;  /* 0x00990000da8c783b */ /* 0x000e660000004200 */
[----:B------:R-:W-:Y:S01]  /*cec0*/  FADD.FTZ R0, R160, R0 ;  /* 0x00000000a0007221 */ /* 0x000fe20000010000 */
[----:B-----5:R-:W-:Y:S01]  /*ced0*/  F2FP.PACK_AB R187, R189, R174 ;  /* 0x000000aebdbb723e */ /* 0x020fe200000000ff */
[----:B------:R-:W-:Y:S02]  /*cee0*/  FADD.FTZ R3, R157, R2 ;  /* 0x000000029d037221 */ /* 0x000fe40000010000 */
[----:B------:R-:W-:Y:S01]  /*cef0*/  FADD.FTZ R2, R156, R0 ;  /* 0x000000009c027221 */ /* 0x000fe20000010000 */
[----:B------:R-:W-:Y:S03]  /*cf00*/  LDSM.16.MT88.4 R160, [R217+0x5900] ;  /* 0x00590000d9a0783b */ /* 0x000fe60000004200 */
[----:B------:R-:W-:Y:S02]  /*cf10*/  FADD.FTZ R0, R215, R3 ;  /* 0x00000003d7007221 */ /* 0x000fe40000010000 */
[----:B------:R-:W-:Y:S02]  /*cf20*/  FADD.FTZ R2, R214, R2 ;  /* 0x00000002d6027221 */ /* 0x000fe40000010000 */
[----:B------:R-:W-:Y:S02]  /*cf30*/  FADD.FTZ R0, R213, R0 ;  /* 0x00000000d5007221 */ /* 0x000fe40000010000 */
        /* <DEDUP_REMOVED lines=10> */
[----:B------:R-:W-:Y:S01]  /*cfe0*/  FADD.FTZ R2, R202, R2 ;  /* 0x00000002ca027221 */ /* 0x000fe20000010000 */
[C---:B-1----:R-:W-:Y:S03]  /*cff0*/  HMMA.16816.F32 R108, R132.reuse, R140, R108 ;  /* 0x0000008c846c723c */ /* 0x042fe6000000186c */
[----:B------:R-:W-:Y:S02]  /*d000*/  FADD.FTZ R2, R197, R2 ;  /* 0x00000002c5027221 */ /* 0x000fe40000010000 */
[----:B------:R-:W-:Y:S02]  /*d010*/  FADD.FTZ R0, R209, R0 ;  /* 0x00000000d1007221 */ /* 0x000fe40000010000 */
[----:B------:R-:W-:Y:S01]  /*d020*/  FADD.FTZ R2, R198, R2 ;  /* 0x00000002c6027221 */ /* 0x000fe20000010000 */
[C---:B------:R-:W-:Y:S01]  /*d030*/  HMMA.16816.F32 R112, R132.reuse, R142, R112 ;  /* 0x0000008e8470723c */ /* 0x040fe20000001870 */
[----:B------:R-:W1:Y:S03]  /*d040*/  LDSM.16.MT88.4 R140, [R219+0x9900] ;  /* 0x00990000db8c783b */ /* 0x000e660000004200 */
[----:B------:R-:W-:Y:S02]  /*d050*/  FADD.FTZ R2, R195, R2 ;  /* 0x00000002c3027221 */ /* 0x000fe40000010000 */
[----:B------:R-:W-:Y:S02]  /*d060*/  FADD.FTZ R0, R208, R0 ;  /* 0x00000000d0007221 */ /* 0x000fe40000010000 */
[----:B------:R-:W-:Y:S04]  /*d070*/  FADD.FTZ R3, R194, R2 ;  /* 0x00000002c2037221 */ /* 0x000fe80000010000 */
        /* <DEDUP_REMOVED lines=8> */
[----:B------:R-:W-:Y:S01]  /*d100*/  FADD.FTZ R2, R175, R0 ;  /* 0x00000000af027221 */ /* 0x000fe20000010000 */
[----:B------:R-:W-:Y:S03]  /*d110*/  MOV R175, R172 ;  /* 0x000000ac00af7202 */ /* 0x000fe60000000f00 */
[----:B------:R-:W-:Y:S01]  /*d120*/  FADD.FTZ R2, R192, R2 ;  /* 0x00000002c0027221 */ /* 0x000fe20000010000 */
[C---:B-1----:R-:W-:Y:S03]  /*d130*/  HMMA.16816.F32 R124, R132.reuse, R140, R124 ;  /* 0x0000008c847c723c */ /* 0x042fe6000000187c */
[----:B------:R-:W-:Y:S02]  /*d140*/  FADD.FTZ R2, R190, R2 ;  /* 0x00000002be027221 */ /* 0x000fe40000010000 */
[----:B------:R-:W-:Y:S01]  /*d150*/  FADD.FTZ R0, R191, R3 ;  /* 0x00000003bf007221 */ /* 0x000fe20000010000 */
[----:B------:R-:W-:Y:S01]  /*d160*/  MOV R3, R173 ;  /* 0x000000ad00037202 */ /* 0x000fe20000000f00 */
[----:B------:R-:W-:Y:S01]  /*d170*/  FADD.FTZ R2, R188, R2 ;  /* 0x00000002bc027221 */ /* 0x000fe20000010000 */
[----:B------:R-:W-:Y:S01]  /*d180*/  HMMA.16816.F32 R128, R132, R142, R128 ;  /* 0x0000008e8480723c */ /* 0x000fe20000001880 */
[----:B------:R-:W1:Y:S03]  /*d190*/  LDSM.16.MT88.4 R140, [R218+0x1100] ;  /* 0x00110000da8c783b */ /* 0x000e660000004200 */
[----:B------:R-:W-:Y:S03]  /*d1a0*/  FADD.FTZ R0, R193, R0 ;  /* 0x00000000c1007221 */ /* 0x000fe60000010000 */
[----:B------:R-:W-:Y:S01]  /*d1b0*/  F2FP.PACK_AB R132, R215, R157 ;  /* 0x0000009dd784723e */ /* 0x000fe200000000ff */
[----:B------:R-:W-:Y:S01]  /*d1c0*/  FADD.FTZ R0, R174, R0 ;  /* 0x00000000ae007221 */ /* 0x000fe20000010000 */
[----:B------:R-:W-:Y:S01]  /*d1d0*/  F2FP.PACK_AB R133, R214, R156 ;  /* 0x0000009cd685723e */ /* 0x000fe200000000ff */
[----:B------:R-:W-:Y:S02]  /*d1e0*/  STL [R1+0x20], R2 ;  /* 0x0000200201007387 */ /* 0x000fe40000100800 */
[----:B------:R-:W-:Y:S01]  /*d1f0*/  F2FP.PACK_AB R134, R212, R213 ;  /* 0x000000d5d486723e */ /* 0x000fe200000000ff */
[----:B------:R-:W-:Y:S01]  /*d200*/  FADD.FTZ R0, R189, R0 ;  /* 0x00000000bd007221 */ /* 0x000fe20000010000 */
[----:B------:R-:W-:Y:S04]  /*d210*/  F2FP.PACK_AB R135, R210, R211 ;  /* 0x000000d3d287723e */ /* 0x000fe800000000ff */
[----:B------:R-:W-:Y:S03]  /*d220*/  STL [R1+0x24], R0 ;  /* 0x0000240001007387 */ /* 0x000fe60000100800 */
        /* <DEDUP_REMOVED lines=46> */
[----:B------:R-:W-:Y:S01]  /*d510*/  HMMA.16816.F32 R128, R132, R138, R128 ;  /* 0x0000008a8480723c */ /* 0x000fe20000001880 */
[----:B------:R-:W2:Y:S06]  /*d520*/  LDSM.16.MT88.4 R136, [R219+0x1900] ;  /* 0x00190000db88783b */ /* 0x000eac0000004200 */
[----:B------:R-:W-:Y:S02]  /*d530*/  F2FP.PACK_AB R132, R209, R204 ;  /* 0x000000ccd184723e */ /* 0x000fe400000000ff */
[----:B------:R-:W-:Y:S03]  /*d540*/  F2FP.PACK_AB R133, R207, R205 ;  /* 0x000000cdcf85723e */ /* 0x000fe600000000ff */
[----:B------:R-:W-:Y:S02]  /*d550*/  F2FP.PACK_AB R134, R206, R208 ;  /* 0x000000d0ce86723e */ /* 0x000fe400000000ff */
[----:B------:R-:W-:Y:S07]  /*d560*/  F2FP.PACK_AB R135, R202, R203 ;  /* 0x000000cbca87723e */ /* 0x000fee00000000ff */
        /* <DEDUP_REMOVED lines=46> */
[----:B------:R-:W-:Y:S01]  /*d850*/  HMMA.16816.F32 R128, R132, R150, R128 ;  /* 0x000000968480723c */ /* 0x000fe20000001880 */
[----:B------:R-:W-:Y:S06]  /*d860*/  LDSM.16.MT88.4 R148, [R218+0x5100] ;  /* 0x00510000da94783b */ /* 0x000fec0000004200 */
[----:B------:R-:W-:Y:S02]  /*d870*/  F2FP.PACK_AB R132, R200, R201 ;  /* 0x000000c9c884723e */ /* 0x000fe400000000ff */
[----:B------:R-:W-:Y:S03]  /*d880*/  F2FP.PACK_AB R133, R198, R197 ;  /* 0x000000c5c685723e */ /* 0x000fe600000000ff */
[----:B------:R-:W-:Y:S02]  /*d890*/  F2FP.PACK_AB R134, R196, R199 ;  /* 0x000000c7c486723e */ /* 0x000fe400000000ff */
[----:B------:R-:W-:Y:S07]  /*d8a0*/  F2FP.PACK_AB R135, R194, R195 ;  /* 0x000000c3c287723e */ /* 0x000fee00000000ff */
        /* <DEDUP_REMOVED lines=34> */
[C---:B------:R-:W-:Y:S08]  /*dad0*/  HMMA.16816.F32 R96, R132.reuse, R142, R96 ;  /* 0x0000008e8460723c */ /* 0x040ff00000001860 */
        /* <DEDUP_REMOVED lines=10> */
[----:B------:R-:W-:Y:S08]  /*db80*/  HMMA.16816.F32 R128, R132, R150, R128 ;  /* 0x000000968480723c */ /* 0x000ff00000001880 */
[C---:B------:R-:W-:Y:S01]  /*db90*/  HMMA.16816.F32 R176, R184.reuse, R180, R4 ;  /* 0x000000b4b8b0723c */ /* 0x040fe20000001804 */
[----:B------:R-:W4:Y:S07]  /*dba0*/  LDSM.16.MT88.4 R4, [R220+0x5900] ;  /* 0x00590000dc04783b */ /* 0x000f2e0000004200 */
[C---:B------:R-:W-:Y:S01]  /*dbb0*/  HMMA.16816.F32 R180, R184.reuse, R182, R8 ;  /* 0x000000b6b8b4723c */ /* 0x040fe20000001808 */
[----:B------:R-:W5:Y:S07]  /*dbc0*/  LDSM.16.MT88.4 R8, [R219+0x5900] ;  /* 0x00590000db08783b */ /* 0x000f6e0000004200 */
[C---:B-1----:R-:W-:Y:S01]  /*dbd0*/  HMMA.16816.F32 R132, R184.reuse, R136, R12 ;  /* 0x00000088b884723c */ /* 0x042fe2000000180c */
[----:B------:R-:W1:Y:S07]  /*dbe0*/  LDSM.16.MT88.4 R12, [R217+0x8900] ;  /* 0x00890000d90c783b */ /* 0x000e6e0000004200 */
[C---:B------:R-:W-:Y:S01]  /*dbf0*/  HMMA.16816.F32 R136, R184.reuse, R138, R16 ;  /* 0x0000008ab888723c */ /* 0x040fe20000001810 */
[----:B------:R-:W1:Y:S07]  /*dc00*/  LDSM.16.MT88.4 R16, [R218+0x8900] ;  /* 0x00890000da10783b */ /* 0x000e6e0000004200 */
[C---:B---3--:R-:W-:Y:S01]  /*dc10*/  HMMA.16816.F32 R140, R184.reuse, R144, R20 ;  /* 0x00000090b88c723c */ /* 0x048fe20000001814 */
[----:B------:R-:W3:Y:S07]  /*dc20*/  LDSM.16.MT88.4 R20, [R220+0x8900] ;  /* 0x00890000dc14783b */ /* 0x000eee0000004200 */
[C---:B------:R-:W-:Y:S01]  /*dc30*/  HMMA.16816.F32 R144, R184.reuse, R146, R24 ;  /* 0x00000092b890723c */ /* 0x040fe20000001818 */
[----:B------:R-:W1:Y:S07]  /*dc40*/  LDSM.16.MT88.4 R24, [R219+0x8900] ;  /* 0x00890000db18783b */ /* 0x000e6e0000004200 */
[C---:B--2---:R-:W-:Y:S08]  /*dc50*/  HMMA.16816.F32 R148, R184.reuse, R152, R28 ;  /* 0x00000098b894723c */ /* 0x044ff0000000181c */
[C---:B------:R-:W-:Y:S08]  /*dc60*/  HMMA.16816.F32 R152, R184.reuse, R154, R32 ;  /* 0x0000009ab898723c */ /* 0x040ff00000001820 */
[C---:B------:R-:W-:Y:S08]  /*dc70*/  HMMA.16816.F32 R156, R184.reuse, R160, R36 ;  /* 0x000000a0b89c723c */ /* 0x040ff00000001824 */
[C---:B------:R-:W-:Y:S08]  /*dc80*/  HMMA.16816.F32 R160, R184.reuse, R162, R40 ;  /* 0x000000a2b8a0723c */ /* 0x040ff00000001828 */
[C---:B------:R-:W-:Y:S08]  /*dc90*/  HMMA.16816.F32 R164, R184.reuse, R168, R44 ;  /* 0x000000a8b8a4723c */ /* 0x040ff0000000182c */
[C---:B------:R-:W-:Y:S08]  /*dca0*/  HMMA.16816.F32 R168, R184.reuse, R170, R48 ;  /* 0x000000aab8a8723c */ /* 0x040ff00000001830 */
[C---:B----4-:R-:W-:Y:S08]  /*dcb0*/  HMMA.16816.F32 R52, R184.reuse, R4, R52 ;  /* 0x00000004b834723c */ /* 0x050ff00000001834 */
[C---:B------:R-:W-:Y:S01]  /*dcc0*/  HMMA.16816.F32 R56, R184.reuse, R6, R56 ;  /* 0x00000006b838723c */ /* 0x040fe20000001838 */
[----:B------:R-:W2:Y:S07]  /*dcd0*/  LDSM.16.MT88.4 R4, [R217+0xb900] ;  /* 0x00b90000d904783b */ /* 0x000eae0000004200 */
[C---:B-----5:R-:W-:Y:S08]  /*dce0*/  HMMA.16816.F32 R60, R184.reuse, R8, R60 ;  /* 0x00000008b83c723c */ /* 0x060ff0000000183c */
[C---:B------:R-:W-:Y:S01]  /*dcf0*/  HMMA.16816.F32 R64, R184.reuse, R10, R64 ;  /* 0x0000000ab840723c */ /* 0x040fe20000001840 */
[----:B------:R-:W4:Y:S07]  /*dd00*/  LDSM.16.MT88.4 R8, [R218+0xb900] ;  /* 0x00b90000da08783b */ /* 0x000f2e0000004200 */
[C---:B-1----:R-:W-:Y:S08]  /*dd10*/  HMMA.16816.F32 R68, R184.reuse, R12, R68 ;  /* 0x0000000cb844723c */ /* 0x042ff00000001844 */
[C---:B------:R-:W-:Y:S01]  /*dd20*/  HMMA.16816.F32 R72, R184.reuse, R14, R72 ;  /* 0x0000000eb848723c */ /* 0x040fe20000001848 */
[----:B------:R-:W1:Y:S07]  /*dd30*/  LDSM.16.MT88.4 R12, [R220+0xb900] ;  /* 0x00b90000dc0c783b */ /* 0x000e6e0000004200 */
[C---:B------:R-:W-:Y:S08]  /*dd40*/  HMMA.16816.F32 R76, R184.reuse, R16, R76 ;  /* 0x00000010b84c723c */ /* 0x040ff0000000184c */
[C---:B------:R-:W-:Y:S08]  /*dd50*/  HMMA.16816.F32 R80, R184.reuse, R18, R80 ;  /* 0x00000012b850723c */ /* 0x040ff00000001850 */
[C---:B---3--:R-:W-:Y:S08]  /*dd60*/  HMMA.16816.F32 R84, R184.reuse, R20, R84 ;  /* 0x00000014b854723c */ /* 0x048ff00000001854 */
[C---:B------:R-:W-:Y:S08]  /*dd70*/  HMMA.16816.F32 R88, R184.reuse, R22, R88 ;  /* 0x00000016b858723c */ /* 0x040ff00000001858 */
[C---:B------:R-:W-:Y:S08]  /*dd80*/  HMMA.16816.F32 R92, R184.reuse, R24, R92 ;  /* 0x00000018b85c723c */ /* 0x040ff0000000185c */
[C---:B------:R-:W-:Y:S08]  /*dd90*/  HMMA.16816.F32 R96, R184.reuse, R26, R96 ;  /* 0x0000001ab860723c */ /* 0x040ff00000001860 */
[C---:B--2---:R-:W-:Y:S08]  /*dda0*/  HMMA.16816.F32 R100, R184.reuse, R4, R100 ;  /* 0x00000004b864723c */ /* 0x044ff00000001864 */
[C---:B------:R-:W-:Y:S01]  /*ddb0*/  HMMA.16816.F32 R104, R184.reuse, R6, R104 ;  /* 0x00000006b868723c */ /* 0x040fe20000001868 */
[----:B------:R-:W2:Y:S07]  /*ddc0*/  LDSM.16.MT88.4 R4, [R219+0xb900] ;  /* 0x00b90000db04783b */ /* 0x000eae0000004200 */
[C---:B----4-:R-:W-:Y:S08]  /*ddd0*/  HMMA.16816.F32 R108, R184.reuse, R8, R108 ;  /* 0x00000008b86c723c */ /* 0x050ff0000000186c */
[C---:B------:R-:W-:Y:S08]  /*dde0*/  HMMA.16816.F32 R112, R184.reuse, R10, R112 ;  /* 0x0000000ab870723c */ /* 0x040ff00000001870 */
[C---:B-1----:R-:W-:Y:S08]  /*ddf0*/  HMMA.16816.F32 R116, R184.reuse, R12, R116 ;  /* 0x0000000cb874723c */ /* 0x042ff00000001874 */
[C---:B------:R-:W-:Y:S08]  /*de00*/  HMMA.16816.F32 R120, R184.reuse, R14, R120 ;  /* 0x0000000eb878723c */ /* 0x040ff00000001878 */
[C---:B--2---:R-:W-:Y:S08]  /*de10*/  HMMA.16816.F32 R124, R184.reuse, R4, R124 ;  /* 0x00000004b87c723c */ /* 0x044ff0000000187c */
[----:B------:R-:W-:Y:S01]  /*de20*/  HMMA.16816.F32 R128, R184, R6, R128 ;  /* 0x00000006b880723c */ /* 0x000fe20000001880 */
[----:B------:R-:W-:-:S07]  /*de30*/  @P0 BRA `(.L_x_1580) ;  /* 0xffffad9000000947 */ /* 0x000fce000383ffff */
.L_x_1577:
[----:B----4-:R-:W-:-:S13]  /*de40*/  ISETP.LE.AND P0, PT, RZ, UR6, PT ;  /* 0x00000006ff007c0c */ /* 0x010fda000bf03270 */
[----:B------:R-:W-:Y:S05]  /*de50*/  @!P0 BRA `(.L_x_1581) ;  /* 0x0000481000008947 */ /* 0x000fea0003800000 */
[----:B------:R-:W2:Y:S01]  /*de60*/  LDL.LU R2, [R1+0x44] ;  /* 0x0000440001027983 */ /* 0x000ea20000300800 */
[----:B------:R-:W-:Y:S02]  /*de70*/  IMAD.MOV.U32 R175, RZ, RZ, R172 ;  /* 0x000000ffffaf7224 */ /* 0x000fe400078e00ac */
[----:B------:R-:W-:Y:S01]  /*de80*/  IMAD.MOV.U32 R174, RZ, RZ, R173 ;  /* 0x000000ffffae7224 */ /* 0x000fe200078e00ad */
[----:B--2---:R-:W-:-:S04]  /*de90*/  SHF.R.S32.HI R0, RZ, 0x1f, R2 ;  /* 0x0000001fff007819 */ /* 0x004fc80000011402 */
[C---:B------:R-:W-:Y:S01]  /*dea0*/  SHF.L.U64.HI R3, R2.reuse, 0x1, R0 ;  /* 0x0000000102037819 */ /* 0x040fe20000010200 */
[----:B------:R-:W-:-:S05]  /*deb0*/  IMAD.SHL.U32 R0, R2, 0x2, RZ ;  /* 0x0000000202007824 */ /* 0x000fca00078e00ff */
[----:B------:R-:W-:Y:S04]  /*dec0*/  STL [R1+0x18], R0 ;  /* 0x0000180001007387 */ /* 0x000fe80000100800 */
[----:B------:R1:W-:Y:S04]  /*ded0*/  STL [R1+0x1c], R3 ;  /* 0x00001c0301007387 */ /* 0x0003e80000100800 */
[----:B------:R-:W2:Y:S04]  /*dee0*/  LDL.LU R8, [R1+0x6c] ;  /* 0x00006c0001087983 */ /* 0x000ea80000300800 */
[----:B------:R-:W2:Y:S04]  /*def0*/  LDL.LU R7, [R1+0x64] ;  /* 0x0000640001077983 */ /* 0x000ea80000300800 */
[----:B------:R-:W3:Y:S04]  /*df00*/  LDL.LU R6, [R1+0x70] ;  /* 0x0000700001067983 */ /* 0x000ee80000300800 */
[----:B------:R-:W3:Y:S04]  /*df10*/  LDL.LU R5, [R1+0x60] ;  /* 0x0000600001057983 */ /* 0x000ee80000300800 */
[----:B------:R-:W4:Y:S04]  /*df20*/  LDL.LU R4, [R1+0x50] ;  /* 0x0000500001047983 */ /* 0x000f280000300800 */
[----:B------:R-:W4:Y:S01]  /*df30*/  LDL.LU R2, [R1+0x48] ;  /* 0x0000480001027983 */ /* 0x000f220000300800 */
[----:B--2---:R-:W-:-:S02]  /*df40*/  SHF.L.U64.HI R8, R7, 0x1, R8 ;  /* 0x0000000107087819 */ /* 0x004fc40000010208 */
[----:B-1----:R-:W-:-:S03]  /*df50*/  SHF.L.U32 R3, R7, 0x1, RZ ;  /* 0x0000000107037819 */ /* 0x002fc600000006ff */
[----:B------:R-:W-:Y:S01]  /*df60*/  STL [R1+0x14], R8 ;  /* 0x0000140801007387 */ /* 0x000fe20000100800 */
[----:B---3--:R-:W-:-:S03]  /*df70*/  SHF.L.U64.HI R0, R5, 0x1, R6 ;  /* 0x0000000105007819 */ /* 0x008fc60000010206 */
[----:B------:R4:W-:Y:S01]  /*df80*/  STL [R1+0x10], R3 ;  /* 0x0000100301007387 */ /* 0x0009e20000100800 */
[----:B------:R-:W-:-:S03]  /*df90*/  IMAD.SHL.U32 R5, R5, 0x2, RZ ;  /* 0x0000000205057824 */ /* 0x000fc600078e00ff */
[----:B------:R1:W-:Y:S04]  /*dfa0*/  STL [R1+0xc], R0 ;  /* 0x00000c0001007387 */ /* 0x0003e80000100800 */
[----:B------:R2:W-:Y:S01]  /*dfb0*/  STL [R1+0x8], R5 ;  /* 0x0000080501007387 */ /* 0x0005e20000100800 */
[C---:B----4-:R-:W-:Y:S02]  /*dfc0*/  SHF.L.U64.HI R3, R2.reuse, 0x1, R4 ;  /* 0x0000000102037819 */ /* 0x050fe40000010204 */
[----:B-1----:R-:W-:-:S05]  /*dfd0*/  SHF.L.U32 R0, R2, 0x1, RZ ;  /* 0x0000000102007819 */ /* 0x002fca00000006ff */
[----:B------:R2:W-:Y:S04]  /*dfe0*/  STL [R1], R0 ;  /* 0x0000000001007387 */ /* 0x0005e80000100800 */
[----:B------:R2:W-:Y:S01]  /*dff0*/  STL [R1+0x4], R3 ;  /* 0x0000040301007387 */ /* 0x0005e20000100800 */
[----:B------:R-:W-:Y:S05]  /*e000*/  BRA `(.L_x_1582) ;  /* 0x0000053000007947 */ /* 0x000fea0003800000 */
.L_x_1584:
        /* <DEDUP_REMOVED lines=12> */
[----:B------:R-:W3:Y:S04]  /*e0d0*/  LDL R212, [R1] ;  /* 0x0000000001d47983 */ /* 0x000ee80000100800 */
        /* <DEDUP_REMOVED lines=11> */
[C---:B------:R-:W-:Y:S01]  /*e190*/  IMAD.WIDE.U32 R2, R185.reuse, c[0x0][0x1e0], RZ ;  /* 0x00007800b9027a25 */ /* 0x040fe200078e00ff */
[----:B------:R-:W-:Y:S01]  /*e1a0*/  STL [R1+0x2c], R185 ;  /* 0x00002cb901007387 */ /* 0x000fe20000100800 */
[----:B------:R-:W-:Y:S03]  /*e1b0*/  SHF.R.S32.HI R0, RZ, 0x1f, R185 ;  /* 0x0000001fff007819 */ /* 0x000fe600000114b9 */
[----:B------:R-:W2:Y:S02]  /*e1c0*/  @!P3 LDG.E R184, [R172.64] ;  /* 0x00000010acb8b981 */ /* 0x000ea4000c1e1900 */
[----:B------:R-:W-:Y:S04]  /*e1d0*/  IMAD R0, R0, c[0x0][0x1e0], RZ ;  /* 0x0000780000007a24 */ /* 0x000fe800078e02ff */
[----:B------:R-:W-:Y:S04]  /*e1e0*/  IMAD R0, R185, c[0x0][0x1e4], R0 ;  /* 0x00007900b9007a24 */ /* 0x000fe800078e0200 */
[----:B------:R-:W-:Y:S01]  /*e1f0*/  IMAD.IADD R3, R3, 0x1, R0 ;  /* 0x0000000103037824 */ /* 0x000fe200078e0200 */
[----:B--2---:R1:W-:Y:S01]  /*e200*/  STL [R1+0x28], R184 ;  /* 0x000028b801007387 */ /* 0x0043e20000100800 */
[----:B------:R-:W-:Y:S02]  /*e210*/  SHF.R.S32.HI R0, RZ, 0x1f, R184 ;  /* 0x0000001fff007819 */ /* 0x000fe400000114b8 */
[----:B------:R-:W-:Y:S04]  /*e220*/  IMAD.WIDE.U32 R2, R184, c[0x0][0x1f0], R2 ;  /* 0x00007c00b8027a25 */ /* 0x000fe800078e0002 */
[----:B------:R-:W-:Y:S04]  /*e230*/  IMAD R0, R0, c[0x0][0x1f0], RZ ;  /* 0x00007c0000007a24 */ /* 0x000fe800078e02ff */
[----:B------:R-:W-:Y:S01]  /*e240*/  IMAD R0, R184, c[0x0][0x1f4], R0 ;  /* 0x00007d00b8007a24 */ /* 0x000fe200078e0200 */
[----:B-1----:R-:W-:Y:S04]  /*e250*/  IADD3 R184, P0, R2, UR22, RZ ;  /* 0x0000001602b87c10 */ /* 0x002fe8000ff1e0ff */
[----:B------:R-:W-:Y:S02]  /*e260*/  IADD3.X R2, R3, UR19, R0, P0, !PT ;  /* 0x0000001303027c10 */ /* 0x000fe400087fe400 */
[C---:B------:R-:W-:Y:S04]  /*e270*/  LEA R173, P0, R184.reuse, c[0x0][0x1c8], 0x1 ;  /* 0x00007200b8ad7a11 */ /* 0x040fe800078008ff */
[----:B------:R-:W-:Y:S01]  /*e280*/  LEA.HI.X R184, R184, c[0x0][0x1cc], R2, 0x1, P0 ;  /* 0x00007300b8b87a11 */ /* 0x000fe200000f0c02 */
[----:B------:R-:W3:Y:S04]  /*e290*/  SHFL.IDX PT, R0, R173, RZ, 0x181f ;  /* 0x00181fffad007589 */ /* 0x000ee800000e0000 */
[----:B------:R-:W4:Y:S04]  /*e2a0*/  SHFL.IDX PT, R2, R184, RZ, 0x181f ;  /* 0x00181fffb8027589 */ /* 0x000f2800000e0000 */
[----:B------:R-:W1:Y:S04]  /*e2b0*/  SHFL.IDX PT, R3, R173, 0x1, 0x181f ;  /* 0x00381f00ad037f89 */ /* 0x000e6800000e0000 */
[----:B------:R-:W2:Y:S01]  /*e2c0*/  SHFL.IDX PT, R172, R184, 0x1, 0x181f ;  /* 0x00381f00b8ac7f89 */ /* 0x000ea200000e0000 */
[----:B---3--:R-:W-:Y:S05]  /*e2d0*/  IADD3 R200, P0, R0, R206, RZ ;  /* 0x000000ce00c87210 */ /* 0x008fea0007f1e0ff */
[----:B----4-:R-:W-:Y:S01]  /*e2e0*/  IMAD.X R201, R2, 0x1, R207, P0 ;  /* 0x0000000102c97824 */ /* 0x010fe200000e06cf */
[----:B-----5:R-:W-:Y:S04]  /*e2f0*/  IADD3 R186, P0, R0, R204, RZ ;  /* 0x000000cc00ba7210 */ /* 0x020fe80007f1e0ff */
[----:B------:R3:W-:Y:S01]  /*e300*/  LDGSTS.E.BYPASS.LTC128B.128 [R251+0xc100], [R200.64], !P2 ;  /* 0x0c100000c8fb7fae */ /* 0x0007e2000d101d50 */
[----:B------:R-:W-:Y:S01]  /*e310*/  IMAD.X R187, R2, 0x1, R205, P0 ;  /* 0x0000000102bb7824 */ /* 0x000fe200000e06cd */
[----:B------:R-:W-:Y:S04]  /*e320*/  IADD3 R202, P0, R0, R214, RZ ;  /* 0x000000d600ca7210 */ /* 0x000fe80007f1e0ff */
[----:B------:R4:W-:Y:S01]  /*e330*/  LDGSTS.E.BYPASS.LTC128B.128 [R251+0xf100], [R186.64], !P5 ;  /* 0x0f100000bafb7fae */ /* 0x0009e2000e901d50 */
[----:B------:R-:W-:Y:S01]  /*e340*/  IMAD.X R203, R2, 0x1, R215, P0 ;  /* 0x0000000102cb7824 */ /* 0x000fe200000e06d7 */
[----:B------:R-:W-:Y:S02]  /*e350*/  IADD3 R198, P0, R0, R212, RZ ;  /* 0x000000d400c67210 */ /* 0x000fe40007f1e0ff */
[----:B------:R-:W5:Y:S02]  /*e360*/  SHFL.IDX PT, R0, R173, 0x2, 0x181f ;  /* 0x00581f00ad007f89 */ /* 0x000f6400000e0000 */
[----:B------:R-:W-:Y:S02]  /*e370*/  IADD3.X R199, R2, R213, RZ, P0, !PT ;  /* 0x000000d502c77210 */ /* 0x000fe400007fe4ff */
[----:B------:R-:W3:Y:S01]  /*e380*/  SHFL.IDX PT, R2, R184, 0x2, 0x181f ;  /* 0x00581f00b8027f89 */ /* 0x000ee200000e0000 */
[C---:B-1----:R-:W-:Y:S03]  /*e390*/  IADD3 R196, P0, R3.reuse, R206, RZ ;  /* 0x000000ce03c47210 */ /* 0x042fe60007f1e0ff */
[----:B------:R1:W-:Y:S02]  /*e3a0*/  LDGSTS.E.BYPASS.LTC128B.128 [R251+0x12100], [R202.64], !P4 ;  /* 0x12100000cafb7fae */ /* 0x0003e4000e101d50 */
[C---:B--2---:R-:W-:Y:S01]  /*e3b0*/  IMAD.X R197, R172.reuse, 0x1, R207, P0 ;  /* 0x00000001acc57824 */ /* 0x044fe200000e06cf */
[C---:B------:R-:W-:Y:S01]  /*e3c0*/  IADD3 R192, P0, R3.reuse, R204, RZ ;  /* 0x000000cc03c07210 */ /* 0x040fe20007f1e0ff */
[----:B------:R1:W-:Y:S04]  /*e3d0*/  LDGSTS.E.BYPASS.LTC128B.128 [R251+0x15100], [R198.64], !P6 ;  /* 0x15100000c6fb7fae */ /* 0x0003e8000f101d50 */
        /* <DEDUP_REMOVED lines=8> */
[----:B-----5:R-:W-:Y:S04]  /*e460*/  IADD3 R188, P0, R0, R206, RZ ;  /* 0x000000ce00bc7210 */ /* 0x020fe80007f1e0ff */
[----:B------:R1:W-:Y:S01]  /*e470*/  LDGSTS.E.BYPASS.LTC128B.128 [R251+0x16100], [R190.64], !P6 ;  /* 0x16100000befb7fae */ /* 0x0003e2000f101d50 */
[----:B---3--:R-:W-:Y:S02]  /*e480*/  IADD3.X R189, R2, R207, RZ, P0, !PT ;  /* 0x000000cf02bd7210 */ /* 0x008fe400007fe4ff */
[----:B----4-:R-:W-:Y:S03]  /*e490*/  IADD3 R186, P0, R0, R204, RZ ;  /* 0x000000cc00ba7210 */ /* 0x010fe60007f1e0ff */
[----:B------:R1:W-:Y:S02]  /*e4a0*/  LDGSTS.E.BYPASS.LTC128B.128 [R251+0xe100], [R188.64], !P2 ;  /* 0x0e100000bcfb7fae */ /* 0x0003e4000d101d50 */
        /* <DEDUP_REMOVED lines=8> */
[----:B------:R-:W-:-:S05]  /*e530*/  BRA `(.L_x_1583) ;  /* 0x0000181000007947 */ /* 0x000fca0003800000 */
.L_x_1582:
[----:B--2---:R-:W2:Y:S01]  /*e540*/  LDL R5, [R1+0x2c] ;  /* 0x00002c0001057983 */ /* 0x004ea20000100800 */
[----:B------:R-:W-:Y:S04]  /*e550*/  DEPBAR.LE SB0, 0x0 ;  /* 0x000080000000791a */ /* 0x000fe80000000000 */
[----:B------:R-:W3:Y:S01]  /*e560*/  LDL R4, [R1+0x28] ;  /* 0x0000280001047983 */ /* 0x000ee20000100800 */
[----:B------:R-:W-:Y:S03]  /*e570*/  UISETP.GE.AND UP0, UPT, UR6, 0x1, UPT ;  /* 0x000000010600788c */ /* 0x000fe6000bf06270 */
[----:B------:R1:W-:Y:S04]  /*e580*/  STL [R1+0x84], R55 ;  /* 0x0000843701007387 */ /* 0x0003e80000100800 */
[----:B------:R4:W-:Y:S04]  /*e590*/  STL [R1+0x80], R54 ;  /* 0x0000803601007387 */ /* 0x0009e80000100800 */
[----:B------:R4:W-:Y:S04]  /*e5a0*/  STL [R1+0x7c], R53 ;  /* 0x00007c3501007387 */ /* 0x0009e80000100800 */
[----:B------:R4:W-:Y:S04]  /*e5b0*/  STL [R1+0x78], R52 ;  /* 0x0000783401007387 */ /* 0x0009e80000100800 */
[----:B------:R-:W3:Y:S04]  /*e5c0*/  LDL R29, [R1+0x10] ;  /* 0x00001000011d7983 */ /* 0x000ee80000100800 */
[----:B------:R-:W3:Y:S04]  /*e5d0*/  LDL R173, [R1+0xc] ;  /* 0x00000c0001ad7983 */ /* 0x000ee80000100800 */
[----:B------:R-:W3:Y:S04]  /*e5e0*/  LDL R37, [R1] ;  /* 0x0000000001257983 */ /* 0x000ee80000100800 */
[----:B-1----:R-:W3:Y:S04]  /*e5f0*/  LDL R55, [R1+0x18] ;  /* 0x0000180001377983 */ /* 0x002ee80000100800 */
[----:B----4-:R-:W4:Y:S04]  /*e600*/  LDL R54, [R1+0x1c] ;  /* 0x00001c0001367983 */ /* 0x010f280000100800 */
[----:B------:R-:W4:Y:S04]  /*e610*/  LDL R53, [R1+0x14] ;  /* 0x0000140001357983 */ /* 0x000f280000100800 */
[----:B------:R-:W4:Y:S04]  /*e620*/  LDL R52, [R1+0x8] ;  /* 0x0000080001347983 */ /* 0x000f280000100800 */
[----:B------:R-:W4:Y:S04]  /*e630*/  LDL R172, [R1+0x4] ;  /* 0x0000040001ac7983 */ /* 0x000f280000100800 */
[----:B------:R-:W-:Y:S06]  /*e640*/  BAR.SYNC.DEFER_BLOCKING 0x0 ;  /* 0x0000000000007b1d */ /* 0x000fec0000010000 */
[----:B-----5:R-:W-:Y:S04]  /*e650*/  LDSM.16.M88.4 R48, [R223+0x18100] ;  /* 0x01810000df30783b */ /* 0x020fe80000000200 */
[----:B------:R-:W1:Y:S04]  /*e660*/  LDSM.16.M88.4 R8, [R216+0xc100] ;  /* 0x00c10000d808783b */ /* 0x000e680000000200 */
[----:B------:R-:W1:Y:S04]  /*e670*/  LDSM.16.M88.4 R16, [R216+0xc900] ;  /* 0x00c90000d810783b */ /* 0x000e680000000200 */
[----:B------:R-:W-:Y:S04]  /*e680*/  LDSM.16.M88.4 R24, [R216+0xd100] ;  /* 0x00d10000d818783b */ /* 0x000fe80000000200 */
        /* <DEDUP_REMOVED lines=9> */
[----:B------:R-:W-:Y:S01]  /*e720*/  LDSM.16.M88.4 R212, [R246] ;  /* 0x00000000f6d4783b */ /* 0x000fe20000000200 */
[----:B--2---:R-:W-:Y:S01]  /*e730*/  SHF.R.S32.HI R0, RZ, 0x1f, R5 ;  /* 0x0000001fff007819 */ /* 0x004fe20000011405 */
[C---:B------:R-:W-:Y:S04]  /*e740*/  IMAD.WIDE.U32 R2, R5.reuse, c[0x0][0x208], RZ ;  /* 0x0000820005027a25 */ /* 0x040fe800078e00ff */
[----:B------:R-:W-:Y:S04]  /*e750*/  IMAD R0, R0, c[0x0][0x208], RZ ;  /* 0x0000820000007a24 */ /* 0x000fe800078e02ff */
[----:B------:R-:W-:Y:S04]  /*e760*/  IMAD R0, R5, c[0x0][0x20c], R0 ;  /* 0x0000830005007a24 */ /* 0x000fe800078e0200 */
[----:B------:R-:W-:Y:S01]  /*e770*/  IMAD.IADD R3, R3, 0x1, R0 ;  /* 0x0000000103037824 */ /* 0x000fe200078e0200 */
[----:B---3--:R-:W-:Y:S03]  /*e780*/  SHF.R.S32.HI R0, RZ, 0x1f, R4 ;  /* 0x0000001fff007819 */ /* 0x008fe60000011404 */
[----:B------:R-:W-:Y:S04]  /*e790*/  IMAD.WIDE.U32 R2, R4, c[0x0][0x218], R2 ;  /* 0x0000860004027a25 */ /* 0x000fe800078e0002 */
[----:B------:R-:W-:Y:S04]  /*e7a0*/  IMAD R0, R0, c[0x0][0x218], RZ ;  /* 0x0000860000007a24 */ /* 0x000fe800078e02ff */
[----:B------:R-:W-:Y:S01]  /*e7b0*/  IMAD R20, R4, c[0x0][0x21c], R0 ;  /* 0x0000870004147a24 */ /* 0x000fe200078e0200 */
[----:B------:R-:W-:Y:S01]  /*e7c0*/  IADD3 R0, P0, R2, UR24, RZ ;  /* 0x0000001802007c10 */ /* 0x000fe2000ff1e0ff */
[C---:B-1----:R-:W-:Y:S03]  /*e7d0*/  HMMA.16816.F32 R4, R48.reuse, R8, RZ ;  /* 0x000000083004723c */ /* 0x042fe600000018ff */
[----:B------:R-:W-:Y:S02]  /*e7e0*/  IADD3.X R20, R3, UR8, R20, P0, !PT ;  /* 0x0000000803147c10 */ /* 0x000fe400087fe414 */
[C---:B------:R-:W-:Y:S03]  /*e7f0*/  LEA R36, P0, R0.reuse, c[0x0][0x1f8], 0x1 ;  /* 0x00007e0000247a11 */ /* 0x040fe600078008ff */
[C---:B------:R-:W-:Y:S01]  /*e800*/  HMMA.16816.F32 R8, R48.reuse, R10, RZ ;  /* 0x0000000a3008723c */ /* 0x040fe200000018ff */
[----:B------:R-:W-:Y:S01]  /*e810*/  LEA.HI.X R20, R0, c[0x0][0x1fc], R20, 0x1, P0 ;  /* 0x00007f0000147a11 */ /* 0x000fe200000f0c14 */
[----:B------:R-:W-:Y:S04]  /*e820*/  SHFL.IDX PT, R3, R36, 0x1, 0x181f ;  /* 0x00381f0024037f89 */ /* 0x000fe800000e0000 */
[----:B------:R-:W1:Y:S02]  /*e830*/  SHFL.IDX PT, R0, R36, RZ, 0x181f ;  /* 0x00181fff24007589 */ /* 0x000e6400000e0000 */
[C---:B------:R-:W-:Y:S02]  /*e840*/  HMMA.16816.F32 R12, R48.reuse, R16, RZ ;  /* 0x00000010300c723c */ /* 0x040fe400000018ff */
[----:B------:R-:W4:Y:S04]  /*e850*/  SHFL.IDX PT, R2, R20, RZ, 0x181f ;  /* 0x00181fff14027589 */ /* 0x000f2800000e0000 */
[----:B------:R-:W2:Y:S02]  /*e860*/  SHFL.IDX PT, R28, R20, 0x1, 0x181f ;  /* 0x00381f00141c7f89 */ /* 0x000ea400000e0000 */
[C---:B------:R-:W-:Y:S02]  /*e870*/  HMMA.16816.F32 R16, R48.reuse, R18, RZ ;  /* 0x000000123010723c */ /* 0x040fe400000018ff */
[----:B------:R-:W3:Y:S02]  /*e880*/  SHFL.IDX PT, R36, R36, 0x2, 0x181f ;  /* 0x00581f0024247f89 */ /* 0x000ee400000e0000 */
[----:B-1----:R-:W-:Y:S05]  /*e890*/  IADD3 R22, P0, R0, R55, RZ ;  /* 0x0000003700167210 */ /* 0x002fea0007f1e0ff */
[----:B----4-:R-:W-:Y:S03]  /*e8a0*/  IMAD.X R23, R2, 0x1, R54, P0 ;  /* 0x0000000102177824 */ /* 0x010fe600000e0636 */
[----:B------:R-:W-:Y:S02]  /*e8b0*/  IADD3 R44, P0, R0, R29, RZ ;  /* 0x0000001d002c7210 */ /* 0x000fe40007f1e0ff */
[----:B------:R1:W-:Y:S03]  /*e8c0*/  LDGSTS.E.BYPASS.LTC128B.128 [R252], [R22.64], !P2 ;  /* 0x0000000016fc7fae */ /* 0x0003e6000d101d50 */
[----:B------:R-:W-:Y:S01]  /*e8d0*/  IMAD.X R45, R2, 0x1, R53, P0 ;  /* 0x00000001022d7824 */ /* 0x000fe200000e0635 */
[-C--:B------:R-:W-:Y:S04]  /*e8e0*/  IADD3 R38, P0, R0, R52.reuse, RZ ;  /* 0x0000003400267210 */ /* 0x080fe80007f1e0ff */
[----:B------:R4:W-:Y:S01]  /*e8f0*/  LDGSTS.E.BYPASS.LTC128B.128 [R252+0x3000], [R44.64], !P5 ;  /* 0x030000002cfc7fae */ /* 0x0009e2000e901d50 */
[----:B------:R-:W-:Y:S01]  /*e900*/  IMAD.X R39, R2, 0x1, R173, P0 ;  /* 0x0000000102277824 */ /* 0x000fe200000e06ad */
[----:B------:R-:W-:Y:S02]  /*e910*/  IADD3 R46, P0, R0, R37, RZ ;  /* 0x00000025002e7210 */ /* 0x000fe40007f1e0ff */
[----:B------:R1:W3:Y:S03]  /*e920*/  SHFL.IDX PT, R0, R20, 0x2, 0x181f ;  /* 0x00581f0014007f89 */ /* 0x0002e600000e0000 */
[----:B------:R-:W-:Y:S01]  /*e930*/  IMAD.X R47, R2, 0x1, R172, P0 ;  /* 0x00000001022f7824 */ /* 0x000fe200000e06ac */
[----:B------:R3:W-:Y:S01]  /*e940*/  LDGSTS.E.BYPASS.LTC128B.128 [R252+0x6000], [R38.64], !P4 ;  /* 0x0600000026fc7fae */ /* 0x0007e2000e101d50 */
[C---:B------:R-:W-:Y:S03]  /*e950*/  IADD3 R30, P0, R3.reuse, R55, RZ ;  /* 0x00000037031e7210 */ /* 0x040fe60007f1e0ff */
[----:B------:R3:W-:Y:S02]  /*e960*/  LDGSTS.E.BYPASS.LTC128B.128 [R252+0x9000], [R46.64], !P6 ;  /* 0x090000002efc7fae */ /* 0x0007e4000f101d50 */
[C---:B--2---:R-:W-:Y:S05]  /*e970*/  IMAD.X R31, R28.reuse, 0x1, R54, P0 ;  /* 0x000000011c1f7824 */ /* 0x044fea00000e0636 */
[----:B------:R2:W-:Y:S01]  /*e980*/  LDGSTS.E.BYPASS.LTC128B.128 [R252+0x1000], [R30.64], !P2 ;  /* 0x010000001efc7fae */ /* 0x0005e2000d101d50 */
[C---:B-1----:R-:W-:Y:S01]  /*e990*/  HMMA.16816.F32 R20, R48.reuse, R24, RZ ;  /* 0x000000183014723c */ /* 0x042fe200000018ff */
[C---:B----4-:R-:W-:Y:S05]  /*e9a0*/  IADD3 R44, P0, R3.reuse, R29, RZ ;  /* 0x0000001d032c7210 */ /* 0x050fea0007f1e0ff */
[C---:B------:R-:W-:Y:S02]  /*e9b0*/  IMAD.X R45, R28.reuse, 0x1, R53, P0 ;  /* 0x000000011c2d7824 */ /* 0x040fe400000e0635 */
[C---:B------:R-:W-:Y:S01]  /*e9c0*/  HMMA.16816.F32 R24, R48.reuse, R26, RZ ;  /* 0x0000001a3018723c */ /* 0x040fe200000018ff */
[CC--:B---3--:R-:W-:Y:S02]  /*e9d0*/  IADD3 R38, P0, R3.reuse, R52.reuse, RZ ;  /* 0x0000003403267210 */ /* 0x0c8fe40007f1e0ff */
[----:B------:R1:W-:Y:S03]  /*e9e0*/  LDGSTS.E.BYPASS.LTC128B.128 [R252+0x4000], [R44.64], !P5 ;  /* 0x040000002cfc7fae */ /* 0x0003e6000e901d50 */
[C---:B------:R-:W-:Y:S01]  /*e9f0*/  IMAD.X R39, R28.reuse, 0x1, R173, P0 ;  /* 0x000000011c277824 */ /* 0x040fe200000e06ad */
[----:B------:R-:W-:Y:S04]  /*ea00*/  IADD3 R46, P0, R3, R37, RZ ;  /* 0x00000025032e7210 */ /* 0x000fe80007f1e0ff */
[----:B------:R3:W-:Y:S01]  /*ea10*/  LDGSTS.E.BYPASS.LTC128B.128 [R252+0x7000], [R38.64], !P4 ;  /* 0x0700000026fc7fae */ /* 0x0007e2000e101d50 */
[----:B------:R-:W-:Y:S01]  /*ea20*/  IMAD.X R47, R28, 0x1, R172, P0 ;  /* 0x000000011c2f7824 */ /* 0x000fe200000e06ac */
[----:B------:R-:W-:Y:S02]  /*ea30*/  IADD3 R2, P0, R36, R55, RZ ;  /* 0x0000003724027210 */ /* 0x000fe40007f1e0ff */
[----:B------:R4:W5:Y:S03]  /*ea40*/  LDL.LU R55, [R1+0x84] ;  /* 0x0000840001377983 */ /* 0x0009660000300800 */
[----:B------:R-:W-:Y:S01]  /*ea50*/  IMAD.X R3, R0, 0x1, R54, P0 ;  /* 0x0000000100037824 */ /* 0x000fe200000e0636 */
[----:B------:R1:W-:Y:S04]  /*ea60*/  LDGSTS.E.BYPASS.LTC128B.128 [R252+0xa000], [R46.64], !P6 ;  /* 0x0a0000002efc7fae */ /* 0x0003e8000f101d50 */
[----:B------:R1:W-:Y:S04]  /*ea70*/  LDGSTS.E.BYPASS.LTC128B.128 [R252+0x2000], [R2.64], !P2 ;  /* 0x0200000002fc7fae */ /* 0x0003e8000d101d50 */
[----:B------:R4:W5:Y:S01]  /*ea80*/  LDL.LU R54, [R1+0x80] ;  /* 0x0000800001367983 */ /* 0x0009620000300800 */
[----:B---3--:R-:W-:Y:S02]  /*ea90*/  IADD3 R38, P0, R36, R29, RZ ;  /* 0x0000001d24267210 */ /* 0x008fe40007f1e0ff */
[C---:B--2---:R-:W-:Y:S03]  /*eaa0*/  HMMA.16816.F32 R28, R48.reuse, R32, RZ ;  /* 0x00000020301c723c */ /* 0x044fe600000018ff */
[----:B------:R-:W-:Y:S02]  /*eab0*/  IMAD.X R39, R0, 0x1, R53, P0 ;  /* 0x0000000100277824 */ /* 0x000fe400000e0635 */
[----:B------:R4:W5:Y:S03]  /*eac0*/  LDL.LU R53, [R1+0x7c] ;  /* 0x00007c0001357983 */ /* 0x0009660000300800 */
[C---:B------:R-:W-:Y:S01]  /*ead0*/  HMMA.16816.F32 R32, R48.reuse, R34, RZ ;  /* 0x000000223020723c */ /* 0x040fe200000018ff */
[----:B------:R2:W-:Y:S03]  /*eae0*/  LDGSTS.E.BYPASS.LTC128B.128 [R252+0x5000], [R38.64], !P5 ;  /* 0x0500000026fc7fae */ /* 0x0005e6000e901d50 */
[----:B-1----:R-:W-:Y:S02]  /*eaf0*/  IADD3 R2, P0, R36, R52, RZ ;  /* 0x0000003424027210 */ /* 0x002fe40007f1e0ff */
[----:B------:R4:W5:Y:S03]  /*eb00*/  LDL.LU R52, [R1+0x78] ;  /* 0x0000780001347983 */ /* 0x0009660000300800 */
[----:B------:R-:W-:Y:S03]  /*eb10*/  IMAD.X R3, R0, 0x1, R173, P0 ;  /* 0x0000000100037824 */ /* 0x000fe600000e06ad */
[----:B------:R-:W-:Y:S02]  /*eb20*/  IADD3 R44, P0, R36, R37, RZ ;  /* 0x00000025242c7210 */ /* 0x000fe40007f1e0ff */
[----:B------:R4:W-:Y:S03]  /*eb30*/  LDGSTS.E.BYPASS.LTC128B.128 [R252+0x8000], [R2.64], !P4 ;  /* 0x0800000002fc7fae */ /* 0x0009e6000e101d50 */
[----:B------:R-:W-:Y:S01]  /*eb40*/  IMAD.X R45, R0, 0x1, R172, P0 ;  /* 0x00000001002d7824 */ /* 0x000fe200000e06ac */
[----:B------:R-:W-:Y:S04]  /*eb50*/  PLOP3.LUT P0, PT, PT, PT, UP0, 0x80, 0x0 ;  /* 0x000000000000781c */ /* 0x000fe80003f0f008 */
[----:B------:R1:W-:Y:S04]  /*eb60*/  LDGSTS.E.BYPASS.LTC128B.128 [R252+0xb000], [R44.64], !P6 ;  /* 0x0b0000002cfc7fae */ /* 0x0003e8000f101d50 */
[----:B------:R-:W0:Y:S01]  /*eb70*/  LDGDEPBAR ;  /* 0x00000000000079af */ /* 0x000e220000000000 */
[C---:B--2---:R-:W-:Y:S08]  /*eb80*/  HMMA.16816.F32 R36, R48.reuse, R40, RZ ;  /* 0x000000283024723c */ /* 0x044ff000000018ff */
        /* <DEDUP_REMOVED lines=21> */
[----:B------:R-:W4:Y:S07]  /*ece0*/  LDSM.16.M88.4 R188, [R222+0xe100] ;  /* 0x00e10000debc783b */ /* 0x000f2e0000000200 */
        /* <DEDUP_REMOVED lines=9> */
[C---:B------:R-:W-:Y:S08]  /*ed80*/  HMMA.16816.F32 R28, R184.reuse, R204, R28 ;  /* 0x000000ccb81c723c */ /* 0x040ff0000000181c */
[C---:B------:R-:W-:Y:S01]  /*ed90*/  HMMA.16816.F32 R32, R184.reuse, R206, R32 ;  /* 0x000000ceb820723c */ /* 0x040fe20000001820 */
[----:B------:R-:W-:Y:S07]  /*eda0*/  LDSM.16.M88.4 R204, [R221+0x1800] ;  /* 0x00180000ddcc783b */ /* 0x000fee0000000200 */
[C---:B----4-:R-:W-:Y:S08]  /*edb0*/  HMMA.16816.F32 R36, R184.reuse, R188, R36 ;  /* 0x000000bcb824723c */ /* 0x050ff00000001824 */
        /* <DEDUP_REMOVED lines=249> */
.L_x_1583:
        /* <DEDUP_REMOVED lines=48> */
[----:B------:R-:W-:Y:S01]  /*10050*/  UIADD3 UR6, UR6, -0x1, URZ ;  /* 0xffffffff06067890 */ /* 0x000fe2000fffe03f */
[----:B------:R-:W-:Y:S02]  /*10060*/  FMNMX.FTZ R3, R48, R0, !PT ;  /* 0x0000000030037209 */ /* 0x000fe40007810000 */
[----:B------:R-:W-:Y:S02]  /*10070*/  FMNMX.FTZ R0, R47, R2, !PT ;  /* 0x000000022f007209 */ /* 0x000fe40007810000 */
[----:B------:R-:W-:Y:S02]  /*10080*/  FMNMX.FTZ R3, R49, R3, !PT ;  /* 0x0000000331037209 */ /* 0x000fe40007810000 */
[----:B------:R-:W-:Y:S03]  /*10090*/  FMNMX.FTZ R0, R50, R0, !PT ;  /* 0x0000000032007209 */ /* 0x000fe60007810000 */
[----:B------:R-:W-:Y:S01]  /*100a0*/  SHFL.BFLY PT, R173, R3, 0x2, 0x1f ;  /* 0x0c401f0003ad7f89 */ /* 0x000fe200000e0000 */
[----:B------:R-:W-:Y:S07]  /*100b0*/  FMNMX.FTZ R0, R51, R0, !PT ;  /* 0x0000000033007209 */ /* 0x000fee0007810000 */
[----:B------:R-:W1:Y:S02]  /*100c0*/  SHFL.BFLY PT, R2, R0, 0x2, 0x1f ;  /* 0x0c401f0000027f89 */ /* 0x000e6400000e0000 */
[----:B-1----:R-:W-:Y:S02]  /*100d0*/  FMNMX.FTZ R0, R0, R2, !PT ;  /* 0x0000000200007209 */ /* 0x002fe40007810000 */
[----:B------:R-:W-:Y:S04]  /*100e0*/  FMNMX.FTZ R173, R3, R173, !PT ;  /* 0x000000ad03ad7209 */ /* 0x000fe80007810000 */
[----:B------:R-:W-:Y:S08]  /*100f0*/  SHFL.BFLY PT, R3, R0, 0x1, 0x1f ;  /* 0x0c201f0000037f89 */ /* 0x000ff000000e0000 */
[----:B------:R-:W1:Y:S02]  /*10100*/  SHFL.BFLY PT, R172, R173, 0x1, 0x1f ;  /* 0x0c201f00adac7f89 */ /* 0x000e6400000e0000 */
[----:B-1----:R-:W-:Y:S02]  /*10110*/  FMNMX.FTZ R173, R173, R172, !PT ;  /* 0x000000acadad7209 */ /* 0x002fe40007810000 */
[----:B------:R-:W-:Y:S03]  /*10120*/  FMNMX.FTZ R172, R3, R0, !PT ;  /* 0x0000000003ac7209 */ /* 0x000fe60007810000 */
[C---:B------:R-:W-:Y:S02]  /*10130*/  FADD.FTZ R2, -R173.reuse, R174 ;  /* 0x000000aead027221 */ /* 0x040fe40000010100 */
[----:B------:R-:W-:Y:S02]  /*10140*/  FMUL.FTZ R174, R173, c[0x0][0x2d0] ;  /* 0x0000b400adae7a20 */ /* 0x000fe40000410000 */
[----:B------:R-:W-:Y:S02]  /*10150*/  FMUL.FTZ R0, R2, c[0x0][0x2d0] ;  /* 0x0000b40002007a20 */ /* 0x000fe40000410000 */
[----:B------:R-:W-:Y:S02]  /*10160*/  FMUL.FTZ R3, R172, c[0x0][0x2d0] ;  /* 0x0000b400ac037a20 */ /* 0x000fe40000410000 */
[----:B------:R1:W2:Y:S01]  /*10170*/  MUFU.EX2 R2, R0 ;  /* 0x0000000000027308 */ /* 0x0002a20000000800 */
[--C-:B------:R-:W-:Y:S02]  /*10180*/  FFMA.FTZ R8, R8, c[0x0][0x2d0], -R174.reuse ;  /* 0x0000b40008087a23 */ /* 0x100fe400000108ae */
[--C-:B------:R-:W-:Y:S02]  /*10190*/  FFMA.FTZ R9, R9, c[0x0][0x2d0], -R174.reuse ;  /* 0x0000b40009097a23 */ /* 0x100fe400000108ae */
[--C-:B------:R-:W-:Y:S02]  /*101a0*/  FFMA.FTZ R10, R10, c[0x0][0x2d0], -R3.reuse ;  /* 0x0000b4000a0a7a23 */ /* 0x100fe40000010803 */
[--C-:B------:R-:W-:Y:S02]  /*101b0*/  FFMA.FTZ R11, R11, c[0x0][0x2d0], -R3.reuse ;  /* 0x0000b4000b0b7a23 */ /* 0x100fe40000010803 */
[--C-:B------:R-:W-:Y:S01]  /*101c0*/  FFMA.FTZ R4, R4, c[0x0][0x2d0], -R174.reuse ;  /* 0x0000b40004047a23 */ /* 0x100fe200000108ae */
[----:B------:R3:W-:Y:S01]  /*101d0*/  MUFU.EX2 R212, R8 ;  /* 0x0000000800d47308 */ /* 0x0007e20000000800 */
[--C-:B------:R-:W-:Y:S02]  /*101e0*/  FFMA.FTZ R5, R5, c[0x0][0x2d0], -R174.reuse ;  /* 0x0000b40005057a23 */ /* 0x100fe400000108ae */
[--C-:B------:R-:W-:Y:S02]  /*101f0*/  FFMA.FTZ R6, R6, c[0x0][0x2d0], -R3.reuse ;  /* 0x0000b40006067a23 */ /* 0x100fe40000010803 */
[--C-:B------:R-:W-:Y:S02]  /*10200*/  FFMA.FTZ R7, R7, c[0x0][0x2d0], -R3.reuse ;  /* 0x0000b40007077a23 */ /* 0x100fe40000010803 */
[--C-:B------:R-:W-:Y:S02]  /*10210*/  FFMA.FTZ R12, R12, c[0x0][0x2d0], -R174.reuse ;  /* 0x0000b4000c0c7a23 */ /* 0x100fe400000108ae */
[--C-:B------:R-:W-:Y:S01]  /*10220*/  FFMA.FTZ R13, R13, c[0x0][0x2d0], -R174.reuse ;  /* 0x0000b4000d0d7a23 */ /* 0x100fe200000108ae */
[----:B------:R4:W-:Y:S01]  /*10230*/  MUFU.EX2 R200, R4 ;  /* 0x0000000400c87308 */ /* 0x0009e20000000800 */
[--C-:B------:R-:W-:Y:S02]  /*10240*/  FFMA.FTZ R14, R14, c[0x0][0x2d0], -R3.reuse ;  /* 0x0000b4000e0e7a23 */ /* 0x100fe40000010803 */
[----:B------:R-:W-:Y:S02]  /*10250*/  FFMA.FTZ R15, R15, c[0x0][0x2d0], -R3 ;  /* 0x0000b4000f0f7a23 */ /* 0x000fe40000010803 */
[----:B-1----:R-:W-:Y:S02]  /*10260*/  FADD.FTZ R0, -R172, R175 ;  /* 0x000000afac007221 */ /* 0x002fe40000010100 */
[----:B--2---:R-:W-:Y:S02]  /*10270*/  FMUL.FTZ R132, R2, R132 ;  /* 0x0000008402847220 */ /* 0x004fe40000410000 */
[----:B------:R-:W-:Y:S01]  /*10280*/  FMUL.FTZ R0, R0, c[0x0][0x2d0] ;  /* 0x0000b40000007a20 */ /* 0x000fe20000410000 */
[----:B------:R-:W1:Y:S01]  /*10290*/  MUFU.EX2 R211, R5 ;  /* 0x0000000500d37308 */ /* 0x000e620000000800 */
[C---:B------:R-:W-:Y:S02]  /*102a0*/  FMUL.FTZ R133, R2.reuse, R133 ;  /* 0x0000008502857220 */ /* 0x040fe40000410000 */
[C---:B------:R-:W-:Y:S02]  /*102b0*/  FMUL.FTZ R136, R2.reuse, R136 ;  /* 0x0000008802887220 */ /* 0x040fe40000410000 */
[C---:B---3--:R-:W-:Y:S02]  /*102c0*/  FMUL.FTZ R8, R2.reuse, R180 ;  /* 0x000000b402087220 */ /* 0x048fe40000410000 */
[C---:B------:R-:W-:Y:S02]  /*102d0*/  FMUL.FTZ R137, R2.reuse, R137 ;  /* 0x0000008902897220 */ /* 0x040fe40000410000 */
[C---:B------:R-:W-:Y:S01]  /*102e0*/  FMUL.FTZ R140, R2.reuse, R140 ;  /* 0x0000008c028c7220 */ /* 0x040fe20000410000 */
[----:B------:R-:W2:Y:S01]  /*102f0*/  MUFU.EX2 R0, R0 ;  /* 0x0000000000007308 */ /* 0x000ea20000000800 */
[C---:B------:R-:W-:Y:S02]  /*10300*/  FMUL.FTZ R141, R2.reuse, R141 ;  /* 0x0000008d028d7220 */ /* 0x040fe40000410000 */
[C---:B------:R-:W-:Y:S02]  /*10310*/  FMUL.FTZ R144, R2.reuse, R144 ;  /* 0x0000009002907220 */ /* 0x040fe40000410000 */
[C---:B----4-:R-:W-:Y:S02]  /*10320*/  FMUL.FTZ R4, R2.reuse, R176 ;  /* 0x000000b002047220 */ /* 0x050fe40000410000 */
[C---:B------:R-:W-:Y:S02]  /*10330*/  FMUL.FTZ R145, R2.reuse, R145 ;  /* 0x0000009102917220 */ /* 0x040fe40000410000 */
[C---:B------:R-:W-:Y:S01]  /*10340*/  FMUL.FTZ R148, R2.reuse, R148 ;  /* 0x0000009402947220 */ /* 0x040fe20000410000 */
[----:B------:R3:W4:Y:S01]  /*10350*/  MUFU.EX2 R214, R9 ;  /* 0x0000000900d67308 */ /* 0x0007220000000800 */
[----:B------:R-:W-:Y:S02]  /*10360*/  FMUL.FTZ R149, R2, R149 ;  /* 0x0000009502957220 */ /* 0x000fe40000410000 */
[--C-:B------:R-:W-:Y:S01]  /*10370*/  FFMA.FTZ R16, R16, c[0x0][0x2d0], -R174.reuse ;  /* 0x0000b40010107a23 */ /* 0x100fe200000108ae */
[----:B-1----:R-:W-:Y:S01]  /*10380*/  F2FP.PACK_AB R176, R211, R200 ;  /* 0x000000c8d3b0723e */ /* 0x002fe200000000ff */
[----:B------:R-:W-:Y:S02]  /*10390*/  FMUL.FTZ R5, R2, R177 ;  /* 0x000000b102057220 */ /* 0x000fe40000410000 */
[--C-:B------:R-:W-:Y:S02]  /*103a0*/  FFMA.FTZ R17, R17, c[0x0][0x2d0], -R174.reuse ;  /* 0x0000b40011117a23 */ /* 0x100fe400000108ae */
[--C-:B------:R-:W-:Y:S01]  /*103b0*/  FFMA.FTZ R18, R18, c[0x0][0x2d0], -R3.reuse ;  /* 0x0000b40012127a23 */ /* 0x100fe20000010803 */
[----:B------:R1:W-:Y:S01]  /*103c0*/  MUFU.EX2 R209, R6 ;  /* 0x0000000600d17308 */ /* 0x0003e20000000800 */
        /* <DEDUP_REMOVED lines=8> */
[----:B---3--:R-:W-:Y:S02]  /*10450*/  FMUL.FTZ R9, R2, R181 ;  /* 0x000000b502097220 */ /* 0x008fe40000410000 */
[C---:B------:R-:W-:Y:S02]  /*10460*/  FMUL.FTZ R143, R0.reuse, R143 ;  /* 0x0000008f008f7220 */ /* 0x040fe40000410000 */
[C---:B------:R-:W-:Y:S01]  /*10470*/  FMUL.FTZ R146, R0.reuse, R146 ;  /* 0x0000009200927220 */ /* 0x040fe20000410000 */
[----:B------:R3:W-:Y:S01]  /*10480*/  MUFU.EX2 R213, R10 ;  /* 0x0000000a00d57308 */ /* 0x0007e20000000800 */
[C---:B------:R-:W-:Y:S02]  /*10490*/  FMUL.FTZ R147, R0.reuse, R147 ;  /* 0x0000009300937220 */ /* 0x040fe40000410000 */
[C---:B------:R-:W-:Y:S02]  /*104a0*/  FMUL.FTZ R150, R0.reuse, R150 ;  /* 0x0000009600967220 */ /* 0x040fe40000410000 */
[----:B-1----:R-:W-:Y:S01]  /*104b0*/  FMUL.FTZ R6, R0, R178 ;  /* 0x000000b200067220 */ /* 0x002fe20000410000 */
[----:B----4-:R-:W-:Y:S01]  /*104c0*/  F2FP.PACK_AB R178, R214, R212 ;  /* 0x000000d4d6b2723e */ /* 0x010fe200000000ff */
[----:B------:R-:W-:Y:S02]  /*104d0*/  FMUL.FTZ R151, R0, R151 ;  /* 0x0000009700977220 */ /* 0x000fe40000410000 */
[--C-:B------:R-:W-:Y:S01]  /*104e0*/  FFMA.FTZ R21, R21, c[0x0][0x2d0], -R174.reuse ;  /* 0x0000b40015157a23 */ /* 0x100fe200000108ae */
[----:B------:R-:W1:Y:S01]  /*104f0*/  MUFU.EX2 R215, R11 ;  /* 0x0000000b00d77308 */ /* 0x000e620000000800 */
[--C-:B------:R-:W-:Y:S02]  /*10500*/  FFMA.FTZ R22, R22, c[0x0][0x2d0], -R3.reuse ;  /* 0x0000b40016167a23 */ /* 0x100fe40000010803 */
[--C-:B------:R-:W-:Y:S01]  /*10510*/  FFMA.FTZ R23, R23, c[0x0][0x2d0], -R3.reuse ;  /* 0x0000b40017177a23 */ /* 0x100fe20000010803 */
[----:B--2---:R-:W-:Y:S01]  /*10520*/  F2FP.PACK_AB R177, R210, R209 ;  /* 0x000000d1d2b1723e */ /* 0x004fe200000000ff */
[----:B------:R-:W-:Y:S02]  /*10530*/  FMUL.FTZ R7, R0, R179 ;  /* 0x000000b300077220 */ /* 0x000fe40000410000 */
[--C-:B------:R-:W-:Y:S02]  /*10540*/  FFMA.FTZ R24, R24, c[0x0][0x2d0], -R174.reuse ;  /* 0x0000b40018187a23 */ /* 0x100fe400000108ae */
[--C-:B------:R-:W-:Y:S01]  /*10550*/  FFMA.FTZ R25, R25, c[0x0][0x2d0], -R174.reuse ;  /* 0x0000b40019197a23 */ /* 0x100fe200000108ae */
[----:B------:R-:W-:Y:S01]  /*10560*/  MUFU.EX2 R208, R12 ;  /* 0x0000000c00d07308 */ /* 0x000fe20000000800 */
[--C-:B------:R-:W-:Y:S02]  /*10570*/  FFMA.FTZ R26, R26, c[0x0][0x2d0], -R3.reuse ;  /* 0x0000b4001a1a7a23 */ /* 0x100fe40000010803 */
[--C-:B------:R-:W-:Y:S02]  /*10580*/  FFMA.FTZ R27, R27, c[0x0][0x2d0], -R3.reuse ;  /* 0x0000b4001b1b7a23 */ /* 0x100fe40000010803 */
[----:B---3--:R-:W-:Y:S02]  /*10590*/  FMUL.FTZ R10, R0, R182 ;  /* 0x000000b6000a7220 */ /* 0x008fe40000410000 */
[--C-:B------:R-:W-:Y:S02]  /*105a0*/  FFMA.FTZ R28, R28, c[0x0][0x2d0], -R174.reuse ;  /* 0x0000b4001c1c7a23 */ /* 0x100fe400000108ae */
[--C-:B------:R-:W-:Y:S01]  /*105b0*/  FFMA.FTZ R29, R29, c[0x0][0x2d0], -R174.reuse ;  /* 0x0000b4001d1d7a23 */ /* 0x100fe200000108ae */
[----:B------:R-:W2:Y:S01]  /*105c0*/  MUFU.EX2 R207, R13 ;  /* 0x0000000d00cf7308 */ /* 0x000ea20000000800 */
[--C-:B------:R-:W-:Y:S02]  /*105d0*/  FFMA.FTZ R30, R30, c[0x0][0x2d0], -R3.reuse ;  /* 0x0000b4001e1e7a23 */ /* 0x100fe40000010803 */
[--C-:B------:R-:W-:Y:S01]  /*105e0*/  FFMA.FTZ R31, R31, c[0x0][0x2d0], -R3.reuse ;  /* 0x0000b4001f1f7a23 */ /* 0x100fe20000010803 */
[----:B-1----:R-:W-:Y:S01]  /*105f0*/  F2FP.PACK_AB R179, R215, R213 ;  /* 0x000000d5d7b3723e */ /* 0x002fe200000000ff */
[----:B------:R-:W-:Y:S02]  /*10600*/  FMUL.FTZ R11, R0, R183 ;  /* 0x000000b7000b7220 */ /* 0x000fe40000410000 */
[----:B------:R-:W1:Y:S01]  /*10610*/  LDSM.16.MT88.4 R180, [R219+0x100] ;  /* 0x00010000dbb4783b */ /* 0x000e620000004200 */
[--C-:B------:R-:W-:Y:S02]  /*10620*/  FFMA.FTZ R32, R32, c[0x0][0x2d0], -R174.reuse ;  /* 0x0000b40020207a23 */ /* 0x100fe400000108ae */
[----:B------:R-:W-:Y:S01]  /*10630*/  MUFU.EX2 R206, R14 ;  /* 0x0000000e00ce7308 */ /* 0x000fe20000000800 */
[C---:B------:R-:W-:Y:S05]  /*10640*/  HMMA.16816.F32 R4, R176.reuse, R184, R4 ;  /* 0x000000b8b004723c */ /* 0x040fea0000001804 */
[--C-:B------:R-:W-:Y:S02]  /*10650*/  FFMA.FTZ R33, R33, c[0x0][0x2d0], -R174.reuse ;  /* 0x0000b40021217a23 */ /* 0x100fe400000108ae */
[--C-:B------:R-:W-:Y:S01]  /*10660*/  FFMA.FTZ R34, R34, c[0x0][0x2d0], -R3.reuse ;  /* 0x0000b40022227a23 */ /* 0x100fe20000010803 */
[C---:B------:R-:W-:Y:S01]  /*10670*/  HMMA.16816.F32 R8, R176.reuse, R186, R8 ;  /* 0x000000bab008723c */ /* 0x040fe20000001808 */
[----:B------:R-:W3:Y:S01]  /*10680*/  LDSM.16.MT88.4 R184, [R217+0x3100] ;  /* 0x00310000d9b8783b */ /* 0x000ee20000004200 */
[----:B------:R4:W5:Y:S02]  /*10690*/  MUFU.EX2 R205, R15 ;  /* 0x0000000f00cd7308 */ /* 0x0009640000000800 */
[--C-:B------:R-:W-:Y:S02]  /*106a0*/  FFMA.FTZ R35, R35, c[0x0][0x2d0], -R3.reuse ;  /* 0x0000b40023237a23 */ /* 0x100fe40000010803 */
[C---:B------:R-:W-:Y:S02]  /*106b0*/  FMUL.FTZ R152, R2.reuse, R152 ;  /* 0x0000009802987220 */ /* 0x040fe40000410000 */
[C---:B------:R-:W-:Y:S04]  /*106c0*/  HMMA.16816.F32 R132, R176.reuse, R188, R132 ;  /* 0x000000bcb084723c */ /* 0x040fe80000001884 */
[----:B------:R-:W-:Y:S01]  /*106d0*/  MUFU.EX2 R204, R16 ;  /* 0x0000001000cc7308 */ /* 0x000fe20000000800 */
[----:B------:R-:W-:Y:S02]  /*106e0*/  FMUL.FTZ R153, R2, R153 ;  /* 0x0000009902997220 */ /* 0x000fe40000410000 */
[C---:B------:R-:W-:Y:S01]  /*106f0*/  FMUL.FTZ R154, R0.reuse, R154 ;  /* 0x0000009a009a7220 */ /* 0x040fe20000410000 */
[C---:B------:R-:W-:Y:S01]  /*10700*/  HMMA.16816.F32 R136, R176.reuse, R190, R136 ;  /* 0x000000beb088723c */ /* 0x040fe20000001888 */
[----:B------:R-:W2:Y:S03]  /*10710*/  LDSM.16.MT88.4 R188, [R218+0x3100] ;  /* 0x00310000dabc783b */ /* 0x000ea60000004200 */
[----:B------:R-:W-:Y:S02]  /*10720*/  FMUL.FTZ R155, R0, R155 ;  /* 0x0000009b009b7220 */ /* 0x000fe40000410000 */
[----:B------:R-:W2:Y:S01]  /*10730*/  MUFU.EX2 R203, R17 ;  /* 0x0000001100cb7308 */ /* 0x000ea20000000800 */
[C---:B------:R-:W-:Y:S01]  /*10740*/  FMUL.FTZ R156, R2.reuse, R156 ;  /* 0x0000009c029c7220 */ /* 0x040fe20000410000 */
[C---:B------:R-:W-:Y:S01]  /*10750*/  HMMA.16816.F32 R140, R176.reuse, R192, R140 ;  /* 0x000000c0b08c723c */ /* 0x040fe2000000188c */
[----:B----4-:R-:W-:Y:S03]  /*10760*/  LDSM.16.MT88.4 R12, [R219+0x9100] ;  /* 0x00910000db0c783b */ /* 0x010fe60000004200 */
[----:B------:R-:W-:Y:S02]  /*10770*/  FMUL.FTZ R157, R2, R157 ;  /* 0x0000009d029d7220 */ /* 0x000fe40000410000 */
[C---:B------:R-:W-:Y:S02]  /*10780*/  FMUL.FTZ R158, R0.reuse, R158 ;  /* 0x0000009e009e7220 */ /* 0x040fe40000410000 */
[C---:B------:R-:W-:Y:S01]  /*10790*/  HMMA.16816.F32 R144, R176.reuse, R194, R144 ;  /* 0x000000c2b090723c */ /* 0x040fe20000001890 */
[----:B------:R-:W-:Y:S03]  /*107a0*/  MUFU.EX2 R202, R18 ;  /* 0x0000001200ca7308 */ /* 0x000fe60000000800 */
[----:B------:R-:W-:Y:S02]  /*107b0*/  FMUL.FTZ R159, R0, R159 ;  /* 0x0000009f009f7220 */ /* 0x000fe40000410000 */
[C---:B------:R-:W-:Y:S02]  /*107c0*/  FMUL.FTZ R160, R2.reuse, R160 ;  /* 0x000000a002a07220 */ /* 0x040fe40000410000 */
[C---:B-1----:R-:W-:Y:S03]  /*107d0*/  HMMA.16816.F32 R148, R176.reuse, R180, R148 ;  /* 0x000000b4b094723c */ /* 0x042fe60000001894 */
[----:B------:R1:W4:Y:S01]  /*107e0*/  MUFU.EX2 R201, R19 ;  /* 0x0000001300c97308 */ /* 0x0003220000000800 */
[----:B------:R-:W-:Y:S02]  /*107f0*/  FMUL.FTZ R161, R2, R161 ;  /* 0x000000a102a17220 */ /* 0x000fe40000410000 */
[C---:B------:R-:W-:Y:S02]  /*10800*/  FMUL.FTZ R162, R0.reuse, R162 ;  /* 0x000000a200a27220 */ /* 0x040fe40000410000 */
[C---:B------:R-:W-:Y:S01]  /*10810*/  HMMA.16816.F32 R152, R176.reuse, R182, R152 ;  /* 0x000000b6b098723c */ /* 0x040fe20000001898 */
[----:B------:R-:W4:Y:S03]  /*10820*/  LDSM.16.MT88.4 R180, [R220+0x3100] ;  /* 0x00310000dcb4783b */ /* 0x000f260000004200 */
[----:B------:R-:W-:Y:S01]  /*10830*/  FMUL.FTZ R163, R0, R163 ;  /* 0x000000a300a37220 */ /* 0x000fe20000410000 */
[----:B------:R-:W-:Y:S01]  /*10840*/  MUFU.EX2 R199, R20 ;  /* 0x0000001400c77308 */ /* 0x000fe20000000800 */
[C---:B------:R-:W-:Y:S02]  /*10850*/  FMUL.FTZ R164, R2.reuse, R164 ;  /* 0x000000a402a47220 */ /* 0x040fe40000410000 */
[C---:B---3--:R-:W-:Y:S04]  /*10860*/  HMMA.16816.F32 R156, R176.reuse, R184, R156 ;  /* 0x000000b8b09c723c */ /* 0x048fe8000000189c */
[----:B------:R-:W-:Y:S02]  /*10870*/  FMUL.FTZ R165, R2, R165 ;  /* 0x000000a502a57220 */ /* 0x000fe40000410000 */
[C---:B------:R-:W-:Y:S01]  /*10880*/  FMUL.FTZ R166, R0.reuse, R166 ;  /* 0x000000a600a67220 */ /* 0x040fe20000410000 */
[----:B------:R-:W3:Y:S01]  /*10890*/  MUFU.EX2 R198, R21 ;  /* 0x0000001500c67308 */ /* 0x000ee20000000800 */
[C---:B------:R-:W-:Y:S01]  /*108a0*/  HMMA.16816.F32 R160, R176.reuse, R186, R160 ;  /* 0x000000bab0a0723c */ /* 0x040fe200000018a0 */
[----:B------:R-:W3:Y:S03]  /*108b0*/  LDSM.16.MT88.4 R184, [R219+0x3100] ;  /* 0x00310000dbb8783b */ /* 0x000ee60000004200 */
[----:B------:R-:W-:Y:S02]  /*108c0*/  FMUL.FTZ R167, R0, R167 ;  /* 0x000000a700a77220 */ /* 0x000fe40000410000 */
[C---:B------:R-:W-:Y:S02]  /*108d0*/  FMUL.FTZ R168, R2.reuse, R168 ;  /* 0x000000a802a87220 */ /* 0x040fe40000410000 */
[----:B------:R-:W-:Y:S01]  /*108e0*/  FMUL.FTZ R169, R2, R169 ;  /* 0x000000a902a97220 */ /* 0x000fe20000410000 */
[----:B-1----:R-:W-:Y:S01]  /*108f0*/  LDSM.16.MT88.4 R16, [R218+0x900] ;  /* 0x00090000da10783b */ /* 0x002fe20000004200 */
[----:B------:R-:W-:Y:S01]  /*10900*/  MUFU.EX2 R196, R22 ;  /* 0x0000001600c47308 */ /* 0x000fe20000000800 */
[C---:B--2---:R-:W-:Y:S03]  /*10910*/  HMMA.16816.F32 R164, R176.reuse, R188, R164 ;  /* 0x000000bcb0a4723c */ /* 0x044fe600000018a4 */
[C---:B------:R-:W-:Y:S02]  /*10920*/  FMUL.FTZ R170, R0.reuse, R170 ;  /* 0x000000aa00aa7220 */ /* 0x040fe40000410000 */
[----:B------:R-:W-:Y:S02]  /*10930*/  FMUL.FTZ R171, R0, R171 ;  /* 0x000000ab00ab7220 */ /* 0x000fe40000410000 */
[C---:B------:R-:W-:Y:S02]  /*10940*/  FMUL.FTZ R52, R2.reuse, R52 ;  /* 0x0000003402347220 */ /* 0x040fe40000410000 */
[----:B------:R1:W2:Y:S03]  /*10950*/  MUFU.EX2 R195, R23 ;  /* 0x0000001700c37308 */ /* 0x0002a60000000800 */
[C---:B------:R-:W-:Y:S01]  /*10960*/  HMMA.16816.F32 R168, R176.reuse, R190, R168 ;  /* 0x000000beb0a8723c */ /* 0x040fe200000018a8 */
[----:B------:R-:W2:Y:S02]  /*10970*/  LDSM.16.MT88.4 R188, [R217+0x6100] ;  /* 0x00610000d9bc783b */ /* 0x000ea40000004200 */
[----:B------:R-:W-:Y:S02]  /*10980*/  FMUL.FTZ R53, R2, R53 ;  /* 0x0000003502357220 */ /* 0x000fe40000410000 */
[C---:B------:R-:W-:Y:S02]  /*10990*/  FMUL.FTZ R54, R0.reuse, R54 ;  /* 0x0000003600367220 */ /* 0x040fe40000410000 */
[----:B------:R-:W-:Y:S01]  /*109a0*/  FMUL.FTZ R55, R0, R55 ;  /* 0x0000003700377220 */ /* 0x000fe20000410000 */
[----:B------:R-:W-:Y:S01]  /*109b0*/  MUFU.EX2 R197, R24 ;  /* 0x0000001800c57308 */ /* 0x000fe20000000800 */
[C---:B------:R-:W-:Y:S03]  /*109c0*/  FMUL.FTZ R56, R2.reuse, R56 ;  /* 0x0000003802387220 */ /* 0x040fe60000410000 */
[----:B------:R-:W-:Y:S02]  /*109d0*/  FMUL.FTZ R57, R2, R57 ;  /* 0x0000003902397220 */ /* 0x000fe40000410000 */
[C---:B----4-:R-:W-:Y:S03]  /*109e0*/  HMMA.16816.F32 R52, R176.reuse, R180, R52 ;  /* 0x000000b4b034723c */ /* 0x050fe60000001834 */
[C---:B------:R-:W-:Y:S01]  /*109f0*/  FMUL.FTZ R58, R0.reuse, R58 ;  /* 0x0000003a003a7220 */ /* 0x040fe20000410000 */
[----:B------:R-:W4:Y:S01]  /*10a00*/  MUFU.EX2 R194, R25 ;  /* 0x0000001900c27308 */ /* 0x000f220000000800 */
[----:B------:R-:W-:Y:S01]  /*10a10*/  FMUL.FTZ R59, R0, R59 ;  /* 0x0000003b003b7220 */ /* 0x000fe20000410000 */
[----:B-1----:R-:W-:Y:S01]  /*10a20*/  LDSM.16.MT88.4 R20, [R218+0x1100] ;  /* 0x00110000da14783b */ /* 0x002fe20000004200 */
[C---:B------:R-:W-:Y:S05]  /*10a30*/  FMUL.FTZ R60, R2.reuse, R60 ;  /* 0x0000003c023c7220 */ /* 0x040fea0000410000 */
[C---:B------:R-:W-:Y:S02]  /*10a40*/  HMMA.16816.F32 R56, R176.reuse, R182, R56 ;  /* 0x000000b6b038723c */ /* 0x040fe40000001838 */
[----:B------:R-:W-:Y:S01]  /*10a50*/  MUFU.EX2 R193, R26 ;  /* 0x0000001a00c17308 */ /* 0x000fe20000000800 */
[----:B------:R-:W1:Y:S01]  /*10a60*/  LDSM.16.MT88.4 R180, [R218+0x6100] ;  /* 0x00610000dab4783b */ /* 0x000e620000004200 */
[----:B------:R-:W-:Y:S02]  /*10a70*/  FMUL.FTZ R61, R2, R61 ;  /* 0x0000003d023d7220 */ /* 0x000fe40000410000 */
[C---:B------:R-:W-:Y:S02]  /*10a80*/  FMUL.FTZ R62, R0.reuse, R62 ;  /* 0x0000003e003e7220 */ /* 0x040fe40000410000 */
[----:B------:R-:W-:Y:S04]  /*10a90*/  FMUL.FTZ R63, R0, R63 ;  /* 0x0000003f003f7220 */ /* 0x000fe80000410000 */
[----:B------:R2:W1:Y:S01]  /*10aa0*/  MUFU.EX2 R192, R27 ;  /* 0x0000001b00c07308 */ /* 0x0004620000000800 */
[C---:B------:R-:W-:Y:S02]  /*10ab0*/  FMUL.FTZ R64, R2.reuse, R64 ;  /* 0x0000004002407220 */ /* 0x040fe40000410000 */
        /* <DEDUP_REMOVED lines=11> */
[----:B--2---:R-:W-:Y:S03]  /*10b70*/  LDSM.16.MT88.4 R24, [R220+0x1100] ;  /* 0x00110000dc18783b */ /* 0x004fe60000004200 */
[C---:B------:R-:W-:Y:S03]  /*10b80*/  HMMA.16816.F32 R68, R176.reuse, R188, R68 ;  /* 0x000000bcb044723c */ /* 0x040fe60000001844 */
        /* <DEDUP_REMOVED lines=55> */
[C---:B---3--:R-:W-:Y:S01]  /*10f00*/  HMMA.16816.F32 R108, R176.reuse, R184, R108 ;  /* 0x000000b8b06c723c */ /* 0x048fe2000000186c */
[----:B------:R-:W-:Y:S02]  /*10f10*/  MUFU.EX2 R185, R34 ;  /* 0x0000002200b97308 */ /* 0x000fe40000000800 */
[C---:B------:R-:W-:Y:S02]  /*10f20*/  FMUL.FTZ R114, R0.reuse, R114 ;  /* 0x0000007200727220 */ /* 0x040fe40000410000 */
[----:B------:R-:W-:Y:S02]  /*10f30*/  FMUL.FTZ R115, R0, R115 ;  /* 0x0000007300737220 */ /* 0x000fe40000410000 */
[C---:B------:R-:W-:Y:S02]  /*10f40*/  FMUL.FTZ R116, R2.reuse, R116 ;  /* 0x0000007402747220 */ /* 0x040fe40000410000 */
[----:B------:R-:W-:Y:S02]  /*10f50*/  FMUL.FTZ R117, R2, R117 ;  /* 0x0000007502757220 */ /* 0x000fe40000410000 */
[----:B------:R-:W-:Y:S01]  /*10f60*/  MUFU.EX2 R184, R35 ;  /* 0x0000002300b87308 */ /* 0x000fe20000000800 */
[C---:B------:R-:W-:Y:S03]  /*10f70*/  HMMA.16816.F32 R112, R176.reuse, R186, R112 ;  /* 0x000000bab070723c */ /* 0x040fe60000001870 */
[C---:B------:R-:W-:Y:S02]  /*10f80*/  FMUL.FTZ R118, R0.reuse, R118 ;  /* 0x0000007600767220 */ /* 0x040fe40000410000 */
[----:B------:R-:W-:Y:S02]  /*10f90*/  FMUL.FTZ R119, R0, R119 ;  /* 0x0000007700777220 */ /* 0x000fe40000410000 */
[C---:B------:R-:W-:Y:S02]  /*10fa0*/  FMUL.FTZ R120, R2.reuse, R120 ;  /* 0x0000007802787220 */ /* 0x040fe40000410000 */
[----:B------:R-:W-:Y:S03]  /*10fb0*/  MUFU.EX2 R187, R32 ;  /* 0x0000002000bb7308 */ /* 0x000fe60000000800 */
[C---:B--2---:R-:W-:Y:S03]  /*10fc0*/  HMMA.16816.F32 R116, R176.reuse, R188, R116 ;  /* 0x000000bcb074723c */ /* 0x044fe60000001874 */
[----:B------:R-:W-:Y:S02]  /*10fd0*/  FMUL.FTZ R121, R2, R121 ;  /* 0x0000007902797220 */ /* 0x000fe40000410000 */
[C---:B------:R-:W-:Y:S02]  /*10fe0*/  FMUL.FTZ R122, R0.reuse, R122 ;  /* 0x0000007a007a7220 */ /* 0x040fe40000410000 */
[----:B------:R-:W-:Y:S01]  /*10ff0*/  FMUL.FTZ R123, R0, R123 ;  /* 0x0000007b007b7220 */ /* 0x000fe20000410000 */
[----:B------:R-:W-:Y:S01]  /*11000*/  MUFU.EX2 R189, R30 ;  /* 0x0000001e00bd7308 */ /* 0x000fe20000000800 */
[C---:B------:R-:W-:Y:S03]  /*11010*/  FMUL.FTZ R124, R2.reuse, R124 ;  /* 0x0000007c027c7220 */ /* 0x040fe60000410000 */
[----:B------:R-:W-:Y:S02]  /*11020*/  FMUL.FTZ R125, R2, R125 ;  /* 0x0000007d027d7220 */ /* 0x000fe40000410000 */
[C---:B------:R-:W-:Y:S03]  /*11030*/  HMMA.16816.F32 R120, R176.reuse, R190, R120 ;  /* 0x000000beb078723c */ /* 0x040fe60000001878 */
[C---:B------:R-:W-:Y:S01]  /*11040*/  FMUL.FTZ R126, R0.reuse, R126 ;  /* 0x0000007e007e7220 */ /* 0x040fe20000410000 */
[----:B------:R-:W-:Y:S01]  /*11050*/  MUFU.EX2 R191, R28 ;  /* 0x0000001c00bf7308 */ /* 0x000fe20000000800 */
[----:B------:R-:W-:Y:S02]  /*11060*/  FMUL.FTZ R127, R0, R127 ;  /* 0x0000007f007f7220 */ /* 0x000fe40000410000 */
[C---:B------:R-:W-:Y:S02]  /*11070*/  FMUL.FTZ R128, R2.reuse, R128 ;  /* 0x0000008002807220 */ /* 0x040fe40000410000 */
[----:B------:R-:W-:Y:S03]  /*11080*/  FMUL.FTZ R129, R2, R129 ;  /* 0x0000008102817220 */ /* 0x000fe60000410000 */
[C---:B------:R-:W-:Y:S02]  /*11090*/  HMMA.16816.F32 R124, R176.reuse, R12, R124 ;  /* 0x0000000cb07c723c */ /* 0x040fe4000000187c */
[----:B------:R-:W2:Y:S01]  /*110a0*/  MUFU.EX2 R190, R29 ;  /* 0x0000001d00be7308 */ /* 0x000ea20000000800 */
[C---:B------:R-:W-:Y:S02]  /*110b0*/  FMUL.FTZ R130, R0.reuse, R130 ;  /* 0x0000008200827220 */ /* 0x040fe40000410000 */
[----:B------:R-:W-:Y:S02]  /*110c0*/  FMUL.FTZ R131, R0, R131 ;  /* 0x0000008300837220 */ /* 0x000fe40000410000 */
[----:B------:R-:W-:Y:S01]  /*110d0*/  F2FP.PACK_AB R12, R207, R208 ;  /* 0x000000d0cf0c723e */ /* 0x000fe200000000ff */
[--C-:B------:R-:W-:Y:S01]  /*110e0*/  FFMA.FTZ R36, R36, c[0x0][0x2d0], -R174.reuse ;  /* 0x0000b40024247a23 */ /* 0x100fe200000108ae */
[----:B-----5:R-:W-:Y:S03]  /*110f0*/  F2FP.PACK_AB R13, R205, R206 ;  /* 0x000000cecd0d723e */ /* 0x020fe600000000ff */
[----:B------:R-:W-:Y:S01]  /*11100*/  HMMA.16816.F32 R128, R176, R14, R128 ;  /* 0x0000000eb080723c */ /* 0x000fe20000001880 */
[----:B------:R-:W3:Y:S01]  /*11110*/  LDSM.16.MT88.4 R176, [R220+0x900] ;  /* 0x00090000dcb0783b */ /* 0x000ee20000004200 */
[----:B------:R5:W2:Y:S01]  /*11120*/  MUFU.EX2 R188, R31 ;  /* 0x0000001f00bc7308 */ /* 0x000aa20000000800 */
[--C-:B------:R-:W-:Y:S02]  /*11130*/  FFMA.FTZ R49, R49, c[0x0][0x2d0], -R174.reuse ;  /* 0x0000b40031317a23 */ /* 0x100fe400000108ae */
[--C-:B------:R-:W-:Y:S02]  /*11140*/  FFMA.FTZ R37, R37, c[0x0][0x2d0], -R174.reuse ;  /* 0x0000b40025257a23 */ /* 0x100fe400000108ae */
[----:B------:R-:W-:Y:S01]  /*11150*/  F2FP.PACK_AB R14, R203, R204 ;  /* 0x000000cccb0e723e */ /* 0x000fe200000000ff */
[--C-:B------:R-:W-:Y:S01]  /*11160*/  FFMA.FTZ R38, R38, c[0x0][0x2d0], -R3.reuse ;  /* 0x0000b40026267a23 */ /* 0x100fe20000010803 */
[----:B------:R-:W-:Y:S03]  /*11170*/  F2FP.PACK_AB R15, R201, R202 ;  /* 0x000000cac90f723e */ /* 0x000fe600000000ff */
[----:B------:R2:W2:Y:S01]  /*11180*/  MUFU.EX2 R186, R33 ;  /* 0x0000002100ba7308 */ /* 0x0004a20000000800 */
[--C-:B------:R-:W-:Y:S02]  /*11190*/  FFMA.FTZ R39, R39, c[0x0][0x2d0], -R3.reuse ;  /* 0x0000b40027277a23 */ /* 0x100fe40000010803 */
[--C-:B------:R-:W-:Y:S01]  /*111a0*/  FFMA.FTZ R40, R40, c[0x0][0x2d0], -R174.reuse ;  /* 0x0000b40028287a23 */ /* 0x100fe200000108ae */
[C---:B-1----:R-:W-:Y:S05]  /*111b0*/  HMMA.16816.F32 R4, R12.reuse, R180, R4 ;  /* 0x000000b40c04723c */ /* 0x042fea0000001804 */
[--C-:B------:R-:W-:Y:S01]  /*111c0*/  FFMA.FTZ R41, R41, c[0x0][0x2d0], -R174.reuse ;  /* 0x0000b40029297a23 */ /* 0x100fe200000108ae */
[----:B------:R-:W-:Y:S01]  /*111d0*/  MUFU.EX2 R49, R49 ;  /* 0x0000003100317308 */ /* 0x000fe20000000800 */
[--C-:B------:R-:W-:Y:S01]  /*111e0*/  FFMA.FTZ R42, R42, c[0x0][0x2d0], -R3.reuse ;  /* 0x0000b4002a2a7a23 */ /* 0x100fe20000010803 */
[C---:B------:R-:W-:Y:S01]  /*111f0*/  HMMA.16816.F32 R8, R12.reuse, R182, R8 ;  /* 0x000000b60c08723c */ /* 0x040fe20000001808 */
[----:B------:R-:W1:Y:S03]  /*11200*/  LDSM.16.MT88.4 R180, [R219+0x900] ;  /* 0x00090000dbb4783b */ /* 0x000e660000004200 */
[--C-:B------:R-:W-:Y:S02]  /*11210*/  FFMA.FTZ R43, R43, c[0x0][0x2d0], -R3.reuse ;  /* 0x0000b4002b2b7a23 */ /* 0x100fe40000010803 */
[--C-:B------:R-:W-:Y:S02]  /*11220*/  FFMA.FTZ R44, R44, c[0x0][0x2d0], -R174.reuse ;  /* 0x0000b4002c2c7a23 */ /* 0x100fe400000108ae */
[C---:B------:R-:W-:Y:S01]  /*11230*/  HMMA.16816.F32 R132, R12.reuse, R16, R132 ;  /* 0x000000100c84723c */ /* 0x040fe20000001884 */
[----:B-----5:R-:W-:Y:S01]  /*11240*/  LDSM.16.MT88.4 R28, [R220+0x2100] ;  /* 0x00210000dc1c783b */ /* 0x020fe20000004200 */
[----:B------:R-:W5:Y:S02]  /*11250*/  MUFU.EX2 R175, R36 ;  /* 0x0000002400af7308 */ /* 0x000f640000000800 */
[--C-:B------:R-:W-:Y:S02]  /*11260*/  FFMA.FTZ R45, R45, c[0x0][0x2d0], -R174.reuse ;  /* 0x0000b4002d2d7a23 */ /* 0x100fe400000108ae */
[----:B------:R-:W-:Y:S01]  /*11270*/  FFMA.FTZ R48, R48, c[0x0][0x2d0], -R174 ;  /* 0x0000b40030307a23 */ /* 0x000fe200000108ae */
[----:B------:R-:W-:Y:S01]  /*11280*/  MOV R174, R173 ;  /* 0x000000ad00ae7202 */ /* 0x000fe20000000f00 */
[C---:B------:R-:W-:Y:S01]  /*11290*/  HMMA.16816.F32 R136, R12.reuse, R18, R136 ;  /* 0x000000120c88723c */ /* 0x040fe20000001888 */
[----:B------:R-:W2:Y:S03]  /*112a0*/  LDSM.16.MT88.4 R16, [R217+0x3900] ;  /* 0x00390000d910783b */ /* 0x000ea60000004200 */
[----:B------:R-:W2:Y:S01]  /*112b0*/  MUFU.EX2 R37, R37 ;  /* 0x0000002500257308 */ /* 0x000ea20000000800 */
[--C-:B------:R-:W-:Y:S02]  /*112c0*/  FFMA.FTZ R46, R46, c[0x0][0x2d0], -R3.reuse ;  /* 0x0000b4002e2e7a23 */ /* 0x100fe40000010803 */
[--C-:B------:R-:W-:Y:S01]  /*112d0*/  FFMA.FTZ R47, R47, c[0x0][0x2d0], -R3.reuse ;  /* 0x0000b4002f2f7a23 */ /* 0x100fe20000010803 */
[C---:B---3--:R-:W-:Y:S04]  /*112e0*/  HMMA.16816.F32 R140, R12.reuse, R176, R140 ;  /* 0x000000b00c8c723c */ /* 0x048fe8000000188c */
[--C-:B------:R-:W-:Y:S02]  /*112f0*/  FFMA.FTZ R50, R50, c[0x0][0x2d0], -R3.reuse ;  /* 0x0000b40032327a23 */ /* 0x100fe40000010803 */
[----:B------:R-:W-:Y:S01]  /*11300*/  MUFU.EX2 R38, R38 ;  /* 0x0000002600267308 */ /* 0x000fe20000000800 */
[----:B------:R-:W-:Y:S01]  /*11310*/  FFMA.FTZ R3, R51, c[0x0][0x2d0], -R3 ;  /* 0x0000b40033037a23 */ /* 0x000fe20000010803 */
[C---:B------:R-:W-:Y:S01]  /*11320*/  HMMA.16816.F32 R144, R12.reuse, R178, R144 ;  /* 0x000000b20c90723c */ /* 0x040fe20000001890 */
[----:B------:R-:W3:Y:S07]  /*11330*/  LDSM.16.MT88.4 R176, [R218+0x3900] ;  /* 0x00390000dab0783b */ /* 0x000eee0000004200 */
[----:B------:R-:W-:Y:S01]  /*11340*/  MUFU.EX2 R36, R3 ;  /* 0x0000000300247308 */ /* 0x000fe20000000800 */
[C---:B-1----:R-:W-:Y:S08]  /*11350*/  HMMA.16816.F32 R148, R12.reuse, R180, R148 ;  /* 0x000000b40c94723c */ /* 0x042ff00000001894 */
[C---:B------:R-:W-:Y:S01]  /*11360*/  HMMA.16816.F32 R152, R12.reuse, R182, R152 ;  /* 0x000000b60c98723c */ /* 0x040fe20000001898 */
[----:B------:R-:W1:Y:S01]  /*11370*/  LDSM.16.MT88.4 R180, [R220+0x3900] ;  /* 0x00390000dcb4783b */ /* 0x000e620000004200 */
[----:B------:R-:W-:Y:S06]  /*11380*/  MUFU.EX2 R39, R39 ;  /* 0x0000002700277308 */ /* 0x000fec0000000800 */
[C---:B--2---:R-:W-:Y:S04]  /*11390*/  HMMA.16816.F32 R156, R12.reuse, R16, R156 ;  /* 0x000000100c9c723c */ /* 0x044fe8000000189c */
[----:B------:R-:W2:Y:S04]  /*113a0*/  MUFU.EX2 R40, R40 ;  /* 0x0000002800287308 */ /* 0x000ea80000000800 */
[C---:B------:R-:W-:Y:S01]  /*113b0*/  HMMA.16816.F32 R160, R12.reuse, R18, R160 ;  /* 0x000000120ca0723c */ /* 0x040fe200000018a0 */
[----:B------:R-:W2:Y:S05]  /*113c0*/  LDSM.16.MT88.4 R16, [R219+0x3900] ;  /* 0x00390000db10783b */ /* 0x000eaa0000004200 */
[----:B------:R-:W2:Y:S02]  /*113d0*/  MUFU.EX2 R41, R41 ;  /* 0x0000002900297308 */ /* 0x000ea40000000800 */
[C---:B---3--:R-:W-:Y:S08]  /*113e0*/  HMMA.16816.F32 R164, R12.reuse, R176, R164 ;  /* 0x000000b00ca4723c */ /* 0x048ff000000018a4 */
[C---:B------:R-:W-:Y:S01]  /*113f0*/  HMMA.16816.F32 R168, R12.reuse, R178, R168 ;  /* 0x000000b20ca8723c */ /* 0x040fe200000018a8 */
[----:B------:R-:W3:Y:S01]  /*11400*/  LDSM.16.MT88.4 R176, [R217+0x6900] ;  /* 0x00690000d9b0783b */ /* 0x000ee20000004200 */
[----:B------:R-:W3:Y:S06]  /*11410*/  MUFU.EX2 R42, R42 ;  /* 0x0000002a002a7308 */ /* 0x000eec0000000800 */
[C---:B-1----:R-:W-:Y:S04]  /*11420*/  HMMA.16816.F32 R52, R12.reuse, R180, R52 ;  /* 0x000000b40c34723c */ /* 0x042fe80000001834 */
[----:B------:R-:W1:Y:S04]  /*11430*/  MUFU.EX2 R43, R43 ;  /* 0x0000002b002b7308 */ /* 0x000e680000000800 */
[C---:B------:R-:W-:Y:S01]  /*11440*/  HMMA.16816.F32 R56, R12.reuse, R182, R56 ;  /* 0x000000b60c38723c */ /* 0x040fe20000001838 */
[----:B------:R-:W1:Y:S05]  /*11450*/  LDSM.16.MT88.4 R180, [R218+0x6900] ;  /* 0x00690000dab4783b */ /* 0x000e6a0000004200 */
[----:B------:R-:W1:Y:S02]  /*11460*/  MUFU.EX2 R44, R44 ;  /* 0x0000002c002c7308 */ /* 0x000e640000000800 */
[C---:B--2---:R-:W-:Y:S08]  /*11470*/  HMMA.16816.F32 R60, R12.reuse, R16, R60 ;  /* 0x000000100c3c723c */ /* 0x044ff0000000183c */
[----:B------:R-:W2:Y:S01]  /*11480*/  MUFU.EX2 R45, R45 ;  /* 0x0000002d002d7308 */ /* 0x000ea20000000800 */
[C---:B------:R-:W-:Y:S01]  /*11490*/  HMMA.16816.F32 R64, R12.reuse, R18, R64 ;  /* 0x000000120c40723c */ /* 0x040fe20000001840 */
[----:B------:R-:W2:Y:S07]  /*114a0*/  LDSM.16.MT88.4 R16, [R220+0x6900] ;  /* 0x00690000dc10783b */ /* 0x000eae0000004200 */
[C---:B---3--:R-:W-:Y:S01]  /*114b0*/  HMMA.16816.F32 R68, R12.reuse, R176, R68 ;  /* 0x000000b00c44723c */ /* 0x048fe20000001844 */
[----:B------:R-:W3:Y:S07]  /*114c0*/  MUFU.EX2 R46, R46 ;  /* 0x0000002e002e7308 */ /* 0x000eee0000000800 */
[C---:B------:R-:W-:Y:S01]  /*114d0*/  HMMA.16816.F32 R72, R12.reuse, R178, R72 ;  /* 0x000000b20c48723c */ /* 0x040fe20000001848 */
[----:B------:R-:W3:Y:S02]  /*114e0*/  LDSM.16.MT88.4 R176, [R219+0x6900] ;  /* 0x00690000dbb0783b */ /* 0x000ee40000004200 */
[----:B------:R-:W-:Y:S05]  /*114f0*/  MUFU.EX2 R47, R47 ;  /* 0x0000002f002f7308 */ /* 0x000fea0000000800 */
[C---:B-1----:R-:W-:Y:S05]  /*11500*/  HMMA.16816.F32 R76, R12.reuse, R180, R76 ;  /* 0x000000b40c4c723c */ /* 0x042fea000000184c */
[----:B------:R-:W1:Y:S03]  /*11510*/  MUFU.EX2 R48, R48 ;  /* 0x0000003000307308 */ /* 0x000e660000000800 */
[C---:B------:R-:W-:Y:S01]  /*11520*/  HMMA.16816.F32 R80, R12.reuse, R182, R80 ;  /* 0x000000b60c50723c */ /* 0x040fe20000001850 */
[----:B------:R-:W1:Y:S06]  /*11530*/  LDSM.16.MT88.4 R180, [R217+0x9900] ;  /* 0x00990000d9b4783b */ /* 0x000e6c0000004200 */
[----:B------:R-:W1:Y:S01]  /*11540*/  MUFU.EX2 R50, R50 ;  /* 0x0000003200327308 */ /* 0x000e620000000800 */
        /* <DEDUP_REMOVED lines=12> */
[C---:B---3--:R-:W-:Y:S01]  /*11610*/  HMMA.16816.F32 R116, R12.reuse, R176, R116 ;  /* 0x000000b00c74723c */ /* 0x048fe20000001874 */
[----:B------:R-:W3:Y:S04]  /*11620*/  LDL.LU R177, [R1+0x20] ;  /* 0x0000200001b17983 */ /* 0x000ee80000300800 */
[----:B------:R-:W5:Y:S03]  /*11630*/  LDL.LU R32, [R1+0x24] ;  /* 0x0000240001207983 */ /* 0x000f660000300800 */
[C---:B------:R-:W-:Y:S08]  /*11640*/  HMMA.16816.F32 R120, R12.reuse, R178, R120 ;  /* 0x000000b20c78723c */ /* 0x040ff00000001878 */
[C---:B-1----:R-:W-:Y:S08]  /*11650*/  HMMA.16816.F32 R124, R12.reuse, R180, R124 ;  /* 0x000000b40c7c723c */ /* 0x042ff0000000187c */
[----:B------:R-:W-:Y:S01]  /*11660*/  HMMA.16816.F32 R128, R12, R182, R128 ;  /* 0x000000b60c80723c */ /* 0x000fe20000001880 */
[----:B------:R-:W-:Y:S06]  /*11670*/  LDSM.16.MT88.4 R180, [R217+0x2900] ;  /* 0x00290000d9b4783b */ /* 0x000fec0000004200 */
[----:B------:R-:W-:Y:S02]  /*11680*/  F2FP.PACK_AB R12, R198, R199 ;  /* 0x000000c7c60c723e */ /* 0x000fe400000000ff */
[----:B------:R-:W-:Y:S03]  /*11690*/  F2FP.PACK_AB R13, R195, R196 ;  /* 0x000000c4c30d723e */ /* 0x000fe600000000ff */
[----:B----4-:R-:W-:Y:S02]  /*116a0*/  F2FP.PACK_AB R14, R194, R197 ;  /* 0x000000c5c20e723e */ /* 0x010fe400000000ff */
[----:B------:R-:W-:Y:S07]  /*116b0*/  F2FP.PACK_AB R15, R192, R193 ;  /* 0x000000c1c00f723e */ /* 0x000fee00000000ff */
[C---:B--2---:R-:W-:Y:S08]  /*116c0*/  HMMA.16816.F32 R4, R12.reuse, R16, R4 ;  /* 0x000000100c04723c */ /* 0x044ff00000001804 */
[C---:B------:R-:W-:Y:S01]  /*116d0*/  HMMA.16816.F32 R8, R12.reuse, R18, R8 ;  /* 0x000000120c08723c */ /* 0x040fe20000001808 */
[----:B------:R-:W1:Y:S07]  /*116e0*/  LDSM.16.MT88.4 R16, [R219+0x1100] ;  /* 0x00110000db10783b */ /* 0x000e6e0000004200 */
[C---:B------:R-:W-:Y:S08]  /*116f0*/  HMMA.16816.F32 R132, R12.reuse, R20, R132 ;  /* 0x000000140c84723c */ /* 0x040ff00000001884 */
        /* <DEDUP_REMOVED lines=42> */
[----:B------:R-:W-:Y:S01]  /*119a0*/  HMMA.16816.F32 R128, R12, R18, R128 ;  /* 0x000000120c80723c */ /* 0x000fe20000001880 */
[----:B------:R-:W1:Y:S03]  /*119b0*/  LDSM.16.MT88.4 R16, [R220+0x1900] ;  /* 0x00190000dc10783b */ /* 0x000e660000004200 */
[----:B---3--:R-:W-:Y:S02]  /*119c0*/  FFMA.FTZ R2, R2, R177, R200 ;  /* 0x000000b102027223 */ /* 0x008fe400000100c8 */
[----:B-----5:R-:W-:Y:S01]  /*119d0*/  FFMA.FTZ R0, R0, R32, R209 ;  /* 0x0000002000007223 */ /* 0x020fe200000100d1 */
[----:B------:R-:W-:Y:S01]  /*119e0*/  F2FP.PACK_AB R12, R190, R191 ;  /* 0x000000bfbe0c723e */ /* 0x000fe200000000ff */
[----:B------:R-:W-:Y:S01]  /*119f0*/  FADD.FTZ R2, R211, R2 ;  /* 0x00000002d3027221 */ /* 0x000fe20000010000 */
[----:B------:R-:W-:Y:S01]  /*11a00*/  F2FP.PACK_AB R13, R188, R189 ;  /* 0x000000bdbc0d723e */ /* 0x000fe200000000ff */
[----:B------:R-:W-:Y:S02]  /*11a10*/  LDSM.16.MT88.4 R32, [R217+0x5900] ;  /* 0x00590000d920783b */ /* 0x000fe40000004200 */
[----:B------:R-:W-:Y:S01]  /*11a20*/  F2FP.PACK_AB R14, R186, R187 ;  /* 0x000000bbba0e723e */ /* 0x000fe200000000ff */
[----:B------:R-:W-:Y:S01]  /*11a30*/  FADD.FTZ R2, R212, R2 ;  /* 0x00000002d4027221 */ /* 0x000fe20000010000 */
[----:B------:R-:W-:Y:S01]  /*11a40*/  F2FP.PACK_AB R15, R184, R185 ;  /* 0x000000b9b80f723e */ /* 0x000fe200000000ff */
[----:B------:R-:W-:Y:S02]  /*11a50*/  FADD.FTZ R0, R210, R0 ;  /* 0x00000000d2007221 */ /* 0x000fe40000010000 */
[----:B------:R-:W-:Y:S02]  /*11a60*/  FADD.FTZ R2, R214, R2 ;  /* 0x00000002d6027221 */ /* 0x000fe40000010000 */
[----:B------:R-:W-:Y:S02]  /*11a70*/  FADD.FTZ R0, R213, R0 ;  /* 0x00000000d5007221 */ /* 0x000fe40000010000 */
        /* <DEDUP_REMOVED lines=8> */
[C---:B----4-:R-:W-:Y:S04]  /*11b00*/  HMMA.16816.F32 R132, R12.reuse, R24, R132 ;  /* 0x000000180c84723c */ /* 0x050fe80000001884 */
[----:B------:R-:W-:Y:S02]  /*11b10*/  FADD.FTZ R2, R203, R2 ;  /* 0x00000002cb027221 */ /* 0x000fe40000010000 */
[----:B------:R-:W-:Y:S02]  /*11b20*/  FADD.FTZ R0, R205, R0 ;  /* 0x00000000cd007221 */ /* 0x000fe40000010000 */
[C---:B------:R-:W-:Y:S01]  /*11b30*/  HMMA.16816.F32 R136, R12.reuse, R26, R136 ;  /* 0x0000001a0c88723c */ /* 0x040fe20000001888 */
[----:B------:R-:W3:Y:S03]  /*11b40*/  LDSM.16.MT88.4 R24, [R217+0x4900] ;  /* 0x00490000d918783b */ /* 0x000ee60000004200 */
        /* <DEDUP_REMOVED lines=34> */
[----:B------:R-:W-:Y:S04]  /*11d70*/  FADD.FTZ R0, R184, R0 ;  /* 0x00000000b8007221 */ /* 0x000fe80000010000 */
[----:B------:R-:W-:Y:S01]  /*11d80*/  FADD.FTZ R0, R38, R0 ;  /* 0x0000000026007221 */ /* 0x000fe20000010000 */
[C---:B------:R-:W-:Y:S01]  /*11d90*/  HMMA.16816.F32 R56, R12.reuse, R22, R56 ;  /* 0x000000160c38723c */ /* 0x040fe20000001838 */
[----:B------:R-:W2:Y:S03]  /*11da0*/  LDSM.16.MT88.4 R20, [R218+0x7900] ;  /* 0x00790000da14783b */ /* 0x000ea60000004200 */
[----:B------:R-:W-:Y:S04]  /*11db0*/  FADD.FTZ R0, R39, R0 ;  /* 0x0000000027007221 */ /* 0x000fe80000010000 */
[C---:B---3--:R-:W-:Y:S04]  /*11dc0*/  HMMA.16816.F32 R60, R12.reuse, R24, R60 ;  /* 0x000000180c3c723c */ /* 0x048fe8000000183c */
[----:B------:R-:W-:Y:S04]  /*11dd0*/  FADD.FTZ R0, R42, R0 ;  /* 0x000000002a007221 */ /* 0x000fe80000010000 */
        /* <DEDUP_REMOVED lines=13> */
[----:B------:R-:W-:Y:S01]  /*11eb0*/  FADD.FTZ R0, R50, R3 ;  /* 0x0000000332007221 */ /* 0x000fe20000010000 */
[----:B------:R-:W-:Y:S03]  /*11ec0*/  STL [R1+0x20], R2 ;  /* 0x0000200201007387 */ /* 0x000fe60000100800 */
[C---:B------:R-:W-:Y:S01]  /*11ed0*/  FADD.FTZ R0, R36.reuse, R0 ;  /* 0x0000000024007221 */ /* 0x040fe20000010000 */
[C---:B------:R-:W-:Y:S01]  /*11ee0*/  HMMA.16816.F32 R80, R12.reuse, R22, R80 ;  /* 0x000000160c50723c */ /* 0x040fe20000001850 */
[----:B------:R-:W2:Y:S07]  /*11ef0*/  LDSM.16.MT88.4 R20, [R217+0xa900] ;  /* 0x00a90000d914783b */ /* 0x000eae0000004200 */
        /* <DEDUP_REMOVED lines=17> */
[----:B------:R-:W-:Y:S01]  /*12010*/  HMMA.16816.F32 R128, R12, R22, R128 ;  /* 0x000000160c80723c */ /* 0x000fe20000001880 */
[----:B------:R-:W2:Y:S06]  /*12020*/  LDSM.16.MT88.4 R20, [R219+0x2100] ;  /* 0x00210000db14783b */ /* 0x000eac0000004200 */
[----:B------:R-:W-:Y:S02]  /*12030*/  F2FP.PACK_AB R12, R37, R175 ;  /* 0x000000af250c723e */ /* 0x000fe400000000ff */
[----:B------:R-:W-:Y:S03]  /*12040*/  F2FP.PACK_AB R13, R39, R38 ;  /* 0x00000026270d723e */ /* 0x000fe600000000ff */
[----:B------:R-:W-:Y:S02]  /*12050*/  F2FP.PACK_AB R14, R41, R40 ;  /* 0x00000028290e723e */ /* 0x000fe400000000ff */
[----:B------:R-:W-:Y:S02]  /*12060*/  F2FP.PACK_AB R15, R43, R42 ;  /* 0x0000002a2b0f723e */ /* 0x000fe400000000ff */
[----:B------:R-:W-:Y:S05]  /*12070*/  MOV R175, R172 ;  /* 0x000000ac00af7202 */ /* 0x000fea0000000f00 */
        /* <DEDUP_REMOVED lines=52> */
[C---:B------:R-:W-:Y:S01]  /*123c0*/  HMMA.16816.F32 R176, R12.reuse, R180, R4 ;  /* 0x000000b40cb0723c */ /* 0x040fe20000001804 */
[----:B------:R-:W5:Y:S07]  /*123d0*/  LDSM.16.MT88.4 R4, [R220+0x5900] ;  /* 0x00590000dc04783b */ /* 0x000f6e0000004200 */
        /* <DEDUP_REMOVED lines=11> */
[C---:B------:R-:W-:Y:S08]  /*12490*/  HMMA.16816.F32 R156, R12.reuse, R32, R156 ;  /* 0x000000200c9c723c */ /* 0x040ff0000000189c */
[C---:B------:R-:W-:Y:S08]  /*124a0*/  HMMA.16816.F32 R160, R12.reuse, R34, R160 ;  /* 0x000000220ca0723c */ /* 0x040ff000000018a0 */
        /* <DEDUP_REMOVED lines=8> */
[----:B------:R-:W2:Y:S07]  /*12530*/  LDSM.16.MT88.4 R8, [R218+0xb900] ;  /* 0x00b90000da08783b */ /* 0x000eae0000004200 */
[C---:B-1----:R-:W-:Y:S08]  /*12540*/  HMMA.16816.F32 R68, R12.reuse, R16, R68 ;  /* 0x000000100c44723c */ /* 0x042ff00000001844 */
[C---:B------:R-:W-:Y:S01]  /*12550*/  HMMA.16816.F32 R72, R12.reuse, R18, R72 ;  /* 0x000000120c48723c */ /* 0x040fe20000001848 */
[----:B------:R-:W1:Y:S07]  /*12560*/  LDSM.16.MT88.4 R16, [R220+0xb900] ;  /* 0x00b90000dc10783b */ /* 0x000e6e0000004200 */
[C---:B----4-:R-:W-:Y:S08]  /*12570*/  HMMA.16816.F32 R76, R12.reuse, R24, R76 ;  /* 0x000000180c4c723c */ /* 0x050ff0000000184c */
[C---:B------:R-:W-:Y:S08]  /*12580*/  HMMA.16816.F32 R80, R12.reuse, R26, R80 ;  /* 0x0000001a0c50723c */ /* 0x040ff00000001850 */
[C---:B---3--:R-:W-:Y:S08]  /*12590*/  HMMA.16816.F32 R84, R12.reuse, R28, R84 ;  /* 0x0000001c0c54723c */ /* 0x048ff00000001854 */
[C---:B------:R-:W-:Y:S08]  /*125a0*/  HMMA.16816.F32 R88, R12.reuse, R30, R88 ;  /* 0x0000001e0c58723c */ /* 0x040ff00000001858 */
[C---:B--2---:R-:W-:Y:S08]  /*125b0*/  HMMA.16816.F32 R92, R12.reuse, R20, R92 ;  /* 0x000000140c5c723c */ /* 0x044ff0000000185c */
[C---:B------:R-:W-:Y:S08]  /*125c0*/  HMMA.16816.F32 R96, R12.reuse, R22, R96 ;  /* 0x000000160c60723c */ /* 0x040ff00000001860 */
[C---:B-----5:R-:W-:Y:S08]  /*125d0*/  HMMA.16816.F32 R100, R12.reuse, R4, R100 ;  /* 0x000000040c64723c */ /* 0x060ff00000001864 */
[C---:B------:R-:W-:Y:S01]  /*125e0*/  HMMA.16816.F32 R104, R12.reuse, R6, R104 ;  /* 0x000000060c68723c */ /* 0x040fe20000001868 */
[----:B------:R-:W2:Y:S07]  /*125f0*/  LDSM.16.MT88.4 R4, [R219+0xb900] ;  /* 0x00b90000db04783b */ /* 0x000eae0000004200 */
[C---:B------:R-:W-:Y:S08]  /*12600*/  HMMA.16816.F32 R108, R12.reuse, R8, R108 ;  /* 0x000000080c6c723c */ /* 0x040ff0000000186c */
[C---:B------:R-:W-:Y:S08]  /*12610*/  HMMA.16816.F32 R112, R12.reuse, R10, R112 ;  /* 0x0000000a0c70723c */ /* 0x040ff00000001870 */
[C---:B-1----:R-:W-:Y:S08]  /*12620*/  HMMA.16816.F32 R116, R12.reuse, R16, R116 ;  /* 0x000000100c74723c */ /* 0x042ff00000001874 */
[C---:B------:R-:W-:Y:S08]  /*12630*/  HMMA.16816.F32 R120, R12.reuse, R18, R120 ;  /* 0x000000120c78723c */ /* 0x040ff00000001878 */
[C---:B--2---:R-:W-:Y:S08]  /*12640*/  HMMA.16816.F32 R124, R12.reuse, R4, R124 ;  /* 0x000000040c7c723c */ /* 0x044ff0000000187c */
[----:B------:R-:W-:Y:S01]  /*12650*/  HMMA.16816.F32 R128, R12, R6, R128 ;  /* 0x000000060c80723c */ /* 0x000fe20000001880 */
[----:B------:R-:W-:-:S07]  /*12660*/  @P0 BRA `(.L_x_1582) ;  /* 0xffffbed000000947 */ /* 0x000fce000383ffff */
.L_x_1581:
[----:B------:R-:W2:Y:S04]  /*12670*/  LDL.LU R4, [R1+0x20] ;  /* 0x0000200001047983 */ /* 0x000ea80000300800 */
[----:B------:R-:W3:Y:S01]  /*12680*/  LDL.LU R2, [R1+0x24] ;  /* 0x0000240001027983 */ /* 0x000ee20000300800 */
[----:B------:R-:W-:-:S02]  /*12690*/  MOV R46, 0xff800000 ;  /* 0xff800000002e7802 */ /* 0x000fc40000000f00 */
[----:B------:R-:W-:Y:S02]  /*126a0*/  MOV R47, 0xff800000 ;  /* 0xff800000002f7802 */ /* 0x000fe40000000f00 */
[----:B------:R-:W-:Y:S01]  /*126b0*/  PLOP3.LUT P2, PT, PT, PT, PT, 0x8, 0x0 ;  /* 0x000000000000781c */ /* 0x000fe20003f4e170 */
        /* <DEDUP_REMOVED lines=152> */
.L_x_1569:
        /* <DEDUP_REMOVED lines=59> */
[----:B------:R-:W-:Y:S01]  /*133f0*/  F2FP.PACK_AB R170, R171, R170 ;  /* 0x000000aaabaa723e */ /* 0x000fe200000000ff */
[----:B------:R-:W-:Y:S01]  /*13400*/  IMAD.IADD R4, R4, 0x1, R2 ;  /* 0x0000000104047824 */ /* 0x000fe200078e0202 */
[----:B------:R-:W-:-:S02]  /*13410*/  F2FP.PACK_AB R35, R35, R52 ;  /* 0x000000342323723e */ /* 0x000fc400000000ff */
[----:B------:R-:W-:Y:S02]  /*13420*/  F2FP.PACK_AB R54, R55, R54 ;  /* 0x000000363736723e */ /* 0x000fe400000000ff */
[----:B------:R-:W-:Y:S02]  /*13430*/  F2FP.PACK_AB R34, R34, R56 ;  /* 0x000000382222723e */ /* 0x000fe400000000ff */
        /* <DEDUP_REMOVED lines=9> */
[----:B------:R-:W-:Y:S02]  /*134d0*/  F2FP.PACK_AB R70, R71, R70 ;  /* 0x000000464746723e */ /* 0x000fe400000000ff */
[----:B------:R-:W-:Y:S01]  /*134e0*/  F2FP.PACK_AB R30, R30, R72 ;  /* 0x000000481e1e723e */ /* 0x000fe200000000ff */
[----:B------:R-:W-:Y:S01]  /*134f0*/  STS [R2+0x400], R182 ;  /* 0x000400b602007388 */ /* 0x000fe20000000800 */
        /* <DEDUP_REMOVED lines=9> */
[----:B-1----:R-:W-:Y:S01]  /*13590*/  IMAD.MOV.U32 R44, RZ, RZ, 0x40 ;  /* 0x00000040ff2c7424 */ /* 0x002fe200078e00ff */
[----:B------:R-:W-:Y:S02]  /*135a0*/  F2FP.PACK_AB R86, R87, R86 ;  /* 0x000000565756723e */ /* 0x000fe400000000ff */
[----:B------:R-:W-:Y:S01]  /*135b0*/  STS [R4+0x400], R138 ;  /* 0x0004008a04007388 */ /* 0x000fe20000000800 */
[----:B------:R-:W-:-:S02]  /*135c0*/  F2FP.PACK_AB R26, R26, R88 ;  /* 0x000000581a1a723e */ /* 0x000fc400000000ff */
[----:B------:R-:W-:Y:S02]  /*135d0*/  F2FP.PACK_AB R90, R91, R90 ;  /* 0x0000005a5b5a723e */ /* 0x000fe400000000ff */
[----:B--2---:R-:W-:Y:S02]  /*135e0*/  SEL R7, R44, 0xffffffc0, !P2 ;  /* 0xffffffc02c077807 */ /* 0x004fe40005000000 */
[----:B------:R-:W-:Y:S02]  /*135f0*/  F2FP.PACK_AB R25, R25, R92 ;  /* 0x0000005c1919723e */ /* 0x000fe400000000ff */
[----:B------:R-:W-:Y:S02]  /*13600*/  F2FP.PACK_AB R94, R95, R94 ;  /* 0x0000005e5f5e723e */ /* 0x000fe400000000ff */
[----:B------:R-:W-:Y:S01]  /*13610*/  F2FP.PACK_AB R24, R24, R96 ;  /* 0x000000601818723e */ /* 0x000fe200000000ff */
[----:B---3--:R-:W-:Y:S01]  /*13620*/  IMAD.IADD R6, R0, 0x1, R7 ;  /* 0x0000000100067824 */ /* 0x008fe200078e0207 */
[----:B------:R-:W-:-:S02]  /*13630*/  F2FP.PACK_AB R98, R99, R98 ;  /* 0x000000626362723e */ /* 0x000fc400000000ff */
[----:B------:R-:W-:Y:S02]  /*13640*/  F2FP.PACK_AB R23, R23, R100 ;  /* 0x000000641717723e */ /* 0x000fe400000000ff */
[----:B------:R1:W-:Y:S01]  /*13650*/  STS [R6+0x80], R5 ;  /* 0x0000800506007388 */ /* 0x0003e20000000800 */
[----:B------:R-:W-:Y:S01]  /*13660*/  F2FP.PACK_AB R102, R103, R102 ;  /* 0x000000666766723e */ /* 0x000fe200000000ff */
[----:B----4-:R-:W-:Y:S02]  /*13670*/  IMAD.IADD R8, R7, 0x1, R2 ;  /* 0x0000000107087824 */ /* 0x010fe400078e0202 */
        /* <DEDUP_REMOVED lines=8> */
[----:B------:R-:W-:Y:S02]  /*13700*/  F2FP.PACK_AB R17, R17, R114 ;  /* 0x000000721111723e */ /* 0x000fe400000000ff */
[----:B------:R-:W-:Y:S02]  /*13710*/  F2FP.PACK_AB R16, R16, R116 ;  /* 0x000000741010723e */ /* 0x000fe400000000ff */
[----:B------:R-:W-:Y:S02]  /*13720*/  F2FP.PACK_AB R13, R13, R118 ;  /* 0x000000760d0d723e */ /* 0x000fe400000000ff */
[----:B------:R-:W-:-:S02]  /*13730*/  F2FP.PACK_AB R12, R12, R120 ;  /* 0x000000780c0c723e */ /* 0x000fc400000000ff */
[----:B------:R-:W-:Y:S01]  /*13740*/  F2FP.PACK_AB R11, R11, R122 ;  /* 0x0000007a0b0b723e */ /* 0x000fe200000000ff */
[----:B-1----:R-:W-:Y:S01]  /*13750*/  IMAD.IADD R5, R7, 0x1, R3 ;  /* 0x0000000107057824 */ /* 0x002fe200078e0203 */
[----:B------:R-:W-:Y:S01]  /*13760*/  F2FP.PACK_AB R9, R9, R124 ;  /* 0x0000007c0909723e */ /* 0x000fe200000000ff */
[----:B------:R-:W-:Y:S01]  /*13770*/  IMAD.IADD R7, R4, 0x1, R7 ;  /* 0x0000000104077824 */ /* 0x000fe200078e0207 */
[----:B------:R-:W-:Y:S02]  /*13780*/  F2FP.PACK_AB R15, R15, R126 ;  /* 0x0000007e0f0f723e */ /* 0x000fe400000000ff */
[----:B------:R-:W-:Y:S01]  /*13790*/  STS [R5+0x80], R42 ;  /* 0x0000802a05007388 */ /* 0x000fe20000000800 */
[----:B------:R-:W-:Y:S02]  /*137a0*/  F2FP.PACK_AB R14, R14, R128 ;  /* 0x000000800e0e723e */ /* 0x000fe400000000ff */
[----:B------:R-:W-:Y:S01]  /*137b0*/  F2FP.PACK_AB R10, R10, R130 ;  /* 0x000000820a0a723e */ /* 0x000fe200000000ff */
[----:B------:R-:W-:Y:S01]  /*137c0*/  STS [R5+0x480], R150 ;  /* 0x0004809605007388 */ /* 0x000fe20000000800 */
[----:B------:R-:W-:-:S03]  /*137d0*/  PLOP3.LUT P0, PT, PT, PT, UP1, 0x80, 0x0 ;  /* 0x000000000000781c */ /* 0x000fc60003f0f018 */
        /* <DEDUP_REMOVED lines=47> */
[----:B------:R3:W-:Y:S04]  /*13ad0*/  STS [R5+0xc480], R15 ;  /* 0x00c4800f05007388 */ /* 0x0007e80000000800 */
[----:B------:R3:W-:Y:S04]  /*13ae0*/  STS [R7+0xc000], R14 ;  /* 0x00c0000e07007388 */ /* 0x0007e80000000800 */
        /* <DEDUP_REMOVED lines=26> */
.L_x_1586:
        /* <DEDUP_REMOVED lines=83> */
[--C-:B------:R-:W-:Y:S01]  /*141c0*/  IMAD.MOV R8, RZ, RZ, -R4.reuse ;  /* 0x000000ffff087224 */ /* 0x100fe200078e0a04 */
[----:B------:R-:W-:Y:S01]  /*141d0*/  SHF.R.S32.HI R9, RZ, 0x1f, R4 ;  /* 0x0000001fff097819 */ /* 0x000fe20000011404 */
[----:B------:R1:W-:Y:S01]  /*141e0*/  SHFL.IDX PT, R10, R7, 0x1, 0x1c1f ;  /* 0x003c1f00070a7f89 */ /* 0x0003e200000e0000 */
[----:B------:R-:W-:Y:S01]  /*141f0*/  MOV R2, UR14 ;  /* 0x0000000e00027c02 */ /* 0x000fe20008000f00 */
[----:B------:R-:W-:-:S02]  /*14200*/  IMAD.U32 R3, RZ, RZ, UR15 ;  /* 0x0000000fff037e24 */ /* 0x000fc4000f8e00ff */
[----:B------:R-:W2:Y:S01]  /*14210*/  SHFL.IDX PT, R13, R5, RZ, 0x1c1f ;  /* 0x001c1fff050d7589 */ /* 0x000ea200000e0000 */
[----:B------:R-:W-:Y:S02]  /*14220*/  IMAD.U32 R3, RZ, RZ, UR7 ;  /* 0x00000007ff037e24 */ /* 0x000fe4000f8e00ff */
[----:B------:R-:W-:Y:S01]  /*14230*/  IMAD R6, R8, c[0x0][0x4e8], R6 ;  /* 0x00013a0008067a24 */ /* 0x000fe200078e0206 */
[----:B------:R3:W4:Y:S01]  /*14240*/  SHFL.IDX PT, R11, R5, 0x1, 0x1c1f ;  /* 0x003c1f00050b7f89 */ /* 0x00072200000e0000 */
        /* <DEDUP_REMOVED lines=9> */
[----:B------:R-:W-:Y:S01]  /*142e0*/  IMAD R7, R6, c[0x0][0x3dc], R4 ;  /* 0x0000f70006077a24 */ /* 0x000fe200078e0204 */
[-C--:B------:R-:W-:Y:S01]  /*142f0*/  ISETP.GE.OR P1, PT, R5, R29.reuse, P2 ;  /* 0x0000001d0500720c */ /* 0x080fe20001726670 */
[----:B------:R-:W-:Y:S01]  /*14300*/  IMAD.SHL.U32 R5, R18, 0x8, RZ ;  /* 0x0000000812057824 */ /* 0x000fe200078e00ff */
[----:B------:R-:W-:-:S04]  /*14310*/  ISETP.GE.OR P0, PT, R8, R29, P2 ;  /* 0x0000001d0800720c */ /* 0x000fc80001706670 */
[----:B------:R-:W-:Y:S01]  /*14320*/  LOP3.LUT R8, R17, 0x7ffffe00, R5, 0xf8, !PT ;  /* 0x7ffffe0011087812 */ /* 0x000fe200078ef805 */
[----:B------:R-:W-:-:S04]  /*14330*/  IMAD.WIDE.U32 R4, R6, c[0x0][0x3d8], R2 ;  /* 0x0000f60006047a25 */ /* 0x000fc800078e0002 */
        /* <DEDUP_REMOVED lines=50> */
.L_x_1588:
[----:B--234-:R-:W-:Y:S05]  /*14660*/  BSYNC B0 ;  /* 0x0000000000007941 */ /* 0x01cfea0003800000 */
.L_x_1587:
        /* <DEDUP_REMOVED lines=30> */
.L_x_1590:
[----:B------:R-:W-:Y:S05]  /*14850*/  BSYNC B0 ;  /* 0x0000000000007941 */ /* 0x000fea0003800000 */
.L_x_1589:
        /* <DEDUP_REMOVED lines=30> */
.L_x_1592:
[----:B------:R-:W-:Y:S05]  /*14a40*/  BSYNC B0 ;  /* 0x0000000000007941 */ /* 0x000fea0003800000 */
.L_x_1591:
        /* <DEDUP_REMOVED lines=31> */
.L_x_1585:
        /* <DEDUP_REMOVED lines=31> */
.L_x_1593:
        /* <DEDUP_REMOVED lines=43> */
.L_x_1595:
[----:B------:R-:W-:Y:S05]  /*150e0*/  BSYNC B0 ;  /* 0x0000000000007941 */ /* 0x000fea0003800000 */
.L_x_1594:
        /* <DEDUP_REMOVED lines=77> */
.L_x_1597:
[----:B------:R-:W-:Y:S05]  /*155c0*/  BSYNC B0 ;  /* 0x0000000000007941 */ /* 0x000fea0003800000 */
.L_x_1596:
        /* <DEDUP_REMOVED lines=27> */
.L_x_1599:
[----:B------:R-:W-:Y:S05]  /*15780*/  BSYNC B0 ;  /* 0x0000000000007941 */ /* 0x000fea0003800000 */
.L_x_1598:
        /* <DEDUP_REMOVED lines=27> */
.L_x_1601:
[----:B------:R-:W-:Y:S05]  /*15940*/  BSYNC B0 ;  /* 0x0000000000007941 */ /* 0x000fea0003800000 */
.L_x_1600:
        /* <DEDUP_REMOVED lines=28> */
.L_x_1602:
        /* <DEDUP_REMOVED lines=15> */
.L_x_1792:


//--------------------- .text._ZN7cutlass13device_kernelIN5flash19enable_sm80_to_sm89INS1_16FlashAttnFwdSm80INS1_25CollectiveMainloopFwdSm80ILi8ELi1ELb0EN4cute5tupleIJNS5_1CILi128EEENS7_ILi48EEENS7_ILi256EEEEEELi256ENS_6half_tEfNS_4arch4Sm80ELb1ELb0ELb0ELb1ELb1ELb1ELb1ELb0EEENS1_21CollectiveEpilogueFwdINS6_IJS8_SA_S9_EEENS6_IJNS7_ILi1EEESI_SI_EEESC_SE_Li256ELb1ELb1ELb0ELb0EEENS1_19SingleTileSchedulerILb1ELb0ELb1ELi128EEEEEEEEEvNT_6ParamsE --------------------------
	.section	.text._ZN7cutlass13device_kernelIN5flash19enable_sm80_to_sm89INS1_16FlashAttnFwdSm80INS1_25CollectiveMainloopFwdSm80ILi8ELi1ELb0EN4cute5tupleIJNS5_1CILi128EEENS7_ILi48EEENS7_ILi256EEEEEELi256ENS_6half_tEfNS_4arch4Sm80ELb1ELb0ELb0ELb1ELb1ELb1ELb1ELb0EEENS1_21CollectiveEpilogueFwdINS6_IJS8_SA_S9_EEENS6_IJNS7_ILi1EEESI_SI_EEESC_SE_Li256ELb1ELb1ELb0ELb0EEENS1_19SingleTileSchedulerILb1ELb0ELb1ELi128EEEEEEEEEvNT_6ParamsE,"ax",@progbits
	.sectioninfo	@"SHI_REGISTERS=253"
	.align	128
.text._ZN7cutlass13device_kernelIN5flash19enable_sm80_to_sm89INS1_16FlashAttnFwdSm80INS1_25CollectiveMainloopFwdSm80ILi8ELi1ELb0EN4cute5tupleIJNS5_1CILi128EEENS7_ILi48EEENS7_ILi256EEEEEELi256ENS_6half_tEfNS_4arch4Sm80ELb1ELb0ELb0ELb1ELb1ELb1ELb1ELb0EEENS1_21CollectiveEpilogueFwdINS6_IJS8_SA_S9_EEENS6_IJNS7_ILi1EEESI_SI_EEESC_SE_Li256ELb1ELb1ELb0ELb0EEENS1_19SingleTileSchedulerILb1ELb0ELb1ELi128EEEEEEEEEvNT_6ParamsE:
        .type           _ZN7cutlass13device_kernelIN5flash19enable_sm80_to_sm89INS1_16FlashAttnFwdSm80INS1_25CollectiveMainloopFwdSm80ILi8ELi1ELb0EN4cute5tupleIJNS5_1CILi128EEENS7_ILi48EEENS7_ILi256EEEEEELi256ENS_6half_tEfNS_4arch4Sm80ELb1ELb0ELb0ELb1ELb1ELb1ELb1ELb0EEENS1_21CollectiveEpilogueFwdINS6_IJS8_SA_S9_EEENS6_IJNS7_ILi1EEESI_SI_EEESC_SE_Li256ELb1ELb1ELb0ELb0EEENS1_19SingleTileSchedulerILb1ELb0ELb1ELi128EEEEEEEEEvNT_6ParamsE,@function
        .size           _ZN7cutlass13device_kernelIN5flash19enable_sm80_to_sm89INS1_16FlashAttnFwdSm80INS1_25CollectiveMainloopFwdSm80ILi8ELi1ELb0EN4cute5tupleIJNS5_1CILi128EEENS7_ILi48EEENS7_ILi256EEEEEELi256ENS_6half_tEfNS_4arch4Sm80ELb1ELb0ELb0ELb1ELb1ELb1ELb1ELb0EEENS1_21CollectiveEpilogueFwdINS6_IJS8_SA_S9_EEENS6_IJNS7_ILi1EEESI_SI_EEESC_SE_Li256ELb1ELb1ELb0ELb0EEENS1_19SingleTileSchedulerILb1ELb0ELb1ELi128EEEEEEEEEvNT_6ParamsE,(.L_x_1793 - _ZN7cutlass13device_kernelIN5flash19enable_sm80_to_sm89INS1_16FlashAttnFwdSm80INS1_25CollectiveMainloopFwdSm80ILi8ELi1ELb0EN4cute5tupleIJNS5_1CILi128EEENS7_ILi48EEENS7_ILi256EEEEEELi256ENS_6half_tEfNS_4arch4Sm80ELb1ELb0ELb0ELb1ELb1ELb1ELb1ELb0EEENS1_21CollectiveEpilogueFwdINS6_IJS8_SA_S9_EEENS6_IJNS7_ILi1EEESI_SI_EEESC_SE_Li256ELb1ELb1ELb0ELb0EEENS1_19SingleTileSchedulerILb1ELb0ELb1ELi128EEEEEEEEEvNT_6ParamsE)
        .other          _ZN7cutlass13device_kernelIN5flash19enable_sm80_to_sm89INS1_16FlashAttnFwdSm80INS1_25CollectiveMainloopFwdSm80ILi8ELi1ELb0EN4cute5tupleIJNS5_1CILi128EEENS7_ILi48EEENS7_ILi256EEEEEELi256ENS_6half_tEfNS_4arch4Sm80ELb1ELb0ELb0ELb1ELb1ELb1ELb1ELb0EEENS1_21CollectiveEpilogueFwdINS6_IJS8_SA_S9_EEENS6_IJNS7_ILi1EEESI_SI_EEESC_SE_Li256ELb1ELb1ELb0ELb0EEENS1_19SingleTileSchedulerILb1ELb0ELb1ELi128EEEEEEEEEvNT_6ParamsE,@"STO_CUDA_ENTRY STV_DEFAULT"
_ZN7cutlass13device_kernelIN5flash19enable_sm80_to_sm89INS1_16FlashAttnFwdSm80INS1_25CollectiveMainloopFwdSm80ILi8ELi1ELb0EN4cute5tupleIJNS5_1CILi128EEENS7_ILi48EEENS7_ILi256EEEEEELi256ENS_6half_tEfNS_4arch4Sm80ELb1ELb0ELb0ELb1ELb1ELb1ELb1ELb0EEENS1_21CollectiveEpilogueFwdINS6_IJS8_SA_S9_EEENS6_IJNS7_ILi1EEESI_SI_EEESC_SE_Li256ELb1ELb1ELb0ELb0EEENS1_19SingleTileSchedulerILb1ELb0ELb1ELi128EEEEEEEEEvNT_6ParamsE:
        /* <DEDUP_REMOVED lines=20> */
.L_x_1604:
        /* <DEDUP_REMOVED lines=13> */
.L_x_1606:
[----:B------:R-:W-:Y:S02]  /*0210*/  ULDC UR5, c[0x0][0x54c] ;  /* 0x0001530000057ab9 */ /* 0x000fe40000000800 */
.L_x_1605:
[----:B------:R-:W-:Y:S02]  /*0220*/  ULDC UR4, c[0x0][0x548] ;  /* 0x0001520000047ab9 */ /* 0x000fe40000000800 */
[----:B------:R-:W-:-:S02]  /*0230*/  USHF.L.U32 UR18, UR17, 0x7, URZ ;  /* 0x0000000711127899 */ /* 0x000fc4000800063f */
[----:B------:R-:W-:-:S04]  /*0240*/  UIMAD UR4, UR5, UR4, URZ ;  /* 0x00000004050472a4 */ /* 0x000fc8000f8e023f */
[----:B------:R-:W-:-:S04]  /*0250*/  UISETP.GE.AND UP0, UPT, UR18, UR4, UPT ;  /* 0x000000041200728c */ /* 0x000fc8000bf06270 */
[----:B------:R-:W-:Y:S01]  /*0260*/  USEL UR22, UR22, 0xffffffff, !UP0 ;  /* 0xffffffff16167887 */ /* 0x000fe2000c000000 */
[----:B------:R-:W-:Y:S05]  /*0270*/  BRA `(.L_x_1607) ;  /* 0x000001b000007947 */ /* 0x000fea0003800000 */
.L_x_1603:
        /* <DEDUP_REMOVED lines=8> */
.L_x_1608:
        /* <DEDUP_REMOVED lines=13> */
.L_x_1610:
[----:B------:R-:W-:Y:S02]  /*03d0*/  ULDC UR5, c[0x0][0x54c] ;  /* 0x0001530000057ab9 */ /* 0x000fe40000000800 */
.L_x_1609:
[----:B------:R-:W-:Y:S02]  /*03e0*/  ULDC UR4, c[0x0][0x548] ;  /* 0x0001520000047ab9 */ /* 0x000fe40000000800 */
[----:B------:R-:W-:-:S02]  /*03f0*/  USHF.L.U32 UR18, UR17, 0x7, URZ ;  /* 0x0000000711127899 */ /* 0x000fc4000800063f */
[----:B------:R-:W-:-:S04]  /*0400*/  UIMAD UR4, UR5, UR4, URZ ;  /* 0x00000004050472a4 */ /* 0x000fc8000f8e023f */
[----:B------:R-:W-:-:S04]  /*0410*/  UISETP.GE.AND UP0, UPT, UR18, UR4, UPT ;  /* 0x000000041200728c */ /* 0x000fc8000bf06270 */
[----:B------:R-:W-:-:S06]  /*0420*/  USEL UR22, UR22, 0xffffffff, !UP0 ;  /* 0xffffffff16167887 */ /* 0x000fcc000c000000 */
.L_x_1607:
        /* <DEDUP_REMOVED lines=51> */
[----:B------:R-:W-:-:S03]  /*0760*/  UIMAD UR5, UR4, UR5, URZ ;  /* 0x00000005040572a4 */ /* 0x000fc6000f8e023f */
        /* <DEDUP_REMOVED lines=12> */
.L_x_1611:
        /* <DEDUP_REMOVED lines=8> */
[----:B----4-:R1:W4:Y:S02]  /*08b0*/  R2UR UR5, R0 ;  /* 0x00000000000573c2 */ /* 0x01032400000e0000 */
[----:B-1--4-:R-:W-:Y:S05]  /*08c0*/  BRA `(.L_x_1613) ;  /* 0x0000006000007947 */ /* 0x012fea0003800000 */
.L_x_1612:
[----:B------:R-:W-:Y:S05]  /*08d0*/  @!P4 BRA `(.L_x_1613) ;  /* 0x000000500000c947 */ /* 0x000fea0003800000 */
[----:B-1--4-:R-:W4:Y:S04]  /*08e0*/  LDG.E R0, [R8.64] ;  /* 0x0000001a08007981 */ /* 0x012f28000c1e1900 */
[----:B---3--:R-:W3:Y:S01]  /*08f0*/  LDG.E R3, [R8.64+0x4] ;  /* 0x0000041a08037981 */ /* 0x008ee2000c1e1900 */
[----:B----4-:R-:W1:Y:S08]  /*0900*/  R2UR UR5, R0 ;  /* 0x00000000000573c2 */ /* 0x010e7000000e0000 */
[----:B---3--:R-:W1:Y:S02]  /*0910*/  R2UR UR6, R3 ;  /* 0x00000000030673c2 */ /* 0x008e6400000e0000 */
[----:B-1----:R-:W-:-:S06]  /*0920*/  UIADD3 UR5, -UR5, UR6, URZ ;  /* 0x0000000605057290 */ /* 0x002fcc000fffe13f */
.L_x_1613:
        /* <DEDUP_REMOVED lines=23> */
[----:B------:R-:W-:Y:S02]  /*0aa0*/  @UP2 USHF.R.U32.HI UR6, URZ, UR7, UR25 ;  /* 0x000000073f062299 */ /* 0x000fe40008011619 */
[----:B------:R-:W-:-:S02]  /*0ab0*/  UIADD3 UR7, UR14, 0x2f, URZ ;  /* 0x0000002f0e077890 */ /* 0x000fc4000fffe03f */
[----:B--2---:R-:W-:Y:S02]  /*0ac0*/  UIADD3 UR12, UR14, 0x30, -UR21 ;  /* 0x000000300e0c7890 */ /* 0x004fe4000fffe815 */
[----:B------:R-:W-:Y:S02]  /*0ad0*/  UIMAD.WIDE UR24, UR7, 0x2aaaaaab, URZ ;  /* 0x2aaaaaab071878a5 */ /* 0x000fe4000f8e023f */
[----:B------:R-:W-:-:S04]  /*0ae0*/  UIADD3 UR6, UR12, UR6, URZ ;  /* 0x000000060c067290 */ /* 0x000fc8000fffe03f */
[----:B------:R-:W-:Y:S02]  /*0af0*/  UIMAD.WIDE UR6, UR6, 0x2aaaaaab, URZ ;  /* 0x2aaaaaab060678a5 */ /* 0x000fe4000f8e023f */
[----:B------:R-:W-:Y:S02]  /*0b00*/  UMOV UR9, UR25 ;  /* 0x0000001900097c82 */ /* 0x000fe40008000000 */
[----:B------:R-:W-:Y:S02]  /*0b10*/  USHF.R.U32.HI UR13, URZ, 0x1f, UR9 ;  /* 0x0000001f3f0d7899 */ /* 0x000fe40008011609 */
[----:B------:R-:W-:Y:S02]  /*0b20*/  USHF.R.U32.HI UR6, URZ, 0x1f, UR7 ;  /* 0x0000001f3f067899 */ /* 0x000fe40008011607 */
[----:B------:R-:W-:Y:S02]  /*0b30*/  ULEA.HI.SX32 UR13, UR9, UR13, 0x1d ;  /* 0x0000000d090d7291 */ /* 0x000fe4000f8fea3f */
[----:B------:R-:W-:-:S04]  /*0b40*/  ULEA.HI.SX32 UR6, UR7, UR6, 0x1d ;  /* 0x0000000607067291 */ /* 0x000fc8000f8fea3f */
[----:B------:R-:W-:-:S04]  /*0b50*/  UISETP.LT.AND UP0, UPT, UR13, UR6, UPT ;  /* 0x000000060d00728c */ /* 0x000fc8000bf01270 */
[----:B------:R-:W-:Y:S02]  /*0b60*/  USEL UR7, UR13, UR6, UP0 ;  /* 0x000000060d077287 */ /* 0x000fe40008000000 */
[----:B------:R-:W-:Y:S02]  /*0b70*/  UIADD3 UR6, -UR8, URZ, URZ ;  /* 0x0000003f08067290 */ /* 0x000fe4000fffe13f */
[----:B------:R-:W-:Y:S02]  /*0b80*/  UIMAD UR7, UR7, 0x30, -UR8 ;  /* 0x00000030070778a4 */ /* 0x000fe4000f8e0a08 */
[----:B------:R-:W-:Y:S02]  /*0b90*/  UISETP.LT.AND UP1, UPT, URZ, UR6, UPT ;  /* 0x000000063f00728c */ /* 0x000fe4000bf21270 */
[----:B------:R-:W-:Y:S02]  /*0ba0*/  UISETP.LT.AND UP0, UPT, UR7, UR4, UPT ;  /* 0x000000040700728c */ /* 0x000fe4000bf01270 */
[----:B------:R-:W-:-:S02]  /*0bb0*/  USEL UR6, URZ, UR6, !UP1 ;  /* 0x000000063f067287 */ /* 0x000fc4000c800000 */
[----:B------:R-:W-:Y:S02]  /*0bc0*/  USEL UR7, UR7, UR4, UP0 ;  /* 0x0000000407077287 */ /* 0x000fe40008000000 */
[----:B------:R-:W-:Y:S02]  /*0bd0*/  UIMAD.WIDE.U32 UR24, UR6, -0x55555555, URZ ;  /* 0xaaaaaaab061878a5 */ /* 0x000fe4000f8e003f */
[----:B------:R-:W-:-:S11]  /*0be0*/  UISETP.GT.AND UP0, UPT, UR7, UR6, UPT ;  /* 0x000000060700728c */ /* 0x000fd6000bf04270 */
[----:B------:R-:W-:-:S04]  /*0bf0*/  @UP0 UIADD3 UR7, UR7, 0x2f, URZ ;  /* 0x0000002f07070890 */ /* 0x000fc8000fffe03f */
[----:B------:R-:W-:Y:S02]  /*0c00*/  UIMAD.WIDE UR8, UR7, 0x2aaaaaab, URZ ;  /* 0x2aaaaaab070878a5 */ /* 0x000fe4000f8e023f */
[----:B------:R-:W-:Y:S02]  /*0c10*/  USHF.R.U32.HI UR7, URZ, 0x5, UR25 ;  /* 0x000000053f077899 */ /* 0x000fe40008011619 */
[----:B------:R-:W-:-:S05]  /*0c20*/  @UP0 USHF.R.U32.HI UR8, URZ, 0x1f, UR9 ;  /* 0x0000001f3f080899 */ /* 0x000fca0008011609 */
[----:B------:R-:W-:Y:S02]  /*0c30*/  UMOV UR6, UR7 ;  /* 0x0000000700067c82 */ /* 0x000fe40008000000 */
[----:B------:R-:W-:-:S04]  /*0c40*/  @UP0 ULEA.HI.SX32 UR6, UR9, UR8, 0x1d ;  /* 0x0000000809060291 */ /* 0x000fc8000f8fea3f */
[----:B------:R-:W-:-:S06]  /*0c50*/  UISETP.GT.AND UP0, UPT, UR6, UR7, UPT ;  /* 0x000000070600728c */ /* 0x000fcc000bf04270 */
[----:B------:R-:W-:-:S13]  /*0c60*/  PLOP3.LUT P0, PT, PT, PT, UP0, 0x80, 0x0 ;  /* 0x000000000000781c */ /* 0x000fda0003f0f008 */
[----:B------:R-:W-:Y:S05]  /*0c70*/  @!P0 BRA `(.L_x_1614) ;  /* 0x00006dc000008947 */ /* 0x000fea0003800000 */
[----:B-1----:R-:W-:Y:S02]  /*0c80*/  ULDC.64 UR8, c[0x0][0x340] ;  /* 0x0000d00000087ab9 */ /* 0x002fe40000000a00 */
[----:B------:R-:W-:Y:S01]  /*0c90*/  UISETP.NE.U32.AND UP1, UPT, URZ, UR8, UPT ;  /* 0x000000083f00728c */ /* 0x000fe2000bf25070 */
[----:B------:R-:W-:Y:S01]  /*0ca0*/  SHF.R.S32.HI R6, RZ, 0x1f, R215 ;  /* 0x0000001fff067819 */ /* 0x000fe200000114d7 */
[----:B------:R-:W-:Y:S02]  /*0cb0*/  UMOV UR39, 0x30 ;  /* 0x0000003000277882 */ /* 0x000fe40000000000 */
[----:B------:R-:W-:Y:S02]  /*0cc0*/  UISETP.NE.AND.EX UP1, UPT, URZ, UR9, UPT, UP1 ;  /* 0x000000093f00728c */ /* 0x000fe4000bf25310 */
[----:B------:R-:W-:Y:S02]  /*0cd0*/  ULDC.64 UR24, c[0x0][0x238] ;  /* 0x00008e0000187ab9 */ /* 0x000fe40000000a00 */
[----:B------:R-:W-:-:S02]  /*0ce0*/  ULDC.64 UR8, c[0x0][0x340] ;  /* 0x0000d00000087ab9 */ /* 0x000fc40000000a00 */
[----:B------:R-:W-:-:S05]  /*0cf0*/  PLOP3.LUT P1, PT, PT, PT, UP1, 0x80, 0x0 ;  /* 0x000000000000781c */ /* 0x000fca0003f2f018 */
[----:B------:R-:W-:Y:S01]  /*0d00*/  @UP1 UIMAD.WIDE UR8, UR22, UR10, UR8 ;  /* 0x0000000a160812a5 */ /* 0x000fe2000f8e0208 */
[-C--:B------:R-:W-:Y:S01]  /*0d10*/  LEA.HI R4, R6, R215.reuse, RZ, 0x3 ;  /* 0x000000d706047211 */ /* 0x080fe200078f18ff */
[----:B------:R-:W-:Y:S02]  /*0d20*/  UIADD3 UR6, UR6, -0x1, URZ ;  /* 0xffffffff06067890 */ /* 0x000fe4000fffe03f */
[----:B------:R-:W-:Y:S02]  /*0d30*/  ULDC.64 UR10, c[0x0][0x240] ;  /* 0x00009000000a7ab9 */ /* 0x000fe40000000a00 */
[----:B------:R-:W-:Y:S02]  /*0d40*/  IMAD.U32 R8, RZ, RZ, UR8 ;  /* 0x00000008ff087e24 */ /* 0x000fe4000f8e00ff */
[----:B------:R-:W-:Y:S01]  /*0d50*/  IMAD.U32 R9, RZ, RZ, UR9 ;  /* 0x00000009ff097e24 */ /* 0x000fe2000f8e00ff */
[----:B------:R-:W-:Y:S01]  /*0d60*/  SHF.R.S32.HI R16, RZ, 0x3, R4 ;  /* 0x00000003ff107819 */ /* 0x000fe20000011404 */
[----:B------:R-:W-:Y:S01]  /*0d70*/  UIMAD UR28, UR6, -0x30, UR4 ;  /* 0xffffffd0061c78a4 */ /* 0x000fe2000f8e0204 */
[----:B------:R-:W-:Y:S01]  /*0d80*/  LOP3.LUT R4, R4, 0xfffffff8, RZ, 0xc0, !PT ;  /* 0xfffffff804047812 */ /* 0x000fe200078ec0ff */
[----:B------:R-:W-:Y:S01]  /*0d90*/  ULDC.64 UR8, c[0x0][0x260] ;  /* 0x0000980000087ab9 */ /* 0x000fe20000000a00 */
[----:B------:R-:W-:Y:S01]  /*0da0*/  SHF.R.S32.HI R5, RZ, 0x1f, R16 ;  /* 0x0000001fff057819 */ /* 0x000fe20000011410 */
[----:B------:R1:W2:Y:S01]  /*0db0*/  @P1 LDG.E R0, [R8.64] ;  /* 0x0000001a08001981 */ /* 0x0002a2000c1e1900 */
[----:B-----5:R-:W-:Y:S01]  /*0dc0*/  IADD3 R134, P0, R16, R2, RZ ;  /* 0x0000000210867210 */ /* 0x020fe20007f1e0ff */
[----:B------:R-:W-:Y:S01]  /*0dd0*/  IMAD.IADD R3, R215, 0x1, -R4 ;  /* 0x00000001d7037824 */ /* 0x000fe200078e0a04 */
[----:B------:R-:W-:Y:S01]  /*0de0*/  UISETP.LT.AND UP0, UPT, UR28, 0x30, UPT ;  /* 0x000000301c00788c */ /* 0x000fe2000bf01270 */
[----:B------:R-:W-:Y:S01]  /*0df0*/  LEA.HI R6, R6, R215, RZ, 0x6 ;  /* 0x000000d706067211 */ /* 0x000fe200078f30ff */
[----:B------:R-:W-:Y:S01]  /*0e00*/  UIMAD UR10, UR15, UR10, URZ ;  /* 0x0000000a0f0a72a4 */ /* 0x000fe2000f8e023f */
[C---:B------:R-:W-:Y:S01]  /*0e10*/  IMAD.SHL.U32 R18, R3.reuse, 0x8, RZ ;  /* 0x0000000803127824 */ /* 0x040fe200078e00ff */
[----:B------:R-:W-:Y:S01]  /*0e20*/  LEA.HI.X.SX32 R135, R2, R5, 0x1, P0 ;  /* 0x0000000502877211 */ /* 0x000fe200000f0eff */
[----:B------:R-:W-:Y:S01]  /*0e30*/  USEL UR29, UR28, 0x30, UP0 ;  /* 0x000000301c1d7887 */ /* 0x000fe20008000000 */
[----:B------:R-:W-:Y:S01]  /*0e40*/  IMAD.SHL.U32 R20, R3, 0x4, RZ ;  /* 0x0000000403147824 */ /* 0x000fe200078e00ff */
[----:B------:R-:W-:Y:S01]  /*0e50*/  UIMAD UR8, UR15, UR8, URZ ;  /* 0x000000080f0872a4 */ /* 0x000fe2000f8e023f */
[--C-:B------:R-:W-:Y:S01]  /*0e60*/  SHF.R.S32.HI R19, RZ, 0x1f, R18.reuse ;  /* 0x0000001fff137819 */ /* 0x100fe20000011412 */
[----:B------:R-:W-:Y:S01]  /*0e70*/  IMAD R7, R135, c[0x0][0x238], RZ ;  /* 0x00008e0087077a24 */ /* 0x000fe200078e02ff */
[----:B------:R-:W-:Y:S01]  /*0e80*/  USHF.R.S32.HI UR31, URZ, 0x1f, UR22 ;  /* 0x0000001f3f1f7899 */ /* 0x000fe20008011416 */
[----:B------:R-:W-:Y:S01]  /*0e90*/  IADD3 R2, -R16, UR29, RZ ;  /* 0x0000001d10027c10 */ /* 0x000fe2000fffe1ff */
[----:B------:R-:W-:Y:S01]  /*0ea0*/  UIMAD UR28, UR16, UR11, UR10 ;  /* 0x0000000b101c72a4 */ /* 0x000fe2000f8e020a */
[----:B------:R-:W-:Y:S01]  /*0eb0*/  IMAD R10, R134, c[0x0][0x23c], R7 ;  /* 0x00008f00860a7a24 */ /* 0x000fe200078e0207 */
[----:B------:R-:W-:Y:S01]  /*0ec0*/  USEL UR34, UR22, URZ, !UP3 ;  /* 0x0000003f16227287 */ /* 0x000fe2000d800000 */
[C---:B------:R-:W-:Y:S01]  /*0ed0*/  ISETP.GE.AND P0, PT, R2.reuse, 0x1, PT ;  /* 0x000000010200780c */ /* 0x040fe20003f06270 */
[----:B------:R-:W-:Y:S01]  /*0ee0*/  USEL UR33, UR31, URZ, !UP3 ;  /* 0x0000003f1f217287 */ /* 0x000fe2000d800000 */
[----:B------:R-:W-:Y:S01]  /*0ef0*/  ISETP.GT.AND P3, PT, R2, 0x20, PT ;  /* 0x000000200200780c */ /* 0x000fe20003f64270 */
[----:B------:R-:W-:Y:S01]  /*0f00*/  IMAD.U32 R2, RZ, RZ, UR16 ;  /* 0x00000010ff027e24 */ /* 0x000fe2000f8e00ff */
[----:B------:R-:W-:Y:S01]  /*0f10*/  UIMAD UR10, UR16, UR9, UR8 ;  /* 0x00000009100a72a4 */ /* 0x000fe2000f8e0208 */
[----:B------:R-:W-:Y:S01]  /*0f20*/  IMAD.U32 R136, RZ, RZ, UR34 ;  /* 0x00000022ff887e24 */ /* 0x000fe2000f8e00ff */
[----:B------:R-:W-:Y:S01]  /*0f30*/  UIMAD UR23, UR39, UR25, URZ ;  /* 0x00000019271772a4 */ /* 0x000fe2000f8e023f */
[----:B-1----:R-:W-:Y:S01]  /*0f40*/  IMAD.WIDE.U32 R8, R134, c[0x0][0x238], R18 ;  /* 0x00008e0086087a25 */ /* 0x002fe200078e0012 */
[----:B------:R-:W-:Y:S01]  /*0f50*/  ULDC.64 UR8, c[0x0][0x248] ;  /* 0x0000920000087ab9 */ /* 0x000fe20000000a00 */
[----:B------:R-:W-:Y:S01]  /*0f60*/  IADD3 R15, R20, 0x40, RZ ;  /* 0x00000040140f7810 */ /* 0x000fe20007ffe0ff */
[----:B------:R-:W-:Y:S01]  /*0f70*/  UIMAD UR8, UR33, UR8, URZ ;  /* 0x00000008210872a4 */ /* 0x000fe2000f8e023f */
[----:B------:R-:W-:Y:S01]  /*0f80*/  IMAD.IADD R11, R9, 0x1, R10 ;  /* 0x00000001090b7824 */ /* 0x000fe200078e020a */
[----:B------:R-:W-:Y:S01]  /*0f90*/  UIMAD.WIDE.U32 UR24, UR39, UR24, URZ ;  /* 0x00000018271872a5 */ /* 0x000fe2000f8e003f */
[----:B------:R-:W-:Y:S01]  /*0fa0*/  IMAD.MOV.U32 R10, RZ, RZ, R8 ;  /* 0x000000ffff0a7224 */ /* 0x000fe200078e0008 */
[----:B------:R-:W-:Y:S01]  /*0fb0*/  UIMAD UR11, UR34, UR9, UR8 ;  /* 0x00000009220b72a4 */ /* 0x000fe2000f8e0208 */
[----:B------:R-:W-:Y:S01]  /*0fc0*/  IMAD.SHL.U32 R99, R16, 0x40, RZ ;  /* 0x0000004010637824 */ /* 0x000fe200078e00ff */
[----:B------:R-:W-:Y:S01]  /*0fd0*/  UIADD3 UR23, UR25, UR23, URZ ;  /* 0x0000001719177290 */ /* 0x000fe2000fffe03f */
[----:B------:R-:W-:Y:S01]  /*0fe0*/  IMAD.WIDE.U32 R138, R2, c[0x0][0x240], R10 ;  /* 0x00009000028a7a25 */ /* 0x000fe200078e000a */
[----:B------:R-:W-:Y:S01]  /*0ff0*/  USHF.R.S32.HI UR30, URZ, 0x1f, UR6 ;  /* 0x0000001f3f1e7899 */ /* 0x000fe20008011406 */
[----:B------:R-:W-:Y:S01]  /*1000*/  IADD3 R100, R18, 0x80, RZ ;  /* 0x0000008012647810 */ /* 0x000fe20007ffe0ff */
[----:B------:R-:W-:Y:S01]  /*1010*/  UIMAD UR32, UR23, UR6, URZ ;  /* 0x00000006172072a4 */ /* 0x000fe2000f8e023f */
[----:B------:R-:W-:Y:S01]  /*1020*/  IMAD R9, R5, c[0x0][0x280], RZ ;  /* 0x0000a00005097a24 */ /* 0x000fe200078e02ff */
[----:B------:R-:W-:Y:S01]  /*1030*/  IADD3 R139, R139, UR28, RZ ;  /* 0x0000001c8b8b7c10 */ /* 0x000fe2000fffe0ff */
[----:B------:R-:W-:Y:S01]  /*1040*/  IMAD.SHL.U32 R6, R6, 0x8, RZ ;  /* 0x0000000806067824 */ /* 0x000fe200078e00ff */
[----:B------:R-:W-:Y:S01]  /*1050*/  LOP3.LUT R99, R99, 0x1c0, RZ, 0xc0, !PT ;  /* 0x000001c063637812 */ /* 0x000fe200078ec0ff */
[----:B------:R-:W-:Y:S01]  /*1060*/  IMAD R5, R5, c[0x0][0x290], RZ ;  /* 0x0000a40005057a24 */ /* 0x000fe200078e02ff */
[----:B------:R-:W-:Y:S01]  /*1070*/  UIMAD UR30, UR30, UR24, UR32 ;  /* 0x000000181e1e72a4 */ /* 0x000fe2000f8e0220 */
[----:B------:R-:W-:Y:S01]  /*1080*/  IMAD.WIDE.U32 R138, R136, c[0x0][0x248], R138 ;  /* 0x00009200888a7a25 */ /* 0x000fe200078e008a */
[----:B------:R-:W-:Y:S01]  /*1090*/  LOP3.LUT R6, R6, 0xfffffe00, RZ, 0xc0, !PT ;  /* 0xfffffe0006067812 */ /* 0x000fe200078ec0ff */
[----:B------:R-:W-:Y:S01]  /*10a0*/  UMOV UR35, 0x5 ;  /* 0x0000000500237882 */ /* 0x000fe20000000000 */
[----:B------:R-:W-:Y:S01]  /*10b0*/  LOP3.LUT R96, R99, 0x38, R18, 0xf8, !PT ;  /* 0x0000003863607812 */ /* 0x000fe200078ef812 */
[----:B------:R-:W-:Y:S01]  /*10c0*/  IMAD.U32 R94, RZ, RZ, UR24 ;  /* 0x00000018ff5e7e24 */ /* 0x000fe2000f8e00ff */
[----:B------:R-:W-:Y:S01]  /*10d0*/  IADD3 R141, R139, UR11, RZ ;  /* 0x0000000b8b8d7c10 */ /* 0x000fe2000fffe0ff */
[----:B------:R-:W-:Y:S01]  /*10e0*/  IMAD.U32 R7, RZ, RZ, UR16 ;  /* 0x00000010ff077e24 */ /* 0x000fe2000f8e00ff */
[----:B------:R-:W-:Y:S01]  /*10f0*/  SHF.R.U32.HI R97, RZ, 0x3, R99 ;  /* 0x00000003ff617819 */ /* 0x000fe20000011663 */
[----:B------:R-:W-:Y:S01]  /*1100*/  IMAD.MOV.U32 R140, RZ, RZ, R138 ;  /* 0x000000ffff8c7224 */ /* 0x000fe200078e008a */
[----:B------:R-:W-:Y:S01]  /*1110*/  IADD3 R98, R18, 0xc0, RZ ;  /* 0x000000c012627810 */ /* 0x000fe20007ffe0ff */
[----:B------:R-:W-:Y:S01]  /*1120*/  IMAD.IADD R14, R20, 0x1, R15 ;  /* 0x00000001140e7824 */ /* 0x000fe200078e020f */
[----:B------:R-:W-:Y:S01]  /*1130*/  ISETP.GE.AND P2, PT, R18, c[0x0][0x1d4], PT ;  /* 0x0000750012007a0c */ /* 0x000fe20003f46270 */
[----:B------:R-:W-:Y:S01]  /*1140*/  IMAD R144, R16, c[0x0][0x284], R9 ;  /* 0x0000a10010907a24 */ /* 0x000fe200078e0209 */
[----:B------:R-:W-:Y:S01]  /*1150*/  ISETP.GE.AND P5, PT, R100, c[0x0][0x1d4], PT ;  /* 0x0000750064007a0c */ /* 0x000fe20003fa6270 */
[----:B------:R-:W-:Y:S01]  /*1160*/  IMAD R142, R16, c[0x0][0x294], R5 ;  /* 0x0000a500108e7a24 */ /* 0x000fe200078e0205 */
[----:B------:R-:W-:Y:S01]  /*1170*/  ISETP.GE.AND P6, PT, R14, c[0x0][0x1d4], PT ;  /* 0x000075000e007a0c */ /* 0x000fe20003fc6270 */
[----:B------:R-:W-:Y:S01]  /*1180*/  IMAD.WIDE.U32 R8, R7, c[0x0][0x260], R18 ;  /* 0x0000980007087a25 */ /* 0x000fe200078e0012 */
[----:B------:R-:W-:Y:S01]  /*1190*/  ISETP.GE.AND P4, PT, R98, c[0x0][0x1d4], PT ;  /* 0x0000750062007a0c */ /* 0x000fe20003f86270 */
[----:B------:R-:W-:Y:S01]  /*11a0*/  ULDC UR28, c[0x0][0x23c] ;  /* 0x00008f00001c7ab9 */ /* 0x000fe20000000800 */
[----:B------:R-:W-:Y:S01]  /*11b0*/  LOP3.LUT R96, R6, R96, R97, 0xf6, !PT ;  /* 0x0000006006607212 */ /* 0x000fe200078ef661 */
[----:B------:R-:W-:Y:S01]  /*11c0*/  IMAD.WIDE.U32 R4, R94, UR6, R140 ;  /* 0x000000065e047c25 */ /* 0x000fe2000f8e008c */
[----:B------:R-:W-:Y:S01]  /*11d0*/  IADD3 R9, R9, UR10, RZ ;  /* 0x0000000a09097c10 */ /* 0x000fe2000fffe0ff */
[----:B------:R-:W-:Y:S01]  /*11e0*/  ULDC UR10, c[0x0][0x238] ;  /* 0x00008e00000a7ab9 */ /* 0x000fe20000000800 */
[--C-:B------:R-:W-:Y:S01]  /*11f0*/  SHF.R.S32.HI R21, RZ, 0x1f, R20.reuse ;  /* 0x0000001fff157819 */ /* 0x100fe20000011414 */
[----:B------:R-:W-:Y:S01]  /*1200*/  USHF.L.U32 UR29, UR10, 0x5, URZ ;  /* 0x000000050a1d7899 */ /* 0x000fe2000800063f */
[----:B------:R-:W-:Y:S01]  /*1210*/  IMAD.SHL.U32 R96, R96, 0x2, RZ ;  /* 0x0000000260607824 */ /* 0x000fe200078e00ff */
[----:B------:R-:W-:Y:S01]  /*1220*/  USHF.L.U64.HI UR28, UR10, UR35, UR28 ;  /* 0x000000230a1c7299 */ /* 0x000fe2000801021c */
[----:B------:R-:W-:Y:S01]  /*1230*/  P2R R104, PR, RZ, 0x4 ;  /* 0x00000004ff687803 */ /* 0x000fe20000000000 */
[----:B------:R-:W-:Y:S01]  /*1240*/  IMAD.U32 R95, RZ, RZ, UR25 ;  /* 0x00000019ff5f7e24 */ /* 0x000fe2000f8e00ff */
[C---:B------:R-:W-:Y:S01]  /*1250*/  IADD3 R95, R16.reuse, 0x20, RZ ;  /* 0x00000020105f7810 */ /* 0x040fe20007ffe0ff */
[C---:B------:R-:W-:Y:S01]  /*1260*/  IMAD.WIDE.U32 R146, R16.reuse, c[0x0][0x290], R20 ;  /* 0x0000a40010927a25 */ /* 0x040fe200078e0014 */
[----:B------:R-:W-:Y:S01]  /*1270*/  ULDC.64 UR8, c[0x0][0x280] ;  /* 0x0000a00000087ab9 */ /* 0x000fe20000000a00 */
[----:B------:R-:W-:Y:S01]  /*1280*/  SHF.R.S32.HI R113, RZ, 0x1f, R92 ;  /* 0x0000001fff717819 */ /* 0x000fe2000001145c */
[----:B------:R-:W-:Y:S01]  /*1290*/  UIMAD UR37, UR39, UR9, URZ ;  /* 0x00000009272572a4 */ /* 0x000fe2000f8e023f */
[----:B------:R-:W-:Y:S01]  /*12a0*/  IMAD.WIDE.U32 R10, R16, c[0x0][0x290], R18 ;  /* 0x0000a400100a7a25 */ /* 0x000fe200078e0012 */
[----:B------:R-:W-:Y:S01]  /*12b0*/  USHF.L.U32 UR32, UR8, 0x5, URZ ;  /* 0x0000000508207899 */ /* 0x000fe2000800063f */
[----:B------:R-:W-:Y:S01]  /*12c0*/  SHF.R.S32.HI R111, RZ, 0x1f, R98 ;  /* 0x0000001fff6f7819 */ /* 0x000fe20000011462 */
[----:B------:R-:W-:Y:S01]  /*12d0*/  UIMAD.WIDE.U32 UR40, UR8, 0x30, URZ ;  /* 0x00000030082878a5 */ /* 0x000fe2000f8e003f */
[----:B------:R-:W-:Y:S01]  /*12e0*/  IMAD.IADD R147, R147, 0x1, R142 ;  /* 0x0000000193937824 */ /* 0x000fe200078e028e */
[----:B------:R-:W-:Y:S01]  /*12f0*/  ULDC.64 UR10, c[0x0][0x268] ;  /* 0x00009a00000a7ab9 */ /* 0x000fe20000000a00 */
[----:B------:R-:W-:Y:S01]  /*1300*/  IMAD.IADD R143, R142, 0x1, R11 ;  /* 0x000000018e8f7824 */ /* 0x000fe200078e020b */
[----:B------:R-:W-:Y:S01]  /*1310*/  UIMAD UR10, UR33, UR10, URZ ;  /* 0x0000000a210a72a4 */ /* 0x000fe2000f8e023f */
[----:B------:R-:W-:Y:S01]  /*1320*/  IMAD.WIDE.U32 R136, R136, c[0x0][0x268], R8 ;  /* 0x00009a0088887a25 */ /* 0x000fe200078e0008 */
[----:B------:R-:W-:Y:S01]  /*1330*/  SHF.R.S32.HI R8, RZ, 0x1f, R95 ;  /* 0x0000001fff087819 */ /* 0x000fe2000001145f */
[----:B------:R-:W-:Y:S01]  /*1340*/  UIADD3 UR37, UR41, UR37, URZ ;  /* 0x0000002529257290 */ /* 0x000fe2000fffe03f */
[----:B------:R-:W-:Y:S01]  /*1350*/  LEA.HI R111, R111, R98, RZ, 0x3 ;  /* 0x000000626f6f7211 */ /* 0x000fe200078f18ff */
[----:B------:R-:W-:Y:S01]  /*1360*/  IMAD.MOV.U32 R142, RZ, RZ, R10 ;  /* 0x000000ffff8e7224 */ /* 0x000fe200078e000a */
[----:B------:R-:W-:Y:S01]  /*1370*/  LEA.HI R8, R8, R95, RZ, 0x3 ;  /* 0x0000005f08087211 */ /* 0x000fe200078f18ff */
[----:B------:R-:W-:Y:S01]  /*1380*/  IMAD.SHL.U32 R93, R95, 0x40, RZ ;  /* 0x000000405f5d7824 */ /* 0x000fe200078e00ff */
[----:B------:R-:W-:Y:S01]  /*1390*/  UIMAD UR11, UR34, UR11, UR10 ;  /* 0x0000000b220b72a4 */ /* 0x000fe2000f8e020a */
[----:B------:R-:W-:Y:S01]  /*13a0*/  IMAD.WIDE.U32 R148, R16, c[0x0][0x280], R20 ;  /* 0x0000a00010947a25 */ /* 0x000fe200078e0014 */
[----:B------:R-:W-:-:S02]  /*13b0*/  LOP3.LUT R111, R111, 0xfffffff8, RZ, 0xc0, !PT ;  /* 0xfffffff86f6f7812 */ /* 0x000fc400078ec0ff */
[----:B------:R-:W-:Y:S01]  /*13c0*/  LOP3.LUT R93, R93, 0x1c0, RZ, 0xc0, !PT ;  /* 0x000001c05d5d7812 */ /* 0x000fe200078ec0ff */
[----:B------:R-:W-:Y:S01]  /*13d0*/  IMAD.SHL.U32 R11, R8, 0x40, RZ ;  /* 0x00000040080b7824 */ /* 0x000fe200078e00ff */
[----:B------:R-:W-:Y:S01]  /*13e0*/  P2R R102, PR, RZ, 0x20 ;  /* 0x00000020ff667803 */ /* 0x000fe20000000000 */
[----:B------:R-:W-:Y:S01]  /*13f0*/  IMAD.WIDE.U32 R22, R16, c[0x0][0x280], R18 ;  /* 0x0000a00010167a25 */ /* 0x000fe200078e0012 */
[----:B------:R-:W-:Y:S02]  /*1400*/  SHF.R.U32.HI R106, RZ, 0x3, R93 ;  /* 0x00000003ff6a7819 */ /* 0x000fe4000001165d */
[----:B------:R-:W-:Y:S01]  /*1410*/  LOP3.LUT R11, R11, 0xfffffe00, RZ, 0xc0, !PT ;  /* 0xfffffe000b0b7812 */ /* 0x000fe200078ec0ff */
[----:B------:R-:W-:Y:S01]  /*1420*/  IMAD.MOV.U32 R120, RZ, RZ, c[0x0][0x27c] ;  /* 0x00009f00ff787624 */ /* 0x000fe200078e00ff */
[----:B------:R-:W-:Y:S01]  /*1430*/  P2R R101, PR, RZ, 0x10 ;  /* 0x00000010ff657803 */ /* 0x000fe20000000000 */
[----:B------:R-:W-:Y:S01]  /*1440*/  IMAD.IADD R149, R149, 0x1, R144 ;  /* 0x0000000195957824 */ /* 0x000fe200078e0290 */
[----:B------:R-:W-:Y:S01]  /*1450*/  P2R R103, PR, RZ, 0x40 ;  /* 0x00000040ff677803 */ /* 0x000fe20000000000 */
[----:B------:R-:W-:Y:S01]  /*1460*/  IMAD.IADD R145, R144, 0x1, R23 ;  /* 0x0000000190917824 */ /* 0x000fe200078e0217 */
[----:B------:R-:W-:Y:S01]  /*1470*/  IADD3 R105, R105, UR5, RZ ;  /* 0x0000000569697c10 */ /* 0x000fe2000fffe0ff */
[----:B------:R-:W-:Y:S01]  /*1480*/  IMAD.MOV.U32 R122, RZ, RZ, c[0x0][0x2b8] ;  /* 0x0000ae00ff7a7624 */ /* 0x000fe200078e00ff */
[----:B------:R-:W-:Y:S01]  /*1490*/  IADD3 R107, -R16, 0x30, RZ ;  /* 0x00000030106b7810 */ /* 0x000fe20007ffe1ff */
[----:B------:R-:W-:Y:S01]  /*14a0*/  IMAD.MOV.U32 R144, RZ, RZ, R22 ;  /* 0x000000ffff907224 */ /* 0x000fe200078e0016 */
[----:B------:R-:W-:Y:S01]  /*14b0*/  SHF.R.S32.HI R108, RZ, 0x1f, R111 ;  /* 0x0000001fff6c7819 */ /* 0x000fe2000001146f */
[----:B------:R-:W-:Y:S01]  /*14c0*/  IMAD.WIDE.U32 R146, R92, c[0x0][0x290], R146 ;  /* 0x0000a4005c927a25 */ /* 0x000fe200078e0092 */
[----:B------:R-:W-:-:S03]  /*14d0*/  IADD3 R115, R137, UR11, RZ ;  /* 0x0000000b89737c10 */ /* 0x000fc6000fffe0ff */
[----:B------:R-:W-:Y:S02]  /*14e0*/  IMAD.MOV.U32 R66, RZ, RZ, c[0x0][0x27c] ;  /* 0x00009f00ff427624 */ /* 0x000fe400078e00ff */
[----:B------:R-:W-:-:S04]  /*14f0*/  IMAD.WIDE.U32 R148, R92, c[0x0][0x280], R148 ;  /* 0x0000a0005c947a25 */ /* 0x000fc800078e0094 */
[----:B------:R-:W-:-:S04]  /*1500*/  IMAD.WIDE.U32 R144, R92, c[0x0][0x280], R144 ;  /* 0x0000a0005c907a25 */ /* 0x000fc800078e0090 */
[----:B------:R-:W-:-:S04]  /*1510*/  IMAD.WIDE.U32 R142, R92, c[0x0][0x290], R142 ;  /* 0x0000a4005c8e7a25 */ /* 0x000fc800078e008e */
[----:B------:R-:W-:Y:S01]  /*1520*/  IMAD.SHL.U32 R66, R66, 0x2, RZ ;  /* 0x0000000242427824 */ /* 0x000fe200078e00ff */
[----:B--2---:R1:W2:Y:S01]  /*1530*/  @P1 R2UR UR36, R0 ;  /* 0x00000000002413c2 */ /* 0x0042a200000e0000 */
[C---:B------:R-:W-:Y:S02]  /*1540*/  @P0 LEA R24, P1, R4.reuse, c[0x0][0x220], 0x1 ;  /* 0x0000880004180a11 */ /* 0x040fe400078208ff */
[----:B-1----:R-:W-:Y:S01]  /*1550*/  IADD3 R0, R5, UR30, RZ ;  /* 0x0000001e05007c10 */ /* 0x002fe2000fffe0ff */
[----:B------:R-:W-:Y:S02]  /*1560*/  USHF.L.U64.HI UR30, UR8, UR35, UR9 ;  /* 0x00000023081e7299 */ /* 0x000fe40008010209 */
[----:B--2---:R-:W-:Y:S01]  /*1570*/  @UP1 USHF.R.S32.HI UR53, URZ, 0x1f, UR36 ;  /* 0x0000001f3f351899 */ /* 0x004fe20008011424 */
[C---:B------:R-:W-:Y:S01]  /*1580*/  @P0 LEA.HI.X R25, R4.reuse, c[0x0][0x224], R0, 0x1, P1 ;  /* 0x0000890004190a11 */ /* 0x040fe200008f0c00 */
[----:B------:R-:W-:Y:S01]  /*1590*/  ULDC.64 UR8, c[0x0][0x290] ;  /* 0x0000a40000087ab9 */ /* 0x000fe20000000a00 */
[----:B------:R-:W-:Y:S01]  /*15a0*/  @P3 IADD3 R5, P1, R4, UR29, RZ ;  /* 0x0000001d04053c10 */ /* 0x000fe2000ff3e0ff */
[----:B------:R-:W-:-:S02]  /*15b0*/  USHF.L.U64.HI UR35, UR8, UR35, UR9 ;  /* 0x0000002308237299 */ /* 0x000fc40008010209 */
[----:B------:R-:W-:Y:S01]  /*15c0*/  @!PT LDS RZ, [RZ] ;  /* 0x00000000fffff984 */ /* 0x000fe20000000800 */
[----:B------:R-:W-:Y:S01]  /*15d0*/  @!PT LDS RZ, [RZ] ;  /* 0x00000000fffff984 */ /* 0x000fe20000000800 */
[----:B------:R-:W-:Y:S01]  /*15e0*/  @!PT LDS RZ, [RZ] ;  /* 0x00000000fffff984 */ /* 0x000fe20000000800 */
[----:B------:R1:W-:Y:S01]  /*15f0*/  @P0 LDGSTS.E.BYPASS.LTC128B.128 [R96+0xa080], [R24.64], !P2 ;  /* 0x0a08000018600fae */ /* 0x0003e2000d101d5a */
[----:B------:R-:W-:Y:S01]  /*1600*/  @P3 IADD3.X R0, R0, UR28, RZ, P1, !PT ;  /* 0x0000001c00003c10 */ /* 0x000fe20008ffe4ff */
[----:B------:R-:W-:Y:S01]  /*1610*/  UIMAD UR39, UR39, UR9, URZ ;  /* 0x00000009272772a4 */ /* 0x000fe2000f8e023f */
[----:B------:R-:W-:Y:S01]  /*1620*/  ISETP.GE.AND P1, PT, R18, c[0x0][0x27c], PT ;  /* 0x00009f0012007a0c */ /* 0x000fe20003f26270 */
[----:B------:R1:W-:Y:S01]  /*1630*/  @P0 LDGSTS.E.BYPASS.LTC128B.128 [R96+0xb880], [R24.64+0x80], !P6 ;  /* 0x0b88008018600fae */ /* 0x0003e2000f101d5a */
[----:B------:R-:W-:Y:S01]  /*1640*/  ISETP.GE.AND P2, PT, R14, c[0x0][0x27c], PT ;  /* 0x00009f000e007a0c */ /* 0x000fe20003f46270 */
[----:B------:R-:W-:Y:S02]  /*1650*/  USHF.L.U32 UR38, UR8, 0x5, URZ ;  /* 0x0000000508267899 */ /* 0x000fe4000800063f */
[----:B------:R1:W-:Y:S01]  /*1660*/  @P0 LDGSTS.E.BYPASS.LTC128B.128 [R96+0xd080], [R24.64+0x100], !P5 ;  /* 0x0d08010018600fae */ /* 0x0003e2000e901d5a */
[----:B------:R-:W-:Y:S01]  /*1670*/  SEL R7, RZ, c[0x0][0x27c], !P2 ;  /* 0x00009f00ff077a07 */ /* 0x000fe20005000000 */
[----:B------:R-:W-:-:S02]  /*1680*/  UIMAD.WIDE.U32 UR42, UR8, 0x30, URZ ;  /* 0x00000030082a78a5 */ /* 0x000fc4000f8e003f */
[----:B------:R1:W-:Y:S01]  /*1690*/  @P0 LDGSTS.E.BYPASS.LTC128B.128 [R96+0xe880], [R24.64+0x180], !P4 ;  /* 0x0e88018018600fae */ /* 0x0003e2000e101d5a */
[C---:B------:R-:W-:Y:S01]  /*16a0*/  @P3 LEA R12, P0, R5.reuse, c[0x0][0x220], 0x1 ;  /* 0x00008800050c3a11 */ /* 0x040fe200078008ff */
[----:B------:R-:W-:Y:S01]  /*16b0*/  IMAD.IADD R10, R14, 0x1, R7 ;  /* 0x000000010e0a7824 */ /* 0x000fe200078e0207 */
[----:B------:R-:W-:Y:S02]  /*16c0*/  ULDC.64 UR8, c[0x0][0x1e8] ;  /* 0x00007a0000087ab9 */ /* 0x000fe40000000a00 */
[----:B------:R-:W-:Y:S01]  /*16d0*/  @P3 LEA.HI.X R13, R5, c[0x0][0x224], R0, 0x1, P0 ;  /* 0x00008900050d3a11 */ /* 0x000fe200000f0c00 */
[----:B------:R-:W-:Y:S01]  /*16e0*/  UIMAD UR44, UR15, UR8, URZ ;  /* 0x000000080f2c72a4 */ /* 0x000fe2000f8e023f */
[----:B------:R-:W-:Y:S01]  /*16f0*/  SEL R5, RZ, c[0x0][0x27c], !P1 ;  /* 0x00009f00ff057a07 */ /* 0x000fe20004800000 */
[----:B------:R-:W-:Y:S01]  /*1700*/  UIMAD.WIDE.U32 UR46, UR16, UR8, URZ ;  /* 0x00000008102e72a5 */ /* 0x000fe2000f8e003f */
[----:B------:R-:W-:Y:S01]  /*1710*/  ISETP.NE.AND P0, PT, R104, RZ, PT ;  /* 0x000000ff6800720c */ /* 0x000fe20003f05270 */
[----:B------:R-:W-:-:S02]  /*1720*/  UIMAD UR44, UR16, UR9, UR44 ;  /* 0x00000009102c72a4 */ /* 0x000fc4000f8e022c */
[----:B------:R-:W-:Y:S01]  /*1730*/  IMAD.IADD R5, R18, 0x1, R5 ;  /* 0x0000000112057824 */ /* 0x000fe200078e0205 */
[----:B------:R-:W-:Y:S02]  /*1740*/  ULDC.64 UR8, c[0x0][0x210] ;  /* 0x0000840000087ab9 */ /* 0x000fe40000000a00 */
[----:B------:R-:W-:Y:S02]  /*1750*/  UIMAD UR45, UR15, UR8, URZ ;  /* 0x000000080f2d72a4 */ /* 0x000fe4000f8e023f */
[----:B------:R-:W-:Y:S01]  /*1760*/  SHF.R.S32.HI R0, RZ, 0x1f, R5 ;  /* 0x0000001fff007819 */ /* 0x000fe20000011405 */
[----:B------:R-:W-:Y:S02]  /*1770*/  UIMAD.WIDE.U32 UR48, UR16, UR8, URZ ;  /* 0x00000008103072a5 */ /* 0x000fe4000f8e003f */
[----:B------:R-:W-:Y:S01]  /*1780*/  UIMAD UR45, UR16, UR9, UR45 ;  /* 0x00000009102d72a4 */ /* 0x000fe2000f8e022d */
[CC--:B------:R-:W-:Y:S01]  /*1790*/  LEA.HI R4, R0.reuse, R5.reuse, RZ, 0x3 ;  /* 0x0000000500047211 */ /* 0x0c0fe200078f18ff */
[----:B------:R2:W-:Y:S01]  /*17a0*/  @P3 LDGSTS.E.BYPASS.LTC128B.128 [R96+0xb080], [R12.64], !P0 ;  /* 0x0b0800000c603fae */ /* 0x0005e2000c101d5a */
[----:B------:R-:W-:Y:S01]  /*17b0*/  LEA.HI R0, R0, R5, RZ, 0x6 ;  /* 0x0000000500007211 */ /* 0x000fe200078f30ff */
[----:B------:R-:W-:Y:S01]  /*17c0*/  ULDC.64 UR8, c[0x0][0x2b0] ;  /* 0x0000ac0000087ab9 */ /* 0x000fe20000000a00 */
[----:B------:R-:W-:Y:S01]  /*17d0*/  SHF.R.S32.HI R5, RZ, 0x1f, R10 ;  /* 0x0000001fff057819 */ /* 0x000fe2000001140a */
[----:B------:R2:W-:Y:S01]  /*17e0*/  @P3 LDGSTS.E.BYPASS.LTC128B.128 [R96+0xc880], [R12.64+0x80], !P6 ;  /* 0x0c8800800c603fae */ /* 0x0005e2000f101d5a */
[----:B------:R-:W-:Y:S01]  /*17f0*/  SHF.R.S32.HI R0, RZ, 0x6, R0 ;  /* 0x00000006ff007819 */ /* 0x000fe20000011400 */
[----:B------:R-:W-:Y:S01]  /*1800*/  @!UP1 UMOV UR53, UR31 ;  /* 0x0000001f00359c82 */ /* 0x000fe20008000000 */
        /* <DEDUP_REMOVED lines=8> */
[--C-:B------:R-:W-:Y:S01]  /*1890*/  LOP3.LUT R126, R99, 0x38, R2.reuse, 0xf8, !PT ;  /* 0x00000038637e7812 */ /* 0x100fe200078ef802 */
[----:B------:R-:W0:Y:S01]  /*18a0*/  LDGDEPBAR ;  /* 0x00000000000079af */ /* 0x000e220000000000 */
[----:B------:R-:W-:Y:S01]  /*18b0*/  LOP3.LUT R9, R93, 0x38, R2, 0xf8, !PT ;  /* 0x000000385d097812 */ /* 0x000fe200078ef802 */
[----:B------:R-:W-:Y:S01]  /*18c0*/  IMAD R7, R5, 0xc00, R6 ;  /* 0x00000c0005077824 */ /* 0x000fe200078e0206 */
[-C--:B------:R-:W-:Y:S01]  /*18d0*/  LOP3.LUT R125, R125, R106.reuse, RZ, 0x3c, !PT ;  /* 0x0000006a7d7d7212 */ /* 0x080fe200078e3cff */
[----:B------:R-:W-:Y:S01]  /*18e0*/  IMAD R5, R5, 0xc00, R11 ;  /* 0x00000c0005057824 */ /* 0x000fe200078e020b */
[-C--:B------:R-:W-:Y:S01]  /*18f0*/  LOP3.LUT R126, R126, R97.reuse, RZ, 0x3c, !PT ;  /* 0x000000617e7e7212 */ /* 0x080fe200078e3cff */
[----:B------:R-:W-:Y:S01]  /*1900*/  UIMAD UR10, UR53, UR8, URZ ;  /* 0x00000008350a72a4 */ /* 0x000fe2000f8e023f */
[----:B------:R-:W-:Y:S01]  /*1910*/  LOP3.LUT R124, R9, R106, RZ, 0x3c, !PT ;  /* 0x0000006a097c7212 */ /* 0x000fe200078e3cff */
[----:B------:R-:W-:Y:S01]  /*1920*/  IMAD.IADD R125, R0, 0x1, R125 ;  /* 0x00000001007d7824 */ /* 0x000fe200078e027d */
[----:B------:R-:W-:Y:S01]  /*1930*/  LOP3.LUT R10, R99, 0x38, R4, 0xf8, !PT ;  /* 0x00000038630a7812 */ /* 0x000fe200078ef804 */
[----:B------:R-:W-:Y:S01]  /*1940*/  IMAD.IADD R126, R7, 0x1, R126 ;  /* 0x00000001077e7824 */ /* 0x000fe200078e027e */
[----:B------:R-:W-:Y:S01]  /*1950*/  SHF.R.S32.HI R7, RZ, 0x1f, R100 ;  /* 0x0000001fff077819 */ /* 0x000fe20000011464 */
[----:B------:R-:W-:Y:S01]  /*1960*/  IMAD R0, R3, 0x20, R16 ;  /* 0x0000002003007824 */ /* 0x000fe200078e0210 */
[----:B------:R-:W-:Y:S01]  /*1970*/  SHF.R.S32.HI R3, RZ, 0x1f, R14 ;  /* 0x0000001fff037819 */ /* 0x000fe2000001140e */
[----:B------:R-:W-:Y:S01]  /*1980*/  IMAD.IADD R124, R5, 0x1, R124 ;  /* 0x00000001057c7824 */ /* 0x000fe200078e027c */
[----:B------:R-:W-:Y:S01]  /*1990*/  LOP3.LUT R127, R10, R97, RZ, 0x3c, !PT ;  /* 0x000000610a7f7212 */ /* 0x000fe200078e3cff */
[----:B------:R-:W-:Y:S01]  /*19a0*/  IMAD R5, R113, c[0x0][0x280], RZ ;  /* 0x0000a00071057a24 */ /* 0x000fe200078e02ff */
[----:B------:R-:W-:Y:S01]  /*19b0*/  LEA.HI R110, R7, R100, RZ, 0x3 ;  /* 0x00000064076e7211 */ /* 0x000fe200078f18ff */
[----:B------:R-:W-:Y:S01]  /*19c0*/  IMAD R113, R113, c[0x0][0x290], RZ ;  /* 0x0000a40071717a24 */ /* 0x000fe200078e02ff */
[----:B------:R-:W-:Y:S01]  /*19d0*/  LEA.HI R112, R3, R14, RZ, 0x3 ;  /* 0x0000000e03707211 */ /* 0x000fe200078f18ff */
[----:B------:R-:W-:Y:S01]  /*19e0*/  IMAD.IADD R127, R8, 0x1, R127 ;  /* 0x00000001087f7824 */ /* 0x000fe200078e027f */
[----:B------:R-:W-:Y:S01]  /*19f0*/  ISETP.GE.AND P0, PT, R120, 0x1, PT ;  /* 0x000000017800780c */ /* 0x000fe20003f06270 */
[C---:B------:R-:W-:Y:S01]  /*1a00*/  IMAD R113, R92.reuse, c[0x0][0x294], R113 ;  /* 0x0000a5005c717a24 */ /* 0x040fe200078e0271 */
[----:B------:R-:W-:Y:S01]  /*1a10*/  @UP1 UMOV UR52, UR36 ;  /* 0x0000002400341c82 */ /* 0x000fe20008000000 */
[----:B------:R-:W-:Y:S01]  /*1a20*/  IMAD R5, R92, c[0x0][0x284], R5 ;  /* 0x0000a1005c057a24 */ /* 0x000fe200078e0205 */
[----:B------:R-:W-:Y:S01]  /*1a30*/  LOP3.LUT R110, R110, 0xfffffff8, RZ, 0xc0, !PT ;  /* 0xfffffff86e6e7812 */ /* 0x000fe200078ec0ff */
[----:B------:R-:W-:Y:S01]  /*1a40*/  @!UP1 UMOV UR52, UR22 ;  /* 0x0000001600349c82 */ /* 0x000fe20008000000 */
[----:B------:R-:W-:Y:S01]  /*1a50*/  LOP3.LUT R112, R112, 0xfffffff8, RZ, 0xc0, !PT ;  /* 0xfffffff870707812 */ /* 0x000fe200078ec0ff */
[----:B------:R-:W-:Y:S01]  /*1a60*/  UIMAD.WIDE.U32 UR50, UR52, UR8, URZ ;  /* 0x00000008343272a5 */ /* 0x000fe2000f8e003f */
[----:B------:R-:W-:Y:S01]  /*1a70*/  LOP3.LUT R121, R4, 0xfffffff8, RZ, 0xc0, !PT ;  /* 0xfffffff804797812 */ /* 0x000fe200078ec0ff */
[----:B------:R-:W-:Y:S01]  /*1a80*/  UIMAD UR9, UR52, UR9, UR10 ;  /* 0x00000009340972a4 */ /* 0x000fe2000f8e020a */
[----:B------:R-:W-:Y:S01]  /*1a90*/  LOP3.LUT R128, R2, 0xfffffff8, RZ, 0xc0, !PT ;  /* 0xfffffff802807812 */ /* 0x000fe200078ec0ff */
[----:B------:R-:W-:Y:S01]  /*1aa0*/  IMAD.IADD R116, R147, 0x1, R113 ;  /* 0x0000000193747824 */ /* 0x000fe200078e0271 */
[----:B------:R-:W-:Y:S01]  /*1ab0*/  ISETP.NE.AND P3, PT, R122, 0x1, PT ;  /* 0x000000017a00780c */ /* 0x000fe20003f65270 */
[----:B------:R-:W-:Y:S01]  /*1ac0*/  IMAD.IADD R117, R149, 0x1, R5 ;  /* 0x0000000195757824 */ /* 0x000fe200078e0205 */
[----:B------:R-:W-:Y:S01]  /*1ad0*/  SHF.R.S32.HI R67, RZ, 0x3, R2 ;  /* 0x00000003ff437819 */ /* 0x000fe20000011402 */
[----:B------:R-:W-:Y:S01]  /*1ae0*/  IMAD.IADD R114, R5, 0x1, R145 ;  /* 0x0000000105727824 */ /* 0x000fe200078e0291 */
[----:B------:R-:W-:Y:S01]  /*1af0*/  P2R R2, PR, RZ, 0x1 ;  /* 0x00000001ff027803 */ /* 0x000fe20000000000 */
[----:B------:R-:W-:Y:S01]  /*1b00*/  IMAD.IADD R113, R113, 0x1, R143 ;  /* 0x0000000171717824 */ /* 0x000fe200078e028f */
[C---:B--2---:R-:W-:Y:S01]  /*1b10*/  IADD3 R13, R20.reuse, 0x20, RZ ;  /* 0x00000020140d7810 */ /* 0x044fe20007ffe0ff */
[----:B------:R-:W-:Y:S01]  /*1b20*/  IMAD.SHL.U32 R127, R127, 0x2, RZ ;  /* 0x000000027f7f7824 */ /* 0x000fe200078e00ff */
[----:B------:R-:W-:Y:S01]  /*1b30*/  IADD3 R12, R20, 0x60, RZ ;  /* 0x00000060140c7810 */ /* 0x000fe20007ffe0ff */
[----:B------:R-:W-:Y:S01]  /*1b40*/  IMAD.SHL.U32 R125, R125, 0x2, RZ ;  /* 0x000000027d7d7824 */ /* 0x000fe200078e00ff */
[----:B------:R-:W-:Y:S01]  /*1b50*/  SHF.R.S32.HI R109, RZ, 0x1f, R110 ;  /* 0x0000001fff6d7819 */ /* 0x000fe2000001146e */
[----:B------:R-:W-:Y:S01]  /*1b60*/  IMAD.SHL.U32 R126, R126, 0x2, RZ ;  /* 0x000000027e7e7824 */ /* 0x000fe200078e00ff */
[----:B------:R-:W-:Y:S01]  /*1b70*/  SHF.R.S32.HI R68, RZ, 0x3, R4 ;  /* 0x00000003ff447819 */ /* 0x000fe20000011404 */
[----:B------:R-:W-:Y:S01]  /*1b80*/  IMAD.SHL.U32 R124, R124, 0x2, RZ ;  /* 0x000000027c7c7824 */ /* 0x000fe200078e00ff */
[----:B------:R-:W-:Y:S01]  /*1b90*/  SHF.R.S32.HI R119, RZ, 0x1f, R112 ;  /* 0x0000001fff777819 */ /* 0x000fe20000011470 */
[----:B------:R-:W-:Y:S01]  /*1ba0*/  UIADD3 UR39, UR43, UR39, URZ ;  /* 0x000000272b277290 */ /* 0x000fe2000fffe03f */
[----:B------:R-:W-:Y:S01]  /*1bb0*/  SHF.R.S32.HI R118, RZ, 0x1f, R121 ;  /* 0x0000001fff767819 */ /* 0x000fe20000011479 */
[----:B------:R-:W-:Y:S01]  /*1bc0*/  UIADD3 UR44, UR47, UR44, URZ ;  /* 0x0000002c2f2c7290 */ /* 0x000fe2000fffe03f */
[----:B------:R-:W-:Y:S01]  /*1bd0*/  SHF.R.S32.HI R123, RZ, 0x1f, R128 ;  /* 0x0000001fff7b7819 */ /* 0x000fe20000011480 */
[----:B------:R-:W-:Y:S01]  /*1be0*/  UIADD3 UR45, UR49, UR45, URZ ;  /* 0x0000002d312d7290 */ /* 0x000fe2000fffe03f */
[----:B------:R-:W-:Y:S01]  /*1bf0*/  P2R R2, PR, RZ, 0x8 ;  /* 0x00000008ff027803 */ /* 0x000fe20000000000 */
[----:B------:R-:W-:-:S02]  /*1c00*/  UIADD3 UR9, UR51, UR9, URZ ;  /* 0x0000000933097290 */ /* 0x000fc4000fffe03f */
[----:B------:R-:W-:Y:S01]  /*1c10*/  ULDC.U8 UR8, c[0x0][0x298] ;  /* 0x0000a60000087ab9 */ /* 0x000fe20000000000 */
[----:B-1----:R-:W-:Y:S06]  /*1c20*/  BAR.SYNC.DEFER_BLOCKING 0x0 ;  /* 0x0000000000007b1d */ /* 0x002fec0000010000 */
.L_x_1654:
[----:B------:R-:W-:Y:S01]  /*1c30*/  ISETP.NE.AND P3, PT, R122, 0x1, PT ;  /* 0x000000017a00780c */ /* 0x000fe20003f65270 */
[----:B-1-3--:R-:W-:Y:S01]  /*1c40*/  IMAD.U32 R3, RZ, RZ, UR6 ;  /* 0x00000006ff037e24 */ /* 0x00afe2000f8e00ff */
[----:B------:R-:W-:Y:S01]  /*1c50*/  MOV R132, RZ ;  /* 0x000000ff00847202 */ /* 0x000fe20000000f00 */
[----:B------:R-:W-:Y:S04]  /*1c60*/  DEPBAR.LE SB0, 0x0 ;  /* 0x000080000000791a */ /* 0x000fe80000000000 */
[----:B------:R-:W-:Y:S01]  /*1c70*/  IMAD R2, R3, 0x30, R0 ;  /* 0x0000003003027824 */ /* 0x000fe200078e0200 */
[----:B------:R-:W-:Y:S01]  /*1c80*/  ISETP.GE.AND P4, PT, R120, 0x1, PT ;  /* 0x000000017800780c */ /* 0x000fe20003f86270 */
[----:B------:R-:W-:Y:S02]  /*1c90*/  BSSY B2, `(.L_x_1615) ;  /* 0x0000542000027945 */ /* 0x000fe40003800000 */
[----:B------:R-:W-:Y:S01]  /*1ca0*/  IMAD.IADD R131, R105, 0x1, R2 ;  /* 0x0000000169837824 */ /* 0x000fe200078e0202 */
[----:B------:R-:W-:Y:S03]  /*1cb0*/  ISETP.GE.AND P0, PT, R2, UR4, PT ;  /* 0x0000000402007c0c */ /* 0x000fe6000bf06270 */
[----:B--2---:R-:W-:Y:S01]  /*1cc0*/  @P3 IMAD.HI.U32 R5, R131, c[0x0][0x2bc], RZ ;  /* 0x0000af0083053a27 */ /* 0x004fe200078e00ff */
[----:B------:R-:W-:Y:S03]  /*1cd0*/  ISETP.GT.OR P0, PT, R0, 0x2f, P0 ;  /* 0x0000002f0000780c */ /* 0x000fe60000704670 */
[----:B------:R-:W-:Y:S01]  /*1ce0*/  IMAD.MOV.U32 R4, RZ, RZ, R131 ;  /* 0x000000ffff047224 */ /* 0x000fe200078e0083 */
[----:B------:R-:W-:Y:S09]  /*1cf0*/  @P3 SHF.R.U32.HI R4, RZ, c[0x0][0x2c0], R5 ;  /* 0x0000b000ff043a19 */ /* 0x000ff20000011605 */
[C---:B------:R-:W-:Y:S04]  /*1d00*/  @!P0 IADD3 R8, P3, R4.reuse, UR50, RZ ;  /* 0x0000003204088c10 */ /* 0x040fe8000ff7e0ff */
[----:B------:R-:W-:Y:S01]  /*1d10*/  @!P0 LEA.HI.X.SX32 R5, R4, UR9, 0x1, P3 ;  /* 0x0000000904058c11 */ /* 0x000fe200098f0eff */
[----:B------:R-:W-:Y:S01]  /*1d20*/  IMAD.MOV R4, RZ, RZ, -R4 ;  /* 0x000000ffff047224 */ /* 0x000fe200078e0a04 */
[----:B------:R-:W-:Y:S03]  /*1d30*/  @!P0 LEA R22, P3, R8, c[0x0][0x2a0], 0x2 ;  /* 0x0000a80008168a11 */ /* 0x000fe600078610ff */
        /* <DEDUP_REMOVED lines=9> */
[----:B------:R-:W-:Y:S02]  /*1dd0*/  MOV R4, R8 ;  /* 0x0000000800047202 */ /* 0x000fe40000000f00 */
[----:B--2---:R-:W-:Y:S03]  /*1de0*/  SHF.R.S32.HI R129, RZ, 0x1f, R132 ;  /* 0x0000001fff817819 */ /* 0x004fe60000011484 */
[----:B------:R-:W-:Y:S04]  /*1df0*/  IMAD.WIDE.U32 R4, R132, c[0x0][0x1f0], R4 ;  /* 0x00007c0084047a25 */ /* 0x000fe800078e0004 */
[----:B------:R-:W-:Y:S01]  /*1e00*/  IMAD R133, R129, c[0x0][0x1f0], RZ ;  /* 0x00007c0081857a24 */ /* 0x000fe200078e02ff */
[----:B------:R-:W-:Y:S03]  /*1e10*/  IADD3 R4, P0, R4, UR46, RZ ;  /* 0x0000002e04047c10 */ /* 0x000fe6000ff1e0ff */
[----:B------:R-:W-:Y:S05]  /*1e20*/  IMAD R133, R132, c[0x0][0x1f4], R133 ;  /* 0x00007d0084857a24 */ /* 0x000fea00078e0285 */
[----:B------:R-:W-:Y:S02]  /*1e30*/  IADD3.X R133, R5, UR44, R133, P0, !PT ;  /* 0x0000002c05857c10 */ /* 0x000fe400087fe485 */
[C---:B------:R-:W-:Y:S04]  /*1e40*/  LEA R150, P0, R4.reuse, c[0x0][0x1c8], 0x1 ;  /* 0x0000720004967a11 */ /* 0x040fe800078008ff */
[----:B------:R-:W-:Y:S01]  /*1e50*/  LEA.HI.X R133, R4, c[0x0][0x1cc], R133, 0x1, P0 ;  /* 0x0000730004857a11 */ /* 0x000fe200000f0c85 */
[----:B----4-:R-:W-:-:S05]  /*1e60*/  @!P4 BRA `(.L_x_1616) ;  /* 0x00004eb00000c947 */ /* 0x010fca0003800000 */
[----:B------:R-:W-:Y:S01]  /*1e70*/  USHF.R.S32.HI UR31, URZ, 0x1f, UR6 ;  /* 0x0000001f3f1f7899 */ /* 0x000fe20008011406 */
[----:B------:R-:W-:Y:S01]  /*1e80*/  ISETP.NE.AND P0, PT, RZ, UR8, PT ;  /* 0x00000008ff007c0c */ /* 0x000fe2000bf05270 */
[----:B------:R-:W-:Y:S02]  /*1e90*/  UIMAD UR11, UR37, UR6, URZ ;  /* 0x00000006250b72a4 */ /* 0x000fe4000f8e023f */
[----:B------:R-:W-:Y:S02]  /*1ea0*/  UIMAD UR10, UR39, UR6, URZ ;  /* 0x00000006270a72a4 */ /* 0x000fe4000f8e023f */
[----:B------:R-:W-:Y:S02]  /*1eb0*/  UIMAD UR5, UR6, -0x30, UR4 ;  /* 0xffffffd0060578a4 */ /* 0x000fe4000f8e0204 */
[----:B------:R-:W-:Y:S02]  /*1ec0*/  UIMAD.WIDE.U32 UR54, UR40, UR6, URZ ;  /* 0x00000006283672a5 */ /* 0x000fe4000f8e003f */
[----:B------:R-:W-:Y:S02]  /*1ed0*/  UIMAD.WIDE.U32 UR52, UR42, UR6, URZ ;  /* 0x000000062a3472a5 */ /* 0x000fe4000f8e003f */
[----:B------:R-:W-:Y:S02]  /*1ee0*/  UIMAD UR11, UR31, UR40, UR11 ;  /* 0x000000281f0b72a4 */ /* 0x000fe4000f8e020b */
[----:B------:R-:W-:Y:S02]  /*1ef0*/  UIMAD UR10, UR31, UR42, UR10 ;  /* 0x0000002a1f0a72a4 */ /* 0x000fe4000f8e020a */
[----:B------:R-:W-:Y:S02]  /*1f00*/  UISETP.LT.AND UP0, UPT, UR5, 0x30, UPT ;  /* 0x000000300500788c */ /* 0x000fe4000bf01270 */
[----:B------:R-:W-:Y:S02]  /*1f10*/  UIADD3 UR11, UR55, UR11, URZ ;  /* 0x0000000b370b7290 */ /* 0x000fe4000fffe03f */
[----:B------:R-:W-:Y:S02]  /*1f20*/  UIADD3 UR10, UR53, UR10, URZ ;  /* 0x0000000a350a7290 */ /* 0x000fe4000fffe03f */
[----:B------:R-:W-:Y:S01]  /*1f30*/  USEL UR31, UR5, 0x30, UP0 ;  /* 0x00000030051f7887 */ /* 0x000fe20008000000 */
[----:B------:R-:W-:-:S05]  /*1f40*/  @!P0 BRA `(.L_x_1617) ;  /* 0x000026b000008947 */ /* 0x000fca0003800000 */
[----:B------:R-:W-:Y:S01]  /*1f50*/  ISETP.GE.AND P4, PT, R16, UR31, PT ;  /* 0x0000001f10007c0c */ /* 0x000fe2000bf86270 */
        /* <DEDUP_REMOVED lines=11> */
[----:B------:R-:W-:Y:S01]  /*2010*/  IADD3 R3, P0, R148, UR54, RZ ;  /* 0x0000003694037c10 */ /* 0x000fe2000ff1e0ff */
[----:B------:R-:W-:Y:S01]  /*2020*/  CS2R R80, SRZ ;  /* 0x0000000000507805 */ /* 0x000fe2000001ff00 */
[----:B------:R-:W-:Y:S01]  /*2030*/  CS2R R50, SRZ ;  /* 0x0000000000327805 */ /* 0x000fe2000001ff00 */
[----:B------:R-:W-:Y:S01]  /*2040*/  CS2R R78, SRZ ;  /* 0x00000000004e7805 */ /* 0x000fe2000001ff00 */
[----:B------:R-:W-:Y:S01]  /*2050*/  IADD3.X R2, R117, UR11, RZ, P0, !PT ;  /* 0x0000000b75027c10 */ /* 0x000fe200087fe4ff */
[----:B------:R-:W-:Y:S01]  /*2060*/  CS2R R46, SRZ ;  /* 0x00000000002e7805 */ /* 0x000fe2000001ff00 */
[----:B------:R-:W-:Y:S01]  /*2070*/  IADD3 R5, P0, R146, UR52, RZ ;  /* 0x0000003492057c10 */ /* 0x000fe2000ff1e0ff */
[----:B------:R-:W-:Y:S01]  /*2080*/  CS2R R76, SRZ ;  /* 0x00000000004c7805 */ /* 0x000fe2000001ff00 */
[----:B------:R-:W-:Y:S01]  /*2090*/  CS2R R42, SRZ ;  /* 0x00000000002a7805 */ /* 0x000fe2000001ff00 */
[----:B------:R-:W-:Y:S01]  /*20a0*/  CS2R R74, SRZ ;  /* 0x00000000004a7805 */ /* 0x000fe2000001ff00 */
[----:B------:R-:W-:Y:S01]  /*20b0*/  IADD3.X R4, R116, UR10, RZ, P0, !PT ;  /* 0x0000000a74047c10 */ /* 0x000fe200087fe4ff */
        /* <DEDUP_REMOVED lines=21> */
.L_x_1619:
[----:B------:R-:W-:Y:S05]  /*2210*/  BSYNC B0 ;  /* 0x0000000000007941 */ /* 0x000fea0003800000 */
.L_x_1618:
[----:B------:R-:W-:Y:S01]  /*2220*/  ISETP.GE.AND P5, PT, R95, UR31, PT ;  /* 0x0000001f5f007c0c */ /* 0x000fe2000bfa6270 */
[----:B-----5:R-:W-:Y:S01]  /*2230*/  IMAD.MOV.U32 R10, RZ, RZ, R74 ;  /* 0x000000ffff0a7224 */ /* 0x020fe200078e004a */
[----:B------:R-:W-:Y:S01]  /*2240*/  MOV R5, R36 ;  /* 0x0000002400057202 */ /* 0x000fe20000000f00 */
[----:B-1----:R-:W-:Y:S01]  /*2250*/  IMAD.MOV.U32 R9, RZ, RZ, R75 ;  /* 0x000000ffff097224 */ /* 0x002fe200078e004b */
[----:B------:R-:W-:Y:S01]  /*2260*/  MOV R2, R43 ;  /* 0x0000002b00027202 */ /* 0x000fe20000000f00 */
[----:B------:R-:W-:Y:S01]  /*2270*/  IMAD.MOV.U32 R8, RZ, RZ, R76 ;  /* 0x000000ffff087224 */ /* 0x000fe200078e004c */
        /* <DEDUP_REMOVED lines=30> */
[----:B------:R-:W-:Y:S01]  /*2460*/  IMAD.U32 R7, RZ, RZ, UR32 ;  /* 0x00000020ff077e24 */ /* 0x000fe2000f8e00ff */
[----:B------:R-:W-:Y:S01]  /*2470*/  CS2R R70, SRZ ;  /* 0x0000000000467805 */ /* 0x000fe2000001ff00 */
[----:B------:R-:W-:Y:S01]  /*2480*/  IMAD.U32 R2, RZ, RZ, UR30 ;  /* 0x0000001eff027e24 */ /* 0x000fe2000f8e00ff */
[----:B------:R-:W-:Y:S01]  /*2490*/  CS2R R34, SRZ ;  /* 0x0000000000227805 */ /* 0x000fe2000001ff00 */
[----:B------:R-:W-:Y:S01]  /*24a0*/  IMAD.U32 R5, RZ, RZ, UR38 ;  /* 0x00000026ff057e24 */ /* 0x000fe2000f8e00ff */
[----:B------:R-:W-:Y:S01]  /*24b0*/  IADD3 R7, P3, P0, R148, UR54, R7 ;  /* 0x0000003694077c10 */ /* 0x000fe2000f87e007 */
[----:B------:R-:W-:Y:S01]  /*24c0*/  IMAD.U32 R3, RZ, RZ, UR35 ;  /* 0x00000023ff037e24 */ /* 0x000fe2000f8e00ff */
        /* <DEDUP_REMOVED lines=8> */
[----:B------:R-:W-:Y:S02]  /*2550*/  IADD3.X R4, R116, UR10, R3, P3, P0 ;  /* 0x0000000a74047c10 */ /* 0x000fe40009fe0403 */
        /* <DEDUP_REMOVED lines=20> */
.L_x_1621:
[----:B------:R-:W-:Y:S05]  /*26a0*/  BSYNC B0 ;  /* 0x0000000000007941 */ /* 0x000fea0003800000 */
.L_x_1620:
[----:B-----5:R-:W-:Y:S01]  /*26b0*/  MOV R4, R23 ;  /* 0x0000001700047202 */ /* 0x020fe20000000f00 */
[----:B------:R2:W3:Y:S01]  /*26c0*/  SHFL.IDX PT, R85, R133, RZ, 0x181f ;  /* 0x00181fff85557589 */ /* 0x0004e200000e0000 */
[----:B------:R-:W-:Y:S01]  /*26d0*/  IMAD.MOV.U32 R26, RZ, RZ, R58 ;  /* 0x000000ffff1a7224 */ /* 0x000fe200078e003a */
[----:B------:R-:W-:Y:S01]  /*26e0*/  BSSY B1, `(.L_x_1622) ;  /* 0x0000103000017945 */ /* 0x000fe20003800000 */
[----:B------:R-:W-:Y:S02]  /*26f0*/  IMAD.MOV.U32 R25, RZ, RZ, R59 ;  /* 0x000000ffff197224 */ /* 0x000fe400078e003b */
[----:B------:R-:W-:Y:S02]  /*2700*/  IMAD.MOV.U32 R24, RZ, RZ, R62 ;  /* 0x000000ffff187224 */ /* 0x000fe400078e003e */
[----:B------:R-:W-:Y:S01]  /*2710*/  IMAD.MOV.U32 R5, RZ, RZ, R22 ;  /* 0x000000ffff057224 */ /* 0x000fe200078e0016 */
[----:B------:R-:W-:Y:S01]  /*2720*/  PRMT R54, R25, 0x5410, R26 ;  /* 0x0000541019367816 */ /* 0x000fe2000000001a */
[----:B------:R2:W4:Y:S01]  /*2730*/  SHFL.IDX PT, R83, R150, RZ, 0x181f ;  /* 0x00181fff96537589 */ /* 0x00052200000e0000 */
[----:B------:R-:W-:Y:S01]  /*2740*/  MOV R25, R63 ;  /* 0x0000003f00197202 */ /* 0x000fe20000000f00 */
[----:B------:R-:W-:Y:S01]  /*2750*/  IMAD.MOV.U32 R26, RZ, RZ, R64 ;  /* 0x000000ffff1a7224 */ /* 0x000fe200078e0040 */
[----:B------:R-:W-:Y:S01]  /*2760*/  PRMT R7, R4, 0x5410, R5 ;  /* 0x0000541004077816 */ /* 0x000fe20000000005 */
[----:B-1----:R-:W-:Y:S01]  /*2770*/  IMAD.MOV.U32 R3, RZ, RZ, R28 ;  /* 0x000000ffff037224 */ /* 0x002fe200078e001c */
        /* <DEDUP_REMOVED lines=15> */
[----:B---3--:R-:W-:Y:S01]  /*2870*/  ISETP.GE.AND P0, PT, R18, c[0x0][0x1d4], PT ;  /* 0x0000750012007a0c */ /* 0x008fe20003f06270 */
[----:B------:R-:W-:Y:S01]  /*2880*/  @!UPT UIADD3 URZ, URZ, URZ, URZ ;  /* 0x0000003f3f3ff290 */ /* 0x000fe2000fffe03f */
[----:B------:R-:W-:Y:S11]  /*2890*/  BSSY B0, `(.L_x_1624) ;  /* 0x0000038000007945 */ /* 0x000ff60003800000 */
[----:B------:R-:W-:-:S05]  /*28a0*/  @P0 BRA `(.L_x_1625) ;  /* 0x0000036000000947 */ /* 0x000fca0003800000 */
[C---:B----4-:R-:W-:Y:S01]  /*28b0*/  LEA R90, P0, R18.reuse, R83, 0x1 ;  /* 0x00000053125a7211 */ /* 0x050fe200078008ff */
[----:B------:R-:W1:Y:S03]  /*28c0*/  LDS.128 R24, [R96+0xa080] ;  /* 0x00a0800060187984 */ /* 0x000e660000000c00 */
[----:B------:R-:W-:Y:S02]  /*28d0*/  LEA.HI.X R91, R18, R85, R19, 0x1, P0 ;  /* 0x00000055125b7211 */ /* 0x000fe400000f0c13 */
[----:B------:R-:W-:Y:S11]  /*28e0*/  ISETP.GE.AND P0, PT, R20, c[0x0][0x27c], PT ;  /* 0x00009f0014007a0c */ /* 0x000ff60003f06270 */
[----:B------:R-:W-:Y:S02]  /*28f0*/  @!UPT UIADD3 URZ, URZ, URZ, URZ ;  /* 0x0000003f3f3ff290 */ /* 0x000fe4000fffe03f */
[----:B------:R-:W-:Y:S01]  /*2900*/  @!P0 HADD2.F32 R49, -RZ, R49.H0_H0 ;  /* 0x20000031ff318230 */ /* 0x000fe20000004100 */
[----:B------:R-:W-:Y:S01]  /*2910*/  @!P0 SHF.R.U64 R45, R50, 0x10, R51 ;  /* 0x00000010322d8819 */ /* 0x000fe20000001233 */
[----:B------:R-:W-:Y:S01]  /*2920*/  @!P0 HADD2.F32 R53, -RZ, R53.H0_H0 ;  /* 0x20000035ff358230 */ /* 0x000fe20000004100 */
        /* <DEDUP_REMOVED lines=22> */
[----:B------:R-:W-:Y:S01]  /*2a90*/  @!P0 FFMA.FTZ R82, R38, R55, -R82 ;  /* 0x0000003726528223 */ /* 0x000fe20000010852 */
        /* <DEDUP_REMOVED lines=23> */
.L_x_1625:
[----:B------:R-:W-:Y:S05]  /*2c10*/  BSYNC B0 ;  /* 0x0000000000007941 */ /* 0x000fea0003800000 */
.L_x_1624:
[----:B------:R-:W-:Y:S01]  /*2c20*/  ISETP.GE.AND P0, PT, R14, c[0x0][0x1d4], PT ;  /* 0x000075000e007a0c */ /* 0x000fe20003f06270 */
[----:B------:R-:W-:Y:S01]  /*2c30*/  @!UPT UIADD3 URZ, URZ, URZ, URZ ;  /* 0x0000003f3f3ff290 */ /* 0x000fe2000fffe03f */
[----:B------:R-:W-:Y:S11]  /*2c40*/  BSSY B0, `(.L_x_1626) ;  /* 0x0000038000007945 */ /* 0x000ff60003800000 */
[----:B------:R-:W-:-:S05]  /*2c50*/  @P0 BRA `(.L_x_1627) ;  /* 0x0000036000000947 */ /* 0x000fca0003800000 */
[C---:B----4-:R-:W-:Y:S01]  /*2c60*/  LEA R86, P0, R112.reuse, R83, 0x1 ;  /* 0x0000005370567211 */ /* 0x050fe200078008ff */
[----:B-1----:R-:W1:Y:S03]  /*2c70*/  LDS.128 R24, [R96+0xb880] ;  /* 0x00b8800060187984 */ /* 0x002e660000000c00 */
        /* <DEDUP_REMOVED lines=20> */
[CC--:B------:R-:W-:Y:S02]  /*2dc0*/  @!P0 FMUL.FTZ R53, R45.reuse, R41.reuse ;  /* 0x000000292d358220 */ /* 0x0c0fe40000410000 */
        /* <DEDUP_REMOVED lines=20> */
[----:B------:R-:W-:Y:S01]  /*2f10*/  @!P0 FMUL.FTZ R5, R39, R46 ;  /* 0x0000002e27058220 */ /* 0x000fe20000410000 */
        /* <DEDUP_REMOVED lines=10> */
.L_x_1627:
[----:B------:R-:W-:Y:S05]  /*2fc0*/  BSYNC B0 ;  /* 0x0000000000007941 */ /* 0x000fea0003800000 */
.L_x_1626:
        /* <DEDUP_REMOVED lines=31> */
[-C--:B------:R-:W-:Y:S01]  /*31c0*/  @!P0 FFMA.FTZ R2, R45, R44.reuse, R2 ;  /* 0x0000002c2d028223 */ /* 0x080fe20000010002 */
        /* <DEDUP_REMOVED lines=14> */
[CC--:B------:R-:W-:Y:S02]  /*32b0*/  @!P0 FMUL.FTZ R53, R48.reuse, R42.reuse ;  /* 0x0000002a30358220 */ /* 0x0c0fe40000410000 */
        /* <DEDUP_REMOVED lines=11> */
.L_x_1629:
[----:B------:R-:W-:Y:S05]  /*3370*/  BSYNC B0 ;  /* 0x0000000000007941 */ /* 0x000fea0003800000 */
.L_x_1628:
[----:B------:R-:W-:Y:S11]  /*3380*/  ISETP.GE.AND P0, PT, R98, c[0x0][0x1d4], PT ;  /* 0x0000750062007a0c */ /* 0x000ff60003f06270 */
[----:B------:R-:W-:Y:S02]  /*3390*/  @!UPT UIADD3 URZ, URZ, URZ, URZ ;  /* 0x0000003f3f3ff290 */ /* 0x000fe4000fffe03f */
[----:B------:R-:W-:-:S05]  /*33a0*/  @P0 BRA `(.L_x_1623) ;  /* 0x0000036000000947 */ /* 0x000fca0003800000 */
[C---:B----4-:R-:W-:Y:S01]  /*33b0*/  LEA R48, P0, R111.reuse, R83, 0x1 ;  /* 0x000000536f307211 */ /* 0x050fe200078008ff */
[----:B-1----:R-:W1:Y:S03]  /*33c0*/  LDS.128 R24, [R96+0xe880] ;  /* 0x00e8800060187984 */ /* 0x002e660000000c00 */
[----:B------:R-:W-:Y:S02]  /*33d0*/  LEA.HI.X R49, R111, R85, R108, 0x1, P0 ;  /* 0x000000556f317211 */ /* 0x000fe400000f0c6c */
[----:B------:R-:W-:Y:S11]  /*33e0*/  ISETP.GE.AND P0, PT, R12, c[0x0][0x27c], PT ;  /* 0x00009f000c007a0c */ /* 0x000ff60003f06270 */
[----:B------:R-:W-:Y:S02]  /*33f0*/  @!UPT UIADD3 URZ, URZ, URZ, URZ ;  /* 0x0000003f3f3ff290 */ /* 0x000fe4000fffe03f */
[----:B------:R-:W-:Y:S01]  /*3400*/  @!P0 HADD2.F32 R38, -RZ, R17.H1_H1 ;  /* 0x30000011ff268230 */ /* 0x000fe20000004100 */
        /* <DEDUP_REMOVED lines=38> */
[-C--:B------:R-:W-:Y:S02]  /*3670*/  @!P0 FFMA.FTZ R4, R39, R43.reuse, R4 ;  /* 0x0000002b27048223 */ /* 0x080fe40000010004 */
[C---:B------:R-:W-:Y:S02]  /*3680*/  @!P0 FMUL.FTZ R5, R33.reuse, R36 ;  /* 0x0000002421058220 */ /* 0x040fe40000410000 */
        /* <DEDUP_REMOVED lines=8> */
.L_x_1623:
[----:B---3--:R-:W-:Y:S05]  /*3710*/  BSYNC B1 ;  /* 0x0000000000017941 */ /* 0x008fea0003800000 */
.L_x_1622:
[----:B--2---:R-:W2:Y:S04]  /*3720*/  SHFL.IDX PT, R133, R133, 0x1, 0x181f ;  /* 0x00381f0085857f89 */ /* 0x004ea800000e0000 */
[----:B------:R3:W1:Y:S01]  /*3730*/  SHFL.IDX PT, R43, R150, 0x1, 0x181f ;  /* 0x00381f00962b7f89 */ /* 0x00066200000e0000 */
[----:B------:R-:W-:-:S05]  /*3740*/  @P5 BRA `(.L_x_1630) ;  /* 0x0000396000005947 */ /* 0x000fca0003800000 */
[----:B------:R-:W-:Y:S01]  /*3750*/  ISETP.GE.AND P0, PT, R18, c[0x0][0x1d4], PT ;  /* 0x0000750012007a0c */ /* 0x000fe20003f06270 */
[----:B------:R-:W-:Y:S01]  /*3760*/  @!UPT UIADD3 URZ, URZ, URZ, URZ ;  /* 0x0000003f3f3ff290 */ /* 0x000fe2000fffe03f */
[----:B------:R-:W-:Y:S11]  /*3770*/  BSSY B0, `(.L_x_1631) ;  /* 0x0000038000007945 */ /* 0x000ff60003800000 */
[----:B------:R-:W-:-:S05]  /*3780*/  @P0 BRA `(.L_x_1632) ;  /* 0x0000036000000947 */ /* 0x000fca0003800000 */
[C---:B-1----:R-:W-:Y:S01]  /*3790*/  LEA R46, P0, R18.reuse, R43, 0x1 ;  /* 0x0000002b122e7211 */ /* 0x042fe200078008ff */
[----:B------:R-:W1:Y:S03]  /*37a0*/  LDS.128 R24, [R96+0xb080] ;  /* 0x00b0800060187984 */ /* 0x000e660000000c00 */
[----:B--2---:R-:W-:Y:S02]  /*37b0*/  LEA.HI.X R47, R18, R133, R19, 0x1, P0 ;  /* 0x00000085122f7211 */ /* 0x004fe400000f0c13 */
[----:B------:R-:W-:Y:S11]  /*37c0*/  ISETP.GE.AND P0, PT, R20, c[0x0][0x27c], PT ;  /* 0x00009f0014007a0c */ /* 0x000ff60003f06270 */
[----:B------:R-:W-:Y:S02]  /*37d0*/  @!UPT UIADD3 URZ, URZ, URZ, URZ ;  /* 0x0000003f3f3ff290 */ /* 0x000fe4000fffe03f */
        /* <DEDUP_REMOVED lines=49> */
.L_x_1632:
[----:B------:R-:W-:Y:S05]  /*3af0*/  BSYNC B0 ;  /* 0x0000000000007941 */ /* 0x000fea0003800000 */
.L_x_1631:
        /* <DEDUP_REMOVED lines=58> */
.L_x_1634:
[----:B------:R-:W-:Y:S05]  /*3ea0*/  BSYNC B0 ;  /* 0x0000000000007941 */ /* 0x000fea0003800000 */
.L_x_1633:
        /* <DEDUP_REMOVED lines=58> */
.L_x_1636:
[----:B------:R-:W-:Y:S05]  /*4250*/  BSYNC B0 ;  /* 0x0000000000007941 */ /* 0x000fea0003800000 */
.L_x_1635:
[----:B------:R-:W-:Y:S11]  /*4260*/  ISETP.GE.AND P0, PT, R98, c[0x0][0x1d4], PT ;  /* 0x0000750062007a0c */ /* 0x000ff60003f06270 */
[----:B------:R-:W-:Y:S02]  /*4270*/  @!UPT UIADD3 URZ, URZ, URZ, URZ ;  /* 0x0000003f3f3ff290 */ /* 0x000fe4000fffe03f */
[----:B------:R-:W-:-:S05]  /*4280*/  @P0 BRA `(.L_x_1630) ;  /* 0x00002e2000000947 */ /* 0x000fca0003800000 */
[C---:B-1----:R-:W-:Y:S01]  /*4290*/  LEA R36, P0, R111.reuse, R43, 0x1 ;  /* 0x0000002b6f247211 */ /* 0x042fe200078008ff */
[----:B------:R-:W1:Y:S03]  /*42a0*/  LDS.128 R24, [R96+0xf880] ;  /* 0x00f8800060187984 */ /* 0x000e660000000c00 */
[----:B--2---:R-:W-:Y:S02]  /*42b0*/  LEA.HI.X R37, R111, R133, R108, 0x1, P0 ;  /* 0x000000856f257211 */ /* 0x004fe400000f0c6c */
        /* <DEDUP_REMOVED lines=52> */
.L_x_1617:
        /* <DEDUP_REMOVED lines=36> */
.L_x_1638:
[----:B------:R-:W-:Y:S05]  /*4840*/  BSYNC B0 ;  /* 0x0000000000007941 */ /* 0x000fea0003800000 */
.L_x_1637:
        /* <DEDUP_REMOVED lines=39> */
[----:B------:R-:W-:Y:S01]  /*4ac0*/  CS2R R30, SRZ ;  /* 0x00000000001e7805 */ /* 0x000fe2000001ff00 */
[----:B------:R-:W-:Y:S01]  /*4ad0*/  IADD3 R5, P3, P0, R144, UR54, R5 ;  /* 0x0000003690057c10 */ /* 0x000fe2000f87e005 */
[----:B------:R-:W-:Y:S01]  /*4ae0*/  CS2R R28, SRZ ;  /* 0x00000000001c7805 */ /* 0x000fe2000001ff00 */
[----:B------:R-:W-:Y:S01]  /*4af0*/  CS2R R74, SRZ ;  /* 0x00000000004a7805 */ /* 0x000fe2000001ff00 */
[----:B------:R-:W-:Y:S01]  /*4b00*/  CS2R R72, SRZ ;  /* 0x0000000000487805 */ /* 0x000fe2000001ff00 */
[----:B------:R-:W-:Y:S01]  /*4b10*/  IADD3.X R4, R114, UR11, R3, P3, P0 ;  /* 0x0000000b72047c10 */ /* 0x000fe20009fe0403 */
[----:B------:R-:W-:Y:S01]  /*4b20*/  IMAD.U32 R3, RZ, RZ, UR38 ;  /* 0x00000026ff037e24 */ /* 0x000fe2000f8e00ff */
[----:B------:R-:W-:Y:S01]  /*4b30*/  CS2R R26, SRZ ;  /* 0x00000000001a7805 */ /* 0x000fe2000001ff00 */
[----:B------:R-:W-:Y:S01]  /*4b40*/  IMAD.U32 R2, RZ, RZ, UR35 ;  /* 0x00000023ff027e24 */ /* 0x000fe2000f8e00ff */
[----:B------:R-:W-:Y:S02]  /*4b50*/  CS2R R24, SRZ ;  /* 0x0000000000187805 */ /* 0x000fe4000001ff00 */
[----:B------:R-:W-:Y:S04]  /*4b60*/  IADD3 R3, P3, P0, R142, UR52, R3 ;  /* 0x000000348e037c10 */ /* 0x000fe8000f87e003 */
[----:B------:R-:W-:Y:S02]  /*4b70*/  IADD3.X R2, R113, UR10, R2, P3, P0 ;  /* 0x0000000a71027c10 */ /* 0x000fe40009fe0402 */
        /* <DEDUP_REMOVED lines=12> */
.L_x_1640:
[----:B------:R-:W-:Y:S05]  /*4c40*/  BSYNC B0 ;  /* 0x0000000000007941 */ /* 0x000fea0003800000 */
.L_x_1639:
[----:B-----5:R-:W-:Y:S01]  /*4c50*/  MOV R7, R73 ;  /* 0x0000004900077202 */ /* 0x020fe20000000f00 */
[----:B------:R2:W3:Y:S01]  /*4c60*/  SHFL.IDX PT, R153, R133, RZ, 0x181f ;  /* 0x00181fff85997589 */ /* 0x0004e200000e0000 */
[----:B-1----:R-:W-:Y:S01]  /*4c70*/  MOV R4, R27 ;  /* 0x0000001b00047202 */ /* 0x002fe20000000f00 */
[----:B------:R-:W-:Y:S01]  /*4c80*/  IMAD.MOV.U32 R10, RZ, RZ, R74 ;  /* 0x000000ffff0a7224 */ /* 0x000fe200078e004a */
[----:B------:R-:W-:Y:S01]  /*4c90*/  IADD3 R71, -R66, c[0x0][0x1d4], RZ ;  /* 0x0000750042477a10 */ /* 0x000fe20007ffe1ff */
[----:B------:R-:W-:Y:S01]  /*4ca0*/  IMAD.MOV.U32 R9, RZ, RZ, R75 ;  /* 0x000000ffff097224 */ /* 0x000fe200078e004b */
[----:B------:R-:W-:Y:S01]  /*4cb0*/  BSSY B1, `(.L_x_1641) ;  /* 0x000010b000017945 */ /* 0x000fe20003800000 */
[----:B------:R-:W-:Y:S02]  /*4cc0*/  IMAD.MOV.U32 R8, RZ, RZ, R72 ;  /* 0x000000ffff087224 */ /* 0x000fe400078e0048 */
[----:B------:R2:W1:Y:S01]  /*4cd0*/  SHFL.IDX PT, R152, R150, RZ, 0x181f ;  /* 0x00181fff96987589 */ /* 0x00046200000e0000 */
        /* <DEDUP_REMOVED lines=24> */
[----:B------:R-:W-:Y:S01]  /*4e60*/  SEL R62, R66, R71, !P1 ;  /* 0x00000047423e7207 */ /* 0x000fe20004800000 */
[----:B------:R-:W3:Y:S01]  /*4e70*/  LDS.128 R32, [R127+0xa080] ;  /* 0x00a080007f207984 */ /* 0x000ee20000000c00 */
        /* <DEDUP_REMOVED lines=15> */
[----:B------:R-:W-:Y:S01]  /*4f70*/  @!P0 SHF.R.U64 R63, R56, 0x10, R57 ;  /* 0x00000010383f8819 */ /* 0x000fe20000001239 */
[----:B------:R-:W-:Y:S01]  /*4f80*/  IMAD R53, R55, 0xc00, R6 ;  /* 0x00000c0037357824 */ /* 0x000fe200078e0206 */
[--C-:B------:R-:W-:Y:S02]  /*4f90*/  @!P0 SHF.R.U32.HI R44, RZ, 0x10, R47.reuse ;  /* 0x00000010ff2c8819 */ /* 0x100fe4000001162f */
[----:B------:R-:W-:Y:S01]  /*4fa0*/  @!P0 SHF.R.U64 R46, R46, 0x10, R47 ;  /* 0x000000102e2e8819 */ /* 0x000fe2000000122f */
[----:B------:R-:W-:Y:S01]  /*4fb0*/  IMAD.IADD R156, R53, 0x1, R156 ;  /* 0x00000001359c7824 */ /* 0x000fe200078e029c */
[----:B------:R-:W-:Y:S01]  /*4fc0*/  @!P0 SHF.R.U64 R62, R58, 0x10, R59 ;  /* 0x000000103a3e8819 */ /* 0x000fe2000000123b */
[----:B------:R-:W-:Y:S01]  /*4fd0*/  @!P0 HADD2.F32 R58, -RZ, R63.H0_H0 ;  /* 0x2000003fff3a8230 */ /* 0x000fe20000004100 */
[----:B------:R-:W-:Y:S01]  /*4fe0*/  @!P0 SHF.R.U32.HI R45, RZ, 0x10, R45 ;  /* 0x00000010ff2d8819 */ /* 0x000fe2000001162d */
[----:B------:R-:W-:Y:S01]  /*4ff0*/  @!P0 HADD2.F32 R46, -RZ, R46.H0_H0 ;  /* 0x2000002eff2e8230 */ /* 0x000fe20000004100 */
[----:B------:R-:W-:Y:S01]  /*5000*/  SHF.L.U32 R154, R156, 0x1, RZ ;  /* 0x000000019c9a7819 */ /* 0x000fe200000006ff */
[----:B------:R-:W-:Y:S01]  /*5010*/  @!P0 HADD2.F32 R62, -RZ, R62.H0_H0 ;  /* 0x2000003eff3e8230 */ /* 0x000fe20000004100 */
[----:B---3--:R-:W-:Y:S01]  /*5020*/  @!P0 IMAD.MOV.U32 R51, RZ, RZ, R32 ;  /* 0x000000ffff338224 */ /* 0x008fe200078e0020 */
[----:B------:R-:W-:Y:S02]  /*5030*/  @!P0 SHF.R.U32.HI R65, RZ, 0x10, R59 ;  /* 0x00000010ff418819 */ /* 0x000fe4000001163b */
[----:B------:R-:W3:Y:S01]  /*5040*/  LDS.128 R88, [R154+0xa080] ;  /* 0x00a080009a587984 */ /* 0x000ee20000000c00 */
[----:B------:R-:W-:Y:S01]  /*5050*/  @!P0 SHF.R.U32.HI R57, RZ, 0x10, R57 ;  /* 0x00000010ff398819 */ /* 0x000fe20000011639 */
[--C-:B------:R-:W-:Y:S02]  /*5060*/  @!P0 HADD2.F32 R47, -RZ, R51.reuse.H0_H0 ;  /* 0x20000033ff2f8230 */ /* 0x100fe40000004100 */
[----:B------:R-:W-:Y:S02]  /*5070*/  @!P0 HADD2.F32 R49, -RZ, R51.H1_H1 ;  /* 0x30000033ff318230 */ /* 0x000fe40000004100 */
[----:B------:R-:W-:Y:S01]  /*5080*/  @!P0 HADD2.F32 R65, -RZ, R65.H0_H0 ;  /* 0x20000041ff418230 */ /* 0x000fe20000004100 */
[----:B------:R-:W-:Y:S02]  /*5090*/  @!P0 FMUL.FTZ R2, R47, R50 ;  /* 0x000000322f028220 */ /* 0x000fe40000410000 */
[----:B------:R-:W-:Y:S02]  /*50a0*/  @!P0 FMUL.FTZ R3, R49, R52 ;  /* 0x0000003431038220 */ /* 0x000fe40000410000 */
[----:B---3--:R-:W-:Y:S01]  /*50b0*/  @!P0 IMAD.MOV.U32 R59, RZ, RZ, R89 ;  /* 0x000000ffff3b8224 */ /* 0x008fe200078e0059 */
[----:B------:R-:W-:Y:S05]  /*50c0*/  @!P0 MOV R56, R88 ;  /* 0x0000005800388202 */ /* 0x000fea0000000f00 */
[--C-:B------:R-:W-:Y:S02]  /*50d0*/  @!P0 HADD2.F32 R55, -RZ, R56.reuse.H0_H0 ;  /* 0x20000038ff378230 */ /* 0x100fe40000004100 */
[----:B------:R-:W-:Y:S03]  /*50e0*/  @!P0 HADD2.F32 R56, -RZ, R56.H1_H1 ;  /* 0x30000038ff388230 */ /* 0x000fe60000004100 */
[C---:B------:R-:W-:Y:S02]  /*50f0*/  @!P0 FMUL.FTZ R154, R55.reuse, R50 ;  /* 0x00000032379a8220 */ /* 0x040fe40000410000 */
[C---:B------:R-:W-:Y:S02]  /*5100*/  @!P0 FMUL.FTZ R155, R56.reuse, R52 ;  /* 0x00000034389b8220 */ /* 0x040fe40000410000 */
[----:B------:R-:W-:Y:S01]  /*5110*/  @!P0 FFMA.FTZ R2, R55, R54, R2 ;  /* 0x0000003637028223 */ /* 0x000fe20000010002 */
[----:B------:R-:W-:Y:S01]  /*5120*/  @!P0 HADD2.F32 R55, -RZ, R60.H1_H1 ;  /* 0x3000003cff378230 */ /* 0x000fe20000004100 */
[----:B------:R-:W-:Y:S01]  /*5130*/  @!P0 FFMA.FTZ R155, R49, R58, -R155 ;  /* 0x0000003a319b8223 */ /* 0x000fe2000001089b */
[----:B------:R-:W-:Y:S01]  /*5140*/  @!P0 MOV R49, R33 ;  /* 0x0000002100318202 */ /* 0x000fe20000000f00 */
[----:B------:R-:W-:Y:S01]  /*5150*/  @!P0 FFMA.FTZ R154, R47, R54, -R154 ;  /* 0x000000362f9a8223 */ /* 0x000fe2000001089a */
[----:B------:R-:W-:Y:S01]  /*5160*/  @!P0 HADD2.F32 R47, -RZ, R48.H0_H0 ;  /* 0x20000030ff2f8230 */ /* 0x000fe20000004100 */
[----:B------:R-:W-:Y:S01]  /*5170*/  @!P0 FFMA.FTZ R3, R56, R58, R3 ;  /* 0x0000003a38038223 */ /* 0x000fe20000010003 */
[----:B------:R-:W-:Y:S02]  /*5180*/  @!P0 HADD2.F32 R48, -RZ, R45.H0_H0 ;  /* 0x2000002dff308230 */ /* 0x000fe40000004100 */
[----:B------:R-:W-:Y:S01]  /*5190*/  @!P0 HADD2.F32 R56, -RZ, R59.H1_H1 ;  /* 0x3000003bff388230 */ /* 0x000fe20000004100 */
[----:B------:R-:W-:Y:S01]  /*51a0*/  @!P0 F2FP.PACK_AB R155, R155, R154 ;  /* 0x0000009a9b9b823e */ /* 0x000fe200000000ff */
[----:B------:R-:W-:Y:S01]  /*51b0*/  @!P0 HADD2.F32 R45, -RZ, R49.H1_H1 ;  /* 0x30000031ff2d8230 */ /* 0x000fe20000004100 */
[----:B------:R-:W-:Y:S01]  /*51c0*/  @!P0 F2FP.PACK_AB R154, R3, R2 ;  /* 0x00000002039a823e */ /* 0x000fe200000000ff */
[----:B------:R-:W-:Y:S01]  /*51d0*/  @!P0 HADD2.F32 R58, -RZ, R57.H0_H0 ;  /* 0x20000039ff3a8230 */ /* 0x000fe20000004100 */
[----:B------:R-:W-:Y:S01]  /*51e0*/  @!P0 IMAD.MOV.U32 R57, RZ, RZ, R91 ;  /* 0x000000ffff398224 */ /* 0x000fe200078e005b */
[----:B------:R-:W-:Y:S01]  /*51f0*/  @!P0 MOV R32, R155 ;  /* 0x0000009b00208202 */ /* 0x000fe20000000f00 */
[-C--:B------:R-:W-:Y:S01]  /*5200*/  @!P0 FMUL.FTZ R157, R56, R48.reuse ;  /* 0x00000030389d8220 */ /* 0x080fe20000410000 */
[----:B------:R-:W-:Y:S01]  /*5210*/  @!P0 HADD2.F32 R50, -RZ, R49.H0_H0 ;  /* 0x20000031ff328230 */ /* 0x000fe20000004100 */
[C---:B------:R-:W-:Y:S01]  /*5220*/  @!P0 FMUL.FTZ R5, R45.reuse, R48 ;  /* 0x000000302d058220 */ /* 0x040fe20000410000 */
[----:B------:R-:W-:Y:S01]  /*5230*/  @!P0 MOV R49, R35 ;  /* 0x0000002300318202 */ /* 0x000fe20000000f00 */
[----:B------:R-:W-:Y:S01]  /*5240*/  @!P0 FFMA.FTZ R157, R45, R58, -R157 ;  /* 0x0000003a2d9d8223 */ /* 0x000fe2000001089d */
[----:B------:R-:W-:Y:S01]  /*5250*/  @!P0 HADD2.F32 R45, -RZ, R44.H0_H0 ;  /* 0x2000002cff2d8230 */ /* 0x000fe20000004100 */
[----:B------:R-:W-:Y:S01]  /*5260*/  @!P0 FMUL.FTZ R4, R50, R47 ;  /* 0x0000002f32048220 */ /* 0x000fe20000410000 */
[----:B------:R-:W-:Y:S01]  /*5270*/  @!P0 HADD2.F32 R63, -RZ, R57.H1_H1 ;  /* 0x30000039ff3f8230 */ /* 0x000fe20000004100 */
[----:B------:R-:W-:Y:S01]  /*5280*/  @!P0 MOV R88, R154 ;  /* 0x0000009a00588202 */ /* 0x000fe20000000f00 */
[----:B------:R-:W-:Y:S01]  /*5290*/  @!P0 HADD2.F32 R54, -RZ, R59.H0_H0 ;  /* 0x2000003bff368230 */ /* 0x000fe20000004100 */
[----:B------:R-:W-:Y:S01]  /*52a0*/  @!P0 MOV R59, R90 ;  /* 0x0000005a003b8202 */ /* 0x000fe20000000f00 */
[----:B------:R-:W-:Y:S01]  /*52b0*/  @!P0 HADD2.F32 R44, -RZ, R49.H1_H1 ;  /* 0x30000031ff2c8230 */ /* 0x000fe20000004100 */
[----:B------:R-:W-:Y:S01]  /*52c0*/  @!P0 FMUL.FTZ R159, R63, R45 ;  /* 0x0000002d3f9f8220 */ /* 0x000fe20000410000 */
[----:B------:R-:W-:Y:S01]  /*52d0*/  @!P0 HADD2.F32 R64, -RZ, R57.H0_H0 ;  /* 0x20000039ff408230 */ /* 0x000fe20000004100 */
        /* <DEDUP_REMOVED lines=8> */
[----:B------:R-:W-:Y:S01]  /*5360*/  @!P0 FFMA.FTZ R4, R54, R55, R4 ;  /* 0x0000003736048223 */ /* 0x000fe20000010004 */
[----:B------:R-:W-:Y:S01]  /*5370*/  @!P0 HADD2.F32 R57, -RZ, R59.H0_H0 ;  /* 0x2000003bff398230 */ /* 0x000fe20000004100 */
[----:B------:R-:W-:Y:S01]  /*5380*/  @!P0 FFMA.FTZ R5, R56, R58, R5 ;  /* 0x0000003a38058223 */ /* 0x000fe20000010005 */
[--C-:B------:R-:W-:Y:S01]  /*5390*/  @!P0 HADD2.F32 R45, -RZ, R43.reuse.H0_H0 ;  /* 0x2000002bff2d8230 */ /* 0x100fe20000004100 */
[-C--:B------:R-:W-:Y:S01]  /*53a0*/  @!P0 FMUL.FTZ R9, R48, R47.reuse ;  /* 0x0000002f30098220 */ /* 0x080fe20000410000 */
[----:B------:R-:W-:Y:S01]  /*53b0*/  @!P0 HADD2.F32 R43, -RZ, R43.H1_H1 ;  /* 0x3000002bff2b8230 */ /* 0x000fe20000004100 */
[-C--:B------:R-:W-:Y:S01]  /*53c0*/  @!P0 FMUL.FTZ R160, R57, R44.reuse ;  /* 0x0000002c39a08220 */ /* 0x080fe20000410000 */
[----:B------:R-:W-:Y:S01]  /*53d0*/  @!P0 HADD2.F32 R59, -RZ, R59.H1_H1 ;  /* 0x3000003bff3b8230 */ /* 0x000fe20000004100 */
[----:B------:R-:W-:Y:S02]  /*53e0*/  @!P0 FMUL.FTZ R7, R45, R44 ;  /* 0x0000002c2d078220 */ /* 0x000fe40000410000 */
[----:B------:R-:W-:Y:S02]  /*53f0*/  @!P0 FMUL.FTZ R8, R43, R46 ;  /* 0x0000002e2b088220 */ /* 0x000fe40000410000 */
[----:B------:R-:W-:Y:S02]  /*5400*/  @!P0 FFMA.FTZ R7, R57, R60, R7 ;  /* 0x0000003c39078223 */ /* 0x000fe40000010007 */
[C---:B------:R-:W-:Y:S02]  /*5410*/  @!P0 FMUL.FTZ R161, R59.reuse, R46 ;  /* 0x0000002e3ba18220 */ /* 0x040fe40000410000 */
        /* <DEDUP_REMOVED lines=20> */
[C---:B-1----:R-:W-:Y:S04]  /*5560*/  LEA R154, P0, R121.reuse, R152, 0x1 ;  /* 0x00000098799a7211 */ /* 0x042fe800078008ff */
[----:B------:R-:W-:Y:S02]  /*5570*/  LEA.HI.X R155, R121, R153, R118, 0x1, P0 ;  /* 0x00000099799b7211 */ /* 0x000fe400000f0c76 */
[C---:B------:R-:W-:Y:S03]  /*5580*/  ISETP.GE.AND P0, PT, R151.reuse, c[0x0][0x1d4], PT ;  /* 0x0000750097007a0c */ /* 0x040fe60003f06270 */
[----:B------:R1:W-:Y:S10]  /*5590*/  ST.E.128 [R154.64], R32 ;  /* 0x000000209a007985 */ /* 0x0003f4000c101d1a */
[----:B------:R-:W-:Y:S05]  /*55a0*/  @!P0 IMAD.WIDE R156, R151, 0x2, R152 ;  /* 0x00000002979c8825 */ /* 0x000fea00078e0298 */
[----:B------:R1:W-:Y:S02]  /*55b0*/  @!P0 ST.E.128 [R156.64], R88 ;  /* 0x000000589c008985 */ /* 0x0003e4000c101d1a */
.L_x_1644:
[----:B------:R-:W-:Y:S05]  /*55c0*/  BSYNC B0 ;  /* 0x0000000000007941 */ /* 0x000fea0003800000 */
.L_x_1643:
[----:B------:R-:W-:Y:S11]  /*55d0*/  ISETP.GE.AND P0, PT, R14, c[0x0][0x1d4], PT ;  /* 0x000075000e007a0c */ /* 0x000ff60003f06270 */
[----:B------:R-:W-:Y:S02]  /*55e0*/  @!UPT UIADD3 URZ, URZ, URZ, URZ ;  /* 0x0000003f3f3ff290 */ /* 0x000fe4000fffe03f */
[----:B------:R-:W-:-:S05]  /*55f0*/  @P0 BRA `(.L_x_1642) ;  /* 0x0000076000000947 */ /* 0x000fca0003800000 */
[----:B------:R-:W-:Y:S01]  /*5600*/  SEL R49, R66, R71, !P2 ;  /* 0x0000004742317207 */ /* 0x000fe20005000000 */
[----:B-1----:R-:W1:Y:S01]  /*5610*/  LDS.128 R32, [R126+0xa080] ;  /* 0x00a080007e207984 */ /* 0x002e620000000c00 */
        /* <DEDUP_REMOVED lines=10> */
[----:B------:R-:W-:Y:S01]  /*56c0*/  LEA.HI R49, R49, R48, RZ, 0x3 ;  /* 0x0000003031317211 */ /* 0x000fe200078f18ff */
[----:B------:R-:W-:Y:S01]  /*56d0*/  @!P0 HADD2.F32 R48, -RZ, R87.H1_H1 ;  /* 0x30000057ff308230 */ /* 0x000fe20000004100 */
        /* <DEDUP_REMOVED lines=8> */
[----:B------:R-:W-:Y:S01]  /*5760*/  @!P0 HADD2.F32 R52, -RZ, R52.H0_H0 ;  /* 0x20000034ff348230 */ /* 0x000fe20000004100 */
[----:B------:R-:W-:Y:S02]  /*5770*/  @!P0 SHF.R.U32.HI R37, RZ, 0x10, R37 ;  /* 0x00000010ff258819 */ /* 0x000fe40000011625 */
[----:B------:R-:W-:Y:S02]  /*5780*/  @!P0 SHF.R.U32.HI R80, RZ, 0x10, R81 ;  /* 0x00000010ff508819 */ /* 0x000fe40000011651 */
[----:B------:R-:W-:Y:S01]  /*5790*/  SHF.L.U32 R65, R88, 0x1, RZ ;  /* 0x0000000158417819 */ /* 0x000fe200000006ff */
[----:B-1----:R-:W-:Y:S01]  /*57a0*/  @!P0 IMAD.MOV.U32 R45, RZ, RZ, R32 ;  /* 0x000000ffff2d8224 */ /* 0x002fe200078e0020 */
[--C-:B------:R-:W-:Y:S02]  /*57b0*/  @!P0 SHF.R.U32.HI R59, RZ, 0x10, R83.reuse ;  /* 0x00000010ff3b8819 */ /* 0x100fe40000011653 */
[----:B------:R-:W-:Y:S01]  /*57c0*/  @!P0 SHF.R.U64 R55, R82, 0x10, R83 ;  /* 0x0000001052378819 */ /* 0x000fe20000001253 */
[----:B------:R-:W1:Y:S01]  /*57d0*/  LDS.128 R60, [R65+0xa080] ;  /* 0x00a08000413c7984 */ /* 0x000e620000000c00 */
[--C-:B------:R-:W-:Y:S02]  /*57e0*/  @!P0 HADD2.F32 R39, -RZ, R45.reuse.H0_H0 ;  /* 0x2000002dff278230 */ /* 0x100fe40000004100 */
[----:B------:R-:W-:Y:S02]  /*57f0*/  @!P0 HADD2.F32 R43, -RZ, R45.H1_H1 ;  /* 0x3000002dff2b8230 */ /* 0x000fe40000004100 */
[----:B------:R-:W-:Y:S01]  /*5800*/  @!P0 HADD2.F32 R59, -RZ, R59.H0_H0 ;  /* 0x2000003bff3b8230 */ /* 0x000fe20000004100 */
[----:B------:R-:W-:Y:S01]  /*5810*/  @!P0 FMUL.FTZ R2, R39, R44 ;  /* 0x0000002c27028220 */ /* 0x000fe20000410000 */
[----:B------:R-:W-:Y:S01]  /*5820*/  @!P0 HADD2.F32 R55, -RZ, R55.H0_H0 ;  /* 0x20000037ff378230 */ /* 0x000fe20000004100 */
[----:B------:R-:W-:Y:S02]  /*5830*/  @!P0 FMUL.FTZ R3, R43, R46 ;  /* 0x0000002e2b038220 */ /* 0x000fe40000410000 */
[----:B-1----:R-:W-:Y:S01]  /*5840*/  @!P0 IMAD.MOV.U32 R51, RZ, RZ, R61 ;  /* 0x000000ffff338224 */ /* 0x002fe200078e003d */
[----:B------:R-:W-:Y:S02]  /*5850*/  @!P0 MOV R50, R60 ;  /* 0x0000003c00328202 */ /* 0x000fe40000000f00 */
[----:B------:R-:W-:Y:S03]  /*5860*/  @!P0 MOV R53, R62 ;  /* 0x0000003e00358202 */ /* 0x000fe60000000f00 */
[--C-:B------:R-:W-:Y:S02]  /*5870*/  @!P0 HADD2.F32 R49, -RZ, R50.reuse.H0_H0 ;  /* 0x20000032ff318230 */ /* 0x100fe40000004100 */
[----:B------:R-:W-:Y:S02]  /*5880*/  @!P0 HADD2.F32 R50, -RZ, R50.H1_H1 ;  /* 0x30000032ff328230 */ /* 0x000fe40000004100 */
[--C-:B------:R-:W-:Y:S01]  /*5890*/  @!P0 HADD2.F32 R54, -RZ, R53.reuse.H0_H0 ;  /* 0x20000035ff368230 */ /* 0x100fe20000004100 */
[C---:B------:R-:W-:Y:S01]  /*58a0*/  @!P0 FMUL.FTZ R65, R49.reuse, R44 ;  /* 0x0000002c31418220 */ /* 0x040fe20000410000 */
[----:B------:R-:W-:Y:S01]  /*58b0*/  @!P0 HADD2.F32 R53, -RZ, R53.H1_H1 ;  /* 0x30000035ff358230 */ /* 0x000fe20000004100 */
[C---:B------:R-:W-:Y:S02]  /*58c0*/  @!P0 FMUL.FTZ R88, R50.reuse, R46 ;  /* 0x0000002e32588220 */ /* 0x040fe40000410000 */
[----:B------:R-:W-:Y:S01]  /*58d0*/  @!P0 FFMA.FTZ R2, R49, R48, R2 ;  /* 0x0000003031028223 */ /* 0x000fe20000010002 */
[----:B------:R-:W-:Y:S01]  /*58e0*/  @!P0 HADD2.F32 R49, -RZ, R87.H0_H0 ;  /* 0x20000057ff318230 */ /* 0x000fe20000004100 */
[----:B------:R-:W-:Y:S01]  /*58f0*/  @!P0 FFMA.FTZ R88, R43, R52, -R88 ;  /* 0x000000342b588223 */ /* 0x000fe20000010858 */
[----:B------:R-:W-:Y:S01]  /*5900*/  @!P0 MOV R43, R33 ;  /* 0x00000021002b8202 */ /* 0x000fe20000000f00 */
[----:B------:R-:W-:Y:S01]  /*5910*/  @!P0 FFMA.FTZ R65, R39, R48, -R65 ;  /* 0x0000003027418223 */ /* 0x000fe20000010841 */
[----:B------:R-:W-:Y:S01]  /*5920*/  @!P0 HADD2.F32 R39, -RZ, R42.H0_H0 ;  /* 0x2000002aff278230 */ /* 0x000fe20000004100 */
[----:B------:R-:W-:Y:S01]  /*5930*/  @!P0 FFMA.FTZ R3, R50, R52, R3 ;  /* 0x0000003432038223 */ /* 0x000fe20000010003 */
[----:B------:R-:W-:Y:S02]  /*5940*/  @!P0 HADD2.F32 R42, -RZ, R37.H0_H0 ;  /* 0x20000025ff2a8230 */ /* 0x000fe40000004100 */
[--C-:B------:R-:W-:Y:S01]  /*5950*/  @!P0 HADD2.F32 R50, -RZ, R51.reuse.H1_H1 ;  /* 0x30000033ff328230 */ /* 0x100fe20000004100 */
[----:B------:R-:W-:Y:S01]  /*5960*/  @!P0 F2FP.PACK_AB R88, R88, R65 ;  /* 0x000000415858823e */ /* 0x000fe200000000ff */
[----:B------:R-:W-:Y:S01]  /*5970*/  @!P0 HADD2.F32 R48, -RZ, R51.H0_H0 ;  /* 0x20000033ff308230 */ /* 0x000fe20000004100 */
[----:B------:R-:W-:Y:S01]  /*5980*/  @!P0 IMAD.MOV.U32 R51, RZ, RZ, R63 ;  /* 0x000000ffff338224 */ /* 0x000fe200078e003f */
[--C-:B------:R-:W-:Y:S01]  /*5990*/  @!P0 HADD2.F32 R37, -RZ, R43.reuse.H1_H1 ;  /* 0x3000002bff258230 */ /* 0x100fe20000004100 */
[-C--:B------:R-:W-:Y:S01]  /*59a0*/  @!P0 FMUL.FTZ R90, R50, R42.reuse ;  /* 0x0000002a325a8220 */ /* 0x080fe20000410000 */
[----:B------:R-:W-:Y:S01]  /*59b0*/  @!P0 HADD2.F32 R52, -RZ, R80.H0_H0 ;  /* 0x20000050ff348230 */ /* 0x000fe20000004100 */
[----:B------:R-:W-:Y:S01]  /*59c0*/  @!P0 FMUL.FTZ R89, R48, R39 ;  /* 0x0000002730598220 */ /* 0x000fe20000410000 */
[----:B------:R-:W-:Y:S01]  /*59d0*/  @!P0 HADD2.F32 R44, -RZ, R43.H0_H0 ;  /* 0x2000002bff2c8230 */ /* 0x000fe20000004100 */
[C---:B------:R-:W-:Y:S01]  /*59e0*/  @!P0 FMUL.FTZ R5, R37.reuse, R42 ;  /* 0x0000002a25058220 */ /* 0x040fe20000410000 */
[----:B------:R-:W-:Y:S01]  /*59f0*/  @!P0 MOV R43, R35 ;  /* 0x00000023002b8202 */ /* 0x000fe20000000f00 */
[----:B------:R-:W-:Y:S01]  /*5a00*/  @!P0 FFMA.FTZ R90, R37, R52, -R90 ;  /* 0x00000034255a8223 */ /* 0x000fe2000001085a */
[----:B------:R-:W-:Y:S01]  /*5a10*/  @!P0 HADD2.F32 R37, -RZ, R36.H0_H0 ;  /* 0x20000024ff258230 */ /* 0x000fe20000004100 */
[C---:B------:R-:W-:Y:S01]  /*5a20*/  @!P0 FMUL.FTZ R4, R44.reuse, R39 ;  /* 0x000000272c048220 */ /* 0x040fe20000410000 */
[----:B------:R-:W-:Y:S01]  /*5a30*/  @!P0 HADD2.F32 R58, -RZ, R51.H1_H1 ;  /* 0x30000033ff3a8230 */ /* 0x000fe20000004100 */
[-C--:B------:R-:W-:Y:S01]  /*5a40*/  @!P0 FFMA.FTZ R89, R44, R49.reuse, -R89 ;  /* 0x000000312c598223 */ /* 0x080fe20000010859 */
[----:B------:R-:W-:Y:S01]  /*5a50*/  @!P0 HADD2.F32 R36, -RZ, R43.H1_H1 ;  /* 0x3000002bff248230 */ /* 0x000fe20000004100 */
[----:B------:R-:W-:Y:S01]  /*5a60*/  @!P0 FFMA.FTZ R4, R48, R49, R4 ;  /* 0x0000003130048223 */ /* 0x000fe20000010004 */
[----:B------:R-:W-:Y:S01]  /*5a70*/  @!P0 MOV R32, R88 ;  /* 0x0000005800208202 */ /* 0x000fe20000000f00 */
[-C--:B------:R-:W-:Y:S01]  /*5a80*/  @!P0 FMUL.FTZ R154, R58, R37.reuse ;  /* 0x000000253a9a8220 */ /* 0x080fe20000410000 */
        /* <DEDUP_REMOVED lines=13> */
[----:B------:R-:W-:Y:S01]  /*5b60*/  @!P0 FMUL.FTZ R156, R53, R37 ;  /* 0x00000025359c8220 */ /* 0x000fe20000410000 */
[----:B------:R-:W-:Y:S01]  /*5b70*/  @!P0 F2FP.PACK_AB R65, R3, R2 ;  /* 0x000000020341823e */ /* 0x000fe200000000ff */
[----:B------:R-:W-:Y:S01]  /*5b80*/  @!P0 FMUL.FTZ R151, R54, R39 ;  /* 0x0000002736978220 */ /* 0x000fe20000410000 */
[----:B------:R-:W-:Y:S01]  /*5b90*/  @!P0 F2FP.PACK_AB R90, R5, R4 ;  /* 0x00000004055a823e */ /* 0x000fe200000000ff */
[----:B------:R-:W-:Y:S01]  /*5ba0*/  @!P0 FFMA.FTZ R91, R42, R57, -R91 ;  /* 0x000000392a5b8223 */ /* 0x000fe2000001085b */
[----:B------:R-:W-:Y:S01]  /*5bb0*/  @!P0 MOV R33, R89 ;  /* 0x0000005900218202 */ /* 0x000fe20000000f00 */
[--C-:B------:R-:W-:Y:S01]  /*5bc0*/  @!P0 HADD2.F32 R38, -RZ, R36.reuse.H0_H0 ;  /* 0x20000024ff268230 */ /* 0x100fe20000004100 */
[----:B------:R-:W-:Y:S01]  /*5bd0*/  @!P0 MOV R60, R65 ;  /* 0x00000041003c8202 */ /* 0x000fe20000000f00 */
[----:B------:R-:W-:Y:S01]  /*5be0*/  @!P0 IMAD.MOV.U32 R61, RZ, RZ, R90 ;  /* 0x000000ffff3d8224 */ /* 0x000fe200078e005a */
[----:B------:R-:W-:Y:S01]  /*5bf0*/  @!P0 HADD2.F32 R36, -RZ, R36.H1_H1 ;  /* 0x30000024ff248230 */ /* 0x000fe20000004100 */
[----:B------:R-:W-:Y:S01]  /*5c00*/  @!P0 F2FP.PACK_AB R91, R154, R91 ;  /* 0x0000005b9a5b823e */ /* 0x000fe200000000ff */
[C---:B------:R-:W-:Y:S02]  /*5c10*/  @!P0 FMUL.FTZ R7, R38.reuse, R39 ;  /* 0x0000002726078220 */ /* 0x040fe40000410000 */
[----:B------:R-:W-:Y:S01]  /*5c20*/  @!P0 FFMA.FTZ R151, R38, R51, -R151 ;  /* 0x0000003326978223 */ /* 0x000fe20000010897 */
[----:B------:R-:W-:Y:S01]  /*5c30*/  @!P0 MOV R35, R91 ;  /* 0x0000005b00238202 */ /* 0x000fe20000000f00 */
[----:B------:R-:W-:Y:S02]  /*5c40*/  @!P0 FMUL.FTZ R8, R36, R37 ;  /* 0x0000002524088220 */ /* 0x000fe40000410000 */
[----:B------:R-:W-:Y:S02]  /*5c50*/  @!P0 FFMA.FTZ R7, R54, R51, R7 ;  /* 0x0000003336078223 */ /* 0x000fe40000010007 */
[----:B------:R-:W-:Y:S02]  /*5c60*/  @!P0 FFMA.FTZ R8, R53, R55, R8 ;  /* 0x0000003735088223 */ /* 0x000fe40000010008 */
[----:B------:R-:W-:Y:S02]  /*5c70*/  @!P0 FFMA.FTZ R9, R56, R57, R9 ;  /* 0x0000003938098223 */ /* 0x000fe40000010009 */
[----:B------:R-:W-:Y:S02]  /*5c80*/  @!P0 FFMA.FTZ R156, R36, R55, -R156 ;  /* 0x00000037249c8223 */ /* 0x000fe4000001089c */
[----:B------:R-:W-:Y:S03]  /*5c90*/  @!P0 FFMA.FTZ R10, R58, R59, R10 ;  /* 0x0000003b3a0a8223 */ /* 0x000fe6000001000a */
[----:B------:R-:W-:Y:S02]  /*5ca0*/  @!P0 F2FP.PACK_AB R156, R156, R151 ;  /* 0x000000979c9c823e */ /* 0x000fe400000000ff */
[----:B------:R-:W-:Y:S02]  /*5cb0*/  @!P0 F2FP.PACK_AB R151, R8, R7 ;  /* 0x000000070897823e */ /* 0x000fe400000000ff */
[----:B------:R-:W-:Y:S01]  /*5cc0*/  @!P0 F2FP.PACK_AB R154, R10, R9 ;  /* 0x000000090a9a823e */ /* 0x000fe200000000ff */
[----:B------:R-:W-:Y:S01]  /*5cd0*/  @!P0 IMAD.MOV.U32 R34, RZ, RZ, R156 ;  /* 0x000000ffff228224 */ /* 0x000fe200078e009c */
[----:B------:R-:W-:Y:S02]  /*5ce0*/  @!P0 MOV R62, R151 ;  /* 0x00000097003e8202 */ /* 0x000fe40000000f00 */
[----:B------:R-:W-:Y:S02]  /*5cf0*/  @!P0 MOV R63, R154 ;  /* 0x0000009a003f8202 */ /* 0x000fe40000000f00 */
[C---:B------:R-:W-:Y:S04]  /*5d00*/  LEA R88, P0, R128.reuse, R152, 0x1 ;  /* 0x0000009880587211 */ /* 0x040fe800078008ff */
[----:B------:R-:W-:Y:S02]  /*5d10*/  LEA.HI.X R89, R128, R153, R123, 0x1, P0 ;  /* 0x0000009980597211 */ /* 0x000fe400000f0c7b */
[C---:B------:R-:W-:Y:S03]  /*5d20*/  ISETP.GE.AND P0, PT, R64.reuse, c[0x0][0x1d4], PT ;  /* 0x0000750040007a0c */ /* 0x040fe60003f06270 */
[----:B------:R1:W-:Y:S10]  /*5d30*/  ST.E.128 [R88.64], R32 ;  /* 0x0000002058007985 */ /* 0x0003f4000c101d1a */
[----:B------:R-:W-:Y:S05]  /*5d40*/  @!P0 IMAD.WIDE R152, R64, 0x2, R152 ;  /* 0x0000000240988825 */ /* 0x000fea00078e0298 */
[----:B------:R1:W-:Y:S02]  /*5d50*/  @!P0 ST.E.128 [R152.64], R60 ;  /* 0x0000003c98008985 */ /* 0x0003e4000c101d1a */
.L_x_1642:
[----:B---3--:R-:W-:Y:S05]  /*5d60*/  BSYNC B1 ;  /* 0x0000000000017941 */ /* 0x008fea0003800000 */
.L_x_1641:
[----:B------:R3:W4:Y:S04]  /*5d70*/  SHFL.IDX PT, R55, R133, 0x1, 0x181f ;  /* 0x00381f0085377f89 */ /* 0x00072800000e0000 */
[----:B------:R3:W2:Y:S01]  /*5d80*/  SHFL.IDX PT, R54, R150, 0x1, 0x181f ;  /* 0x00381f0096367f89 */ /* 0x0006a200000e0000 */
[----:B------:R-:W-:-:S05]  /*5d90*/  @P5 BRA `(.L_x_1630) ;  /* 0x0000131000005947 */ /* 0x000fca0003800000 */
[----:B------:R-:W-:Y:S01]  /*5da0*/  ISETP.GE.AND P0, PT, R18, c[0x0][0x1d4], PT ;  /* 0x0000750012007a0c */ /* 0x000fe20003f06270 */
[----:B------:R-:W-:Y:S01]  /*5db0*/  @!UPT UIADD3 URZ, URZ, URZ, URZ ;  /* 0x0000003f3f3ff290 */ /* 0x000fe2000fffe03f */
[----:B------:R-:W-:Y:S11]  /*5dc0*/  BSSY B0, `(.L_x_1645) ;  /* 0x0000078000007945 */ /* 0x000ff60003800000 */
        /* <DEDUP_REMOVED lines=24> */
[----:B------:R-:W-:Y:S01]  /*5f50*/  @!P0 SHF.R.U32.HI R29, RZ, 0x10, R29 ;  /* 0x00000010ff1d8819 */ /* 0x000fe2000001161d */
[----:B------:R-:W-:Y:S01]  /*5f60*/  @!P0 HADD2.F32 R30, -RZ, R30.H0_H0 ;  /* 0x2000001eff1e8230 */ /* 0x000fe20000004100 */
[----:B------:R-:W-:Y:S01]  /*5f70*/  @!P0 SHF.R.U32.HI R46, RZ, 0x10, R77 ;  /* 0x00000010ff2e8819 */ /* 0x000fe2000001164d */
[----:B------:R-:W-:Y:S01]  /*5f80*/  @!P0 HADD2.F32 R45, -RZ, R45.H0_H0 ;  /* 0x2000002dff2d8230 */ /* 0x000fe20000004100 */
[----:B------:R-:W-:Y:S01]  /*5f90*/  SHF.L.U32 R61, R62, 0x1, RZ ;  /* 0x000000013e3d7819 */ /* 0x000fe200000006ff */
[----:B-1----:R-:W-:Y:S02]  /*5fa0*/  @!P0 IMAD.MOV.U32 R39, RZ, RZ, R32 ;  /* 0x000000ffff278224 */ /* 0x002fe400078e0020 */
[----:B------:R-:W-:Y:S01]  /*5fb0*/  @!P0 HADD2.F32 R46, -RZ, R46.H0_H0 ;  /* 0x2000002eff2e8230 */ /* 0x000fe20000004100 */
[--C-:B------:R-:W-:Y:S01]  /*5fc0*/  @!P0 SHF.R.U32.HI R53, RZ, 0x10, R79.reuse ;  /* 0x00000010ff358819 */ /* 0x100fe2000001164f */
[----:B------:R-:W1:Y:S01]  /*5fd0*/  LDS.128 R56, [R61+0xa080] ;  /* 0x00a080003d387984 */ /* 0x000e620000000c00 */
[----:B------:R-:W-:Y:S01]  /*5fe0*/  @!P0 SHF.R.U64 R50, R78, 0x10, R79 ;  /* 0x000000104e328819 */ /* 0x000fe2000000124f */
[--C-:B------:R-:W-:Y:S02]  /*5ff0*/  @!P0 HADD2.F32 R31, -RZ, R39.reuse.H0_H0 ;  /* 0x20000027ff1f8230 */ /* 0x100fe40000004100 */
[----:B------:R-:W-:Y:S02]  /*6000*/  @!P0 HADD2.F32 R36, -RZ, R39.H1_H1 ;  /* 0x30000027ff248230 */ /* 0x000fe40000004100 */
[----:B------:R-:W-:Y:S01]  /*6010*/  @!P0 HADD2.F32 R53, -RZ, R53.H0_H0 ;  /* 0x20000035ff358230 */ /* 0x000fe20000004100 */
[----:B------:R-:W-:Y:S01]  /*6020*/  @!P0 FMUL.FTZ R2, R31, R38 ;  /* 0x000000261f028220 */ /* 0x000fe20000410000 */
[----:B------:R-:W-:Y:S01]  /*6030*/  @!P0 HADD2.F32 R50, -RZ, R50.H0_H0 ;  /* 0x20000032ff328230 */ /* 0x000fe20000004100 */
[-C--:B------:R-:W-:Y:S02]  /*6040*/  @!P0 FMUL.FTZ R3, R36, R37.reuse ;  /* 0x0000002524038220 */ /* 0x080fe40000410000 */
[----:B-1----:R-:W-:Y:S01]  /*6050*/  @!P0 IMAD.MOV.U32 R47, RZ, RZ, R57 ;  /* 0x000000ffff2f8224 */ /* 0x002fe200078e0039 */
[----:B------:R-:W-:Y:S05]  /*6060*/  @!P0 MOV R44, R56 ;  /* 0x00000038002c8202 */ /* 0x000fea0000000f00 */
[--C-:B------:R-:W-:Y:S02]  /*6070*/  @!P0 HADD2.F32 R43, -RZ, R44.reuse.H0_H0 ;  /* 0x2000002cff2b8230 */ /* 0x100fe40000004100 */
[----:B------:R-:W-:Y:S03]  /*6080*/  @!P0 HADD2.F32 R44, -RZ, R44.H1_H1 ;  /* 0x3000002cff2c8230 */ /* 0x000fe60000004100 */
[C---:B------:R-:W-:Y:S02]  /*6090*/  @!P0 FFMA.FTZ R2, R43.reuse, R42, R2 ;  /* 0x0000002a2b028223 */ /* 0x040fe40000010002 */
        /* <DEDUP_REMOVED lines=35> */
[----:B------:R-:W-:Y:S01]  /*62d0*/  @!P0 FMUL.FTZ R65, R52, R31 ;  /* 0x0000001f34418220 */ /* 0x000fe20000410000 */
[----:B------:R-:W-:Y:S01]  /*62e0*/  @!P0 F2FP.PACK_AB R62, R62, R61 ;  /* 0x0000003d3e3e823e */ /* 0x000fe200000000ff */
[----:B------:R-:W-:Y:S01]  /*62f0*/  @!P0 FMUL.FTZ R9, R36, R31 ;  /* 0x0000001f24098220 */ /* 0x000fe20000410000 */
[----:B------:R-:W-:Y:S01]  /*6300*/  @!P0 F2FP.PACK_AB R61, R3, R2 ;  /* 0x00000002033d823e */ /* 0x000fe200000000ff */
[----:B------:R-:W-:Y:S01]  /*6310*/  @!P0 FMUL.FTZ R7, R29, R28 ;  /* 0x0000001c1d078220 */ /* 0x000fe20000410000 */
[----:B------:R-:W-:Y:S01]  /*6320*/  @!P0 MOV R32, R62 ;  /* 0x0000003e00208202 */ /* 0x000fe20000000f00 */
[----:B------:R-:W-:Y:S01]  /*6330*/  @!P0 FFMA.FTZ R63, R38, R43, -R63 ;  /* 0x0000002b263f8223 */ /* 0x000fe2000001083f */
[----:B------:R-:W-:Y:S01]  /*6340*/  @!P0 MOV R56, R61 ;  /* 0x0000003d00388202 */ /* 0x000fe20000000f00 */
[----:B------:R-:W-:Y:S01]  /*6350*/  @!P0 FFMA.FTZ R65, R36, R49, -R65 ;  /* 0x0000003124418223 */ /* 0x000fe20000010841 */
[----:B------:R-:W-:Y:S02]  /*6360*/  @!P0 HADD2.F32 R23, -RZ, R23.H1_H1 ;  /* 0x30000017ff178230 */ /* 0x000fe40000004100 */
[----:B------:R-:W-:Y:S01]  /*6370*/  @!P0 F2FP.PACK_AB R63, R64, R63 ;  /* 0x0000003f403f823e */ /* 0x000fe200000000ff */
[--C-:B------:R-:W-:Y:S01]  /*6380*/  @!P0 HADD2.F32 R45, -RZ, R47.reuse.H0_H0 ;  /* 0x2000002fff2d8230 */ /* 0x100fe20000004100 */
[----:B------:R-:W-:Y:S01]  /*6390*/  @!P0 F2FP.PACK_AB R64, R5, R4 ;  /* 0x000000040540823e */ /* 0x000fe200000000ff */
[----:B------:R-:W-:Y:S01]  /*63a0*/  @!P0 FMUL.FTZ R8, R23, R30 ;  /* 0x0000001e17088220 */ /* 0x000fe20000410000 */
[----:B------:R-:W-:Y:S01]  /*63b0*/  @!P0 HADD2.F32 R47, -RZ, R47.H1_H1 ;  /* 0x3000002fff2f8230 */ /* 0x000fe20000004100 */
[----:B------:R-:W-:Y:S01]  /*63c0*/  @!P0 MOV R33, R63 ;  /* 0x0000003f00218202 */ /* 0x000fe20000000f00 */
[C---:B------:R-:W-:Y:S01]  /*63d0*/  @!P0 FFMA.FTZ R7, R45.reuse, R48, R7 ;  /* 0x000000302d078223 */ /* 0x040fe20000010007 */
[----:B------:R-:W-:Y:S01]  /*63e0*/  @!P0 F2FP.PACK_AB R65, R80, R65 ;  /* 0x000000415041823e */ /* 0x000fe200000000ff */
[----:B------:R-:W-:Y:S02]  /*63f0*/  @!P0 FMUL.FTZ R81, R45, R28 ;  /* 0x0000001c2d518220 */ /* 0x000fe40000410000 */
[C---:B------:R-:W-:Y:S01]  /*6400*/  @!P0 FMUL.FTZ R82, R47.reuse, R30 ;  /* 0x0000001e2f528220 */ /* 0x040fe20000410000 */
[----:B------:R-:W-:Y:S01]  /*6410*/  @!P0 MOV R35, R65 ;  /* 0x0000004100238202 */ /* 0x000fe20000000f00 */
[----:B------:R-:W-:Y:S02]  /*6420*/  @!P0 FFMA.FTZ R8, R47, R50, R8 ;  /* 0x000000322f088223 */ /* 0x000fe40000010008 */
[----:B------:R-:W-:Y:S02]  /*6430*/  @!P0 FFMA.FTZ R9, R52, R49, R9 ;  /* 0x0000003134098223 */ /* 0x000fe40000010009 */
[----:B------:R-:W-:Y:S01]  /*6440*/  @!P0 FFMA.FTZ R81, R29, R48, -R81 ;  /* 0x000000301d518223 */ /* 0x000fe20000010851 */
[----:B------:R-:W-:Y:S01]  /*6450*/  @!P0 F2FP.PACK_AB R80, R8, R7 ;  /* 0x000000070850823e */ /* 0x000fe200000000ff */
[----:B------:R-:W-:Y:S02]  /*6460*/  @!P0 FFMA.FTZ R82, R23, R50, -R82 ;  /* 0x0000003217528223 */ /* 0x000fe40000010852 */
[----:B------:R-:W-:Y:S01]  /*6470*/  @!P0 FFMA.FTZ R10, R51, R53, R10 ;  /* 0x00000035330a8223 */ /* 0x000fe2000001000a */
[----:B------:R-:W-:Y:S01]  /*6480*/  @!P0 MOV R58, R80 ;  /* 0x00000050003a8202 */ /* 0x000fe20000000f00 */
[----:B------:R-:W-:Y:S01]  /*6490*/  @!P0 IMAD.MOV.U32 R57, RZ, RZ, R64 ;  /* 0x000000ffff398224 */ /* 0x000fe200078e0040 */
[----:B------:R-:W-:Y:S02]  /*64a0*/  @!P0 F2FP.PACK_AB R82, R82, R81 ;  /* 0x000000515252823e */ /* 0x000fe400000000ff */
[----:B------:R-:W-:Y:S03]  /*64b0*/  @!P0 F2FP.PACK_AB R81, R10, R9 ;  /* 0x000000090a51823e */ /* 0x000fe600000000ff */
[----:B------:R-:W-:Y:S01]  /*64c0*/  @!P0 IMAD.MOV.U32 R34, RZ, RZ, R82 ;  /* 0x000000ffff228224 */ /* 0x000fe200078e0052 */
[----:B------:R-:W-:Y:S02]  /*64d0*/  @!P0 MOV R59, R81 ;  /* 0x00000051003b8202 */ /* 0x000fe40000000f00 */
[C---:B--2---:R-:W-:Y:S04]  /*64e0*/  LEA R62, P0, R121.reuse, R54, 0x1 ;  /* 0x00000036793e7211 */ /* 0x044fe800078008ff */
[----:B----4-:R-:W-:Y:S02]  /*64f0*/  LEA.HI.X R63, R121, R55, R118, 0x1, P0 ;  /* 0x00000037793f7211 */ /* 0x010fe400000f0c76 */
[C---:B------:R-:W-:Y:S03]  /*6500*/  ISETP.GE.AND P0, PT, R60.reuse, c[0x0][0x1d4], PT ;  /* 0x000075003c007a0c */ /* 0x040fe60003f06270 */
[----:B------:R1:W-:Y:S10]  /*6510*/  ST.E.128 [R62.64], R32 ;  /* 0x000000203e007985 */ /* 0x0003f4000c101d1a */
[----:B------:R-:W-:Y:S05]  /*6520*/  @!P0 IMAD.WIDE R60, R60, 0x2, R54 ;  /* 0x000000023c3c8825 */ /* 0x000fea00078e0236 */
[----:B------:R1:W-:Y:S02]  /*6530*/  @!P0 ST.E.128 [R60.64], R56 ;  /* 0x000000383c008985 */ /* 0x0003e4000c101d1a */
.L_x_1646:
[----:B------:R-:W-:Y:S05]  /*6540*/  BSYNC B0 ;  /* 0x0000000000007941 */ /* 0x000fea0003800000 */
.L_x_1645:
[----:B------:R-:W-:Y:S11]  /*6550*/  ISETP.GE.AND P0, PT, R14, c[0x0][0x1d4], PT ;  /* 0x000075000e007a0c */ /* 0x000ff60003f06270 */
[----:B------:R-:W-:Y:S02]  /*6560*/  @!UPT UIADD3 URZ, URZ, URZ, URZ ;  /* 0x0000003f3f3ff290 */ /* 0x000fe4000fffe03f */
[----:B------:R-:W-:-:S05]  /*6570*/  @P0 BRA `(.L_x_1630) ;  /* 0x00000b3000000947 */ /* 0x000fca0003800000 */
[----:B------:R-:W-:Y:S01]  /*6580*/  SEL R71, R66, R71, !P2 ;  /* 0x0000004742477207 */ /* 0x000fe20005000000 */
[----:B------:R-:W5:Y:S01]  /*6590*/  LDS.128 R28, [R124+0xa080] ;  /* 0x00a080007c1c7984 */ /* 0x000f620000000c00 */
[C---:B-12---:R-:W-:Y:S02]  /*65a0*/  LEA R56, P0, R128.reuse, R54, 0x1 ;  /* 0x0000003680387211 */ /* 0x046fe400078008ff */
        /* <DEDUP_REMOVED lines=11> */
[--C-:B------:R-:W-:Y:S01]  /*6660*/  @!P0 HADD2.F32 R42, -RZ, R69.reuse.H0_H0 ;  /* 0x20000045ff2a8230 */ /* 0x100fe20000004100 */
[----:B------:R-:W-:Y:S01]  /*6670*/  LOP3.LUT R58, R59, R106, RZ, 0x3c, !PT ;  /* 0x0000006a3b3a7212 */ /* 0x000fe200078e3cff */
[----:B------:R-:W-:Y:S01]  /*6680*/  @!P0 HADD2.F32 R46, -RZ, R69.H1_H1 ;  /* 0x30000045ff2e8230 */ /* 0x000fe20000004100 */
[----:B------:R-:W-:Y:S01]  /*6690*/  @!P0 SHF.R.U64 R32, R24, 0x10, R25 ;  /* 0x0000001018208819 */ /* 0x000fe20000001219 */
[----:B------:R-:W-:Y:S01]  /*66a0*/  IMAD R35, R36, 0xc00, R11 ;  /* 0x00000c0024237824 */ /* 0x000fe200078e020b */
[----:B------:R-:W-:Y:S02]  /*66b0*/  @!P0 SHF.R.U32.HI R24, RZ, 0x10, R27 ;  /* 0x00000010ff188819 */ /* 0x000fe4000001161b */
[----:B------:R-:W-:Y:S01]  /*66c0*/  @!P0 SHF.R.U64 R39, R72, 0x10, R73 ;  /* 0x0000001048278819 */ /* 0x000fe20000001249 */
[----:B------:R-:W-:Y:S01]  /*66d0*/  IMAD.IADD R58, R35, 0x1, R58 ;  /* 0x00000001233a7824 */ /* 0x000fe200078e023a */
[----:B------:R-:W-:Y:S01]  /*66e0*/  @!P0 HADD2.F32 R33, -RZ, R32.H0_H0 ;  /* 0x20000020ff218230 */ /* 0x000fe20000004100 */
[----:B------:R-:W-:Y:S01]  /*66f0*/  @!P0 SHF.R.U64 R23, R26, 0x10, R27 ;  /* 0x000000101a178819 */ /* 0x000fe2000000121b */
[----:B------:R-:W-:Y:S01]  /*6700*/  @!P0 HADD2.F32 R27, -RZ, R22.H1_H1 ;  /* 0x30000016ff1b8230 */ /* 0x000fe20000004100 */
[----:B------:R-:W-:Y:S01]  /*6710*/  @!P0 SHF.R.U32.HI R25, RZ, 0x10, R25 ;  /* 0x00000010ff198819 */ /* 0x000fe20000011619 */
[----:B------:R-:W-:Y:S01]  /*6720*/  @!P0 HADD2.F32 R39, -RZ, R39.H0_H0 ;  /* 0x20000027ff278230 */ /* 0x000fe20000004100 */
[----:B------:R-:W-:Y:S01]  /*6730*/  SHF.L.U32 R52, R58, 0x1, RZ ;  /* 0x000000013a347819 */ /* 0x000fe200000006ff */
[----:B-----5:R-:W-:Y:S02]  /*6740*/  @!P0 IMAD.MOV.U32 R34, RZ, RZ, R28 ;  /* 0x000000ffff228224 */ /* 0x020fe400078e001c */
[----:B------:R-:W-:Y:S01]  /*6750*/  @!P0 HADD2.F32 R25, -RZ, R25.H0_H0 ;  /* 0x20000019ff198230 */ /* 0x000fe20000004100 */
[----:B------:R-:W-:Y:S01]  /*6760*/  @!P0 SHF.R.U32.HI R72, RZ, 0x10, R73 ;  /* 0x00000010ff488819 */ /* 0x000fe20000011649 */
[----:B------:R-:W1:Y:S01]  /*6770*/  LDS.128 R48, [R52+0xa080] ;  /* 0x00a0800034307984 */ /* 0x000e620000000c00 */
[--C-:B------:R-:W-:Y:S01]  /*6780*/  @!P0 SHF.R.U32.HI R47, RZ, 0x10, R75.reuse ;  /* 0x00000010ff2f8819 */ /* 0x100fe2000001164b */
[--C-:B------:R-:W-:Y:S01]  /*6790*/  @!P0 HADD2.F32 R26, -RZ, R34.reuse.H0_H0 ;  /* 0x20000022ff1a8230 */ /* 0x100fe20000004100 */
[----:B------:R-:W-:Y:S01]  /*67a0*/  @!P0 SHF.R.U64 R44, R74, 0x10, R75 ;  /* 0x000000104a2c8819 */ /* 0x000fe2000000124b */
        /* <DEDUP_REMOVED lines=9> */
[----:B------:R-:W-:Y:S03]  /*6840*/  @!P0 HADD2.F32 R38, -RZ, R38.H1_H1 ;  /* 0x30000026ff268230 */ /* 0x000fe60000004100 */
[----:B------:R-:W-:Y:S02]  /*6850*/  @!P0 FFMA.FTZ R2, R36, R37, R2 ;  /* 0x0000002524028223 */ /* 0x000fe40000010002 */
[----:B------:R-:W-:Y:S02]  /*6860*/  @!P0 FMUL.FTZ R59, R38, R33 ;  /* 0x00000021263b8220 */ /* 0x000fe40000410000 */
[----:B------:R-:W-:Y:S01]  /*6870*/  @!P0 FMUL.FTZ R52, R36, R27 ;  /* 0x0000001b24348220 */ /* 0x000fe20000410000 */
[----:B------:R-:W-:Y:S01]  /*6880*/  @!P0 HADD2.F32 R36, -RZ, R70.H0_H0 ;  /* 0x20000046ff248230 */ /* 0x000fe20000004100 */
[----:B------:R-:W-:Y:S01]  /*6890*/  @!P0 FFMA.FTZ R59, R32, R39, -R59 ;  /* 0x00000027203b8223 */ /* 0x000fe2000001083b */
[----:B------:R-:W-:Y:S01]  /*68a0*/  @!P0 MOV R32, R29 ;  /* 0x0000001d00208202 */ /* 0x000fe20000000f00 */
[----:B------:R-:W-:Y:S01]  /*68b0*/  @!P0 FFMA.FTZ R3, R38, R39, R3 ;  /* 0x0000002726038223 */ /* 0x000fe20000010003 */
[----:B------:R-:W-:Y:S01]  /*68c0*/  @!P0 HADD2.F32 R38, -RZ, R40.H1_H1 ;  /* 0x30000028ff268230 */ /* 0x000fe20000004100 */
[----:B------:R-:W-:Y:S01]  /*68d0*/  @!P0 FFMA.FTZ R52, R26, R37, -R52 ;  /* 0x000000251a348223 */ /* 0x000fe20000010834 */
[----:B------:R-:W-:Y:S02]  /*68e0*/  @!P0 HADD2.F32 R26, -RZ, R22.H0_H0 ;  /* 0x20000016ff1a8230 */ /* 0x000fe40000004100 */
[----:B------:R-:W-:Y:S01]  /*68f0*/  @!P0 HADD2.F32 R22, -RZ, R32.H1_H1 ;  /* 0x30000020ff168230 */ /* 0x000fe20000004100 */
[-C--:B------:R-:W-:Y:S01]  /*6900*/  @!P0 FMUL.FTZ R61, R38, R25.reuse ;  /* 0x00000019263d8220 */ /* 0x080fe20000410000 */
[----:B------:R-:W-:Y:S01]  /*6910*/  @!P0 HADD2.F32 R39, -RZ, R72.H0_H0 ;  /* 0x20000048ff278230 */ /* 0x000fe20000004100 */
[----:B------:R-:W-:Y:S01]  /*6920*/  @!P0 F2FP.PACK_AB R59, R59, R52 ;  /* 0x000000343b3b823e */ /* 0x000fe200000000ff */
[----:B------:R-:W-:Y:S01]  /*6930*/  @!P0 HADD2.F32 R37, -RZ, R40.H0_H0 ;  /* 0x20000028ff258230 */ /* 0x000fe20000004100 */
[----:B------:R-:W-:Y:S01]  /*6940*/  @!P0 IMAD.MOV.U32 R40, RZ, RZ, R51 ;  /* 0x000000ffff288224 */ /* 0x000fe200078e0033 */
[----:B------:R-:W-:Y:S01]  /*6950*/  @!P0 HADD2.F32 R27, -RZ, R32.H0_H0 ;  /* 0x20000020ff1b8230 */ /* 0x000fe20000004100 */
[C---:B------:R-:W-:Y:S01]  /*6960*/  @!P0 FMUL.FTZ R5, R22.reuse, R25 ;  /* 0x0000001916058220 */ /* 0x040fe20000410000 */
[----:B------:R-:W-:Y:S01]  /*6970*/  @!P0 MOV R28, R59 ;  /* 0x0000003b001c8202 */ /* 0x000fe20000000f00 */
[----:B------:R-:W-:Y:S01]  /*6980*/  @!P0 FFMA.FTZ R61, R22, R39, -R61 ;  /* 0x00000027163d8223 */ /* 0x000fe2000001083d */
[----:B------:R-:W-:Y:S01]  /*6990*/  @!P0 MOV R22, R31 ;  /* 0x0000001f00168202 */ /* 0x000fe20000000f00 */
[-C--:B------:R-:W-:Y:S01]  /*69a0*/  @!P0 FMUL.FTZ R58, R37, R26.reuse ;  /* 0x0000001a253a8220 */ /* 0x080fe20000410000 */
[----:B------:R-:W-:Y:S01]  /*69b0*/  @!P0 HADD2.F32 R25, -RZ, R24.H0_H0 ;  /* 0x20000018ff198230 */ /* 0x000fe20000004100 */
[C---:B------:R-:W-:Y:S01]  /*69c0*/  @!P0 FMUL.FTZ R4, R27.reuse, R26 ;  /* 0x0000001a1b048220 */ /* 0x040fe20000410000 */
[----:B------:R-:W-:Y:S01]  /*69d0*/  @!P0 HADD2.F32 R45, -RZ, R40.H1_H1 ;  /* 0x30000028ff2d8230 */ /* 0x000fe20000004100 */
[-C--:B------:R-:W-:Y:S01]  /*69e0*/  @!P0 FFMA.FTZ R58, R27, R36.reuse, -R58 ;  /* 0x000000241b3a8223 */ /* 0x080fe2000001083a */
[--C-:B------:R-:W-:Y:S01]  /*69f0*/  @!P0 HADD2.F32 R27, -RZ, R22.reuse.H0_H0 ;  /* 0x20000016ff1b8230 */ /* 0x100fe20000004100 */
[----:B------:R-:W-:Y:S01]  /*6a00*/  @!P0 FFMA.FTZ R4, R37, R36, R4 ;  /* 0x0000002425048223 */ /* 0x000fe20000010004 */
[----:B------:R-:W-:Y:S01]  /*6a10*/  @!P0 HADD2.F32 R22, -RZ, R22.H1_H1 ;  /* 0x30000016ff168230 */ /* 0x000fe20000004100 */
[----:B------:R-:W-:Y:S01]  /*6a20*/  @!P0 FMUL.FTZ R63, R45, R25 ;  /* 0x000000192d3f8220 */ /* 0x000fe20000410000 */
[--C-:B------:R-:W-:Y:S01]  /*6a30*/  @!P0 HADD2.F32 R26, -RZ, R17.reuse.H1_H1 ;  /* 0x30000011ff1a8230 */ /* 0x100fe20000004100 */
[----:B------:R-:W-:Y:S01]  /*6a40*/  @!P0 FFMA.FTZ R5, R38, R39, R5 ;  /* 0x0000002726058223 */ /* 0x000fe20000010005 */
[----:B------:R-:W-:Y:S01]  /*6a50*/  @!P0 HADD2.F32 R24, -RZ, R17.H0_H0 ;  /* 0x20000011ff188230 */ /* 0x000fe20000004100 */
[----:B------:R-:W-:Y:S01]  /*6a60*/  @!P0 IMAD.MOV.U32 R17, RZ, RZ, R30 ;  /* 0x000000ffff118224 */ /* 0x000fe200078e001e */
[----:B------:R-:W-:Y:S01]  /*6a70*/  @!P0 F2FP.PACK_AB R58, R61, R58 ;  /* 0x0000003a3d3a823e */ /* 0x000fe200000000ff */
[C---:B------:R-:W-:Y:S01]  /*6a80*/  @!P0 FMUL.FTZ R10, R22.reuse, R25 ;  /* 0x00000019160a8220 */ /* 0x040fe20000410000 */
[----:B------:R-:W-:Y:S01]  /*6a90*/  @!P0 HADD2.F32 R43, -RZ, R40.H0_H0 ;  /* 0x20000028ff2b8230 */ /* 0x000fe20000004100 */
[----:B------:R-:W-:Y:S01]  /*6aa0*/  @!P0 FFMA.FTZ R63, R22, R47, -R63 ;  /* 0x0000002f163f8223 */ /* 0x000fe2000001083f */
[----:B------:R-:W-:Y:S01]  /*6ab0*/  @!P0 HADD2.F32 R40, -RZ, R41.H0_H0 ;  /* 0x20000029ff288230 */ /* 0x000fe20000004100 */
[-C--:B------:R-:W-:Y:S01]  /*6ac0*/  @!P0 FMUL.FTZ R9, R27, R26.reuse ;  /* 0x0000001a1b098220 */ /* 0x080fe20000410000 */
[----:B------:R-:W-:Y:S01]  /*6ad0*/  @!P0 HADD2.F32 R22, -RZ, R23.H0_H0 ;  /* 0x20000017ff168230 */ /* 0x000fe20000004100 */
[----:B------:R-:W-:Y:S01]  /*6ae0*/  @!P0 FMUL.FTZ R60, R43, R26 ;  /* 0x0000001a2b3c8220 */ /* 0x000fe20000410000 */
[----:B------:R-:W-:Y:S01]  /*6af0*/  @!P0 HADD2.F32 R41, -RZ, R41.H1_H1 ;  /* 0x30000029ff298230 */ /* 0x000fe20000004100 */
[C---:B------:R-:W-:Y:S01]  /*6b00*/  @!P0 FMUL.FTZ R62, R40.reuse, R24 ;  /* 0x00000018283e8220 */ /* 0x040fe20000410000 */
[----:B------:R-:W-:Y:S01]  /*6b10*/  @!P0 MOV R29, R58 ;  /* 0x0000003a001d8202 */ /* 0x000fe20000000f00 */
[----:B------:R-:W-:Y:S01]  /*6b20*/  @!P0 FFMA.FTZ R60, R27, R46, -R60 ;  /* 0x0000002e1b3c8223 */ /* 0x000fe2000001083c */
[----:B------:R-:W-:Y:S01]  /*6b30*/  @!P0 F2FP.PACK_AB R61, R5, R4 ;  /* 0x00000004053d823e */ /* 0x000fe200000000ff */
[----:B------:R-:W-:Y:S01]  /*6b40*/  @!P0 FMUL.FTZ R65, R41, R22 ;  /* 0x0000001629418220 */ /* 0x000fe20000410000 */
[----:B------:R-:W-:Y:S01]  /*6b50*/  @!P0 F2FP.PACK_AB R52, R3, R2 ;  /* 0x000000020334823e */ /* 0x000fe200000000ff */
[--C-:B------:R-:W-:Y:S01]  /*6b60*/  @!P0 HADD2.F32 R23, -RZ, R17.reuse.H0_H0 ;  /* 0x20000011ff178230 */ /* 0x100fe20000004100 */
[----:B------:R-:W-:Y:S01]  /*6b70*/  @!P0 F2FP.PACK_AB R60, R63, R60 ;  /* 0x0000003c3f3c823e */ /* 0x000fe200000000ff */
[----:B------:R-:W-:Y:S01]  /*6b80*/  @!P0 IMAD.MOV.U32 R49, RZ, RZ, R61 ;  /* 0x000000ffff318224 */ /* 0x000fe200078e003d */
[----:B------:R-:W-:Y:S01]  /*6b90*/  @!P0 HADD2.F32 R17, -RZ, R17.H1_H1 ;  /* 0x30000011ff118230 */ /* 0x000fe20000004100 */
[----:B------:R-:W-:Y:S01]  /*6ba0*/  @!P0 MOV R48, R52 ;  /* 0x0000003400308202 */ /* 0x000fe20000000f00 */
[C---:B------:R-:W-:Y:S01]  /*6bb0*/  @!P0 FFMA.FTZ R62, R23.reuse, R42, -R62 ;  /* 0x0000002a173e8223 */ /* 0x040fe2000001083e */
[----:B------:R-:W-:Y:S01]  /*6bc0*/  @!P0 MOV R31, R60 ;  /* 0x0000003c001f8202 */ /* 0x000fe20000000f00 */
[----:B------:R-:W-:Y:S02]  /*6bd0*/  @!P0 FMUL.FTZ R7, R23, R24 ;  /* 0x0000001817078220 */ /* 0x000fe40000410000 */
[C---:B------:R-:W-:Y:S02]  /*6be0*/  @!P0 FFMA.FTZ R65, R17.reuse, R44, -R65 ;  /* 0x0000002c11418223 */ /* 0x040fe40000010841 */
[----:B------:R-:W-:Y:S02]  /*6bf0*/  @!P0 FMUL.FTZ R8, R17, R22 ;  /* 0x0000001611088220 */ /* 0x000fe40000410000 */
[----:B------:R-:W-:Y:S01]  /*6c00*/  @!P0 FFMA.FTZ R7, R40, R42, R7 ;  /* 0x0000002a28078223 */ /* 0x000fe20000010007 */
[----:B------:R-:W-:Y:S01]  /*6c10*/  @!P0 F2FP.PACK_AB R65, R65, R62 ;  /* 0x0000003e4141823e */ /* 0x000fe200000000ff */
[----:B------:R-:W-:Y:S02]  /*6c20*/  @!P0 FFMA.FTZ R8, R41, R44, R8 ;  /* 0x0000002c29088223 */ /* 0x000fe40000010008 */
[----:B------:R-:W-:Y:S02]  /*6c30*/  @!P0 FFMA.FTZ R9, R43, R46, R9 ;  /* 0x0000002e2b098223 */ /* 0x000fe40000010009 */
        /* <DEDUP_REMOVED lines=14> */
.L_x_1616:
[----:B------:R1:W2:Y:S01]  /*6d20*/  SHFL.IDX PT, R5, R133, RZ, 0x181f ;  /* 0x00181fff85057589 */ /* 0x0002a200000e0000 */
[----:B------:R-:W-:Y:S01]  /*6d30*/  UIMAD UR5, UR6, -0x30, UR4 ;  /* 0xffffffd0060578a4 */ /* 0x000fe2000f8e0204 */
[----:B------:R-:W-:Y:S02]  /*6d40*/  BSSY B0, `(.L_x_1647) ;  /* 0x000001d000007945 */ /* 0x000fe40003800000 */
[----:B------:R1:W3:Y:S01]  /*6d50*/  SHFL.IDX PT, R3, R150, RZ, 0x181f ;  /* 0x00181fff96037589 */ /* 0x0002e200000e0000 */
[----:B------:R-:W-:Y:S04]  /*6d60*/  UISETP.LT.AND UP0, UPT, UR5, 0x30, UPT ;  /* 0x000000300500788c */ /* 0x000fe8000bf01270 */
[----:B------:R-:W-:Y:S06]  /*6d70*/  USEL UR31, UR5, 0x30, UP0 ;  /* 0x00000030051f7887 */ /* 0x000fec0008000000 */
[----:B------:R-:W-:Y:S04]  /*6d80*/  IADD3 R2, -R16, UR31, RZ ;  /* 0x0000001f10027c10 */ /* 0x000fe8000fffe1ff */
[----:B------:R-:W-:Y:S11]  /*6d90*/  ISETP.GE.AND P0, PT, R2, 0x1, PT ;  /* 0x000000010200780c */ /* 0x000ff60003f06270 */
[----:B------:R-:W-:Y:S02]  /*6da0*/  @!UPT UIADD3 URZ, URZ, URZ, URZ ;  /* 0x0000003f3f3ff290 */ /* 0x000fe4000fffe03f */
[----:B------:R-:W-:-:S05]  /*6db0*/  @!P0 BRA `(.L_x_1648) ;  /* 0x0000015000008947 */ /* 0x000fca0003800000 */
[----:B-123--:R-:W-:Y:S02]  /*6dc0*/  ISETP.GE.AND P0, PT, R18, c[0x0][0x1d4], PT ;  /* 0x0000750012007a0c */ /* 0x00efe40003f06270 */
        /* <DEDUP_REMOVED lines=20> */
.L_x_1648:
[----:B-123--:R-:W-:Y:S05]  /*6f10*/  BSYNC B0 ;  /* 0x0000000000007941 */ /* 0x00efea0003800000 */
.L_x_1647:
[----:B------:R-:W1:Y:S01]  /*6f20*/  SHFL.IDX PT, R133, R133, 0x1, 0x181f ;  /* 0x00381f0085857f89 */ /* 0x000e6200000e0000 */
[----:B------:R-:W-:Y:S03]  /*6f30*/  ISETP.GE.AND P0, PT, R2, 0x21, PT ;  /* 0x000000210200780c */ /* 0x000fe60003f06270 */
[----:B------:R2:W3:Y:S10]  /*6f40*/  SHFL.IDX PT, R3, R150, 0x1, 0x181f ;  /* 0x00381f0096037f89 */ /* 0x0004f400000e0000 */
[----:B------:R-:W-:-:S05]  /*6f50*/  @!P0 BRA `(.L_x_1630) ;  /* 0x0000015000008947 */ /* 0x000fca0003800000 */
[----:B------:R-:W-:Y:S02]  /*6f60*/  ISETP.GE.AND P0, PT, R18, c[0x0][0x1d4], PT ;  /* 0x0000750012007a0c */ /* 0x000fe40003f06270 */
[----:B------:R-:W-:Y:S11]  /*6f70*/  ISETP.GE.AND P4, PT, R14, c[0x0][0x1d4], PT ;  /* 0x000075000e007a0c */ /* 0x000ff60003f86270 */
[----:B------:R-:W4:Y:S01]  /*6f80*/  @!P0 LDS.128 R36, [R96+0xb080] ;  /* 0x00b0800060248984 */ /* 0x000f220000000c00 */
[C---:B---3--:R-:W-:Y:S04]  /*6f90*/  @!P0 LEA R22, P3, R18.reuse, R3, 0x1 ;  /* 0x0000000312168211 */ /* 0x048fe800078608ff */
[----:B-1----:R-:W-:Y:S02]  /*6fa0*/  @!P0 LEA.HI.X R23, R18, R133, R19, 0x1, P3 ;  /* 0x0000008512178211 */ /* 0x002fe400018f0c13 */
[C---:B------:R-:W-:Y:S04]  /*6fb0*/  @!P4 LEA R8, P3, R112.reuse, R3, 0x1 ;  /* 0x000000037008c211 */ /* 0x040fe800078608ff */
[----:B------:R-:W-:Y:S02]  /*6fc0*/  @!P4 LEA.HI.X R9, R112, R133, R119, 0x1, P3 ;  /* 0x000000857009c211 */ /* 0x000fe400018f0c77 */
[----:B------:R-:W-:Y:S11]  /*6fd0*/  ISETP.GE.AND P3, PT, R100, c[0x0][0x1d4], PT ;  /* 0x0000750064007a0c */ /* 0x000ff60003f66270 */
[----:B------:R-:W-:Y:S02]  /*6fe0*/  @!UPT UIADD3 URZ, URZ, URZ, URZ ;  /* 0x0000003f3f3ff290 */ /* 0x000fe4000fffe03f */
[C---:B------:R-:W-:Y:S04]  /*6ff0*/  @!P3 LEA R4, P5, R110.reuse, R3, 0x1 ;  /* 0x000000036e04b211 */ /* 0x040fe800078a08ff */
[----:B------:R-:W-:Y:S01]  /*7000*/  @!P3 LEA.HI.X R5, R110, R133, R109, 0x1, P5 ;  /* 0x000000856e05b211 */ /* 0x000fe200028f0c6d */
        /* <DEDUP_REMOVED lines=10> */
.L_x_1630:
[----:B------:R-:W-:Y:S05]  /*70b0*/  BSYNC B2 ;  /* 0x0000000000027941 */ /* 0x000fea0003800000 */
.L_x_1615:
[----:B-12---:R-:W-:Y:S01]  /*70c0*/  IADD3 R2, -R16, UR31, RZ ;  /* 0x0000001f10027c10 */ /* 0x006fe2000fffe1ff */
[----:B---3--:R-:W-:Y:S01]  /*70d0*/  IMAD.U32 R3, RZ, RZ, UR6 ;  /* 0x00000006ff037e24 */ /* 0x008fe2000f8e00ff */
[----:B------:R-:W-:Y:S01]  /*70e0*/  P2R R4, PR, RZ, 0x2 ;  /* 0x00000002ff047803 */ /* 0x000fe20000000000 */
[----:B------:R-:W-:Y:S01]  /*70f0*/  BSSY B0, `(.L_x_1649) ;  /* 0x000004c000007945 */ /* 0x000fe20003800000 */
[----:B------:R-:W-:Y:S01]  /*7100*/  ISETP.GE.AND P3, PT, R2, 0x21, PT ;  /* 0x000000210200780c */ /* 0x000fe20003f66270 */
[----:B------:R-:W-:Y:S01]  /*7110*/  IMAD.WIDE R8, R3, 0x30, R134 ;  /* 0x0000003003087825 */ /* 0x000fe200078e0286 */
[----:B------:R-:W-:Y:S02]  /*7120*/  ISETP.NE.AND P1, PT, R104, RZ, PT ;  /* 0x000000ff6800720c */ /* 0x000fe40003f25270 */
[----:B------:R-:W-:Y:S02]  /*7130*/  ISETP.NE.AND P6, PT, R102, RZ, PT ;  /* 0x000000ff6600720c */ /* 0x000fe40003fc5270 */
[----:B------:R-:W-:Y:S07]  /*7140*/  ISETP.NE.AND P5, PT, R101, RZ, PT ;  /* 0x000000ff6500720c */ /* 0x000fee0003fa5270 */
[----:B------:R-:W-:Y:S05]  /*7150*/  @P3 IADD3 R5, P0, R8, 0x20, RZ ;  /* 0x0000002008053810 */ /* 0x000fea0007f1e0ff */
[----:B------:R-:W-:Y:S01]  /*7160*/  @P3 IMAD.X R3, RZ, RZ, R9, P0 ;  /* 0x000000ffff033224 */ /* 0x000fe200000e0609 */
[----:B------:R-:W-:Y:S03]  /*7170*/  ISETP.GE.AND P0, PT, R2, 0x1, PT ;  /* 0x000000010200780c */ /* 0x000fe60003f06270 */
[----:B------:R-:W-:Y:S04]  /*7180*/  @P3 IMAD R10, R3, c[0x0][0x258], RZ ;  /* 0x00009600030a3a24 */ /* 0x000fe800078e02ff */
[----:B------:R-:W-:Y:S06]  /*7190*/  @P3 IMAD R10, R5, c[0x0][0x25c], R10 ;  /* 0x00009700050a3a24 */ /* 0x000fec00078e020a */
[----:B------:R-:W-:Y:S01]  /*71a0*/  @P0 MOV R23, R115 ;  /* 0x0000007300170202 */ /* 0x000fe20000000f00 */
[----:B------:R-:W-:Y:S02]  /*71b0*/  @P0 IMAD R2, R9, c[0x0][0x258], RZ ;  /* 0x0000960009020a24 */ /* 0x000fe400078e02ff */
[----:B------:R-:W-:Y:S02]  /*71c0*/  @P0 IMAD.MOV.U32 R22, RZ, RZ, R136 ;  /* 0x000000ffff160224 */ /* 0x000fe400078e0088 */
[C---:B------:R-:W-:Y:S02]  /*71d0*/  @P0 IMAD R2, R8.reuse, c[0x0][0x25c], R2 ;  /* 0x0000970008020a24 */ /* 0x040fe400078e0202 */
[----:B------:R-:W-:Y:S04]  /*71e0*/  @P0 IMAD.WIDE.U32 R22, R8, c[0x0][0x258], R22 ;  /* 0x0000960008160a25 */ /* 0x000fe800078e0016 */
[----:B------:R-:W-:Y:S01]  /*71f0*/  @P0 IMAD.IADD R2, R23, 0x1, R2 ;  /* 0x0000000117020824 */ /* 0x000fe200078e0202 */
[C---:B------:R-:W-:Y:S04]  /*7200*/  @P0 LEA R8, P4, R22.reuse, c[0x0][0x250], 0x1 ;  /* 0x0000940016080a11 */ /* 0x040fe800078808ff */
[----:B------:R-:W-:Y:S01]  /*7210*/  @P0 LEA.HI.X R9, R22, c[0x0][0x254], R2, 0x1, P4 ;  /* 0x0000950016090a11 */ /* 0x000fe200020f0c02 */
[----:B------:R-:W-:Y:S02]  /*7220*/  IMAD R2, R130, c[0x0][0x208], RZ ;  /* 0x0000820082027a24 */ /* 0x000fe400078e02ff */
[C---:B------:R-:W-:Y:S02]  /*7230*/  IMAD.WIDE.U32 R22, R131.reuse, c[0x0][0x208], RZ ;  /* 0x0000820083167a25 */ /* 0x040fe400078e00ff */
[----:B------:R-:W-:Y:S01]  /*7240*/  @!PT LDS RZ, [RZ] ;  /* 0x00000000fffff984 */ /* 0x000fe20000000800 */
[----:B------:R-:W-:Y:S01]  /*7250*/  @!PT LDS RZ, [RZ] ;  /* 0x00000000fffff984 */ /* 0x000fe20000000800 */
[----:B------:R-:W-:Y:S01]  /*7260*/  @!PT LDS RZ, [RZ] ;  /* 0x00000000fffff984 */ /* 0x000fe20000000800 */
[----:B------:R1:W-:Y:S02]  /*7270*/  @P0 LDGSTS.E.BYPASS.LTC128B.128 [R96+0x4080], [R8.64], !P1 ;  /* 0x0408000008600fae */ /* 0x0003e4000c901d5a */
[----:B------:R-:W-:Y:S04]  /*7280*/  IMAD R2, R131, c[0x0][0x20c], R2 ;  /* 0x0000830083027a24 */ /* 0x000fe800078e0202 */
[----:B------:R-:W-:Y:S02]  /*7290*/  IMAD.IADD R23, R23, 0x1, R2 ;  /* 0x0000000117177824 */ /* 0x000fe400078e0202 */
[----:B------:R-:W-:Y:S02]  /*72a0*/  IMAD R2, R129, c[0x0][0x218], RZ ;  /* 0x0000860081027a24 */ /* 0x000fe400078e02ff */
[C---:B------:R-:W-:Y:S04]  /*72b0*/  IMAD.WIDE.U32 R22, R132.reuse, c[0x0][0x218], R22 ;  /* 0x0000860084167a25 */ /* 0x040fe800078e0016 */
[----:B------:R-:W-:Y:S01]  /*72c0*/  IMAD R2, R132, c[0x0][0x21c], R2 ;  /* 0x0000870084027a24 */ /* 0x000fe200078e0202 */
[----:B------:R-:W-:Y:S02]  /*72d0*/  IADD3 R7, P4, R22, UR48, RZ ;  /* 0x0000003016077c10 */ /* 0x000fe4000ff9e0ff */
[----:B------:R-:W-:Y:S02]  /*72e0*/  @P3 MOV R22, R136 ;  /* 0x0000008800163202 */ /* 0x000fe40000000f00 */
[----:B------:R-:W-:Y:S01]  /*72f0*/  IADD3.X R2, R23, UR45, R2, P4, !PT ;  /* 0x0000002d17027c10 */ /* 0x000fe2000a7fe402 */
[----:B------:R-:W-:Y:S04]  /*7300*/  @P3 IMAD.MOV.U32 R23, RZ, RZ, R115 ;  /* 0x000000ffff173224 */ /* 0x000fe800078e0073 */
[----:B------:R-:W-:Y:S05]  /*7310*/  @P3 IMAD.WIDE.U32 R22, R5, c[0x0][0x258], R22 ;  /* 0x0000960005163a25 */ /* 0x000fea00078e0016 */
[C---:B------:R-:W-:Y:S02]  /*7320*/  @P3 LEA R24, P4, R22.reuse, c[0x0][0x250], 0x1 ;  /* 0x0000940016183a11 */ /* 0x040fe400078808ff */
[----:B------:R-:W-:Y:S04]  /*7330*/  @P3 IADD3 R10, R23, R10, RZ ;  /* 0x0000000a170a3210 */ /* 0x000fe80007ffe0ff */
[----:B------:R-:W-:Y:S02]  /*7340*/  @P3 LEA.HI.X R25, R22, c[0x0][0x254], R10, 0x1, P4 ;  /* 0x0000950016193a11 */ /* 0x000fe400020f0c0a */
[C---:B------:R-:W-:Y:S04]  /*7350*/  LEA R3, P4, R7.reuse, c[0x0][0x1f8], 0x1 ;  /* 0x00007e0007037a11 */ /* 0x040fe800078808ff */
[----:B------:R-:W-:Y:S01]  /*7360*/  LEA.HI.X R2, R7, c[0x0][0x1fc], R2, 0x1, P4 ;  /* 0x00007f0007027a11 */ /* 0x000fe200020f0c02 */
[----:B------:R1:W2:Y:S01]  /*7370*/  SHFL.IDX PT, R5, R3, RZ, 0x181f ;  /* 0x00181fff03057589 */ /* 0x0002a200000e0000 */
        /* <DEDUP_REMOVED lines=10> */
[----:B------:R-:W0:Y:S01]  /*7420*/  LDGDEPBAR ;  /* 0x00000000000079af */ /* 0x000e220000000000 */
[----:B------:R-:W-:Y:S04]  /*7430*/  DEPBAR.LE SB0, 0x0 ;  /* 0x000080000000791a */ /* 0x000fe80000000000 */
[----:B------:R-:W-:Y:S06]  /*7440*/  BAR.SYNC.DEFER_BLOCKING 0x0 ;  /* 0x0000000000007b1d */ /* 0x000fec0000010000 */
        /* <DEDUP_REMOVED lines=22> */
.L_x_1650:
[----:B-123--:R-:W-:Y:S05]  /*75b0*/  BSYNC B0 ;  /* 0x0000000000007941 */ /* 0x00efea0003800000 */
.L_x_1649:
[----:B------:R1:W2:Y:S01]  /*75c0*/  SHFL.IDX PT, R5, R2, 0x1, 0x181f ;  /* 0x00381f0002057f89 */ /* 0x0002a200000e0000 */
[----:B------:R-:W-:Y:S03]  /*75d0*/  BSSY B0, `(.L_x_1651) ;  /* 0x0000018000007945 */ /* 0x000fe60003800000 */
[----:B------:R-:W3:Y:S01]  /*75e0*/  SHFL.IDX PT, R3, R3, 0x1, 0x181f ;  /* 0x00381f0003037f89 */ /* 0x000ee200000e0000 */
[----:B------:R-:W-:-:S05]  /*75f0*/  @!P3 BRA `(.L_x_1652) ;  /* 0x000001500000b947 */ /* 0x000fca0003800000 */
[----:B------:R-:W-:Y:S02]  /*7600*/  ISETP.GE.AND P0, PT, R18, c[0x0][0x1d4], PT ;  /* 0x0000750012007a0c */ /* 0x000fe40003f06270 */
[----:B------:R-:W-:Y:S11]  /*7610*/  ISETP.GE.AND P4, PT, R14, c[0x0][0x1d4], PT ;  /* 0x000075000e007a0c */ /* 0x000ff60003f86270 */
[----:B------:R-:W5:Y:S01]  /*7620*/  @!P0 LDS.128 R36, [R96+0x5080] ;  /* 0x0050800060248984 */ /* 0x000f620000000c00 */
[C---:B---3--:R-:W-:Y:S04]  /*7630*/  @!P0 LEA R40, P3, R18.reuse, R3, 0x1 ;  /* 0x0000000312288211 */ /* 0x048fe800078608ff */
[----:B--2---:R-:W-:Y:S02]  /*7640*/  @!P0 LEA.HI.X R41, R18, R5, R19, 0x1, P3 ;  /* 0x0000000512298211 */ /* 0x004fe400018f0c13 */
[C---:B------:R-:W-:Y:S04]  /*7650*/  @!P4 LEA R22, P3, R112.reuse, R3, 0x1 ;  /* 0x000000037016c211 */ /* 0x040fe800078608ff */
[----:B------:R-:W-:Y:S02]  /*7660*/  @!P4 LEA.HI.X R23, R112, R5, R119, 0x1, P3 ;  /* 0x000000057017c211 */ /* 0x000fe400018f0c77 */
[----:B------:R-:W-:Y:S11]  /*7670*/  ISETP.GE.AND P3, PT, R100, c[0x0][0x1d4], PT ;  /* 0x0000750064007a0c */ /* 0x000ff60003f66270 */
[----:B------:R-:W-:Y:S02]  /*7680*/  @!UPT UIADD3 URZ, URZ, URZ, URZ ;  /* 0x0000003f3f3ff290 */ /* 0x000fe4000fffe03f */
[C---:B------:R-:W-:Y:S04]  /*7690*/  @!P3 LEA R8, P5, R110.reuse, R3, 0x1 ;  /* 0x000000036e08b211 */ /* 0x040fe800078a08ff */
[----:B------:R-:W-:Y:S01]  /*76a0*/  @!P3 LEA.HI.X R9, R110, R5, R109, 0x1, P5 ;  /* 0x000000056e09b211 */ /* 0x000fe200028f0c6d */
[----:B-----5:R-:W-:Y:S01]  /*76b0*/  @!P0 ST.E.128 [R40.64], R36 ;  /* 0x0000002428008985 */ /* 0x020fe2000c101d1a */
[----:B------:R-:W-:Y:S03]  /*76c0*/  ISETP.GE.AND P0, PT, R98, c[0x0][0x1d4], PT ;  /* 0x0000750062007a0c */ /* 0x000fe60003f06270 */
[----:B------:R-:W2:Y:S10]  /*76d0*/  @!P4 LDS.128 R32, [R96+0x6880] ;  /* 0x006880006020c984 */ /* 0x000eb40000000c00 */
[C---:B-1----:R-:W-:Y:S04]  /*76e0*/  @!P0 LEA R2, P5, R111.reuse, R3, 0x1 ;  /* 0x000000036f028211 */ /* 0x042fe800078a08ff */
[----:B------:R-:W-:Y:S01]  /*76f0*/  @!P0 LEA.HI.X R3, R111, R5, R108, 0x1, P5 ;  /* 0x000000056f038211 */ /* 0x000fe200028f0c6c */
[----:B--2---:R-:W-:Y:S04]  /*7700*/  @!P4 ST.E.128 [R22.64], R32 ;  /* 0x000000201600c985 */ /* 0x004fe8000c101d1a */
[----:B------:R-:W1:Y:S04]  /*7710*/  @!P3 LDS.128 R28, [R96+0x8080] ;  /* 0x00808000601cb984 */ /* 0x000e680000000c00 */
[----:B-1----:R-:W-:Y:S04]  /*7720*/  @!P3 ST.E.128 [R8.64], R28 ;  /* 0x0000001c0800b985 */ /* 0x002fe8000c101d1a */
[----:B------:R-:W1:Y:S04]  /*7730*/  @!P0 LDS.128 R24, [R96+0x9880] ;  /* 0x0098800060188984 */ /* 0x000e680000000c00 */
[----:B-1----:R1:W-:Y:S02]  /*7740*/  @!P0 ST.E.128 [R2.64], R24 ;  /* 0x0000001802008985 */ /* 0x0023e4000c101d1a */
.L_x_1652:
[----:B------:R-:W-:Y:S05]  /*7750*/  BSYNC B0 ;  /* 0x0000000000007941 */ /* 0x000fea0003800000 */
.L_x_1651:
[----:B------:R-:W-:Y:S06]  /*7760*/  UISETP.GT.AND UP0, UPT, UR6, UR7, UPT ;  /* 0x000000070600728c */ /* 0x000fec000bf04270 */
[----:B------:R-:W-:Y:S11]  /*7770*/  PLOP3.LUT P0, PT, PT, PT, UP0, 0x80, 0x0 ;  /* 0x000000000000781c */ /* 0x000ff60003f0f008 */
[----:B------:R-:W-:Y:S02]  /*7780*/  @!UPT UIADD3 URZ, URZ, URZ, URZ ;  /* 0x0000003f3f3ff290 */ /* 0x000fe4000fffe03f */
[----:B------:R-:W-:-:S05]  /*7790*/  @!P0 BRA `(.L_x_1653) ;  /* 0x0000024000008947 */ /* 0x000fca0003800000 */
[----:B------:R-:W-:Y:S01]  /*77a0*/  UIADD3 UR11, UR6, -0x1, URZ ;  /* 0xffffffff060b7890 */ /* 0x000fe2000fffe03f */
[----:B------:R-:W-:Y:S01]  /*77b0*/  ISETP.GE.AND P3, PT, R107, 0x1, PT ;  /* 0x000000016b00780c */ /* 0x000fe20003f66270 */
[----:B------:R-:W-:Y:S01]  /*77c0*/  IMAD.MOV.U32 R22, RZ, RZ, R138 ;  /* 0x000000ffff167224 */ /* 0x000fe200078e008a */
[----:B------:R-:W-:Y:S01]  /*77d0*/  P2R R4, PR, RZ, 0x2 ;  /* 0x00000002ff047803 */ /* 0x000fe20000000000 */
[----:B------:R-:W-:Y:S01]  /*77e0*/  USHF.R.S32.HI UR10, URZ, 0x1f, UR11 ;  /* 0x0000001f3f0a7899 */ /* 0x000fe2000801140b */
[----:B------:R-:W-:Y:S01]  /*77f0*/  IMAD.MOV.U32 R23, RZ, RZ, R141 ;  /* 0x000000ffff177224 */ /* 0x000fe200078e008d */
[----:B------:R-:W-:Y:S01]  /*7800*/  UIMAD UR5, UR23, UR11, URZ ;  /* 0x0000000b170572a4 */ /* 0x000fe2000f8e023f */
[----:B------:R-:W-:Y:S02]  /*7810*/  ISETP.NE.AND P1, PT, R104, RZ, PT ;  /* 0x000000ff6800720c */ /* 0x000fe40003f25270 */
[----:B------:R-:W-:Y:S01]  /*7820*/  IMAD.WIDE.U32 R22, R94, UR11, R22 ;  /* 0x0000000b5e167c25 */ /* 0x000fe2000f8e0016 */
[----:B------:R-:W-:Y:S01]  /*7830*/  UIMAD UR5, UR10, UR24, UR5 ;  /* 0x000000180a0572a4 */ /* 0x000fe2000f8e0205 */
[----:B------:R-:W-:Y:S02]  /*7840*/  ISETP.NE.AND P6, PT, R102, RZ, PT ;  /* 0x000000ff6600720c */ /* 0x000fe40003fc5270 */
[----:B------:R-:W-:Y:S02]  /*7850*/  ISETP.NE.AND P5, PT, R101, RZ, PT ;  /* 0x000000ff6500720c */ /* 0x000fe40003fa5270 */
[C---:B------:R-:W-:Y:S02]  /*7860*/  @P3 LEA R8, P0, R22.reuse, c[0x0][0x220], 0x1 ;  /* 0x0000880016083a11 */ /* 0x040fe400078008ff */
[----:B-1----:R-:W-:Y:S04]  /*7870*/  IADD3 R2, R23, UR5, RZ ;  /* 0x0000000517027c10 */ /* 0x002fe8000fffe0ff */
[----:B------:R-:W-:Y:S02]  /*7880*/  @P3 LEA.HI.X R9, R22, c[0x0][0x224], R2, 0x1, P0 ;  /* 0x0000890016093a11 */ /* 0x000fe400000f0c02 */
[----:B------:R-:W-:Y:S03]  /*7890*/  ISETP.GE.AND P0, PT, R107, 0x21, PT ;  /* 0x000000216b00780c */ /* 0x000fe60003f06270 */
[----:B------:R-:W-:Y:S01]  /*78a0*/  @!PT LDS RZ, [RZ] ;  /* 0x00000000fffff984 */ /* 0x000fe20000000800 */
[----:B------:R-:W-:Y:S01]  /*78b0*/  @!PT LDS RZ, [RZ] ;  /* 0x00000000fffff984 */ /* 0x000fe20000000800 */
[----:B------:R-:W-:Y:S01]  /*78c0*/  @!PT LDS RZ, [RZ] ;  /* 0x00000000fffff984 */ /* 0x000fe20000000800 */
[----:B------:R1:W-:Y:S01]  /*78d0*/  @P3 LDGSTS.E.BYPASS.LTC128B.128 [R96+0xa080], [R8.64], !P1 ;  /* 0x0a08000008603fae */ /* 0x0003e2000c901d5a */
[----:B------:R-:W-:Y:S09]  /*78e0*/  ISETP.NE.AND P1, PT, R4, RZ, PT ;  /* 0x000000ff0400720c */ /* 0x000ff20003f25270 */
[----:B---3--:R-:W-:Y:S04]  /*78f0*/  @P0 IADD3 R3, P4, R22, UR29, RZ ;  /* 0x0000001d16030c10 */ /* 0x008fe8000ff9e0ff */
[----:B------:R-:W-:Y:S02]  /*7900*/  @P0 IADD3.X R2, R2, UR28, RZ, P4, !PT ;  /* 0x0000001c02020c10 */ /* 0x000fe4000a7fe4ff */
[C---:B------:R-:W-:Y:S04]  /*7910*/  @P0 LEA R22, P4, R3.reuse, c[0x0][0x220], 0x1 ;  /* 0x0000880003160a11 */ /* 0x040fe800078808ff */
[----:B------:R-:W-:Y:S02]  /*7920*/  @P0 LEA.HI.X R23, R3, c[0x0][0x224], R2, 0x1, P4 ;  /* 0x0000890003170a11 */ /* 0x000fe400020f0c02 */
[----:B------:R-:W-:Y:S11]  /*7930*/  ISETP.NE.AND P4, PT, R103, RZ, PT ;  /* 0x000000ff6700720c */ /* 0x000ff60003f85270 */
[----:B------:R-:W-:Y:S02]  /*7940*/  @!UPT UIADD3 URZ, URZ, URZ, URZ ;  /* 0x0000003f3f3ff290 */ /* 0x000fe4000fffe03f */
[----:B------:R1:W-:Y:S04]  /*7950*/  @P3 LDGSTS.E.BYPASS.LTC128B.128 [R96+0xb880], [R8.64+0x80], !P4 ;  /* 0x0b88008008603fae */ /* 0x0003e8000e101d5a */
[----:B------:R1:W-:Y:S04]  /*7960*/  @P3 LDGSTS.E.BYPASS.LTC128B.128 [R96+0xd080], [R8.64+0x100], !P6 ;  /* 0x0d08010008603fae */ /* 0x0003e8000f101d5a */
[----:B------:R1:W-:Y:S01]  /*7970*/  @P3 LDGSTS.E.BYPASS.LTC128B.128 [R96+0xe880], [R8.64+0x180], !P5 ;  /* 0x0e88018008603fae */ /* 0x0003e2000e901d5a */
[----:B------:R-:W-:Y:S11]  /*7980*/  ISETP.NE.AND P3, PT, R104, RZ, PT ;  /* 0x000000ff6800720c */ /* 0x000ff60003f65270 */
[----:B------:R-:W-:Y:S02]  /*7990*/  @!UPT UIADD3 URZ, URZ, URZ, URZ ;  /* 0x0000003f3f3ff290 */ /* 0x000fe4000fffe03f */
[----:B------:R1:W-:Y:S04]  /*79a0*/  @P0 LDGSTS.E.BYPASS.LTC128B.128 [R96+0xb080], [R22.64], !P3 ;  /* 0x0b08000016600fae */ /* 0x0003e8000d901d5a */
[----:B------:R1:W-:Y:S04]  /*79b0*/  @P0 LDGSTS.E.BYPASS.LTC128B.128 [R96+0xc880], [R22.64+0x80], !P4 ;  /* 0x0c88008016600fae */ /* 0x0003e8000e101d5a */
[----:B------:R1:W-:Y:S04]  /*79c0*/  @P0 LDGSTS.E.BYPASS.LTC128B.128 [R96+0xe080], [R22.64+0x100], !P6 ;  /* 0x0e08010016600fae */ /* 0x0003e8000f101d5a */
[----:B------:R1:W-:Y:S02]  /*79d0*/  @P0 LDGSTS.E.BYPASS.LTC128B.128 [R96+0xf880], [R22.64+0x180], !P5 ;  /* 0x0f88018016600fae */ /* 0x0003e4000e901d5a */
.L_x_1653:
[----:B------:R-:W0:Y:S01]  /*79e0*/  LDGDEPBAR ;  /* 0x00000000000079af */ /* 0x000e220000000000 */
[----:B------:R-:W-:Y:S01]  /*79f0*/  UIADD3 UR6, UR6, -0x1, URZ ;  /* 0xffffffff06067890 */ /* 0x000fe2000fffe03f */
[----:B------:R-:W-:Y:S11]  /*7a00*/  PLOP3.LUT P0, PT, PT, PT, UP0, 0x80, 0x0 ;  /* 0x000000000000781c */ /* 0x000ff60003f0f008 */
[----:B------:R-:W-:Y:S02]  /*7a10*/  @!UPT UIADD3 URZ, URZ, URZ, URZ ;  /* 0x0000003f3f3ff290 */ /* 0x000fe4000fffe03f */
[----:B------:R-:W-:-:S05]  /*7a20*/  @P0 BRA `(.L_x_1654) ;  /* 0xffffa20000000947 */ /* 0x000fca000383ffff */
[----:B------:R-:W-:Y:S06]  /*7a30*/  BAR.SYNC.DEFER_BLOCKING 0x0 ;  /* 0x0000000000007b1d */ /* 0x000fec0000010000 */
.L_x_1614:
[----:B-1----:R-:W-:Y:S01]  /*7a40*/  UIADD3 UR6, UR18, 0x7f, URZ ;  /* 0x0000007f12067890 */ /* 0x002fe2000fffe03f */
[----:B------:R-:W-:Y:S01]  /*7a50*/  PLOP3.LUT P2, PT, PT, PT, PT, 0x80, 0x0 ;  /* 0x000000000000781c */ /* 0x000fe20003f4f070 */
[----:B------:R-:W-:Y:S01]  /*7a60*/  ULDC.64 UR4, c[0x0][0x2c8] ;  /* 0x0000b20000047ab9 */ /* 0x000fe20000000a00 */
[----:B------:R-:W-:Y:S01]  /*7a70*/  CS2R R130, SRZ ;  /* 0x0000000000827805 */ /* 0x000fe2000001ff00 */
[----:B------:R-:W-:Y:S01]  /*7a80*/  UIMAD.WIDE.U32 UR8, UR6, UR4, URZ ;  /* 0x00000004060872a5 */ /* 0x000fe2000f8e003f */
[----:B------:R-:W-:Y:S01]  /*7a90*/  CS2R R128, SRZ ;  /* 0x0000000000807805 */ /* 0x000fe2000001ff00 */
[----:B------:R-:W-:Y:S01]  /*7aa0*/  CS2R R126, SRZ ;  /* 0x00000000007e7805 */ /* 0x000fe2000001ff00 */
[----:B------:R-:W-:Y:S01]  /*7ab0*/  CS2R R124, SRZ ;  /* 0x00000000007c7805 */ /* 0x000fe2000001ff00 */
[----:B------:R-:W-:Y:S01]  /*7ac0*/  @UP2 USHF.R.U32.HI UR6, URZ, UR5, UR9 ;  /* 0x000000053f062299 */ /* 0x000fe20008011609 */
[----:B------:R-:W-:Y:S01]  /*7ad0*/  CS2R R122, SRZ ;  /* 0x00000000007a7805 */ /* 0x000fe2000001ff00 */
[----:B------:R-:W-:Y:S01]  /*7ae0*/  CS2R R120, SRZ ;  /* 0x0000000000787805 */ /* 0x000fe2000001ff00 */
[----:B------:R-:W-:Y:S01]  /*7af0*/  CS2R R118, SRZ ;  /* 0x0000000000767805 */ /* 0x000fe2000001ff00 */
[----:B------:R-:W-:Y:S01]  /*7b00*/  UIADD3 UR6, UR12, UR6, URZ ;  /* 0x000000060c067290 */ /* 0x000fe2000fffe03f */
[----:B------:R-:W-:Y:S01]  /*7b10*/  CS2R R116, SRZ ;  /* 0x0000000000747805 */ /* 0x000fe2000001ff00 */
[----:B------:R-:W-:Y:S01]  /*7b20*/  CS2R R114, SRZ ;  /* 0x0000000000727805 */ /* 0x000fe2000001ff00 */
[----:B------:R-:W-:Y:S01]  /*7b30*/  CS2R R112, SRZ ;  /* 0x0000000000707805 */ /* 0x000fe2000001ff00 */
[----:B------:R-:W-:Y:S01]  /*7b40*/  UIMAD.WIDE UR4, UR6, 0x2aaaaaab, URZ ;  /* 0x2aaaaaab060478a5 */ /* 0x000fe2000f8e023f */
[----:B------:R-:W-:Y:S01]  /*7b50*/  CS2R R110, SRZ ;  /* 0x00000000006e7805 */ /* 0x000fe2000001ff00 */
[----:B------:R-:W-:Y:S01]  /*7b60*/  CS2R R108, SRZ ;  /* 0x00000000006c7805 */ /* 0x000fe2000001ff00 */
[----:B------:R-:W-:Y:S01]  /*7b70*/  CS2R R106, SRZ ;  /* 0x00000000006a7805 */ /* 0x000fe2000001ff00 */
[----:B------:R-:W-:Y:S01]  /*7b80*/  USHF.R.U32.HI UR4, URZ, 0x1f, UR5 ;  /* 0x0000001f3f047899 */ /* 0x000fe20008011605 */
[----:B-----5:R-:W-:Y:S01]  /*7b90*/  CS2R R104, SRZ ;  /* 0x0000000000687805 */ /* 0x020fe2000001ff00 */
[----:B------:R-:W-:Y:S01]  /*7ba0*/  CS2R R102, SRZ ;  /* 0x0000000000667805 */ /* 0x000fe2000001ff00 */
[----:B------:R-:W-:Y:S01]  /*7bb0*/  CS2R R100, SRZ ;  /* 0x0000000000647805 */ /* 0x000fe2000001ff00 */
[----:B------:R-:W-:Y:S01]  /*7bc0*/  ULEA.HI.SX32 UR4, UR5, UR4, 0x1d ;  /* 0x0000000405047291 */ /* 0x000fe2000f8fea3f */
[----:B------:R-:W-:Y:S01]  /*7bd0*/  CS2R R98, SRZ ;  /* 0x0000000000627805 */ /* 0x000fe2000001ff00 */
[----:B------:R-:W-:Y:S01]  /*7be0*/  CS2R R96, SRZ ;  /* 0x0000000000607805 */ /* 0x000fe2000001ff00 */
[----:B------:R-:W-:Y:S01]  /*7bf0*/  CS2R R94, SRZ ;  /* 0x00000000005e7805 */ /* 0x000fe2000001ff00 */
[----:B------:R-:W-:Y:S01]  /*7c00*/  UISETP.LT.AND UP0, UPT, UR13, UR4, UPT ;  /* 0x000000040d00728c */ /* 0x000fe2000bf01270 */
[----:B------:R-:W-:Y:S01]  /*7c10*/  IMAD.MOV.U32 R93, RZ, RZ, RZ ;  /* 0x000000ffff5d7224 */ /* 0x000fe200078e00ff */
[----:B------:R-:W-:Y:S01]  /*7c20*/  CS2R R6, SRZ ;  /* 0x0000000000067805 */ /* 0x000fe2000001ff00 */
[----:B------:R-:W-:Y:S01]  /*7c30*/  CS2R R90, SRZ ;  /* 0x00000000005a7805 */ /* 0x000fe2000001ff00 */
[----:B------:R-:W-:Y:S01]  /*7c40*/  USEL UR13, UR13, UR4, UP0 ;  /* 0x000000040d0d7287 */ /* 0x000fe20008000000 */
[----:B------:R-:W-:Y:S01]  /*7c50*/  CS2R R88, SRZ ;  /* 0x0000000000587805 */ /* 0x000fe2000001ff00 */
[----:B------:R-:W-:Y:S01]  /*7c60*/  CS2R R86, SRZ ;  /* 0x0000000000567805 */ /* 0x000fe2000001ff00 */
[----:B------:R-:W-:Y:S01]  /*7c70*/  CS2R R84, SRZ ;  /* 0x0000000000547805 */ /* 0x000fe2000001ff00 */
[----:B------:R-:W-:Y:S01]  /*7c80*/  UISETP.GE.AND UP0, UPT, UR13, 0x1, UPT ;  /* 0x000000010d00788c */ /* 0x000fe2000bf06270 */
[----:B----4-:R-:W-:Y:S01]  /*7c90*/  CS2R R82, SRZ ;  /* 0x0000000000527805 */ /* 0x010fe2000001ff00 */
        /* <DEDUP_REMOVED lines=50> */
[----:B--2---:R-:W-:Y:S01]  /*7fc0*/  IMAD.U32 R5, RZ, RZ, UR5 ;  /* 0x00000005ff057e24 */ /* 0x004fe2000f8e00ff */
        /* <DEDUP_REMOVED lines=23> */
[----:B---3--:R-:W-:Y:S01]  /*8140*/  IADD3 R3, R217, UR18, RZ ;  /* 0x00000012d9037c10 */ /* 0x008fe2000fffe0ff */
        /* <DEDUP_REMOVED lines=9> */
[--C-:B------:R-:W-:Y:S01]  /*81e0*/  IMAD.MOV.U32 R8, RZ, RZ, R3.reuse ;  /* 0x000000ffff087224 */ /* 0x100fe200078e0003 */
        /* <DEDUP_REMOVED lines=15> */
[----:B------:R-:W-:Y:S01]  /*82e0*/  UIMAD UR10, UR21, UR10, URZ ;  /* 0x0000000a150a72a4 */ /* 0x000fe2000f8e023f */
[----:B------:R-:W-:Y:S01]  /*82f0*/  IMAD.U32 R6, RZ, RZ, UR8 ;  /* 0x00000008ff067e24 */ /* 0x000fe2000f8e00ff */
[----:B------:R-:W-:Y:S01]  /*8300*/  SHF.R.S32.HI R3, RZ, 0x1f, R4 ;  /* 0x0000001fff037819 */ /* 0x000fe20000011404 */
[----:B------:R-:W-:Y:S01]  /*8310*/  IMAD R5, R8, c[0x0][0x1b4], R5 ;  /* 0x00006d0008057a24 */ /* 0x000fe200078e0205 */
[C---:B------:R-:W-:Y:S01]  /*8320*/  IADD3 R65, R188.reuse, 0x80, RZ ;  /* 0x00000080bc417810 */ /* 0x040fe20007ffe0ff */
[----:B------:R-:W-:Y:S01]  /*8330*/  IMAD.U32 R7, RZ, RZ, UR5 ;  /* 0x00000005ff077e24 */ /* 0x000fe2000f8e00ff */
[----:B------:R-:W-:Y:S01]  /*8340*/  ISETP.GE.AND P4, PT, R188, c[0x0][0x198], PT ;  /* 0x00006600bc007a0c */ /* 0x000fe20003f86270 */
[----:B------:R-:W-:Y:S01]  /*8350*/  IMAD R3, R3, c[0x0][0x1a8], RZ ;  /* 0x00006a0003037a24 */ /* 0x000fe200078e02ff */
[----:B------:R-:W-:Y:S01]  /*8360*/  SHF.R.U32.HI R117, RZ, 0x3, R119 ;  /* 0x00000003ff757819 */ /* 0x000fe20000011677 */
[----:B------:R-:W-:Y:S01]  /*8370*/  IMAD.WIDE.U32 R8, R8, c[0x0][0x1b0], R6 ;  /* 0x00006c0008087a25 */ /* 0x000fe200078e0006 */
[----:B------:R-:W-:-:S02]  /*8380*/  LOP3.LUT R6, R59, 0xfffffff0, RZ, 0xc0, !PT ;  /* 0xfffffff03b067812 */ /* 0x000fc400078ec0ff */
[----:B------:R-:W-:Y:S01]  /*8390*/  ISETP.GE.AND P3, PT, R221, c[0x0][0x198], PT ;  /* 0x00006600dd007a0c */ /* 0x000fe20003f66270 */
[----:B------:R-:W-:Y:S01]  /*83a0*/  IMAD.IADD R9, R9, 0x1, R5 ;  /* 0x0000000109097824 */ /* 0x000fe200078e0205 */
[----:B------:R-:W-:Y:S01]  /*83b0*/  ISETP.GE.AND P5, PT, R68, c[0x0][0x198], PT ;  /* 0x0000660044007a0c */ /* 0x000fe20003fa6270 */
[----:B------:R-:W-:Y:S02]  /*83c0*/  IMAD.IADD R7, R215, 0x1, -R6 ;  /* 0x00000001d7077824 */ /* 0x000fe400078e0a06 */
[C---:B------:R-:W-:Y:S02]  /*83d0*/  IMAD R3, R4.reuse, c[0x0][0x1ac], R3 ;  /* 0x00006b0004037a24 */ /* 0x040fe400078e0203 */
[----:B------:R-:W-:Y:S01]  /*83e0*/  IMAD.WIDE.U32 R4, R4, c[0x0][0x1a8], R8 ;  /* 0x00006a0004047a25 */ /* 0x000fe200078e0008 */
[----:B------:R-:W-:Y:S02]  /*83f0*/  SHF.R.S32.HI R6, RZ, 0x1f, R7 ;  /* 0x0000001fff067819 */ /* 0x000fe40000011407 */
[----:B------:R-:W-:Y:S01]  /*8400*/  IADD3 R9, R189, UR18, RZ ;  /* 0x00000012bd097c10 */ /* 0x000fe2000fffe0ff */
[----:B------:R-:W-:Y:S01]  /*8410*/  IMAD.IADD R3, R5, 0x1, R3 ;  /* 0x0000000105037824 */ /* 0x000fe200078e0203 */
[----:B------:R-:W-:Y:S01]  /*8420*/  LEA.HI R6, R6, R7, RZ, 0x3 ;  /* 0x0000000706067211 */ /* 0x000fe200078f18ff */
[----:B------:R-:W-:Y:S01]  /*8430*/  IMAD.SHL.U32 R116, R116, 0x8, RZ ;  /* 0x0000000874747824 */ /* 0x000fe200078e00ff */
[----:B------:R-:W-:Y:S01]  /*8440*/  ISETP.GE.AND P6, PT, R9, UR10, PT ;  /* 0x0000000a09007c0c */ /* 0x000fe2000bfc6270 */
[----:B------:R-:W-:Y:S01]  /*8450*/  IMAD.MOV.U32 R5, RZ, RZ, 0x20 ;  /* 0x00000020ff057424 */ /* 0x000fe200078e00ff */
[----:B------:R-:W-:Y:S01]  /*8460*/  LOP3.LUT R58, R6, 0xfffffff8, RZ, 0xc0, !PT ;  /* 0xfffffff8063a7812 */ /* 0x000fe200078ec0ff */
[----:B------:R-:W-:Y:S01]  /*8470*/  IMAD.MOV.U32 R218, RZ, RZ, -0x1 ;  /* 0xffffffffffda7424 */ /* 0x000fe200078e00ff */
[----:B------:R-:W-:-:S02]  /*8480*/  LEA R16, P0, R4, c[0x0][0x160], 0x1 ;  /* 0x0000580004107a11 */ /* 0x000fc400078008ff */
[----:B------:R-:W-:Y:S01]  /*8490*/  LOP3.LUT R116, R116, 0xfffffe00, RZ, 0xc0, !PT ;  /* 0xfffffe0074747812 */ /* 0x000fe200078ec0ff */
[----:B------:R-:W-:Y:S01]  /*84a0*/  IMAD.IADD R58, R7, 0x1, -R58 ;  /* 0x00000001073a7824 */ /* 0x000fe200078e0a3a */
[----:B------:R-:W-:Y:S01]  /*84b0*/  LEA.HI.X R3, R4, c[0x0][0x164], R3, 0x1, P0 ;  /* 0x0000590004037a11 */ /* 0x000fe200000f0c03 */
[----:B------:R-:W-:Y:S01]  /*84c0*/  IMAD.MOV.U32 R7, RZ, RZ, 0x10 ;  /* 0x00000010ff077424 */ /* 0x000fe200078e00ff */
[----:B------:R-:W-:Y:S01]  /*84d0*/  ISETP.GE.AND P0, PT, R65, c[0x0][0x198], PT ;  /* 0x0000660041007a0c */ /* 0x000fe20003f06270 */
[----:B------:R1:W3:Y:S01]  /*84e0*/  SHFL.IDX PT, R14, R16, RZ, 0x181f ;  /* 0x00181fff100e7589 */ /* 0x0002e200000e0000 */
[----:B------:R-:W-:-:S03]  /*84f0*/  P2R R10, PR, RZ, 0x40 ;  /* 0x00000040ff0a7803 */ /* 0x000fc60000000000 */
[----:B------:R1:W4:Y:S01]  /*8500*/  SHFL.IDX PT, R15, R3, RZ, 0x181f ;  /* 0x00181fff030f7589 */ /* 0x00032200000e0000 */
[----:B--2---:R2:W5:Y:S01]  /*8510*/  @P2 R2UR UR11, R0 ;  /* 0x00000000000b23c2 */ /* 0x00456200000e0000 */
[----:B------:R-:W-:Y:S01]  /*8520*/  R2P PR, R58, 0x6 ;  /* 0x000000063a007804 */ /* 0x000fe20000000000 */
[----:B-----5:R-:W-:-:S04]  /*8530*/  @!UP1 UMOV UR11, UR22 ;  /* 0x00000016000b9c82 */ /* 0x020fc80008000000 */
[----:B------:R-:W-:Y:S02]  /*8540*/  SEL R7, R7, 0xfffffff0, !P1 ;  /* 0xfffffff007077807 */ /* 0x000fe40004800000 */
[----:B------:R-:W-:Y:S02]  /*8550*/  SEL R5, R5, 0xffffffe0, !P2 ;  /* 0xffffffe005057807 */ /* 0x000fe40005000000 */
[----:B--2---:R-:W-:-:S04]  /*8560*/  LOP3.LUT R0, R119, 0x38, R188, 0xf8, !PT ;  /* 0x0000003877007812 */ /* 0x004fc800078ef8bc */
[----:B------:R-:W-:-:S05]  /*8570*/  LOP3.LUT R11, R0, R117, RZ, 0x3c, !PT ;  /* 0x00000075000b7212 */ /* 0x000fca00078e3cff */
[----:B------:R-:W-:Y:S01]  /*8580*/  IMAD.IADD R0, R11, 0x1, R116 ;  /* 0x000000010b007824 */ /* 0x000fe200078e0274 */
        /* <DEDUP_REMOVED lines=20> */
.L_x_1657:
[----:B-1-34-:R-:W-:Y:S05]  /*86d0*/  BSYNC B0 ;  /* 0x0000000000007941 */ /* 0x01afea0003800000 */
.L_x_1656:
        /* <DEDUP_REMOVED lines=26> */
.L_x_1659:
[----:B------:R-:W-:Y:S05]  /*8880*/  BSYNC B0 ;  /* 0x0000000000007941 */ /* 0x000fea0003800000 */
.L_x_1658:
        /* <DEDUP_REMOVED lines=26> */
.L_x_1661:
[----:B------:R-:W-:Y:S05]  /*8a30*/  BSYNC B0 ;  /* 0x0000000000007941 */ /* 0x000fea0003800000 */
.L_x_1660:
[----:B------:R-:W-:Y:S01]  /*8a40*/  IADD3 R4, R9, 0x60, RZ ;  /* 0x0000006009047810 */ /* 0x000fe20007ffe0ff */
[----:B-1-3--:R-:W-:Y:S01]  /*8a50*/  SHFL.IDX PT, R14, R16, 0x3, 0x181f ;  /* 0x00781f00100e7f89 */ /* 0x00afe200000e0000 */
[----:B------:R-:W-:Y:S01]  /*8a60*/  UMOV UR6, 0x30 ;  /* 0x0000003000067882 */ /* 0x000fe20000000000 */
[----:B------:R-:W-:Y:S01]  /*8a70*/  IMAD.MOV.U32 R216, RZ, RZ, c[0x0][0x2b8] ;  /* 0x0000ae00ffd87624 */ /* 0x000fe200078e00ff */
[----:B------:R-:W-:Y:S01]  /*8a80*/  ISETP.GE.AND P2, PT, R4, UR10, PT ;  /* 0x0000000a04007c0c */ /* 0x000fe2000bf46270 */
[----:B------:R1:W3:Y:S01]  /*8a90*/  SHFL.IDX PT, R15, R3, 0x3, 0x181f ;  /* 0x00781f00030f7f89 */ /* 0x0002e200000e0000 */
[----:B------:R-:W-:Y:S01]  /*8aa0*/  UIMAD UR6, UR13, UR6, -0x30 ;  /* 0xffffffd00d0674a4 */ /* 0x000fe2000f8e0206 */
        /* <DEDUP_REMOVED lines=10> */
[----:B------:R-:W-:Y:S02]  /*8b50*/  UIMAD UR7, UR11, UR5, UR7 ;  /* 0x000000050b0772a4 */ /* 0x000fe4000f8e0207 */
[----:B----4-:R-:W-:Y:S01]  /*8b60*/  @!P2 LEA.HI R19, R4, R221, RZ, 0x3 ;  /* 0x000000dd0413a211 */ /* 0x010fe200078f18ff */
[----:B------:R-:W-:Y:S01]  /*8b70*/  ULDC.64 UR4, c[0x0][0x1e8] ;  /* 0x00007a0000047ab9 */ /* 0x000fe20000000a00 */
[----:B------:R-:W-:Y:S01]  /*8b80*/  @!P2 SHF.R.S32.HI R4, RZ, 0x1f, R65 ;  /* 0x0000001fff04a819 */ /* 0x000fe20000011441 */
[----:B------:R-:W-:Y:S01]  /*8b90*/  UIADD3 UR7, UR9, UR7, URZ ;  /* 0x0000000709077290 */ /* 0x000fe2000fffe03f */
[----:B------:R-:W-:-:S02]  /*8ba0*/  @!P2 LOP3.LUT R19, R19, 0xfffffff8, RZ, 0xc0, !PT ;  /* 0xfffffff81313a812 */ /* 0x000fc400078ec0ff */
[----:B------:R-:W-:Y:S02]  /*8bb0*/  @!P2 LEA.HI R17, R4, R65, RZ, 0x3 ;  /* 0x000000410411a211 */ /* 0x000fe400078f18ff */
[----:B-12---:R-:W-:Y:S01]  /*8bc0*/  @!P2 SHF.R.S32.HI R3, RZ, 0x1f, R68 ;  /* 0x0000001fff03a819 */ /* 0x006fe20000011444 */
[--C-:B---3--:R-:W-:Y:S01]  /*8bd0*/  @!P2 IMAD.WIDE R20, R188, 0x2, R14.reuse ;  /* 0x00000002bc14a825 */ /* 0x108fe200078e020e */
[----:B------:R-:W-:Y:S02]  /*8be0*/  @!P2 LOP3.LUT R17, R17, 0xfffffff8, RZ, 0xc0, !PT ;  /* 0xfffffff81111a812 */ /* 0x000fe400078ec0ff */
[----:B------:R-:W-:Y:S01]  /*8bf0*/  @!P2 LEA.HI R4, R3, R68, RZ, 0x3 ;  /* 0x000000440304a211 */ /* 0x000fe200078f18ff */
[--C-:B------:R-:W-:Y:S01]  /*8c00*/  @!P2 IMAD.WIDE R18, R19, 0x2, R14.reuse ;  /* 0x000000021312a825 */ /* 0x100fe200078e020e */
[----:B------:R-:W-:Y:S01]  /*8c10*/  @!PT LDS RZ, [RZ] ;  /* 0x00000000fffff984 */ /* 0x000fe20000000800 */
[----:B------:R1:W-:Y:S01]  /*8c20*/  @!P2 LDGSTS.E.BYPASS.LTC128B.128 [R11+0x13080], [R20.64], !P4 ;  /* 0x13080000140bafae */ /* 0x0003e2000e101d5a */
[----:B------:R-:W-:Y:S02]  /*8c30*/  @P1 LOP3.LUT R67, R67, 0x8, RZ, 0xfc, !PT ;  /* 0x0000000843431812 */ /* 0x000fe400078efcff */
[----:B------:R-:W-:Y:S01]  /*8c40*/  @!P2 IMAD.WIDE R16, R17, 0x2, R14 ;  /* 0x000000021110a825 */ /* 0x000fe200078e020e */
[----:B------:R-:W-:Y:S01]  /*8c50*/  @!P2 LOP3.LUT R4, R4, 0xfffffff8, RZ, 0xc0, !PT ;  /* 0xfffffff80404a812 */ /* 0x000fe200078ec0ff */
        /* <DEDUP_REMOVED lines=8> */
[----:B--2---:R-:W-:-:S04]  /*8ce0*/  @!P2 IMAD.WIDE R18, R4, 0x2, R14 ;  /* 0x000000020412a825 */ /* 0x004fc800078e020e */
[C---:B------:R-:W-:Y:S01]  /*8cf0*/  @!P0 IADD3 R15, P1, R3.reuse, UR8, RZ ;  /* 0x00000008030f8c10 */ /* 0x040fe2000ff3e0ff */
[----:B------:R2:W-:Y:S03]  /*8d00*/  @!P2 LDGSTS.E.BYPASS.LTC128B.128 [R11+0x1f080], [R18.64], !P5 ;  /* 0x1f080000120bafae */ /* 0x0005e6000e901d5a */
[----:B------:R-:W-:Y:S02]  /*8d10*/  @!P0 LEA.HI.X.SX32 R4, R3, UR7, 0x1, P1 ;  /* 0x0000000703048c11 */ /* 0x000fe400088f0eff */
[C---:B---3--:R-:W-:Y:S01]  /*8d20*/  @!P0 LEA R16, P1, R15.reuse, c[0x0][0x2a0], 0x2 ;  /* 0x0000a8000f108a11 */ /* 0x048fe200078210ff */
[----:B------:R-:W0:Y:S03]  /*8d30*/  LDGDEPBAR ;  /* 0x00000000000079af */ /* 0x000e260000000000 */
[----:B------:R-:W-:Y:S01]  /*8d40*/  @!P0 LEA.HI.X R17, R15, c[0x0][0x2a4], R4, 0x2, P1 ;  /* 0x0000a9000f118a11 */ /* 0x000fe200008f1404 */
[----:B------:R-:W-:Y:S06]  /*8d50*/  BAR.SYNC.DEFER_BLOCKING 0x0 ;  /* 0x0000000000007b1d */ /* 0x000fec0000010000 */
[----:B------:R-:W3:Y:S01]  /*8d60*/  @!P0 LDG.E R219, [R16.64] ;  /* 0x0000001a10db8981 */ /* 0x000ee2000c1e1900 */
[----:B------:R-:W-:Y:S01]  /*8d70*/  IMAD.MOV R3, RZ, RZ, -R3 ;  /* 0x000000ffff037224 */ /* 0x000fe200078e0a03 */
[----:B------:R-:W-:Y:S01]  /*8d80*/  UIMAD UR11, UR15, UR4, URZ ;  /* 0x000000040f0b72a4 */ /* 0x000fe2000f8e023f */
[----:B------:R-:W-:Y:S01]  /*8d90*/  ISETP.GE.AND P6, PT, R188, c[0x0][0x1d4], PT ;  /* 0x00007500bc007a0c */ /* 0x000fe20003fc6270 */
[----:B------:R-:W-:Y:S01]  /*8da0*/  UIADD3 UR20, UR13, -0x1, URZ ;  /* 0xffffffff0d147890 */ /* 0x000fe2000fffe03f */
[----:B------:R-:W-:Y:S01]  /*8db0*/  IMAD R220, R3, c[0x0][0x2b8], R220 ;  /* 0x0000ae0003dc7a24 */ /* 0x000fe200078e02dc */
[----:B------:R-:W-:Y:S01]  /*8dc0*/  UIMAD.WIDE.U32 UR24, UR16, UR4, URZ ;  /* 0x00000004101872a5 */ /* 0x000fe2000f8e003f */
[----:B------:R-:W-:Y:S01]  /*8dd0*/  ISETP.GE.AND P3, PT, R221, c[0x0][0x1d4], PT ;  /* 0x00007500dd007a0c */ /* 0x000fe20003f66270 */
[----:B------:R-:W-:Y:S01]  /*8de0*/  UIMAD UR11, UR16, UR5, UR11 ;  /* 0x00000005100b72a4 */ /* 0x000fe2000f8e020b */
[----:B------:R-:W-:Y:S01]  /*8df0*/  IMAD.WIDE.U32 R14, R220, c[0x0][0x1e0], RZ ;  /* 0x00007800dc0e7a25 */ /* 0x000fe200078e00ff */
[----:B------:R-:W-:Y:S01]  /*8e00*/  SHF.R.S32.HI R57, RZ, 0x1f, R220 ;  /* 0x0000001fff397819 */ /* 0x000fe200000114dc */
[----:B------:R-:W-:Y:S01]  /*8e10*/  UIMAD UR20, UR20, -0x30, UR14 ;  /* 0xffffffd0141478a4 */ /* 0x000fe2000f8e020e */
[----:B------:R-:W-:Y:S01]  /*8e20*/  ISETP.GE.AND P5, PT, R65, c[0x0][0x1d4], PT ;  /* 0x0000750041007a0c */ /* 0x000fe20003fa6270 */
[----:B------:R-:W-:Y:S01]  /*8e30*/  UIADD3 UR11, UR25, UR11, URZ ;  /* 0x0000000b190b7290 */ /* 0x000fe2000fffe03f */
[----:B------:R-:W-:Y:S01]  /*8e40*/  ISETP.GE.AND P4, PT, R68, c[0x0][0x1d4], PT ;  /* 0x0000750044007a0c */ /* 0x000fe20003f86270 */
[----:B------:R-:W-:Y:S01]  /*8e50*/  IMAD R3, R57, c[0x0][0x1e0], RZ ;  /* 0x0000780039037a24 */ /* 0x000fe200078e02ff */
[----:B------:R-:W-:Y:S01]  /*8e60*/  UISETP.LT.AND UP0, UPT, UR20, 0x30, UPT ;  /* 0x000000301400788c */ /* 0x000fe2000bf01270 */
[----:B------:R-:W-:-:S02]  /*8e70*/  LOP3.LUT R67, R67, 0xfffffffe, RZ, 0xc0, !PT ;  /* 0xfffffffe43437812 */ /* 0x000fc400078ec0ff */
[----:B------:R-:W-:Y:S01]  /*8e80*/  IMAD R3, R220, c[0x0][0x1e4], R3 ;  /* 0x00007900dc037a24 */ /* 0x000fe200078e0203 */
[----:B------:R-:W-:Y:S01]  /*8e90*/  USEL UR4, UR20, 0x30, UP0 ;  /* 0x0000003014047887 */ /* 0x000fe20008000000 */
[----:B------:R-:W-:Y:S02]  /*8ea0*/  @P3 LOP3.LUT R67, R67, 0x1, RZ, 0xfc, !PT ;  /* 0x0000000143433812 */ /* 0x000fe400078efcff */
[----:B------:R-:W-:Y:S01]  /*8eb0*/  IMAD.IADD R15, R15, 0x1, R3 ;  /* 0x000000010f0f7824 */ /* 0x000fe200078e0203 */
[----:B---3--:R-:W-:-:S03]  /*8ec0*/  SHF.R.S32.HI R56, RZ, 0x1f, R219 ;  /* 0x0000001fff387819 */ /* 0x008fc600000114db */
[----:B------:R-:W-:Y:S01]  /*8ed0*/  IMAD.WIDE.U32 R16, R219, c[0x0][0x1f0], R14 ;  /* 0x00007c00db107a25 */ /* 0x000fe200078e000e */
[----:B------:R-:W-:Y:S01]  /*8ee0*/  IADD3 R14, -R189, UR4, RZ ;  /* 0x00000004bd0e7c10 */ /* 0x000fe2000fffe1ff */
[----:B------:R-:W-:Y:S02]  /*8ef0*/  ULDC.64 UR4, c[0x0][0x210] ;  /* 0x0000840000047ab9 */ /* 0x000fe40000000a00 */
[----:B------:R-:W-:Y:S01]  /*8f00*/  IMAD R4, R56, c[0x0][0x1f0], RZ ;  /* 0x00007c0038047a24 */ /* 0x000fe200078e02ff */
[----:B------:R-:W-:Y:S02]  /*8f10*/  UIMAD UR12, UR15, UR4, URZ ;  /* 0x000000040f0c72a4 */ /* 0x000fe4000f8e023f */
[----:B------:R-:W-:Y:S01]  /*8f20*/  UIMAD.WIDE.U32 UR28, UR16, UR4, URZ ;  /* 0x00000004101c72a5 */ /* 0x000fe2000f8e003f */
[----:B------:R-:W-:Y:S01]  /*8f30*/  IMAD R15, R219, c[0x0][0x1f4], R4 ;  /* 0x00007d00db0f7a24 */ /* 0x000fe200078e0204 */
[----:B------:R-:W-:Y:S01]  /*8f40*/  IADD3 R4, P0, R16, UR24, RZ ;  /* 0x0000001810047c10 */ /* 0x000fe2000ff1e0ff */
[----:B------:R-:W-:-:S03]  /*8f50*/  UIMAD UR12, UR16, UR5, UR12 ;  /* 0x00000005100c72a4 */ /* 0x000fc6000f8e020c */
[----:B------:R-:W-:Y:S01]  /*8f60*/  IADD3.X R15, R17, UR11, R15, P0, !PT ;  /* 0x0000000b110f7c10 */ /* 0x000fe200087fe40f */
[----:B------:R-:W-:Y:S01]  /*8f70*/  UIADD3 UR12, UR29, UR12, URZ ;  /* 0x0000000c1d0c7290 */ /* 0x000fe2000fffe03f */
[----:B------:R-:W-:-:S04]  /*8f80*/  LEA R16, P0, R4, c[0x0][0x1c8], 0x1 ;  /* 0x0000720004107a11 */ /* 0x000fc800078008ff */
[----:B------:R-:W-:Y:S01]  /*8f90*/  LEA.HI.X R15, R4, c[0x0][0x1cc], R15, 0x1, P0 ;  /* 0x00007300040f7a11 */ /* 0x000fe200000f0c0f */
[----:B--2---:R-:W-:Y:S01]  /*8fa0*/  SHFL.IDX PT, R18, R16, RZ, 0x181f ;  /* 0x00181fff10127589 */ /* 0x004fe200000e0000 */
[----:B------:R-:W-:-:S03]  /*8fb0*/  ISETP.GE.AND P0, PT, R14, 0x1, PT ;  /* 0x000000010e00780c */ /* 0x000fc60003f06270 */
[----:B------:R-:W2:Y:S04]  /*8fc0*/  SHFL.IDX PT, R19, R15, RZ, 0x181f ;  /* 0x00181fff0f137589 */ /* 0x000ea800000e0000 */
[----:B------:R-:W-:Y:S04]  /*8fd0*/  SHFL.IDX PT, R26, R16, 0x1, 0x181f ;  /* 0x00381f00101a7f89 */ /* 0x000fe800000e0000 */
[----:B------:R-:W3:Y:S02]  /*8fe0*/  SHFL.IDX PT, R27, R15, 0x1, 0x181f ;  /* 0x00381f000f1b7f89 */ /* 0x000ee400000e0000 */
[----:B------:R-:W-:-:S02]  /*8ff0*/  @P0 SHF.R.S32.HI R12, RZ, 0x1f, R221 ;  /* 0x0000001fff0c0819 */ /* 0x000fc400000114dd */
[----:B------:R-:W-:Y:S02]  /*9000*/  @P0 SHF.R.S32.HI R4, RZ, 0x1f, R65 ;  /* 0x0000001fff040819 */ /* 0x000fe40000011441 */
[----:B------:R-:W-:Y:S02]  /*9010*/  @P0 SHF.R.S32.HI R3, RZ, 0x1f, R68 ;  /* 0x0000001fff030819 */ /* 0x000fe40000011444 */
[----:B-1----:R-:W-:Y:S01]  /*9020*/  @P0 LEA.HI R11, R12, R221, RZ, 0x3 ;  /* 0x000000dd0c0b0211 */ /* 0x002fe200078f18ff */
[----:B------:R-:W-:Y:S01]  /*9030*/  @P0 IMAD.SHL.U32 R12, R0, 0x2, RZ ;  /* 0x00000002000c0824 */ /* 0x000fe200078e00ff */
[----:B------:R-:W-:Y:S02]  /*9040*/  @P0 LEA.HI R4, R4, R65, RZ, 0x3 ;  /* 0x0000004104040211 */ /* 0x000fe400078f18ff */
[----:B------:R-:W-:Y:S02]  /*9050*/  @P0 LEA.HI R3, R3, R68, RZ, 0x3 ;  /* 0x0000004403030211 */ /* 0x000fe400078f18ff */
[----:B------:R-:W-:-:S02]  /*9060*/  @P0 LOP3.LUT R11, R11, 0xfffffff8, RZ, 0xc0, !PT ;  /* 0xfffffff80b0b0812 */ /* 0x000fc400078ec0ff */
[----:B------:R-:W-:Y:S01]  /*9070*/  @P0 LOP3.LUT R4, R4, 0xfffffff8, RZ, 0xc0, !PT ;  /* 0xfffffff804040812 */ /* 0x000fe200078ec0ff */
[----:B--2---:R-:W-:Y:S01]  /*9080*/  @P0 IMAD.WIDE R20, R188, 0x2, R18 ;  /* 0x00000002bc140825 */ /* 0x004fe200078e0212 */
[----:B------:R-:W-:-:S03]  /*9090*/  @P0 LOP3.LUT R3, R3, 0xfffffff8, RZ, 0xc0, !PT ;  /* 0xfffffff803030812 */ /* 0x000fc600078ec0ff */
[--C-:B------:R-:W-:Y:S01]  /*90a0*/  @P0 IMAD.WIDE R22, R11, 0x2, R18.reuse ;  /* 0x000000020b160825 */ /* 0x100fe200078e0212 */
[----:B------:R1:W-:Y:S03]  /*90b0*/  @P0 LDGSTS.E.BYPASS.LTC128B.128 [R12+0xa080], [R20.64], !P6 ;  /* 0x0a080000140c0fae */ /* 0x0003e6000f101d5a */
[--C-:B------:R-:W-:Y:S01]  /*90c0*/  @P0 IMAD.WIDE R24, R4, 0x2, R18.reuse ;  /* 0x0000000204180825 */ /* 0x100fe200078e0212 */
[----:B------:R2:W-:Y:S03]  /*90d0*/  @P0 LDGSTS.E.BYPASS.LTC128B.128 [R12+0xb880], [R22.64], !P3 ;  /* 0x0b880000160c0fae */ /* 0x0005e6000d901d5a */
[----:B------:R-:W-:Y:S01]  /*90e0*/  @P0 IMAD.WIDE R18, R3, 0x2, R18 ;  /* 0x0000000203120825 */ /* 0x000fe200078e0212 */
[----:B------:R2:W-:Y:S04]  /*90f0*/  @P0 LDGSTS.E.BYPASS.LTC128B.128 [R12+0xd080], [R24.64], !P5 ;  /* 0x0d080000180c0fae */ /* 0x0005e8000e901d5a */
[----:B------:R3:W-:Y:S01]  /*9100*/  @P0 LDGSTS.E.BYPASS.LTC128B.128 [R12+0xe880], [R18.64], !P4 ;  /* 0x0e880000120c0fae */ /* 0x0007e2000e101d5a */
[----:B------:R-:W-:-:S13]  /*9110*/  ISETP.GE.AND P0, PT, R14, 0x21, PT ;  /* 0x000000210e00780c */ /* 0x000fda0003f06270 */
[----:B------:R-:W-:Y:S02]  /*9120*/  @P0 SHF.R.S32.HI R14, RZ, 0x1f, R221 ;  /* 0x0000001fff0e0819 */ /* 0x000fe400000114dd */
[----:B------:R-:W-:Y:S02]  /*9130*/  @P0 SHF.R.S32.HI R4, RZ, 0x1f, R65 ;  /* 0x0000001fff040819 */ /* 0x000fe40000011441 */
[----:B------:R-:W-:Y:S02]  /*9140*/  @P0 SHF.R.S32.HI R3, RZ, 0x1f, R68 ;  /* 0x0000001fff030819 */ /* 0x000fe40000011444 */
[----:B------:R-:W-:Y:S01]  /*9150*/  @P0 LEA.HI R17, R14, R221, RZ, 0x3 ;  /* 0x000000dd0e110211 */ /* 0x000fe200078f18ff */
[----:B------:R-:W-:Y:S01]  /*9160*/  @P0 IMAD.SHL.U32 R14, R0, 0x2, RZ ;  /* 0x00000002000e0824 */ /* 0x000fe200078e00ff */
[----:B------:R-:W-:Y:S02]  /*9170*/  @P0 LEA.HI R11, R4, R65, RZ, 0x3 ;  /* 0x00000041040b0211 */ /* 0x000fe400078f18ff */
[----:B------:R-:W-:-:S02]  /*9180*/  @P0 LEA.HI R3, R3, R68, RZ, 0x3 ;  /* 0x0000004403030211 */ /* 0x000fc400078f18ff */
[----:B------:R-:W-:Y:S01]  /*9190*/  @P0 LOP3.LUT R17, R17, 0xfffffff8, RZ, 0xc0, !PT ;  /* 0xfffffff811110812 */ /* 0x000fe200078ec0ff */
[--C-:B---3--:R-:W-:Y:S01]  /*91a0*/  @P0 IMAD.WIDE R18, R188, 0x2, R26.reuse ;  /* 0x00000002bc120825 */ /* 0x108fe200078e021a */
[----:B------:R-:W-:Y:S02]  /*91b0*/  @P0 LOP3.LUT R11, R11, 0xfffffff8, RZ, 0xc0, !PT ;  /* 0xfffffff80b0b0812 */ /* 0x000fe400078ec0ff */
[----:B------:R-:W-:Y:S01]  /*91c0*/  @P0 LOP3.LUT R3, R3, 0xfffffff8, RZ, 0xc0, !PT ;  /* 0xfffffff803030812 */ /* 0x000fe200078ec0ff */
[--C-:B------:R-:W-:Y:S01]  /*91d0*/  @P0 IMAD.WIDE R16, R17, 0x2, R26.reuse ;  /* 0x0000000211100825 */ /* 0x100fe200078e021a */
[----:B------:R2:W-:Y:S01]  /*91e0*/  @P0 LDGSTS.E.BYPASS.LTC128B.128 [R14+0xb080], [R18.64], !P6 ;  /* 0x0b080000120e0fae */ /* 0x0005e2000f101d5a */
[----:B------:R-:W-:Y:S02]  /*91f0*/  LEA.HI R4, R2, R215, RZ, 0x5 ;  /* 0x000000d702047211 */ /* 0x000fe400078f28ff */
[----:B-1----:R-:W-:Y:S01]  /*9200*/  @P0 IMAD.WIDE R20, R11, 0x2, R26 ;  /* 0x000000020b140825 */ /* 0x002fe200078e021a */
[----:B------:R2:W-:Y:S01]  /*9210*/  @P0 LDGSTS.E.BYPASS.LTC128B.128 [R14+0xc880], [R16.64], !P3 ;  /* 0x0c880000100e0fae */ /* 0x0005e2000d901d5a */
[----:B------:R-:W-:-:S02]  /*9220*/  ISETP.GT.AND P3, PT, R217, 0x2f, PT ;  /* 0x0000002fd900780c */ /* 0x000fc40003f64270 */
[----:B------:R-:W-:Y:S01]  /*9230*/  @P0 IMAD.WIDE R26, R3, 0x2, R26 ;  /* 0x00000002031a0825 */ /* 0x000fe200078e021a */
[----:B------:R2:W-:Y:S01]  /*9240*/  @P0 LDGSTS.E.BYPASS.LTC128B.128 [R14+0xe080], [R20.64], !P5 ;  /* 0x0e080000140e0fae */ /* 0x0005e2000e901d5a */
[----:B------:R-:W-:-:S03]  /*9250*/  SHF.R.S32.HI R3, RZ, 0x5, R4 ;  /* 0x00000005ff037819 */ /* 0x000fc60000011404 */
[----:B------:R2:W-:Y:S01]  /*9260*/  @P0 LDGSTS.E.BYPASS.LTC128B.128 [R14+0xf880], [R26.64], !P4 ;  /* 0x0f8800001a0e0fae */ /* 0x0005e2000e101d5a */
[----:B------:R-:W-:-:S03]  /*9270*/  ISETP.LT.AND P0, PT, RZ, c[0x0][0x27c], PT ;  /* 0x00009f00ff007a0c */ /* 0x000fc60003f01270 */
[----:B------:R-:W0:Y:S10]  /*9280*/  LDGDEPBAR ;  /* 0x00000000000079af */ /* 0x000e340000000000 */
[----:B------:R-:W-:Y:S05]  /*9290*/  @P0 BRA `(.L_x_1662) ;  /* 0x0000002000000947 */ /* 0x000fea0003800000 */
[----:B------:R-:W-:-:S04]  /*92a0*/  DEPBAR.LE SB0, 0x1 ;  /* 0x000080400000791a */ /* 0x000fc80000000000 */
[----:B------:R-:W-:Y:S05]  /*92b0*/  BRA `(.L_x_1663) ;  /* 0x00008d4000007947 */ /* 0x000fea0003800000 */
.L_x_1662:
[----:B------:R-:W-:Y:S01]  /*92c0*/  ULDC.U8 UR4, c[0x0][0x298] ;  /* 0x0000a60000047ab9 */ /* 0x000fe20000000000 */
[----:B--2---:R-:W-:Y:S01]  /*92d0*/  SHF.R.S32.HI R17, RZ, 0x1f, R92 ;  /* 0x0000001fff117819 */ /* 0x004fe2000001145c */
[----:B------:R-:W-:Y:S01]  /*92e0*/  IMAD.WIDE.U32 R14, R92, c[0x0][0x280], RZ ;  /* 0x0000a0005c0e7a25 */ /* 0x000fe200078e00ff */
        /* <DEDUP_REMOVED lines=13> */
[----:B------:R-:W-:Y:S01]  /*93c0*/  BSSY B0, `(.L_x_1665) ;  /* 0x000004b000007945 */ /* 0x000fe20003800000 */
[----:B------:R-:W-:Y:S01]  /*93d0*/  ISETP.NE.AND P1, PT, R10, RZ, PT ;  /* 0x000000ff0a00720c */ /* 0x000fe20003f25270 */
        /* <DEDUP_REMOVED lines=8> */
[----:B------:R-:W-:-:S02]  /*9460*/  CS2R R104, SRZ ;  /* 0x0000000000687805 */ /* 0x000fc4000001ff00 */
[----:B------:R-:W-:Y:S01]  /*9470*/  @P0 IMAD.HI.U32 R10, R9, c[0x0][0x2c8], RZ ;  /* 0x0000b200090a0a27 */ /* 0x000fe200078e00ff */
[----:B------:R-:W-:-:S13]  /*9480*/  PLOP3.LUT P0, PT, PT, PT, UP2, 0x80, 0x0 ;  /* 0x000000000000781c */ /* 0x000fda0003f0f028 */
[----:B------:R-:W-:Y:S01]  /*9490*/  @P0 SHF.R.U32.HI R9, RZ, c[0x0][0x2cc], R10 ;  /* 0x0000b300ff090a19 */ /* 0x000fe2000001160a */
[----:B------:R-:W-:-:S03]  /*94a0*/  IMAD.MOV.U32 R10, RZ, RZ, R14 ;  /* 0x000000ffff0a7224 */ /* 0x000fc600078e000e */
[----:B------:R-:W-:Y:S01]  /*94b0*/  SHF.R.S32.HI R12, RZ, 0x1f, R9 ;  /* 0x0000001fff0c7819 */ /* 0x000fe20000011409 */
[----:B------:R-:W-:-:S04]  /*94c0*/  IMAD.WIDE.U32 R10, R9, c[0x0][0x280], R10 ;  /* 0x0000a000090a7a25 */ /* 0x000fc800078e000a */
[----:B------:R-:W-:Y:S01]  /*94d0*/  IMAD R16, R12, c[0x0][0x280], RZ ;  /* 0x0000a0000c107a24 */ /* 0x000fe200078e02ff */
[----:B------:R-:W-:Y:S01]  /*94e0*/  LEA R14, P0, R10, c[0x0][0x270], 0x1 ;  /* 0x00009c000a0e7a11 */ /* 0x000fe200078008ff */
[----:B------:R-:W-:Y:S02]  /*94f0*/  IMAD R12, R12, c[0x0][0x290], RZ ;  /* 0x0000a4000c0c7a24 */ /* 0x000fe400078e02ff */
[----:B------:R-:W-:Y:S02]  /*9500*/  IMAD R16, R9, c[0x0][0x284], R16 ;  /* 0x0000a10009107a24 */ /* 0x000fe400078e0210 */
[----:B------:R1:W2:Y:S03]  /*9510*/  SHFL.IDX PT, R22, R14, RZ, 0x181f ;  /* 0x00181fff0e167589 */ /* 0x0002a600000e0000 */
[----:B------:R-:W-:Y:S01]  /*9520*/  IADD3 R18, R11, R16, RZ ;  /* 0x000000100b127210 */ /* 0x000fe20007ffe0ff */
[----:B------:R-:W-:-:S03]  /*9530*/  IMAD.MOV.U32 R16, RZ, RZ, R92 ;  /* 0x000000ffff107224 */ /* 0x000fc600078e005c */
[----:B------:R-:W-:Y:S01]  /*9540*/  LEA.HI.X R18, R10, c[0x0][0x274], R18, 0x1, P0 ;  /* 0x00009d000a127a11 */ /* 0x000fe200000f0c12 */
[----:B------:R-:W-:-:S04]  /*9550*/  IMAD.WIDE.U32 R16, R9, c[0x0][0x290], R16 ;  /* 0x0000a40009107a25 */ /* 0x000fc800078e0010 */
[----:B------:R-:W-:Y:S01]  /*9560*/  IMAD R9, R9, c[0x0][0x294], R12 ;  /* 0x0000a50009097a24 */ /* 0x000fe200078e020c */
[C---:B------:R-:W-:Y:S01]  /*9570*/  LEA R12, P0, R16.reuse, c[0x0][0x288], 0x1 ;  /* 0x0000a200100c7a11 */ /* 0x040fe200078008ff */
[----:B------:R1:W3:Y:S03]  /*9580*/  SHFL.IDX PT, R23, R18, RZ, 0x181f ;  /* 0x00181fff12177589 */ /* 0x0002e600000e0000 */
[----:B------:R-:W-:Y:S01]  /*9590*/  IADD3 R17, R17, R9, RZ ;  /* 0x0000000911117210 */ /* 0x000fe20007ffe0ff */
[----:B------:R1:W4:Y:S03]  /*95a0*/  SHFL.IDX PT, R20, R12, RZ, 0x181f ;  /* 0x00181fff0c147589 */ /* 0x00032600000e0000 */
[----:B------:R-:W-:Y:S01]  /*95b0*/  LEA.HI.X R17, R16, c[0x0][0x28c], R17, 0x1, P0 ;  /* 0x0000a30010117a11 */ /* 0x000fe200000f0c11 */
[----:B------:R-:W-:-:S04]  /*95c0*/  IMAD.SHL.U32 R16, R66, 0x4, RZ ;  /* 0x0000000442107824 */ /* 0x000fc800078e00ff */
[----:B------:R1:W1:Y:S01]  /*95d0*/  SHFL.IDX PT, R21, R17, RZ, 0x181f ;  /* 0x00181fff11157589 */ /* 0x00026200000e0000 */
[----:B------:R-:W-:Y:S05]  /*95e0*/  @P1 BRA `(.L_x_1666) ;  /* 0x0000028000001947 */ /* 0x000fea0003800000 */
[C---:B--2---:R-:W-:Y:S01]  /*95f0*/  ISETP.GE.AND P0, PT, R16.reuse, c[0x0][0x27c], PT ;  /* 0x00009f0010007a0c */ /* 0x044fe20003f06270 */
[----:B------:R-:W-:Y:S01]  /*9600*/  CS2R R102, SRZ ;  /* 0x0000000000667805 */ /* 0x000fe2000001ff00 */
[----:B------:R-:W-:Y:S01]  /*9610*/  CS2R R104, SRZ ;  /* 0x0000000000687805 */ /* 0x000fe2000001ff00 */
[----:B------:R-:W-:-:S10]  /*9620*/  IADD3 R9, R16, 0x20, RZ ;  /* 0x0000002010097810 */ /* 0x000fd40007ffe0ff */
[----:B---3--:R-:W-:-:S04]  /*9630*/  @!P0 IMAD.WIDE R26, R16, 0x2, R22 ;  /* 0x00000002101a8825 */ /* 0x008fc800078e0216 */
        /* <DEDUP_REMOVED lines=35> */
.L_x_1666:
[----:B--2---:R-:W-:Y:S05]  /*9870*/  BSYNC B0 ;  /* 0x0000000000007941 */ /* 0x004fea0003800000 */
.L_x_1665:
[----:B------:R-:W-:Y:S01]  /*9880*/  ISETP.NE.AND P0, PT, R13, RZ, PT ;  /* 0x000000ff0d00720c */ /* 0x000fe20003f05270 */
[----:B-----5:R-:W-:Y:S01]  /*9890*/  IMAD.MOV.U32 R13, RZ, RZ, R110 ;  /* 0x000000ffff0d7224 */ /* 0x020fe200078e006e */
[----:B------:R-:W-:Y:S01]  /*98a0*/  MOV R9, R125 ;  /* 0x0000007d00097202 */ /* 0x000fe20000000f00 */
[----:B------:R-:W-:Y:S01]  /*98b0*/  IMAD.MOV.U32 R11, RZ, RZ, R111 ;  /* 0x000000ffff0b7224 */ /* 0x000fe200078e006f */
[----:B---3--:R2:W3:Y:S01]  /*98c0*/  SHFL.IDX PT, R23, R18, 0x1, 0x181f ;  /* 0x00381f0012177f89 */ /* 0x0084e200000e0000 */
        /* <DEDUP_REMOVED lines=9> */
[----:B------:R2:W4:Y:S01]  /*9960*/  SHFL.IDX PT, R22, R14, 0x1, 0x181f ;  /* 0x00381f000e167f89 */ /* 0x00052200000e0000 */
        /* <DEDUP_REMOVED lines=23> */
[C---:B---3--:R-:W-:Y:S01]  /*9ae0*/  ISETP.GE.AND P0, PT, R16.reuse, c[0x0][0x27c], PT ;  /* 0x00009f0010007a0c */ /* 0x048fe20003f06270 */
[----:B------:R-:W-:Y:S01]  /*9af0*/  CS2R R98, SRZ ;  /* 0x0000000000627805 */ /* 0x000fe2000001ff00 */
[----:B------:R-:W-:Y:S01]  /*9b00*/  CS2R R94, SRZ ;  /* 0x00000000005e7805 */ /* 0x000fe2000001ff00 */
[----:B------:R-:W-:-:S10]  /*9b10*/  IADD3 R10, R16, 0x20, RZ ;  /* 0x00000020100a7810 */ /* 0x000fd40007ffe0ff */
[----:B------:R-:W-:-:S04]  /*9b20*/  @!P0 IMAD.WIDE R26, R16, 0x2, R22 ;  /* 0x00000002101a8825 */ /* 0x000fc800078e0216 */
        /* <DEDUP_REMOVED lines=21> */
[----:B---3--:R-:W-:-:S04]  /*9c80*/  @!P0 IMAD.WIDE R24, R9, 0x2, R22 ;  /* 0x0000000209188825 */ /* 0x008fc800078e0216 */
        /* <DEDUP_REMOVED lines=13> */
.L_x_1668:
[----:B---3--:R-:W-:Y:S05]  /*9d60*/  BSYNC B0 ;  /* 0x0000000000007941 */ /* 0x008fea0003800000 */
.L_x_1667:
        /* <DEDUP_REMOVED lines=18> */
[----:B-1--4-:R1:W3:Y:S01]  /*9e90*/  SHFL.IDX PT, R21, R18, 0x2, 0x181f ;  /* 0x00581f0012157f89 */ /* 0x0122e200000e0000 */
[----:B------:R-:W-:Y:S01]  /*9ea0*/  IMAD.MOV.U32 R13, RZ, RZ, R89 ;  /* 0x000000ffff0d7224 */ /* 0x000fe200078e0059 */
[----:B------:R-:W-:Y:S01]  /*9eb0*/  PRMT R63, R8, 0x5410, R9 ;  /* 0x00005410083f7816 */ /* 0x000fe20000000009 */
[----:B------:R-:W-:Y:S01]  /*9ec0*/  IMAD.MOV.U32 R9, RZ, RZ, R94 ;  /* 0x000000ffff097224 */ /* 0x000fe200078e005e */
[----:B------:R-:W-:Y:S01]  /*9ed0*/  PRMT R74, R10, 0x5410, R11 ;  /* 0x000054100a4a7816 */ /* 0x000fe2000000000b */
[----:B------:R1:W4:Y:S01]  /*9ee0*/  SHFL.IDX PT, R20, R14, 0x2, 0x181f ;  /* 0x00581f000e147f89 */ /* 0x00032200000e0000 */
        /* <DEDUP_REMOVED lines=56> */
.L_x_1670:
[----:B------:R-:W-:Y:S05]  /*a270*/  BSYNC B0 ;  /* 0x0000000000007941 */ /* 0x000fea0003800000 */
.L_x_1669:
        /* <DEDUP_REMOVED lines=77> */
.L_x_1672:
[----:B------:R-:W-:Y:S05]  /*a750*/  BSYNC B0 ;  /* 0x0000000000007941 */ /* 0x000fea0003800000 */
.L_x_1671:
        /* <DEDUP_REMOVED lines=56> */
[----:B------:R-:W-:Y:S01]  /*aae0*/  HADD2.F32 R10, -RZ, R10.H1_H1 ;  /* 0x3000000aff0a7230 */ /* 0x000fe20000004100 */
[-C--:B------:R-:W-:Y:S01]  /*aaf0*/  FMUL.FTZ R116, R107, R113.reuse ;  /* 0x000000716b747220 */ /* 0x080fe20000410000 */
[--C-:B------:R-:W-:Y:S01]  /*ab00*/  HADD2.F32 R112, -RZ, R9.reuse.H0_H0 ;  /* 0x20000009ff707230 */ /* 0x100fe20000004100 */
[-C--:B------:R-:W-:Y:S01]  /*ab10*/  FFMA.FTZ R102, R105, R114.reuse, -R102 ;  /* 0x0000007269667223 */ /* 0x080fe20000010866 */
[----:B------:R-:W-:Y:S01]  /*ab20*/  HADD2.F32 R9, -RZ, R9.H1_H1 ;  /* 0x30000009ff097230 */ /* 0x000fe20000004100 */
[----:B------:R-:W-:Y:S01]  /*ab30*/  FMUL.FTZ R122, R106, R113 ;  /* 0x000000716a7a7220 */ /* 0x000fe20000410000 */
[----:B------:R-:W-:Y:S01]  /*ab40*/  HADD2.F32 R105, -RZ, R100.H0_H0 ;  /* 0x20000064ff697230 */ /* 0x000fe20000004100 */
[----:B------:R-:W-:-:S02]  /*ab50*/  FFMA.FTZ R11, R11, R114, R104 ;  /* 0x000000720b0b7223 */ /* 0x000fc40000010068 */
[----:B------:R-:W-:Y:S02]  /*ab60*/  FFMA.FTZ R116, R106, R115, -R116 ;  /* 0x000000736a747223 */ /* 0x000fe40000010874 */
[-C--:B------:R-:W-:Y:S01]  /*ab70*/  FMUL.FTZ R100, R10, R97.reuse ;  /* 0x000000610a647220 */ /* 0x080fe20000410000 */
[----:B------:R-:W-:Y:S01]  /*ab80*/  F2FP.PACK_AB R11, R11, R102 ;  /* 0x000000660b0b723e */ /* 0x000fe200000000ff */
[----:B------:R-:W-:Y:S02]  /*ab90*/  FMUL.FTZ R97, R8, R97 ;  /* 0x0000006108617220 */ /* 0x000fe40000410000 */
[-C--:B------:R-:W-:Y:S02]  /*aba0*/  FMUL.FTZ R104, R9, R103.reuse ;  /* 0x0000006709687220 */ /* 0x080fe40000410000 */
[----:B------:R-:W-:Y:S02]  /*abb0*/  FMUL.FTZ R106, R112, R103 ;  /* 0x00000067706a7220 */ /* 0x000fe40000410000 */
        /* <DEDUP_REMOVED lines=9> */
.L_x_1676:
[----:B------:R-:W-:Y:S05]  /*ac50*/  BSYNC B0 ;  /* 0x0000000000007941 */ /* 0x000fea0003800000 */
.L_x_1675:
        /* <DEDUP_REMOVED lines=30> */
[----:B------:R-:W-:-:S02]  /*ae40*/  FFMA.FTZ R112, R102, R107, -R112 ;  /* 0x0000006b66707223 */ /* 0x000fc40000010870 */
[-C--:B------:R-:W-:Y:S02]  /*ae50*/  FMUL.FTZ R96, R10, R93.reuse ;  /* 0x0000005d0a607220 */ /* 0x080fe40000410000 */
[-C--:B------:R-:W-:Y:S02]  /*ae60*/  FMUL.FTZ R102, R9, R100.reuse ;  /* 0x0000006409667220 */ /* 0x080fe40000410000 */
[----:B------:R-:W-:Y:S02]  /*ae70*/  FMUL.FTZ R93, R8, R93 ;  /* 0x0000005d085d7220 */ /* 0x000fe40000410000 */
[----:B------:R-:W-:Y:S02]  /*ae80*/  FMUL.FTZ R100, R104, R100 ;  /* 0x0000006468647220 */ /* 0x000fe40000410000 */
[----:B------:R-:W-:Y:S02]  /*ae90*/  FFMA.FTZ R11, R11, R128, R126 ;  /* 0x000000800b0b7223 */ /* 0x000fe4000001007e */
[----:B------:R-:W-:-:S02]  /*aea0*/  FFMA.FTZ R103, R103, R107, R114 ;  /* 0x0000006b67677223 */ /* 0x000fc40000010072 */
[-C--:B------:R-:W-:Y:S01]  /*aeb0*/  FFMA.FTZ R96, R8, R101.reuse, -R96 ;  /* 0x0000006508607223 */ /* 0x080fe20000010860 */
[----:B------:R-:W-:Y:S01]  /*aec0*/  F2FP.PACK_AB R11, R11, R106 ;  /* 0x0000006a0b0b723e */ /* 0x000fe200000000ff */
[----:B------:R-:W-:Y:S01]  /*aed0*/  FFMA.FTZ R93, R10, R101, R93 ;  /* 0x000000650a5d7223 */ /* 0x000fe2000001005d */
[----:B------:R-:W-:Y:S01]  /*aee0*/  F2FP.PACK_AB R8, R103, R112 ;  /* 0x000000706708723e */ /* 0x000fe200000000ff */
[-C--:B------:R-:W-:Y:S02]  /*aef0*/  FFMA.FTZ R102, R104, R97.reuse, -R102 ;  /* 0x0000006168667223 */ /* 0x080fe40000010866 */
[----:B------:R-:W-:Y:S01]  /*af00*/  FFMA.FTZ R9, R9, R97, R100 ;  /* 0x0000006109097223 */ /* 0x000fe20000010064 */
[----:B------:R-:W-:-:S04]  /*af10*/  F2FP.PACK_AB R10, R93, R96 ;  /* 0x000000605d0a723e */ /* 0x000fc800000000ff */
[----:B------:R-:W-:-:S05]  /*af20*/  F2FP.PACK_AB R9, R9, R102 ;  /* 0x000000660909723e */ /* 0x000fca00000000ff */
[----:B------:R1:W-:Y:S02]  /*af30*/  STS.128 [R118+0x14080], R8 ;  /* 0x0140800876007388 */ /* 0x0003e40000000c00 */
.L_x_1678:
[----:B------:R-:W-:Y:S05]  /*af40*/  BSYNC B0 ;  /* 0x0000000000007941 */ /* 0x000fea0003800000 */
.L_x_1677:
        /* <DEDUP_REMOVED lines=46> */
.L_x_1680:
[----:B------:R-:W-:Y:S05]  /*b230*/  BSYNC B0 ;  /* 0x0000000000007941 */ /* 0x000fea0003800000 */
.L_x_1679:
[----:B-1----:R-:W-:-:S04]  /*b240*/  IADD3 R8, R16, 0x60, RZ ;  /* 0x0000006010087810 */ /* 0x002fc80007ffe0ff */
        /* <DEDUP_REMOVED lines=44> */
.L_x_1674:
[----:B------:R-:W-:Y:S05]  /*b510*/  BSYNC B1 ;  /* 0x0000000000017941 */ /* 0x000fea0003800000 */
.L_x_1673:
        /* <DEDUP_REMOVED lines=22> */
[----:B------:R-:W-:Y:S01]  /*b680*/  FMUL.FTZ R98, R11, R94 ;  /* 0x0000005e0b627220 */ /* 0x000fe20000410000 */
[--C-:B------:R-:W-:Y:S01]  /*b690*/  HADD2.F32 R8, -RZ, R10.reuse.H0_H0 ;  /* 0x2000000aff087230 */ /* 0x100fe20000004100 */
[----:B------:R-:W-:Y:S01]  /*b6a0*/  FMUL.FTZ R99, R93, R96 ;  /* 0x000000605d637220 */ /* 0x000fe20000410000 */
        /* <DEDUP_REMOVED lines=24> */
.L_x_1684:
[----:B------:R-:W-:Y:S05]  /*b830*/  BSYNC B0 ;  /* 0x0000000000007941 */ /* 0x000fea0003800000 */
.L_x_1683:
[----:B-1----:R-:W-:Y:S01]  /*b840*/  IADD3 R8, R16, 0x20, RZ ;  /* 0x0000002010087810 */ /* 0x002fe20007ffe0ff */
[----:B------:R-:W-:Y:S03]  /*b850*/  BSSY B0, `(.L_x_1685) ;  /* 0x000002d000007945 */ /* 0x000fe60003800000 */
[----:B------:R-:W-:-:S13]  /*b860*/  ISETP.GE.AND P0, PT, R8, c[0x0][0x27c], PT ;  /* 0x00009f0008007a0c */ /* 0x000fda0003f06270 */
[----:B------:R-:W-:Y:S05]  /*b870*/  @P0 BRA `(.L_x_1686) ;  /* 0x000002a000000947 */ /* 0x000fea0003800000 */
[----:B------:R-:W1:Y:S01]  /*b880*/  LDS.128 R8, [R118+0x15080] ;  /* 0x0150800076087984 */ /* 0x000e620000000c00 */
[--C-:B------:R-:W-:Y:S01]  /*b890*/  SHF.R.U64 R80, R88, 0x10, R89.reuse ;  /* 0x0000001058507819 */ /* 0x100fe20000001259 */
[----:B------:R-:W-:Y:S01]  /*b8a0*/  HADD2.F32 R93, -RZ, R74.H1_H1 ;  /* 0x3000004aff5d7230 */ /* 0x000fe20000004100 */
[----:B------:R-:W-:Y:S02]  /*b8b0*/  SHF.R.U32.HI R88, RZ, 0x10, R89 ;  /* 0x00000010ff587819 */ /* 0x000fe40000011659 */
        /* <DEDUP_REMOVED lines=38> */
.L_x_1686:
[----:B------:R-:W-:Y:S05]  /*bb20*/  BSYNC B0 ;  /* 0x0000000000007941 */ /* 0x000fea0003800000 */
.L_x_1685:
        /* <DEDUP_REMOVED lines=46> */
.L_x_1688:
[----:B------:R-:W-:Y:S05]  /*be10*/  BSYNC B0 ;  /* 0x0000000000007941 */ /* 0x000fea0003800000 */
.L_x_1687:
[----:B-1----:R-:W-:-:S04]  /*be20*/  IADD3 R8, R16, 0x60, RZ ;  /* 0x0000006010087810 */ /* 0x002fc80007ffe0ff */
        /* <DEDUP_REMOVED lines=44> */
.L_x_1682:
[----:B------:R-:W-:Y:S05]  /*c0f0*/  BSYNC B1 ;  /* 0x0000000000017941 */ /* 0x000fea0003800000 */
.L_x_1681:
        /* <DEDUP_REMOVED lines=49> */
.L_x_1692:
[----:B------:R-:W-:Y:S05]  /*c410*/  BSYNC B0 ;  /* 0x0000000000007941 */ /* 0x000fea0003800000 */
.L_x_1691:
        /* <DEDUP_REMOVED lines=46> */
.L_x_1694:
[----:B------:R-:W-:Y:S05]  /*c700*/  BSYNC B0 ;  /* 0x0000000000007941 */ /* 0x000fea0003800000 */
.L_x_1693:
        /* <DEDUP_REMOVED lines=46> */
.L_x_1696:
[----:B------:R-:W-:Y:S05]  /*c9f0*/  BSYNC B0 ;  /* 0x0000000000007941 */ /* 0x000fea0003800000 */
.L_x_1695:
        /* <DEDUP_REMOVED lines=45> */
.L_x_1690:
[----:B------:R-:W-:Y:S05]  /*ccd0*/  BSYNC B1 ;  /* 0x0000000000017941 */ /* 0x000fea0003800000 */
.L_x_1689:
        /* <DEDUP_REMOVED lines=48> */
.L_x_1699:
[----:B------:R-:W-:Y:S05]  /*cfe0*/  BSYNC B0 ;  /* 0x0000000000007941 */ /* 0x000fea0003800000 */
.L_x_1698:
        /* <DEDUP_REMOVED lines=46> */
.L_x_1701:
[----:B------:R-:W-:Y:S05]  /*d2d0*/  BSYNC B0 ;  /* 0x0000000000007941 */ /* 0x000fea0003800000 */
.L_x_1700:
        /* <DEDUP_REMOVED lines=46> */
.L_x_1703:
[----:B------:R-:W-:Y:S05]  /*d5c0*/  BSYNC B0 ;  /* 0x0000000000007941 */ /* 0x000fea0003800000 */
.L_x_1702:
        /* <DEDUP_REMOVED lines=46> */
.L_x_1664:
        /* <DEDUP_REMOVED lines=57> */
.L_x_1705:
[----:B--2---:R-:W-:Y:S05]  /*dc40*/  BSYNC B0 ;  /* 0x0000000000007941 */ /* 0x004fea0003800000 */
.L_x_1704:
        /* <DEDUP_REMOVED lines=59> */
.L_x_1707:
[----:B--2---:R-:W-:Y:S05]  /*e000*/  BSYNC B0 ;  /* 0x0000000000007941 */ /* 0x004fea0003800000 */
.L_x_1706:
        /* <DEDUP_REMOVED lines=61> */
.L_x_1709:
[----:B--23--:R-:W-:Y:S05]  /*e3e0*/  BSYNC B0 ;  /* 0x0000000000007941 */ /* 0x00cfea0003800000 */
.L_x_1708:
        /* <DEDUP_REMOVED lines=58> */
.L_x_1711:
[----:B------:R-:W-:Y:S05]  /*e790*/  BSYNC B0 ;  /* 0x0000000000007941 */ /* 0x000fea0003800000 */
.L_x_1710:
        /* <DEDUP_REMOVED lines=41> */
[----:B------:R-:W-:Y:S01]  /*ea30*/  SHF.R.U64 R96, R96, 0x10, R97 ;  /* 0x0000001060607819 */ /* 0x000fe20000001261 */
[----:B------:R-:W-:Y:S01]  /*ea40*/  HADD2.F32 R130, -RZ, R122.H0_H0 ;  /* 0x2000007aff827230 */ /* 0x000fe20000004100 */
[----:B------:R-:W-:Y:S01]  /*ea50*/  SHF.R.S32.HI R8, RZ, 0x1f, R9 ;  /* 0x0000001fff087819 */ /* 0x000fe20000011409 */
[----:B------:R-:W-:Y:S01]  /*ea60*/  HADD2.F32 R138, -RZ, R124.H0_H0 ;  /* 0x2000007cff8a7230 */ /* 0x000fe20000004100 */
[----:B------:R-:W-:Y:S01]  /*ea70*/  SHF.L.U32 R10, R9, 0x3, RZ ;  /* 0x00000003090a7819 */ /* 0x000fe200000006ff */
[----:B------:R-:W-:Y:S01]  /*ea80*/  HADD2.F32 R122, -RZ, R122.H1_H1 ;  /* 0x3000007aff7a7230 */ /* 0x000fe20000004100 */
[----:B------:R-:W-:Y:S01]  /*ea90*/  LEA.HI R8, R8, R9, RZ, 0x3 ;  /* 0x0000000908087211 */ /* 0x000fe200078f18ff */
[----:B------:R-:W-:Y:S01]  /*eaa0*/  HADD2.F32 R124, -RZ, R124.H1_H1 ;  /* 0x3000007cff7c7230 */ /* 0x000fe20000004100 */
[----:B------:R-:W-:Y:S01]  /*eab0*/  LOP3.LUT R10, R119, 0x38, R10, 0xf8, !PT ;  /* 0x00000038770a7812 */ /* 0x000fe200078ef80a */
[--C-:B------:R-:W-:Y:S01]  /*eac0*/  HADD2.F32 R135, -RZ, R125.reuse.H1_H1 ;  /* 0x3000007dff877230 */ /* 0x100fe20000004100 */
[----:B------:R-:W-:Y:S01]  /*ead0*/  SHF.L.U32 R8, R8, 0xa, RZ ;  /* 0x0000000a08087819 */ /* 0x000fe200000006ff */
[----:B------:R-:W-:Y:S01]  /*eae0*/  HADD2.F32 R125, -RZ, R125.H0_H0 ;  /* 0x2000007dff7d7230 */ /* 0x000fe20000004100 */
[----:B------:R-:W-:Y:S01]  /*eaf0*/  LOP3.LUT R9, R10, R117, RZ, 0x3c, !PT ;  /* 0x000000750a097212 */ /* 0x000fe200078e3cff */
[----:B------:R-:W-:Y:S01]  /*eb00*/  HADD2.F32 R96, -RZ, R96.H0_H0 ;  /* 0x20000060ff607230 */ /* 0x000fe20000004100 */
[----:B------:R-:W-:-:S02]  /*eb10*/  LOP3.LUT R8, R8, 0x7fffe000, RZ, 0xc0, !PT ;  /* 0x7fffe00008087812 */ /* 0x000fc400078ec0ff */
[----:B------:R-:W-:Y:S02]  /*eb20*/  SHF.R.U32.HI R126, RZ, 0x10, R97 ;  /* 0x00000010ff7e7819 */ /* 0x000fe40000011661 */
[----:B------:R-:W-:Y:S02]  /*eb30*/  IADD3 R8, R9, R8, R116 ;  /* 0x0000000809087210 */ /* 0x000fe40007ffe074 */
[--C-:B------:R-:W-:Y:S01]  /*eb40*/  SHF.R.U64 R97, R102, 0x10, R103.reuse ;  /* 0x0000001066617819 */ /* 0x100fe20000001267 */
[----:B------:R-:W-:Y:S01]  /*eb50*/  HADD2.F32 R126, -RZ, R126.H0_H0 ;  /* 0x2000007eff7e7230 */ /* 0x000fe20000004100 */
        /* <DEDUP_REMOVED lines=25> */
[--C-:B------:R-:W-:Y:S01]  /*ecf0*/  HADD2.F32 R132, -RZ, R8.reuse.H0_H0 ;  /* 0x20000008ff847230 */ /* 0x100fe20000004100 */
[C---:B------:R-:W-:Y:S01]  /*ed00*/  FMUL.FTZ R130, R131.reuse, R130 ;  /* 0x0000008283827220 */ /* 0x040fe20000410000 */
[----:B------:R-:W-:Y:S01]  /*ed10*/  HADD2.F32 R133, -RZ, R8.H1_H1 ;  /* 0x30000008ff857230 */ /* 0x000fe20000004100 */
[----:B------:R-:W-:Y:S01]  /*ed20*/  FFMA.FTZ R136, R131, R138, R136 ;  /* 0x0000008a83887223 */ /* 0x000fe20000010088 */
[--C-:B------:R-:W-:Y:S01]  /*ed30*/  HADD2.F32 R131, -RZ, R123.reuse.H1_H1 ;  /* 0x3000007bff837230 */ /* 0x100fe20000004100 */
[C---:B------:R-:W-:Y:S01]  /*ed40*/  FMUL.FTZ R126, R9.reuse, R126 ;  /* 0x0000007e097e7220 */ /* 0x040fe20000410000 */
[----:B------:R-:W-:Y:S01]  /*ed50*/  HADD2.F32 R123, -RZ, R123.H0_H0 ;  /* 0x2000007bff7b7230 */ /* 0x000fe20000004100 */
[----:B------:R-:W-:Y:S01]  /*ed60*/  FFMA.FTZ R9, R9, R142, R140 ;  /* 0x0000008e09097223 */ /* 0x000fe2000001008c */
[--C-:B------:R-:W-:Y:S01]  /*ed70*/  HADD2.F32 R8, -RZ, R10.reuse.H0_H0 ;  /* 0x2000000aff087230 */ /* 0x100fe20000004100 */
        /* <DEDUP_REMOVED lines=8> */
[C---:B------:R-:W-:Y:S01]  /*ee00*/  FMUL.FTZ R131, R8.reuse, R131 ;  /* 0x0000008308837220 */ /* 0x040fe20000410000 */
[----:B------:R-:W-:Y:S01]  /*ee10*/  F2FP.PACK_AB R9, R9, R136 ;  /* 0x000000880909723e */ /* 0x000fe200000000ff */
[----:B------:R-:W-:-:S02]  /*ee20*/  FFMA.FTZ R99, R8, R135, R137 ;  /* 0x0000008708637223 */ /* 0x000fc40000010089 */
[-C--:B------:R-:W-:Y:S02]  /*ee30*/  FMUL.FTZ R8, R15, R140.reuse ;  /* 0x0000008c0f087220 */ /* 0x080fe40000410000 */
[C---:B------:R-:W-:Y:S02]  /*ee40*/  FMUL.FTZ R123, R10.reuse, R123 ;  /* 0x0000007b0a7b7220 */ /* 0x040fe40000410000 */
[----:B------:R-:W-:Y:S02]  /*ee50*/  FFMA.FTZ R132, R10, R125, R132 ;  /* 0x0000007d0a847223 */ /* 0x000fe40000010084 */
[----:B------:R-:W-:Y:S02]  /*ee60*/  FMUL.FTZ R140, R11, R140 ;  /* 0x0000008c0b8c7220 */ /* 0x000fe40000410000 */
[----:B------:R-:W-:Y:S02]  /*ee70*/  FMUL.FTZ R10, R129, R98 ;  /* 0x00000062810a7220 */ /* 0x000fe40000410000 */
[----:B------:R-:W-:-:S02]  /*ee80*/  FFMA.FTZ R11, R11, R102, R8 ;  /* 0x000000660b0b7223 */ /* 0x000fc40000010008 */
[----:B------:R-:W-:Y:S02]  /*ee90*/  FMUL.FTZ R137, R133, R96 ;  /* 0x0000006085897220 */ /* 0x000fe40000410000 */
[----:B------:R-:W-:Y:S01]  /*eea0*/  FMUL.FTZ R98, R134, R98 ;  /* 0x0000006286627220 */ /* 0x000fe20000410000 */
[----:B------:R-:W-:Y:S01]  /*eeb0*/  F2FP.PACK_AB R11, R11, R132 ;  /* 0x000000840b0b723e */ /* 0x000fe200000000ff */
        /* <DEDUP_REMOVED lines=19> */
.L_x_1715:
[----:B------:R-:W-:Y:S05]  /*eff0*/  BSYNC B0 ;  /* 0x0000000000007941 */ /* 0x000fea0003800000 */
.L_x_1714:
[----:B------:R-:W-:-:S13]  /*f000*/  ISETP.GE.AND P0, PT, R221, c[0x0][0x27c], PT ;  /* 0x00009f00dd007a0c */ /* 0x000fda0003f06270 */
[----:B------:R-:W-:Y:S05]  /*f010*/  @P0 BRA `(.L_x_1713) ;  /* 0x0000067000000947 */ /* 0x000fea0003800000 */
[----:B-1----:R-:W-:Y:S01]  /*f020*/  SHF.R.S32.HI R8, RZ, 0x1f, R221 ;  /* 0x0000001fff087819 */ /* 0x002fe200000114dd */
[----:B------:R-:W-:Y:S01]  /*f030*/  HADD2.F32 R124, -RZ, R113.H0_H0 ;  /* 0x20000071ff7c7230 */ /* 0x000fe20000004100 */
[----:B------:R-:W-:Y:S01]  /*f040*/  SHF.R.U32.HI R98, RZ, 0x10, R81 ;  /* 0x00000010ff627819 */ /* 0x000fe20000011651 */
[----:B------:R-:W-:Y:S01]  /*f050*/  HADD2.F32 R102, -RZ, R112.H0_H0 ;  /* 0x20000070ff667230 */ /* 0x000fe20000004100 */
        /* <DEDUP_REMOVED lines=10> */
[----:B------:R-:W-:Y:S01]  /*f100*/  LOP3.LUT R9, R10, R117, RZ, 0x3c, !PT ;  /* 0x000000750a097212 */ /* 0x000fe200078e3cff */
[----:B------:R-:W-:Y:S01]  /*f110*/  HADD2.F32 R113, -RZ, R113.H1_H1 ;  /* 0x30000071ff717230 */ /* 0x000fe20000004100 */
[----:B------:R-:W-:Y:S01]  /*f120*/  SHF.L.U32 R11, R11, 0x7, RZ ;  /* 0x000000070b0b7819 */ /* 0x000fe200000006ff */
[----:B------:R-:W-:Y:S01]  /*f130*/  HADD2.F32 R115, -RZ, R115.H1_H1 ;  /* 0x30000073ff737230 */ /* 0x000fe20000004100 */
[----:B------:R-:W-:-:S02]  /*f140*/  SHF.L.U32 R10, R121, 0x3, RZ ;  /* 0x00000003790a7819 */ /* 0x000fc400000006ff */
[----:B------:R-:W-:Y:S02]  /*f150*/  LEA.HI R8, R8, R121, RZ, 0x3 ;  /* 0x0000007908087211 */ /* 0x000fe400078f18ff */
[----:B------:R-:W-:Y:S02]  /*f160*/  LOP3.LUT R11, R11, 0x7fffe000, RZ, 0xc0, !PT ;  /* 0x7fffe0000b0b7812 */ /* 0x000fe400078ec0ff */
[----:B------:R-:W-:Y:S02]  /*f170*/  LOP3.LUT R10, R119, 0x38, R10, 0xf8, !PT ;  /* 0x00000038770a7812 */ /* 0x000fe400078ef80a */
[----:B------:R-:W-:Y:S02]  /*f180*/  SHF.L.U32 R8, R8, 0xa, RZ ;  /* 0x0000000a08087819 */ /* 0x000fe400000006ff */
[----:B------:R-:W-:Y:S02]  /*f190*/  IADD3 R9, R9, R11, R116 ;  /* 0x0000000b09097210 */ /* 0x000fe40007ffe074 */
[----:B------:R-:W-:-:S02]  /*f1a0*/  LOP3.LUT R117, R10, R117, RZ, 0x3c, !PT ;  /* 0x000000750a757212 */ /* 0x000fc400078e3cff */
[----:B------:R-:W-:Y:S02]  /*f1b0*/  LOP3.LUT R8, R8, 0x7fffe000, RZ, 0xc0, !PT ;  /* 0x7fffe00008087812 */ /* 0x000fe400078ec0ff */
[----:B------:R-:W-:Y:S02]  /*f1c0*/  SHF.L.U32 R96, R9, 0x1, RZ ;  /* 0x0000000109607819 */ /* 0x000fe400000006ff */
[----:B------:R-:W-:Y:S02]  /*f1d0*/  IADD3 R8, R117, R8, R116 ;  /* 0x0000000875087210 */ /* 0x000fe40007ffe074 */
[--C-:B------:R-:W-:Y:S01]  /*f1e0*/  SHF.R.U64 R84, R84, 0x10, R85.reuse ;  /* 0x0000001054547819 */ /* 0x100fe20000001255 */
[----:B------:R-:W1:Y:S01]  /*f1f0*/  LDS.128 R12, [R96+0x10080] ;  /* 0x01008000600c7984 */ /* 0x000e620000000c00 */
[----:B------:R-:W-:Y:S02]  /*f200*/  SHF.L.U32 R97, R8, 0x1, RZ ;  /* 0x0000000108617819 */ /* 0x000fe400000006ff */
[----:B------:R-:W-:Y:S01]  /*f210*/  SHF.R.U32.HI R85, RZ, 0x10, R85 ;  /* 0x00000010ff557819 */ /* 0x000fe20000011655 */
[----:B------:R-:W-:Y:S01]  /*f220*/  HADD2.F32 R84, -RZ, R84.H0_H0 ;  /* 0x20000054ff547230 */ /* 0x000fe20000004100 */
[----:B------:R-:W-:Y:S01]  /*f230*/  SHF.R.U64 R80, R80, 0x10, R81 ;  /* 0x0000001050507819 */ /* 0x000fe20000001251 */
[----:B------:R-:W2:Y:S01]  /*f240*/  LDS.128 R8, [R97+0x10080] ;  /* 0x0100800061087984 */ /* 0x000ea20000000c00 */
[--C-:B------:R-:W-:Y:S01]  /*f250*/  SHF.R.U64 R81, R86, 0x10, R87.reuse ;  /* 0x0000001056517819 */ /* 0x100fe20000001257 */
[----:B------:R-:W-:Y:S01]  /*f260*/  HADD2.F32 R126, -RZ, R85.H0_H0 ;  /* 0x20000055ff7e7230 */ /* 0x000fe20000004100 */
[----:B------:R-:W-:-:S02]  /*f270*/  SHF.R.U32.HI R86, RZ, 0x10, R87 ;  /* 0x00000010ff567819 */ /* 0x000fc40000011657 */
[--C-:B------:R-:W-:Y:S02]  /*f280*/  SHF.R.U64 R82, R82, 0x10, R83.reuse ;  /* 0x0000001052527819 */ /* 0x100fe40000001253 */
        /* <DEDUP_REMOVED lines=28> */
[----:B------:R-:W-:Y:S01]  /*f450*/  HADD2.F32 R8, -RZ, R10.H0_H0 ;  /* 0x2000000aff087230 */ /* 0x000fe20000004100 */
[C---:B------:R-:W-:Y:S01]  /*f460*/  FMUL.FTZ R102, R103.reuse, R102 ;  /* 0x0000006667667220 */ /* 0x040fe20000410000 */
[----:B------:R-:W-:Y:S01]  /*f470*/  HADD2.F32 R14, -RZ, R14.H1_H1 ;  /* 0x3000000eff0e7230 */ /* 0x000fe20000004100 */
[----:B------:R-:W-:Y:S01]  /*f480*/  FFMA.FTZ R120, R103, R122, R120 ;  /* 0x0000007a67787223 */ /* 0x000fe20000010078 */
[----:B------:R-:W-:Y:S01]  /*f490*/  HADD2.F32 R103, -RZ, R82.H0_H0 ;  /* 0x20000052ff677230 */ /* 0x000fe20000004100 */
[----:B------:R-:W-:Y:S01]  /*f4a0*/  FFMA.FTZ R11, R11, R132, R86 ;  /* 0x000000840b0b7223 */ /* 0x000fe20000010056 */
[----:B------:R-:W-:Y:S01]  /*f4b0*/  HADD2.F32 R86, -RZ, R80.H0_H0 ;  /* 0x20000050ff567230 */ /* 0x000fe20000004100 */
[-C--:B------:R-:W-:Y:S01]  /*f4c0*/  FMUL.FTZ R9, R12, R113.reuse ;  /* 0x000000710c097220 */ /* 0x080fe20000410000 */
[----:B------:R-:W-:Y:S01]  /*f4d0*/  HADD2.F32 R10, -RZ, R10.H1_H1 ;  /* 0x3000000aff0a7230 */ /* 0x000fe20000004100 */
[C---:B------:R-:W-:Y:S01]  /*f4e0*/  FMUL.FTZ R113, R8.reuse, R113 ;  /* 0x0000007108717220 */ /* 0x040fe20000410000 */
[----:B------:R-:W-:Y:S01]  /*f4f0*/  F2FP.PACK_AB R11, R11, R128 ;  /* 0x000000800b0b723e */ /* 0x000fe200000000ff */
[----:B------:R-:W-:Y:S01]  /*f500*/  FFMA.FTZ R80, R8, R115, R9 ;  /* 0x0000007308507223 */ /* 0x000fe20000010009 */
[----:B------:R-:W-:Y:S01]  /*f510*/  HADD2.F32 R9, -RZ, R81.H0_H0 ;  /* 0x20000051ff097230 */ /* 0x000fe20000004100 */
[----:B------:R-:W-:-:S02]  /*f520*/  FMUL.FTZ R119, R101, R86 ;  /* 0x0000005665777220 */ /* 0x000fc40000410000 */
[-C--:B------:R-:W-:Y:S02]  /*f530*/  FMUL.FTZ R81, R14, R103.reuse ;  /* 0x000000670e517220 */ /* 0x080fe40000410000 */
        /* <DEDUP_REMOVED lines=18> */
[----:B------:R1:W-:Y:S01]  /*f660*/  STS.128 [R96+0x10080], R12 ;  /* 0x0100800c60007388 */ /* 0x0003e20000000c00 */
[----:B------:R-:W-:-:S05]  /*f670*/  F2FP.PACK_AB R10, R81, R80 ;  /* 0x00000050510a723e */ /* 0x000fca00000000ff */
[----:B------:R1:W-:Y:S02]  /*f680*/  STS.128 [R97+0x10080], R8 ;  /* 0x0100800861007388 */ /* 0x0003e40000000c00 */
.L_x_1713:
[----:B------:R-:W-:Y:S05]  /*f690*/  BSYNC B1 ;  /* 0x0000000000017941 */ /* 0x000fea0003800000 */
.L_x_1712:
        /* <DEDUP_REMOVED lines=22> */
[----:B------:R-:W-:Y:S01]  /*f800*/  LOP3.LUT R11, R8, R81, RZ, 0x3c, !PT ;  /* 0x00000051080b7212 */ /* 0x000fe200078e3cff */
[----:B------:R-:W-:Y:S01]  /*f810*/  HADD2.F32 R110, -RZ, R110.H1_H1 ;  /* 0x3000006eff6e7230 */ /* 0x000fe20000004100 */
[----:B------:R-:W-:Y:S01]  /*f820*/  SHF.L.U32 R8, R10, 0x3, RZ ;  /* 0x000000030a087819 */ /* 0x000fe200000006ff */
[--C-:B------:R-:W-:Y:S01]  /*f830*/  HADD2.F32 R103, -RZ, R111.reuse.H1_H1 ;  /* 0x3000006fff677230 */ /* 0x100fe20000004100 */
[----:B------:R-:W-:Y:S01]  /*f840*/  LEA.HI R9, R9, R10, RZ, 0x3 ;  /* 0x0000000a09097211 */ /* 0x000fe200078f18ff */
        /* <DEDUP_REMOVED lines=40> */
[----:B------:R-:W-:Y:S01]  /*fad0*/  HADD2.F32 R97, -RZ, R14.H1_H1 ;  /* 0x3000000eff617230 */ /* 0x000fe20000004100 */
[----:B------:R-:W-:Y:S01]  /*fae0*/  FFMA.FTZ R9, R9, R118, R116 ;  /* 0x0000007609097223 */ /* 0x000fe20000010074 */
[--C-:B------:R-:W-:Y:S01]  /*faf0*/  HADD2.F32 R100, -RZ, R8.reuse.H0_H0 ;  /* 0x20000008ff647230 */ /* 0x100fe20000004100 */
[----:B------:R-:W-:Y:S01]  /*fb00*/  FMUL.FTZ R113, R12, R99 ;  /* 0x000000630c717220 */ /* 0x000fe20000410000 */
[----:B------:R-:W-:Y:S01]  /*fb10*/  HADD2.F32 R14, -RZ, R15.H0_H0 ;  /* 0x2000000fff0e7230 */ /* 0x000fe20000004100 */
[----:B------:R-:W-:Y:S01]  /*fb20*/  FFMA.FTZ R98, R75, R114, -R98 ;  /* 0x000000724b627223 */ /* 0x000fe20000010862 */
        /* <DEDUP_REMOVED lines=17> */
[C---:B------:R-:W-:Y:S01]  /*fc40*/  FMUL.FTZ R109, R10.reuse, R109 ;  /* 0x0000006d0a6d7220 */ /* 0x040fe20000410000 */
[----:B------:R-:W-:Y:S01]  /*fc50*/  F2FP.PACK_AB R9, R9, R112 ;  /* 0x000000700909723e */ /* 0x000fe200000000ff */
[----:B------:R-:W-:-:S02]  /*fc60*/  FFMA.FTZ R100, R10, R111, R100 ;  /* 0x0000006f0a647223 */ /* 0x000fc40000010064 */
        /* <DEDUP_REMOVED lines=21> */
.L_x_1719:
[----:B------:R-:W-:Y:S05]  /*fdc0*/  BSYNC B0 ;  /* 0x0000000000007941 */ /* 0x000fea0003800000 */
.L_x_1718:
        /* <DEDUP_REMOVED lines=14> */
[----:B------:R-:W-:Y:S01]  /*feb0*/  LOP3.LUT R10, R83, 0x38, R10, 0xf8, !PT ;  /* 0x00000038530a7812 */ /* 0x000fe200078ef80a */
[----:B------:R-:W-:Y:S01]  /*fec0*/  HADD2.F32 R106, -RZ, R106.H1_H1 ;  /* 0x3000006aff6a7230 */ /* 0x000fe20000004100 */
[----:B------:R-:W-:Y:S01]  /*fed0*/  SHF.R.S32.HI R8, RZ, 0x1f, R85 ;  /* 0x0000001fff087819 */ /* 0x000fe20000011455 */
[----:B------:R-:W-:Y:S01]  /*fee0*/  HADD2.F32 R105, -RZ, R105.H1_H1 ;  /* 0x30000069ff697230 */ /* 0x000fe20000004100 */
[----:B------:R-:W-:Y:S01]  /*fef0*/  LOP3.LUT R9, R9, 0x7fffe000, RZ, 0xc0, !PT ;  /* 0x7fffe00009097812 */ /* 0x000fe200078ec0ff */
[----:B------:R-:W-:Y:S01]  /*ff00*/  HADD2.F32 R107, -RZ, R107.H1_H1 ;  /* 0x3000006bff6b7230 */ /* 0x000fe20000004100 */
[----:B------:R-:W-:-:S02]  /*ff10*/  LOP3.LUT R11, R10, R81, RZ, 0x3c, !PT ;  /* 0x000000510a0b7212 */ /* 0x000fc400078e3cff */
[----:B------:R-:W-:Y:S02]  /*ff20*/  SHF.L.U32 R10, R85, 0x3, RZ ;  /* 0x00000003550a7819 */ /* 0x000fe400000006ff */
[----:B------:R-:W-:Y:S02]  /*ff30*/  LEA.HI R8, R8, R85, RZ, 0x3 ;  /* 0x0000005508087211 */ /* 0x000fe400078f18ff */
[----:B------:R-:W-:Y:S02]  /*ff40*/  IADD3 R9, R11, R9, R80 ;  /* 0x000000090b097210 */ /* 0x000fe40007ffe050 */
[----:B------:R-:W-:Y:S02]  /*ff50*/  LOP3.LUT R10, R83, 0x38, R10, 0xf8, !PT ;  /* 0x00000038530a7812 */ /* 0x000fe400078ef80a */
[----:B------:R-:W-:Y:S02]  /*ff60*/  SHF.L.U32 R8, R8, 0xa, RZ ;  /* 0x0000000a08087819 */ /* 0x000fe400000006ff */
[----:B------:R-:W-:-:S02]  /*ff70*/  SHF.L.U32 R60, R9, 0x1, RZ ;  /* 0x00000001093c7819 */ /* 0x000fc400000006ff */
[----:B------:R-:W-:Y:S02]  /*ff80*/  LOP3.LUT R81, R10, R81, RZ, 0x3c, !PT ;  /* 0x000000510a517212 */ /* 0x000fe400078e3cff */
[----:B------:R-:W-:Y:S01]  /*ff90*/  LOP3.LUT R9, R8, 0x7fffe000, RZ, 0xc0, !PT ;  /* 0x7fffe00008097812 */ /* 0x000fe200078ec0ff */
[----:B------:R-:W1:Y:S01]  /*ffa0*/  LDS.128 R12, [R60+0x10080] ;  /* 0x010080003c0c7984 */ /* 0x000e620000000c00 */
[--C-:B------:R-:W-:Y:S02]  /*ffb0*/  SHF.R.U64 R52, R52, 0x10, R53.reuse ;  /* 0x0000001034347819 */ /* 0x100fe40000001235 */
[----:B------:R-:W-:Y:S02]  /*ffc0*/  IADD3 R9, R81, R9, R80 ;  /* 0x0000000951097210 */ /* 0x000fe40007ffe050 */
[----:B------:R-:W-:Y:S01]  /*ffd0*/  SHF.R.U32.HI R53, RZ, 0x10, R53 ;  /* 0x00000010ff357819 */ /* 0x000fe20000011635 */
[----:B------:R-:W-:Y:S01]  /*ffe0*/  HADD2.F32 R52, -RZ, R52.H0_H0 ;  /* 0x20000034ff347230 */ /* 0x000fe20000004100 */
[----:B------:R-:W-:-:S02]  /*fff0*/  SHF.L.U32 R61, R9, 0x1, RZ ;  /* 0x00000001093d7819 */ /* 0x000fc400000006ff */
[----:B------:R-:W-:Y:S01]  /*10000*/  SHF.R.U64 R48, R48, 0x10, R49 ;  /* 0x0000001030307819 */ /* 0x000fe20000001231 */
[----:B------:R-:W-:Y:S01]  /*10010*/  HADD2.F32 R98, -RZ, R53.H0_H0 ;  /* 0x20000035ff627230 */ /* 0x000fe20000004100 */
[--C-:B------:R-:W-:Y:S01]  /*10020*/  SHF.R.U64 R49, R54, 0x10, R55.reuse ;  /* 0x0000001036317819 */ /* 0x100fe20000001237 */
[----:B------:R-:W2:Y:S01]  /*10030*/  LDS.128 R8, [R61+0x10080] ;  /* 0x010080003d087984 */ /* 0x000ea20000000c00 */
[----:B------:R-:W-:Y:S02]  /*10040*/  SHF.R.U32.HI R54, RZ, 0x10, R55 ;  /* 0x00000010ff367819 */ /* 0x000fe40000011637 */
[--C-:B------:R-:W-:Y:S02]  /*10050*/  SHF.R.U64 R50, R50, 0x10, R51.reuse ;  /* 0x0000001032327819 */ /* 0x100fe40000001233 */
[----:B------:R-:W-:Y:S01]  /*10060*/  SHF.R.U32.HI R51, RZ, 0x10, R51 ;  /* 0x00000010ff337819 */ /* 0x000fe20000011633 */
[----:B------:R-:W-:Y:S02]  /*10070*/  HADD2.F32 R108, -RZ, R54.H0_H0 ;  /* 0x20000036ff6c7230 */ /* 0x000fe40000004100 */
[----:B-1----:R-:W-:-:S02]  /*10080*/  HADD2.F32 R63, -RZ, R13.H1_H1 ;  /* 0x3000000dff3f7230 */ /* 0x002fc40000004100 */
[----:B------:R-:W-:Y:S02]  /*10090*/  HADD2.F32 R55, -RZ, R13.H0_H0 ;  /* 0x2000000dff377230 */ /* 0x000fe40000004100 */
[--C-:B------:R-:W-:Y:S01]  /*100a0*/  HADD2.F32 R13, -RZ, R15.reuse.H0_H0 ;  /* 0x2000000fff0d7230 */ /* 0x100fe20000004100 */
[----:B------:R-:W-:Y:S01]  /*100b0*/  FMUL.FTZ R53, R63, R62 ;  /* 0x0000003e3f357220 */ /* 0x000fe20000410000 */
[--C-:B------:R-:W-:Y:S01]  /*100c0*/  HADD2.F32 R72, -RZ, R12.reuse.H0_H0 ;  /* 0x2000000cff487230 */ /* 0x100fe20000004100 */
[----:B------:R-:W-:Y:S01]  /*100d0*/  FMUL.FTZ R84, R55, R74 ;  /* 0x0000004a37547220 */ /* 0x000fe20000410000 */
[----:B------:R-:W-:Y:S01]  /*100e0*/  HADD2.F32 R15, -RZ, R15.H1_H1 ;  /* 0x3000000fff0f7230 */ /* 0x000fe20000004100 */
[----:B------:R-:W-:Y:S01]  /*100f0*/  FMUL.FTZ R100, R13, R96 ;  /* 0x000000600d647220 */ /* 0x000fe20000410000 */
[----:B------:R-:W-:Y:S02]  /*10100*/  HADD2.F32 R73, -RZ, R12.H1_H1 ;  /* 0x3000000cff497230 */ /* 0x000fe40000004100 */
[----:B--2---:R-:W-:-:S02]  /*10110*/  HADD2.F32 R80, -RZ, R9.H1_H1 ;  /* 0x30000009ff507230 */ /* 0x004fc40000004100 */
[----:B------:R-:W-:Y:S02]  /*10120*/  HADD2.F32 R75, -RZ, R9.H0_H0 ;  /* 0x20000009ff4b7230 */ /* 0x000fe40000004100 */
[----:B------:R-:W-:Y:S01]  /*10130*/  HADD2.F32 R9, -RZ, R11.H0_H0 ;  /* 0x2000000bff097230 */ /* 0x000fe20000004100 */
[C---:B------:R-:W-:Y:S01]  /*10140*/  FMUL.FTZ R62, R80.reuse, R62 ;  /* 0x0000003e503e7220 */ /* 0x040fe20000410000 */
[----:B------:R-:W-:Y:S01]  /*10150*/  HADD2.F32 R81, -RZ, R8.H0_H0 ;  /* 0x20000008ff517230 */ /* 0x000fe20000004100 */
[----:B------:R-:W-:Y:S01]  /*10160*/  FFMA.FTZ R53, R80, R98, R53 ;  /* 0x0000006250357223 */ /* 0x000fe20000010035 */
[----:B------:R-:W-:Y:S01]  /*10170*/  HADD2.F32 R80, -RZ, R51.H0_H0 ;  /* 0x20000033ff507230 */ /* 0x000fe20000004100 */
[C---:B------:R-:W-:Y:S01]  /*10180*/  FMUL.FTZ R96, R9.reuse, R96 ;  /* 0x0000006009607220 */ /* 0x040fe20000410000 */
[----:B------:R-:W-:Y:S01]  /*10190*/  HADD2.F32 R11, -RZ, R11.H1_H1 ;  /* 0x3000000bff0b7230 */ /* 0x000fe20000004100 */
[----:B------:R-:W-:Y:S01]  /*101a0*/  FFMA.FTZ R100, R9, R102, R100 ;  /* 0x0000006609647223 */ /* 0x000fe20000010064 */
[----:B------:R-:W-:Y:S01]  /*101b0*/  HADD2.F32 R12, -RZ, R14.H0_H0 ;  /* 0x2000000eff0c7230 */ /* 0x000fe20000004100 */
[----:B------:R-:W-:Y:S01]  /*101c0*/  FMUL.FTZ R9, R72, R104 ;  /* 0x0000006848097220 */ /* 0x000fe20000410000 */
[----:B------:R-:W-:Y:S01]  /*101d0*/  HADD2.F32 R82, -RZ, R8.H1_H1 ;  /* 0x30000008ff527230 */ /* 0x000fe20000004100 */
[----:B------:R-:W-:Y:S01]  /*101e0*/  FMUL.FTZ R54, R15, R80 ;  /* 0x000000500f367220 */ /* 0x000fe20000410000 */
[----:B------:R-:W-:Y:S01]  /*101f0*/  HADD2.F32 R8, -RZ, R10.H0_H0 ;  /* 0x2000000aff087230 */ /* 0x000fe20000004100 */
[----:B------:R-:W-:Y:S01]  /*10200*/  FMUL.FTZ R51, R81, R104 ;  /* 0x0000006851337220 */ /* 0x000fe20000410000 */
[----:B------:R-:W-:Y:S01]  /*10210*/  HADD2.F32 R14, -RZ, R14.H1_H1 ;  /* 0x3000000eff0e7230 */ /* 0x000fe20000004100 */
[----:B------:R-:W-:Y:S01]  /*10220*/  FMUL.FTZ R80, R11, R80 ;  /* 0x000000500b507220 */ /* 0x000fe20000410000 */
[----:B------:R-:W-:Y:S01]  /*10230*/  HADD2.F32 R10, -RZ, R10.H1_H1 ;  /* 0x3000000aff0a7230 */ /* 0x000fe20000004100 */
[----:B------:R-:W-:-:S02]  /*10240*/  FFMA.FTZ R81, R81, R106, R9 ;  /* 0x0000006a51517223 */ /* 0x000fc40000010009 */
[C---:B------:R-:W-:Y:S02]  /*10250*/  FMUL.FTZ R74, R75.reuse, R74 ;  /* 0x0000004a4b4a7220 */ /* 0x040fe40000410000 */
[----:B------:R-:W-:Y:S01]  /*10260*/  FFMA.FTZ R84, R75, R86, R84 ;  /* 0x000000564b547223 */ /* 0x000fe20000010054 */
[----:B------:R-:W-:Y:S01]  /*10270*/  HADD2.F32 R75, -RZ, R50.H0_H0 ;  /* 0x20000032ff4b7230 */ /* 0x000fe20000004100 */
[----:B------:R-:W-:Y:S01]  /*10280*/  FFMA.FTZ R11, R11, R108, R54 ;  /* 0x0000006c0b0b7223 */ /* 0x000fe20000010036 */
[----:B------:R-:W-:Y:S01]  /*10290*/  HADD2.F32 R54, -RZ, R48.H0_H0 ;  /* 0x20000030ff367230 */ /* 0x000fe20000004100 */
[-C--:B------:R-:W-:Y:S02]  /*102a0*/  FMUL.FTZ R9, R12, R105.reuse ;  /* 0x000000690c097220 */ /* 0x080fe40000410000 */
        /* <DEDUP_REMOVED lines=27> */
.L_x_1717:
[----:B------:R-:W-:Y:S05]  /*10460*/  BSYNC B1 ;  /* 0x0000000000017941 */ /* 0x000fea0003800000 */
.L_x_1716:
        /* <DEDUP_REMOVED lines=114> */
.L_x_1723:
[----:B------:R-:W-:Y:S05]  /*10b90*/  BSYNC B0 ;  /* 0x0000000000007941 */ /* 0x000fea0003800000 */
.L_x_1722:
[----:B------:R-:W-:-:S13]  /*10ba0*/  ISETP.GE.AND P0, PT, R221, c[0x0][0x27c], PT ;  /* 0x00009f00dd007a0c */ /* 0x000fda0003f06270 */
[----:B------:R-:W-:Y:S05]  /*10bb0*/  @P0 BRA `(.L_x_1721) ;  /* 0x0000067000000947 */ /* 0x000fea0003800000 */
[----:B-1----:R-:W-:Y:S01]  /*10bc0*/  SHF.R.S32.HI R10, RZ, 0x1f, R221 ;  /* 0x0000001fff0a7819 */ /* 0x002fe200000114dd */
[----:B------:R-:W-:Y:S01]  /*10bd0*/  HADD2.F32 R54, -RZ, R89.H0_H0 ;  /* 0x20000059ff367230 */ /* 0x000fe20000004100 */
[----:B------:R-:W-:Y:S01]  /*10be0*/  SHF.R.U64 R34, R44, 0x10, R45 ;  /* 0x000000102c227819 */ /* 0x000fe2000000122d */
[----:B------:R-:W-:Y:S01]  /*10bf0*/  HADD2.F32 R62, -RZ, R91.H0_H0 ;  /* 0x2000005bff3e7230 */ /* 0x000fe20000004100 */
[CC--:B------:R-:W-:Y:S01]  /*10c00*/  LEA.HI R8, R10.reuse, R221.reuse, RZ, 0x3 ;  /* 0x000000dd0a087211 */ /* 0x0c0fe200078f18ff */
[----:B------:R-:W-:Y:S01]  /*10c10*/  HADD2.F32 R89, -RZ, R89.H1_H1 ;  /* 0x30000059ff597230 */ /* 0x000fe20000004100 */
[----:B------:R-:W-:Y:S01]  /*10c20*/  LEA.HI R9, R10, R221, RZ, 0x6 ;  /* 0x000000dd0a097211 */ /* 0x000fe200078f30ff */
[----:B------:R-:W-:Y:S01]  /*10c30*/  HADD2.F32 R91, -RZ, R91.H1_H1 ;  /* 0x3000005bff5b7230 */ /* 0x000fe20000004100 */
[----:B------:R-:W-:Y:S01]  /*10c40*/  LEA.HI.SX32 R49, R8, R49, 0x1d ;  /* 0x0000003108317211 */ /* 0x000fe200078feaff */
[----:B------:R-:W-:Y:S01]  /*10c50*/  HADD2.F32 R34, -RZ, R34.H0_H0 ;  /* 0x20000022ff227230 */ /* 0x000fe20000004100 */
[----:B------:R-:W-:-:S02]  /*10c60*/  SHF.L.U32 R9, R9, 0x7, RZ ;  /* 0x0000000709097819 */ /* 0x000fc400000006ff */
[----:B------:R-:W-:Y:S02]  /*10c70*/  LOP3.LUT R11, R53, 0x38, R8, 0xf8, !PT ;  /* 0x00000038350b7812 */ /* 0x000fe400078ef808 */
[----:B------:R-:W-:Y:S02]  /*10c80*/  SHF.R.S32.HI R8, RZ, 0x1f, R49 ;  /* 0x0000001fff087819 */ /* 0x000fe40000011431 */
[----:B------:R-:W-:Y:S02]  /*10c90*/  LOP3.LUT R9, R9, 0x7fffe000, RZ, 0xc0, !PT ;  /* 0x7fffe00009097812 */ /* 0x000fe400078ec0ff */
[----:B------:R-:W-:Y:S02]  /*10ca0*/  LOP3.LUT R11, R11, R52, RZ, 0x3c, !PT ;  /* 0x000000340b0b7212 */ /* 0x000fe400078e3cff */
[----:B------:R-:W-:Y:S02]  /*10cb0*/  SHF.L.U32 R10, R49, 0x3, RZ ;  /* 0x00000003310a7819 */ /* 0x000fe400000006ff */
[----:B------:R-:W-:-:S02]  /*10cc0*/  LEA.HI R8, R8, R49, RZ, 0x3 ;  /* 0x0000003108087211 */ /* 0x000fc400078f18ff */
[----:B------:R-:W-:Y:S02]  /*10cd0*/  IADD3 R9, R11, R9, R48 ;  /* 0x000000090b097210 */ /* 0x000fe40007ffe030 */
[----:B------:R-:W-:Y:S02]  /*10ce0*/  LOP3.LUT R53, R53, 0x38, R10, 0xf8, !PT ;  /* 0x0000003835357812 */ /* 0x000fe400078ef80a */
[----:B------:R-:W-:Y:S02]  /*10cf0*/  SHF.L.U32 R8, R8, 0xa, RZ ;  /* 0x0000000a08087819 */ /* 0x000fe400000006ff */
[----:B------:R-:W-:Y:S02]  /*10d00*/  SHF.L.U32 R32, R9, 0x1, RZ ;  /* 0x0000000109207819 */ /* 0x000fe400000006ff */
[----:B------:R-:W-:Y:S01]  /*10d10*/  LOP3.LUT R52, R53, R52, RZ, 0x3c, !PT ;  /* 0x0000003435347212 */ /* 0x000fe200078e3cff */
[----:B------:R-:W-:Y:S01]  /*10d20*/  HADD2.F32 R53, -RZ, R90.H0_H0 ;  /* 0x2000005aff357230 */ /* 0x000fe20000004100 */
[----:B------:R-:W-:Y:S01]  /*10d30*/  LOP3.LUT R9, R8, 0x7fffe000, RZ, 0xc0, !PT ;  /* 0x7fffe00008097812 */ /* 0x000fe200078ec0ff */
[----:B------:R-:W1:Y:S01]  /*10d40*/  LDS.128 R12, [R32+0x10080] ;  /* 0x01008000200c7984 */ /* 0x000e620000000c00 */
[----:B------:R-:W-:Y:S01]  /*10d50*/  SHF.R.U32.HI R44, RZ, 0x10, R45 ;  /* 0x00000010ff2c7819 */ /* 0x000fe2000001162d */
[--C-:B------:R-:W-:Y:S01]  /*10d60*/  HADD2.F32 R45, -RZ, R88.reuse.H0_H0 ;  /* 0x20000058ff2d7230 */ /* 0x100fe20000004100 */
[----:B------:R-:W-:Y:S01]  /*10d70*/  IADD3 R9, R52, R9, R48 ;  /* 0x0000000934097210 */ /* 0x000fe20007ffe030 */
[----:B------:R-:W-:Y:S01]  /*10d80*/  HADD2.F32 R88, -RZ, R88.H1_H1 ;  /* 0x30000058ff587230 */ /* 0x000fe20000004100 */
[----:B------:R-:W-:Y:S01]  /*10d90*/  SHF.R.U64 R35, R36, 0x10, R37 ;  /* 0x0000001024237819 */ /* 0x000fe20000001225 */
[----:B------:R-:W-:Y:S01]  /*10da0*/  HADD2.F32 R90, -RZ, R90.H1_H1 ;  /* 0x3000005aff5a7230 */ /* 0x000fe20000004100 */
[----:B------:R-:W-:-:S02]  /*10db0*/  SHF.L.U32 R33, R9, 0x1, RZ ;  /* 0x0000000109217819 */ /* 0x000fc400000006ff */
[----:B------:R-:W-:Y:S02]  /*10dc0*/  SHF.R.U32.HI R37, RZ, 0x10, R37 ;  /* 0x00000010ff257819 */ /* 0x000fe40000011625 */
[--C-:B------:R-:W-:Y:S01]  /*10dd0*/  SHF.R.U64 R36, R46, 0x10, R47.reuse ;  /* 0x000000102e247819 */ /* 0x100fe2000000122f */
[----:B------:R-:W2:Y:S01]  /*10de0*/  LDS.128 R8, [R33+0x10080] ;  /* 0x0100800021087984 */ /* 0x000ea20000000c00 */
[----:B------:R-:W-:Y:S01]  /*10df0*/  SHF.R.U32.HI R46, RZ, 0x10, R47 ;  /* 0x00000010ff2e7819 */ /* 0x000fe2000001162f */
[----:B------:R-:W-:Y:S01]  /*10e00*/  HADD2.F32 R52, -RZ, R37.H0_H0 ;  /* 0x20000025ff347230 */ /* 0x000fe20000004100 */
[--C-:B------:R-:W-:Y:S02]  /*10e10*/  SHF.R.U64 R38, R38, 0x10, R39.reuse ;  /* 0x0000001026267819 */ /* 0x100fe40000001227 */
[----:B------:R-:W-:Y:S01]  /*10e20*/  SHF.R.U32.HI R39, RZ, 0x10, R39 ;  /* 0x00000010ff277819 */ /* 0x000fe20000011627 */
[----:B------:R-:W-:-:S04]  /*10e30*/  HADD2.F32 R74, -RZ, R46.H0_H0 ;  /* 0x2000002eff4a7230 */ /* 0x000fc80000004100 */
[----:B------:R-:W-:Y:S02]  /*10e40*/  HADD2.F32 R72, -RZ, R39.H0_H0 ;  /* 0x20000027ff487230 */ /* 0x000fe40000004100 */
[----:B------:R-:W-:Y:S02]  /*10e50*/  HADD2.F32 R39, -RZ, R35.H0_H0 ;  /* 0x20000023ff277230 */ /* 0x000fe40000004100 */
[--C-:B-1----:R-:W-:Y:S02]  /*10e60*/  HADD2.F32 R40, -RZ, R13.reuse.H0_H0 ;  /* 0x2000000dff287230 */ /* 0x102fe40000004100 */
[----:B------:R-:W-:Y:S02]  /*10e70*/  HADD2.F32 R41, -RZ, R13.H1_H1 ;  /* 0x3000000dff297230 */ /* 0x000fe40000004100 */
[----:B------:R-:W-:Y:S01]  /*10e80*/  HADD2.F32 R13, -RZ, R15.H0_H0 ;  /* 0x2000000fff0d7230 */ /* 0x000fe20000004100 */
[----:B------:R-:W-:Y:S01]  /*10e90*/  FMUL.FTZ R51, R40, R45 ;  /* 0x0000002d28337220 */ /* 0x000fe20000410000 */
[----:B------:R-:W-:-:S02]  /*10ea0*/  HADD2.F32 R42, -RZ, R12.H0_H0 ;  /* 0x2000000cff2a7230 */ /* 0x000fc40000004100 */
[----:B------:R-:W-:Y:S01]  /*10eb0*/  HADD2.F32 R43, -RZ, R12.H1_H1 ;  /* 0x3000000cff2b7230 */ /* 0x000fe20000004100 */
[-C--:B------:R-:W-:Y:S01]  /*10ec0*/  FMUL.FTZ R60, R13, R54.reuse ;  /* 0x000000360d3c7220 */ /* 0x080fe20000410000 */
[----:B------:R-:W-:Y:S02]  /*10ed0*/  HADD2.F32 R12, -RZ, R14.H0_H0 ;  /* 0x2000000eff0c7230 */ /* 0x000fe40000004100 */
[--C-:B--2---:R-:W-:Y:S01]  /*10ee0*/  HADD2.F32 R48, -RZ, R9.reuse.H0_H0 ;  /* 0x20000009ff307230 */ /* 0x104fe20000004100 */
[----:B------:R-:W-:Y:S01]  /*10ef0*/  FMUL.FTZ R55, R43, R39 ;  /* 0x000000272b377220 */ /* 0x000fe20000410000 */
[----:B------:R-:W-:Y:S02]  /*10f00*/  HADD2.F32 R47, -RZ, R9.H1_H1 ;  /* 0x30000009ff2f7230 */ /* 0x000fe40000004100 */
        /* <DEDUP_REMOVED lines=12> */
[----:B------:R-:W-:Y:S01]  /*10fd0*/  HADD2.F32 R14, -RZ, R14.H1_H1 ;  /* 0x3000000eff0e7230 */ /* 0x000fe20000004100 */
[C---:B------:R-:W-:Y:S01]  /*10fe0*/  FMUL.FTZ R37, R49.reuse, R88 ;  /* 0x0000005831257220 */ /* 0x040fe20000410000 */
[----:B------:R-:W-:Y:S01]  /*10ff0*/  HADD2.F32 R11, -RZ, R11.H1_H1 ;  /* 0x3000000bff0b7230 */ /* 0x000fe20000004100 */
[----:B------:R-:W-:Y:S01]  /*11000*/  FFMA.FTZ R49, R49, R90, R9 ;  /* 0x0000005a31317223 */ /* 0x000fe20000010009 */
[----:B------:R-:W-:Y:S01]  /*11010*/  HADD2.F32 R10, -RZ, R10.H1_H1 ;  /* 0x3000000aff0a7230 */ /* 0x000fe20000004100 */
[----:B------:R-:W-:-:S02]  /*11020*/  FMUL.FTZ R52, R47, R52 ;  /* 0x000000342f347220 */ /* 0x000fc40000410000 */
[----:B------:R-:W-:Y:S01]  /*11030*/  FFMA.FTZ R44, R47, R48, R44 ;  /* 0x000000302f2c7223 */ /* 0x000fe2000001002c */
[----:B------:R-:W-:Y:S01]  /*11040*/  HADD2.F32 R47, -RZ, R38.H0_H0 ;  /* 0x20000026ff2f7230 */ /* 0x000fe20000004100 */
[----:B------:R-:W-:Y:S02]  /*11050*/  FMUL.FTZ R9, R12, R89 ;  /* 0x000000590c097220 */ /* 0x000fe40000410000 */
[----:B------:R-:W-:Y:S02]  /*11060*/  FMUL.FTZ R46, R15, R72 ;  /* 0x000000480f2e7220 */ /* 0x000fe40000410000 */
[C---:B------:R-:W-:Y:S01]  /*11070*/  FFMA.FTZ R35, R8.reuse, R91, R9 ;  /* 0x0000005b08237223 */ /* 0x040fe20000010009 */
[----:B------:R-:W-:Y:S01]  /*11080*/  HADD2.F32 R9, -RZ, R36.H0_H0 ;  /* 0x20000024ff097230 */ /* 0x000fe20000004100 */
[----:B------:R-:W-:Y:S02]  /*11090*/  FMUL.FTZ R89, R8, R89 ;  /* 0x0000005908597220 */ /* 0x000fe40000410000 */
[----:B------:R-:W-:-:S02]  /*110a0*/  FMUL.FTZ R36, R14, R47 ;  /* 0x0000002f0e247220 */ /* 0x000fc40000410000 */
[----:B------:R-:W-:Y:S02]  /*110b0*/  FMUL.FTZ R72, R11, R72 ;  /* 0x000000480b487220 */ /* 0x000fe40000410000 */
        /* <DEDUP_REMOVED lines=20> */
[----:B------:R-:W-:Y:S02]  /*11200*/  F2FP.PACK_AB R8, R8, R49 ;  /* 0x000000310808723e */ /* 0x000fe400000000ff */
[----:B------:R-:W-:-:S05]  /*11210*/  F2FP.PACK_AB R10, R10, R35 ;  /* 0x000000230a0a723e */ /* 0x000fca00000000ff */
[----:B------:R1:W-:Y:S02]  /*11220*/  STS.128 [R33+0x10080], R8 ;  /* 0x0100800821007388 */ /* 0x0003e40000000c00 */
.L_x_1721:
[----:B------:R-:W-:Y:S05]  /*11230*/  BSYNC B1 ;  /* 0x0000000000017941 */ /* 0x000fea0003800000 */
.L_x_1720:
        /* <DEDUP_REMOVED lines=113> */
.L_x_1725:
[----:B------:R-:W-:Y:S05]  /*11950*/  BSYNC B0 ;  /* 0x0000000000007941 */ /* 0x000fea0003800000 */
.L_x_1724:
        /* <DEDUP_REMOVED lines=105> */
.L_x_1697:
[----:B------:R-:W-:Y:S05]  /*11ff0*/  BSYNC B2 ;  /* 0x0000000000027941 */ /* 0x000fea0003800000 */
.L_x_1663:
[----:B-1----:R-:W-:Y:S01]  /*12000*/  IMAD R9, R57, c[0x0][0x208], RZ ;  /* 0x0000820039097a24 */ /* 0x002fe200078e02ff */
[----:B------:R-:W-:Y:S01]  /*12010*/  SHF.R.S32.HI R8, RZ, 0x4, R59 ;  /* 0x00000004ff087819 */ /* 0x000fe2000001143b */
[----:B--2---:R-:W-:Y:S01]  /*12020*/  IMAD.WIDE.U32 R16, R220, c[0x0][0x208], RZ ;  /* 0x00008200dc107a25 */ /* 0x004fe200078e00ff */
[----:B------:R-:W-:-:S04]  /*12030*/  DEPBAR.LE SB0, 0x0 ;  /* 0x000080000000791a */ /* 0x000fc80000000000 */
[----:B------:R-:W-:Y:S01]  /*12040*/  IMAD R9, R220, c[0x0][0x20c], R9 ;  /* 0x00008300dc097a24 */ /* 0x000fe200078e0209 */
[----:B------:R-:W-:Y:S01]  /*12050*/  LEA.HI R11, R59, R8, RZ, 0x1 ;  /* 0x000000083b0b7211 */ /* 0x000fe200078f08ff */
[----:B------:R-:W-:Y:S01]  /*12060*/  IMAD R12, R56, c[0x0][0x218], RZ ;  /* 0x00008600380c7a24 */ /* 0x000fe200078e02ff */
[----:B------:R-:W-:Y:S01]  /*12070*/  ISETP.GE.AND P1, PT, R188, c[0x0][0x1d4], PT ;  /* 0x00007500bc007a0c */ /* 0x000fe20003f26270 */
[----:B------:R-:W-:Y:S01]  /*12080*/  IMAD.IADD R17, R17, 0x1, R9 ;  /* 0x0000000111117824 */ /* 0x000fe200078e0209 */
[----:B------:R-:W-:Y:S01]  /*12090*/  LOP3.LUT R11, R11, 0xfffffffe, RZ, 0xc0, !PT ;  /* 0xfffffffe0b0b7812 */ /* 0x000fe200078ec0ff */
[----:B------:R-:W-:Y:S01]  /*120a0*/  IMAD.SHL.U32 R9, R66, 0x40, RZ ;  /* 0x0000004042097824 */ /* 0x000fe200078e00ff */
[----:B------:R-:W-:Y:S01]  /*120b0*/  IADD3 R23, -R189, UR20, RZ ;  /* 0x00000014bd177c10 */ /* 0x000fe2000fffe1ff */
[----:B------:R-:W-:Y:S01]  /*120c0*/  IMAD.WIDE.U32 R16, R219, c[0x0][0x218], R16 ;  /* 0x00008600db107a25 */ /* 0x000fe200078e0010 */
[----:B------:R-:W-:Y:S01]  /*120d0*/  ISETP.GE.AND P2, PT, R221, c[0x0][0x1d4], PT ;  /* 0x00007500dd007a0c */ /* 0x000fe20003f46270 */
[----:B------:R-:W-:Y:S01]  /*120e0*/  BSSY B0, `(.L_x_1726) ;  /* 0x000006b000007945 */ /* 0x000fe20003800000 */
[----:B------:R-:W-:Y:S01]  /*120f0*/  LOP3.LUT R9, R9, 0x1c0, RZ, 0xc0, !PT ;  /* 0x000001c009097812 */ /* 0x000fe200078ec0ff */
[----:B------:R-:W-:Y:S01]  /*12100*/  IMAD R12, R219, c[0x0][0x21c], R12 ;  /* 0x00008700db0c7a24 */ /* 0x000fe200078e020c */
[----:B------:R-:W-:Y:S01]  /*12110*/  IADD3 R15, P0, R16, UR28, RZ ;  /* 0x0000001c100f7c10 */ /* 0x000fe2000ff1e0ff */
[----:B------:R-:W-:Y:S01]  /*12120*/  IMAD.SHL.U32 R10, R189, 0x8, RZ ;  /* 0x00000008bd0a7824 */ /* 0x000fe200078e00ff */
[----:B------:R-:W-:Y:S01]  /*12130*/  LOP3.LUT R67, R67, 0xfffffffb, RZ, 0xc0, !PT ;  /* 0xfffffffb43437812 */ /* 0x000fe200078ec0ff */
[----:B------:R-:W-:Y:S01]  /*12140*/  IMAD.IADD R11, R8, 0x1, -R11 ;  /* 0x00000001080b7824 */ /* 0x000fe200078e0a0b */
[----:B------:R-:W-:Y:S01]  /*12150*/  IADD3.X R12, R17, UR12, R12, P0, !PT ;  /* 0x0000000c110c7c10 */ /* 0x000fe200087fe40c */
[----:B------:R-:W-:Y:S01]  /*12160*/  IMAD.SHL.U32 R8, R58, 0x40, RZ ;  /* 0x000000403a087824 */ /* 0x000fe200078e00ff */
[----:B------:R-:W-:Y:S01]  /*12170*/  LEA R22, P0, R15, c[0x0][0x1f8], 0x1 ;  /* 0x00007e000f167a11 */ /* 0x000fe200078008ff */
[----:B------:R-:W-:Y:S01]  /*12180*/  IMAD.SHL.U32 R64, R6, 0x40, RZ ;  /* 0x0000004006407824 */ /* 0x000fe200078e00ff */
[----:B------:R-:W-:Y:S01]  /*12190*/  LOP3.LUT R10, R9, 0x8, R10, 0xf8, !PT ;  /* 0x00000008090a7812 */ /* 0x000fe200078ef80a */
[----:B------:R-:W-:Y:S01]  /*121a0*/  IMAD.SHL.U32 R222, R0, 0x2, RZ ;  /* 0x0000000200de7824 */ /* 0x000fe200078e00ff */
[----:B------:R-:W-:-:S02]  /*121b0*/  SHF.R.U32.HI R9, RZ, 0x3, R9 ;  /* 0x00000003ff097819 */ /* 0x000fc40000011609 */
[----:B------:R-:W-:Y:S02]  /*121c0*/  LEA.HI.X R15, R15, c[0x0][0x1fc], R12, 0x1, P0 ;  /* 0x00007f000f0f7a11 */ /* 0x000fe400000f0c0c */
[----:B------:R-:W-:Y:S01]  /*121d0*/  LOP3.LUT R10, R10, R9, RZ, 0x3c, !PT ;  /* 0x000000090a0a7212 */ /* 0x000fe200078e3cff */
[C---:B------:R-:W-:Y:S01]  /*121e0*/  IMAD.SHL.U32 R9, R11.reuse, 0x8, RZ ;  /* 0x000000080b097824 */ /* 0x040fe200078e00ff */
[----:B------:R-:W-:Y:S01]  /*121f0*/  LOP3.LUT R8, R8, 0x1c0, RZ, 0xc0, !PT ;  /* 0x000001c008087812 */ /* 0x000fe200078ec0ff */
[----:B------:R-:W-:Y:S01]  /*12200*/  SHFL.IDX PT, R12, R22, RZ, 0x181f ;  /* 0x00181fff160c7589 */ /* 0x000fe200000e0000 */
[----:B------:R-:W-:Y:S01]  /*12210*/  LOP3.LUT P0, RZ, R66, 0x2, RZ, 0xc0, !PT ;  /* 0x0000000242ff7812 */ /* 0x000fe2000780c0ff */
[----:B------:R-:W-:Y:S01]  /*12220*/  IMAD R213, R11, 0x200, R10 ;  /* 0x000002000bd57824 */ /* 0x000fe200078e020a */
[----:B------:R-:W-:Y:S01]  /*12230*/  LOP3.LUT R9, R8, 0x8, R9, 0xf8, !PT ;  /* 0x0000000808097812 */ /* 0x000fe200078ef809 */
[----:B------:R-:W1:Y:S01]  /*12240*/  SHFL.IDX PT, R13, R15, RZ, 0x181f ;  /* 0x00181fff0f0d7589 */ /* 0x000e6200000e0000 */
[----:B------:R-:W-:Y:S01]  /*12250*/  SHF.R.U32.HI R6, RZ, 0x3, R8 ;  /* 0x00000003ff067819 */ /* 0x000fe20000011608 */
[----:B------:R-:W-:Y:S01]  /*12260*/  IMAD.SHL.U32 R213, R213, 0x2, RZ ;  /* 0x00000002d5d57824 */ /* 0x000fe200078e00ff */
[----:B------:R-:W-:Y:S01]  /*12270*/  LOP3.LUT R64, R64, 0xfffffe00, RZ, 0xc0, !PT ;  /* 0xfffffe0040407812 */ /* 0x000fe200078ec0ff */
[----:B------:R-:W-:Y:S01]  /*12280*/  BAR.SYNC.DEFER_BLOCKING 0x0 ;  /* 0x0000000000007b1d */ /* 0x000fe20000010000 */
[----:B------:R-:W-:-:S02]  /*12290*/  LOP3.LUT R6, R9, R6, RZ, 0x3c, !PT ;  /* 0x0000000609067212 */ /* 0x000fc400078e3cff */
[----:B------:R-:W-:Y:S01]  /*122a0*/  IADD3 R8, R213, 0xa080, RZ ;  /* 0x0000a080d5087810 */ /* 0x000fe20007ffe0ff */
[----:B------:R-:W-:Y:S01]  /*122b0*/  IMAD R9, R3, 0x400, R64 ;  /* 0x0000040003097824 */ /* 0x000fe200078e0240 */
[----:B------:R-:W-:Y:S02]  /*122c0*/  IADD3 R211, R213, 0xa0a0, RZ ;  /* 0x0000a0a0d5d37810 */ /* 0x000fe40007ffe0ff */
[----:B------:R-:W-:Y:S01]  /*122d0*/  @P0 IADD3 R211, R8, -0x20, RZ ;  /* 0xffffffe008d30810 */ /* 0x000fe20007ffe0ff */
[----:B------:R-:W-:Y:S01]  /*122e0*/  IMAD.IADD R0, R6, 0x1, R9 ;  /* 0x0000000106007824 */ /* 0x000fe200078e0209 */
[----:B------:R-:W-:Y:S02]  /*122f0*/  ISETP.LT.OR P0, PT, R23, 0x1, P1 ;  /* 0x000000011700780c */ /* 0x000fe40000f01670 */
[----:B------:R-:W-:Y:S01]  /*12300*/  @P2 LOP3.LUT R67, R67, 0x4, RZ, 0xfc, !PT ;  /* 0x0000000443432812 */ /* 0x000fe200078efcff */
[C---:B------:R-:W-:Y:S01]  /*12310*/  IMAD.SHL.U32 R60, R0.reuse, 0x2, RZ ;  /* 0x00000002003c7824 */ /* 0x040fe200078e00ff */
[----:B------:R-:W-:-:S02]  /*12320*/  LEA R214, R0, 0x10080, 0x1 ;  /* 0x0001008000d67811 */ /* 0x000fc400078e08ff */
[----:B------:R-:W-:Y:S02]  /*12330*/  SHF.R.S32.HI R0, RZ, 0x1f, R221 ;  /* 0x0000001fff007819 */ /* 0x000fe400000114dd */
[----:B------:R-:W-:Y:S01]  /*12340*/  SHF.R.S32.HI R226, RZ, 0x1f, R65 ;  /* 0x0000001fffe27819 */ /* 0x000fe20000011441 */
[----:B------:R-:W-:Y:S01]  /*12350*/  IMAD R212, R7, 0x2, R214 ;  /* 0x0000000207d47824 */ /* 0x000fe200078e02d6 */
[----:B------:R-:W-:Y:S01]  /*12360*/  LEA.HI R227, R0, R221, RZ, 0x3 ;  /* 0x000000dd00e37211 */ /* 0x000fe200078f18ff */
[----:B-1----:R-:W-:Y:S01]  /*12370*/  IMAD.WIDE R20, R188, 0x2, R12 ;  /* 0x00000002bc147825 */ /* 0x002fe200078e020c */
[----:B------:R-:W-:Y:S02]  /*12380*/  LEA.HI R226, R226, R65, RZ, 0x3 ;  /* 0x00000041e2e27211 */ /* 0x000fe400078f18ff */
[----:B------:R-:W-:Y:S01]  /*12390*/  LOP3.LUT R227, R227, 0xfffffff8, RZ, 0xc0, !PT ;  /* 0xfffffff8e3e37812 */ /* 0x000fe200078ec0ff */
[----:B------:R1:W2:Y:S01]  /*123a0*/  LDSM.16.M88.4 R16, [R213+0xa080] ;  /* 0x00a08000d510783b */ /* 0x0002a20000000200 */
[----:B------:R-:W-:-:S02]  /*123b0*/  LOP3.LUT R226, R226, 0xfffffff8, RZ, 0xc0, !PT ;  /* 0xfffffff8e2e27812 */ /* 0x000fc400078ec0ff */
[----:B------:R-:W-:Y:S01]  /*123c0*/  LOP3.LUT R67, R67, 0xfffffffd, RZ, 0xc0, !PT ;  /* 0xfffffffd43437812 */ /* 0x000fe200078ec0ff */
[----:B------:R1:W3:Y:S01]  /*123d0*/  LDSM.16.M88.4 R8, [R213+0xa880] ;  /* 0x00a88000d508783b */ /* 0x0002e20000000200 */
[----:B------:R-:W-:Y:S01]  /*123e0*/  IMAD.WIDE R26, R227, 0x2, R12 ;  /* 0x00000002e31a7825 */ /* 0x000fe200078e020c */
[----:B------:R-:W-:Y:S02]  /*123f0*/  SHF.R.S32.HI R191, RZ, 0x1f, R188 ;  /* 0x0000001fffbf7819 */ /* 0x000fe400000114bc */
[----:B------:R1:W4:Y:S01]  /*12400*/  LDSM.16.M88.4 R28, [R213+0xb080] ;  /* 0x00b08000d51c783b */ /* 0x0003220000000200 */
[----:B------:R-:W-:Y:S01]  /*12410*/  IMAD.WIDE R24, R226, 0x2, R12 ;  /* 0x00000002e2187825 */ /* 0x000fe200078e020c */
[----:B------:R-:W-:Y:S02]  /*12420*/  SHF.R.S32.HI R228, RZ, 0x1f, R227 ;  /* 0x0000001fffe47819 */ /* 0x000fe400000114e3 */
[----:B------:R1:W1:Y:S01]  /*12430*/  LDSM.16.M88.4 R56, [R211] ;  /* 0x00000000d338783b */ /* 0x0002620000000200 */
[----:B------:R-:W-:-:S02]  /*12440*/  SHF.R.S32.HI R225, RZ, 0x1f, R226 ;  /* 0x0000001fffe17819 */ /* 0x000fc400000114e2 */
[C---:B------:R-:W-:Y:S01]  /*12450*/  IADD3 R203, R211.reuse, 0x800, RZ ;  /* 0x00000800d3cb7810 */ /* 0x040fe20007ffe0ff */
[----:B------:R1:W1:Y:S01]  /*12460*/  LDSM.16.M88.4 R52, [R211+0x800] ;  /* 0x00080000d334783b */ /* 0x0002620000000200 */
[----:B------:R-:W-:-:S03]  /*12470*/  IADD3 R202, R211, 0x1000, RZ ;  /* 0x00001000d3ca7810 */ /* 0x000fc60007ffe0ff */
[----:B------:R1:W1:Y:S04]  /*12480*/  LDSM.16.M88.4 R48, [R211+0x1000] ;  /* 0x00100000d330783b */ /* 0x0002680000000200 */
[----:B------:R-:W1:Y:S04]  /*12490*/  LDSM.16.M88.4 R60, [R60+0x10080] ;  /* 0x010080003c3c783b */ /* 0x000e680000000200 */
[----:B------:R1:W1:Y:S04]  /*124a0*/  LDSM.16.M88.4 R44, [R212] ;  /* 0x00000000d42c783b */ /* 0x0002680000000200 */
        /* <DEDUP_REMOVED lines=8> */
[----:B------:R-:W-:Y:S02]  /*12530*/  @P2 LOP3.LUT R67, R67, 0x2, RZ, 0xfc, !PT ;  /* 0x0000000243432812 */ /* 0x000fe400078efcff */
[----:B------:R-:W-:Y:S02]  /*12540*/  ISETP.GE.AND P2, PT, R68, c[0x0][0x1d4], PT ;  /* 0x0000750044007a0c */ /* 0x000fe40003f46270 */
[----:B------:R-:W-:Y:S02]  /*12550*/  LOP3.LUT R67, R67, 0xffffffef, RZ, 0xc0, !PT ;  /* 0xffffffef43437812 */ /* 0x000fe400078ec0ff */
[----:B-----5:R-:W-:-:S05]  /*12560*/  SHF.R.S32.HI R21, RZ, 0x1f, R68 ;  /* 0x0000001fff157819 */ /* 0x020fca0000011444 */
[----:B------:R1:W-:Y:S01]  /*12570*/  LDGSTS.E.BYPASS.LTC128B.128 [R222+0x7080], [R24.64], !P0 ;  /* 0x0708000018de7fae */ /* 0x0003e2000c101d5a */
[----:B------:R-:W-:Y:S02]  /*12580*/  ISETP.LT.OR P0, PT, R23, 0x1, P2 ;  /* 0x000000011700780c */ /* 0x000fe40001701670 */
[----:B------:R-:W-:-:S04]  /*12590*/  LEA.HI R224, R21, R68, RZ, 0x3 ;  /* 0x0000004415e07211 */ /* 0x000fc800078f18ff */
[----:B------:R-:W-:-:S04]  /*125a0*/  LOP3.LUT R224, R224, 0xfffffff8, RZ, 0xc0, !PT ;  /* 0xfffffff8e0e07812 */ /* 0x000fc800078ec0ff */
[----:B------:R-:W-:Y:S01]  /*125b0*/  SHF.R.S32.HI R223, RZ, 0x1f, R224 ;  /* 0x0000001fffdf7819 */ /* 0x000fe200000114e0 */
[----:B------:R-:W-:-:S05]  /*125c0*/  IMAD.WIDE R12, R224, 0x2, R12 ;  /* 0x00000002e00c7825 */ /* 0x000fca00078e020c */
[----:B------:R1:W-:Y:S01]  /*125d0*/  LDGSTS.E.BYPASS.LTC128B.128 [R222+0x8880], [R12.64], !P0 ;  /* 0x088800000cde7fae */ /* 0x0003e2000c101d5a */
[----:B------:R-:W-:-:S13]  /*125e0*/  ISETP.GT.AND P0, PT, R215, 0x7f, PT ;  /* 0x0000007fd700780c */ /* 0x000fda0003f04270 */
[----:B------:R-:W-:Y:S01]  /*125f0*/  @P0 LOP3.LUT R67, R67, 0x10, RZ, 0xfc, !PT ;  /* 0x0000001043430812 */ /* 0x000fe200078efcff */
[----:B------:R-:W-:Y:S05]  /*12600*/  @P0 BRA `(.L_x_1727) ;  /* 0x0000018000000947 */ /* 0x000fea0003800000 */
[----:B--234-:R-:W-:Y:S05]  /*12610*/  BRA.DIV ~URZ, `(.L_x_1728) ;  /* 0x0000b7b27f007947 */ /* 0x01cfea000b800000 */
[----:B------:R2:W3:Y:S04]  /*12620*/  SHFL.IDX PT, R0, R15, 0x1, 0x181f ;  /* 0x00381f000f007f89 */ /* 0x0004e800000e0000 */
[----:B-1----:R2:W1:Y:S02]  /*12630*/  SHFL.IDX PT, R13, R22, 0x1, 0x181f ;  /* 0x00381f00160d7f89 */ /* 0x00246400000e0000 */
.L_x_1762:
[----:B-1----:R-:W-:-:S04]  /*12640*/  LEA R20, P0, R227, R13, 0x1 ;  /* 0x0000000de3147211 */ /* 0x002fc800078008ff */
[----:B---3--:R-:W-:Y:S02]  /*12650*/  LEA.HI.X R21, R227, R0, R228, 0x1, P0 ;  /* 0x00000000e3157211 */ /* 0x008fe400000f0ce4 */
[----:B------:R-:W-:-:S04]  /*12660*/  LEA R14, P0, R226, R13, 0x1 ;  /* 0x0000000de20e7211 */ /* 0x000fc800078008ff */
[----:B--2---:R-:W-:Y:S02]  /*12670*/  LEA.HI.X R15, R226, R0, R225, 0x1, P0 ;  /* 0x00000000e20f7211 */ /* 0x004fe400000f0ce1 */
        /* <DEDUP_REMOVED lines=17> */
.L_x_1727:
[----:B--234-:R-:W-:Y:S05]  /*12790*/  BSYNC B0 ;  /* 0x0000000000007941 */ /* 0x01cfea0003800000 */
.L_x_1726:
[----:B------:R-:W-:Y:S01]  /*127a0*/  IMAD.MOV.U32 R0, RZ, RZ, 0x40 ;  /* 0x00000040ff007424 */ /* 0x000fe200078e00ff */
[----:B------:R-:W-:Y:S01]  /*127b0*/  LOP3.LUT P0, RZ, R66, 0x4, RZ, 0xc0, !PT ;  /* 0x0000000442ff7812 */ /* 0x000fe2000780c0ff */
[----:B------:R-:W0:Y:S01]  /*127c0*/  LDGDEPBAR ;  /* 0x00000000000079af */ /* 0x000e220000000000 */
[----:B------:R-:W-:Y:S01]  /*127d0*/  WARPSYNC 0xffffffff ;  /* 0xffffffff00007948 */ /* 0x000fe20003800000 */
[C---:B-1----:R-:W-:Y:S01]  /*127e0*/  HMMA.16816.F32 R24, R60.reuse, R16, RZ ;  /* 0x000000103c18723c */ /* 0x042fe200000018ff */
[----:B------:R-:W-:Y:S01]  /*127f0*/  SEL R0, R0, 0xffffffc0, !P0 ;  /* 0xffffffc000007807 */ /* 0x000fe20004000000 */
[C---:B------:R-:W-:Y:S01]  /*12800*/  IMAD R210, R5.reuse, 0x2, R214 ;  /* 0x0000000205d27824 */ /* 0x040fe200078e02d6 */
[----:B------:R-:W-:Y:S01]  /*12810*/  UISETP.GE.AND UP0, UPT, UR13, 0x2, UPT ;  /* 0x000000020d00788c */ /* 0x000fe2000bf06270 */
[----:B------:R-:W-:Y:S01]  /*12820*/  IMAD R209, R5, 0x2, R212 ;  /* 0x0000000205d17824 */ /* 0x000fe200078e02d4 */
[----:B------:R-:W-:Y:S01]  /*12830*/  IADD3 R200, R211, 0x1800, RZ ;  /* 0x00001800d3c87810 */ /* 0x000fe20007ffe0ff */
[--C-:B------:R-:W-:Y:S01]  /*12840*/  IMAD.IADD R207, R213, 0x1, R0.reuse ;  /* 0x00000001d5cf7824 */ /* 0x100fe200078e0200 */
[----:B------:R-:W-:Y:S01]  /*12850*/  LDSM.16.M88.4 R40, [R210] ;  /* 0x00000000d228783b */ /* 0x000fe20000000200 */
[----:B------:R-:W-:Y:S01]  /*12860*/  HMMA.16816.F32 R20, R60, R18, RZ ;  /* 0x000000123c14723c */ /* 0x000fe200000018ff */
[C---:B------:R-:W-:Y:S01]  /*12870*/  IMAD.IADD R201, R211.reuse, 0x1, R0 ;  /* 0x00000001d3c97824 */ /* 0x040fe200078e0200 */
[----:B------:R-:W-:Y:S01]  /*12880*/  PLOP3.LUT P0, PT, PT, PT, UP0, 0x40, 0x0 ;  /* 0x000000000000781c */ /* 0x000fe20003f0e808 */
[----:B------:R-:W1:Y:S01]  /*12890*/  LDSM.16.M88.4 R36, [R207+0xa080] ;  /* 0x00a08000cf24783b */ /* 0x000e620000000200 */
[----:B------:R-:W-:Y:S01]  /*128a0*/  IMAD.IADD R0, R64, 0x1, R6 ;  /* 0x0000000140007824 */ /* 0x000fe200078e0206 */
[----:B------:R-:W-:-:S02]  /*128b0*/  IADD3 R199, R211, 0x2000, RZ ;  /* 0x00002000d3c77810 */ /* 0x000fc40007ffe0ff */
[----:B------:R-:W2:Y:S01]  /*128c0*/  LDSM.16.M88.4 R32, [R207+0xa880] ;  /* 0x00a88000cf20783b */ /* 0x000ea20000000200 */
[C---:B------:R-:W-:Y:S01]  /*128d0*/  HMMA.16816.F32 R16, R60.reuse, R8, RZ ;  /* 0x000000083c10723c */ /* 0x040fe200000018ff */
[C---:B------:R-:W-:Y:S02]  /*128e0*/  IADD3 R198, R211.reuse, 0x2800, RZ ;  /* 0x00002800d3c67810 */ /* 0x040fe40007ffe0ff */
[C---:B------:R-:W-:Y:S02]  /*128f0*/  IADD3 R197, R211.reuse, 0x3000, RZ ;  /* 0x00003000d3c57810 */ /* 0x040fe40007ffe0ff */
[C---:B------:R-:W-:Y:S02]  /*12900*/  IADD3 R196, R211.reuse, 0x3800, RZ ;  /* 0x00003800d3c47810 */ /* 0x040fe40007ffe0ff */
[C---:B------:R-:W-:Y:S01]  /*12910*/  IADD3 R195, R211.reuse, 0x4000, RZ ;  /* 0x00004000d3c37810 */ /* 0x040fe20007ffe0ff */
[----:B------:R-:W-:Y:S01]  /*12920*/  HMMA.16816.F32 R12, R60, R10, RZ ;  /* 0x0000000a3c0c723c */ /* 0x000fe200000018ff */
[----:B------:R-:W-:-:S02]  /*12930*/  IADD3 R194, R211, 0x4800, RZ ;  /* 0x00004800d3c27810 */ /* 0x000fc40007ffe0ff */
[C---:B------:R-:W-:Y:S02]  /*12940*/  IADD3 R193, R211.reuse, 0x5000, RZ ;  /* 0x00005000d3c17810 */ /* 0x040fe40007ffe0ff */
[----:B------:R-:W-:-:S03]  /*12950*/  IADD3 R192, R211, 0x5800, RZ ;  /* 0x00005800d3c07810 */ /* 0x000fc60007ffe0ff */
[C---:B------:R-:W-:Y:S08]  /*12960*/  HMMA.16816.F32 R8, R60.reuse, R28, RZ ;  /* 0x0000001c3c08723c */ /* 0x040ff000000018ff */
[----:B------:R-:W-:Y:S01]  /*12970*/  HMMA.16816.F32 R60, R60, R30, RZ ;  /* 0x0000001e3c3c723c */ /* 0x000fe200000018ff */
[----:B------:R-:W3:Y:S07]  /*12980*/  LDSM.16.M88.4 R28, [R207+0xb080] ;  /* 0x00b08000cf1c783b */ /* 0x000eee0000000200 */
[C---:B------:R-:W-:Y:S08]  /*12990*/  HMMA.16816.F32 R24, R44.reuse, R56, R24 ;  /* 0x000000382c18723c */ /* 0x040ff00000001818 */
[C---:B------:R-:W-:Y:S01]  /*129a0*/  HMMA.16816.F32 R20, R44.reuse, R58, R20 ;  /* 0x0000003a2c14723c */ /* 0x040fe20000001814 */
[----:B------:R-:W-:Y:S07]  /*129b0*/  LDSM.16.M88.4 R56, [R209] ;  /* 0x00000000d138783b */ /* 0x000fee0000000200 */
[C---:B------:R-:W-:Y:S08]  /*129c0*/  HMMA.16816.F32 R16, R44.reuse, R52, R16 ;  /* 0x000000342c10723c */ /* 0x040ff00000001810 */
[C---:B------:R-:W-:Y:S01]  /*129d0*/  HMMA.16816.F32 R12, R44.reuse, R54, R12 ;  /* 0x000000362c0c723c */ /* 0x040fe2000000180c */
[----:B------:R-:W4:Y:S07]  /*129e0*/  LDSM.16.M88.4 R52, [R201] ;  /* 0x00000000c934783b */ /* 0x000f2e0000000200 */
[C---:B------:R-:W-:Y:S08]  /*129f0*/  HMMA.16816.F32 R8, R44.reuse, R48, R8 ;  /* 0x000000302c08723c */ /* 0x040ff00000001808 */
[----:B------:R-:W-:Y:S01]  /*12a00*/  HMMA.16816.F32 R60, R44, R50, R60 ;  /* 0x000000322c3c723c */ /* 0x000fe2000000183c */
[----:B------:R-:W5:Y:S04]  /*12a10*/  LDSM.16.M88.4 R48, [R201+0x800] ;  /* 0x00080000c930783b */ /* 0x000f680000000200 */
[----:B------:R-:W4:Y:S03]  /*12a20*/  LDSM.16.M88.4 R44, [R201+0x1000] ;  /* 0x00100000c92c783b */ /* 0x000f260000000200 */
[C---:B-1----:R-:W-:Y:S08]  /*12a30*/  HMMA.16816.F32 R24, R40.reuse, R36, R24 ;  /* 0x000000242818723c */ /* 0x042ff00000001818 */
[C---:B------:R-:W-:Y:S01]  /*12a40*/  HMMA.16816.F32 R20, R40.reuse, R38, R20 ;  /* 0x000000262814723c */ /* 0x040fe20000001814 */
[----:B------:R-:W-:Y:S07]  /*12a50*/  LDSM.16.M88.4 R36, [R213+0xb880] ;  /* 0x00b88000d524783b */ /* 0x000fee0000000200 */
[C---:B--2---:R-:W-:Y:S08]  /*12a60*/  HMMA.16816.F32 R16, R40.reuse, R32, R16 ;  /* 0x000000202810723c */ /* 0x044ff00000001810 */
[C---:B------:R-:W-:Y:S01]  /*12a70*/  HMMA.16816.F32 R12, R40.reuse, R34, R12 ;  /* 0x00000022280c723c */ /* 0x040fe2000000180c */
[----:B------:R-:W-:Y:S07]  /*12a80*/  LDSM.16.M88.4 R32, [R213+0xc080] ;  /* 0x00c08000d520783b */ /* 0x000fee0000000200 */
[C---:B---3--:R-:W-:Y:S08]  /*12a90*/  HMMA.16816.F32 R8, R40.reuse, R28, R8 ;  /* 0x0000001c2808723c */ /* 0x048ff00000001808 */
[----:B------:R-:W-:Y:S01]  /*12aa0*/  HMMA.16816.F32 R60, R40, R30, R60 ;  /* 0x0000001e283c723c */ /* 0x000fe2000000183c */
[----:B------:R-:W1:Y:S04]  /*12ab0*/  LDSM.16.M88.4 R40, [R214+0x4000] ;  /* 0x00400000d628783b */ /* 0x000e680000000200 */
[----:B------:R-:W2:Y:S03]  /*12ac0*/  LDSM.16.M88.4 R28, [R213+0xc880] ;  /* 0x00c88000d51c783b */ /* 0x000ea60000000200 */
[C---:B----4-:R-:W-:Y:S08]  /*12ad0*/  HMMA.16816.F32 R24, R56.reuse, R52, R24 ;  /* 0x000000343818723c */ /* 0x050ff00000001818 */
[C---:B------:R-:W-:Y:S01]  /*12ae0*/  HMMA.16816.F32 R20, R56.reuse, R54, R20 ;  /* 0x000000363814723c */ /* 0x040fe20000001814 */
[----:B------:R-:W-:Y:S07]  /*12af0*/  LDSM.16.M88.4 R52, [R211+0x1800] ;  /* 0x00180000d334783b */ /* 0x000fee0000000200 */
[C---:B-----5:R-:W-:Y:S08]  /*12b00*/  HMMA.16816.F32 R16, R56.reuse, R48, R16 ;  /* 0x000000303810723c */ /* 0x060ff00000001810 */
[C---:B------:R-:W-:Y:S01]  /*12b10*/  HMMA.16816.F32 R12, R56.reuse, R50, R12 ;  /* 0x00000032380c723c */ /* 0x040fe2000000180c */
[----:B------:R-:W-:Y:S07]  /*12b20*/  LDSM.16.M88.4 R48, [R211+0x2000] ;  /* 0x00200000d330783b */ /* 0x000fee0000000200 */
[C---:B------:R-:W-:Y:S08]  /*12b30*/  HMMA.16816.F32 R8, R56.reuse, R44, R8 ;  /* 0x0000002c3808723c */ /* 0x040ff00000001808 */
        /* <DEDUP_REMOVED lines=9> */
[C---:B--2---:R-:W-:Y:S08]  /*12bd0*/  HMMA.16816.F32 R8, R40.reuse, R28, R8 ;  /* 0x0000001c2808723c */ /* 0x044ff00000001808 */
[----:B------:R-:W-:Y:S01]  /*12be0*/  HMMA.16816.F32 R60, R40, R30, R60 ;  /* 0x0000001e283c723c */ /* 0x000fe2000000183c */
[----:B------:R-:W1:Y:S04]  /*12bf0*/  LDSM.16.M88.4 R40, [R210+0x4000] ;  /* 0x00400000d228783b */ /* 0x000e680000000200 */
[----:B------:R-:W2:Y:S03]  /*12c00*/  LDSM.16.M88.4 R28, [R207+0xc880] ;  /* 0x00c88000cf1c783b */ /* 0x000ea60000000200 */
[C---:B---3--:R-:W-:Y:S08]  /*12c10*/  HMMA.16816.F32 R24, R56.reuse, R52, R24 ;  /* 0x000000343818723c */ /* 0x048ff00000001818 */
[C---:B------:R-:W-:Y:S01]  /*12c20*/  HMMA.16816.F32 R20, R56.reuse, R54, R20 ;  /* 0x000000363814723c */ /* 0x040fe20000001814 */
[----:B------:R-:W-:Y:S07]  /*12c30*/  LDSM.16.M88.4 R52, [R201+0x1800] ;  /* 0x00180000c934783b */ /* 0x000fee0000000200 */
[C---:B------:R-:W-:Y:S08]  /*12c40*/  HMMA.16816.F32 R16, R56.reuse, R48, R16 ;  /* 0x000000303810723c */ /* 0x040ff00000001810 */
[C---:B------:R-:W-:Y:S01]  /*12c50*/  HMMA.16816.F32 R12, R56.reuse, R50, R12 ;  /* 0x00000032380c723c */ /* 0x040fe2000000180c */
[----:B------:R-:W-:Y:S07]  /*12c60*/  LDSM.16.M88.4 R48, [R201+0x2000] ;  /* 0x00200000c930783b */ /* 0x000fee0000000200 */
        /* <DEDUP_REMOVED lines=82> */
[----:B------:R-:W-:Y:S04]  /*13190*/  LDSM.16.M88.4 R44, [R209+0xc000] ;  /* 0x00c00000d12c783b */ /* 0x000fe80000000200 */
[----:B------:R-:W3:Y:S01]  /*131a0*/  LDSM.16.M88.4 R56, [R201+0x4800] ;  /* 0x00480000c938783b */ /* 0x000ee20000000200 */
[----:B------:R-:W-:-:S04]  /*131b0*/  DEPBAR.LE SB0, 0x0 ;  /* 0x000080000000791a */ /* 0x000fc80000000000 */
        /* <DEDUP_REMOVED lines=28> */
[----:B------:R-:W-:Y:S01]  /*13380*/  BSSY B0, `(.L_x_1730) ;  /* 0x0000022000007945 */ /* 0x000fe20003800000 */
[----:B------:R-:W-:Y:S02]  /*13390*/  ISETP.GE.AND P1, PT, R221, c[0x0][0x1d4], PT ;  /* 0x00007500dd007a0c */ /* 0x000fe40003f26270 */
        /* <DEDUP_REMOVED lines=12> */
[C---:B------:R-:W-:Y:S02]  /*13460*/  LEA R29, P0, R28.reuse, c[0x0][0x1c8], 0x1 ;  /* 0x000072001c1d7a11 */ /* 0x040fe400078008ff */
[----:B------:R-:W-:Y:S02]  /*13470*/  IADD3 R6, -R189, 0x30, RZ ;  /* 0x00000030bd067810 */ /* 0x000fe40007ffe1ff */
[----:B------:R-:W-:Y:S02]  /*13480*/  LEA.HI.X R28, R28, c[0x0][0x1cc], R31, 0x1, P0 ;  /* 0x000073001c1c7a11 */ /* 0x000fe400000f0c1f */
        /* <DEDUP_REMOVED lines=17> */
.L_x_1731:
[----:B------:R-:W-:Y:S05]  /*135a0*/  BSYNC B0 ;  /* 0x0000000000007941 */ /* 0x000fea0003800000 */
.L_x_1730:
[----:B------:R-:W-:Y:S01]  /*135b0*/  ISETP.GE.AND P0, PT, R6, 0x21, PT ;  /* 0x000000210600780c */ /* 0x000fe20003f06270 */
[----:B-1----:R-:W1:Y:S01]  /*135c0*/  SHFL.IDX PT, R28, R28, 0x1, 0x181f ;  /* 0x00381f001c1c7f89 */ /* 0x002e6200000e0000 */
[----:B------:R-:W-:Y:S03]  /*135d0*/  BSSY B0, `(.L_x_1729) ;  /* 0x0000010000007945 */ /* 0x000fe60003800000 */
[----:B------:R-:W4:Y:S08]  /*135e0*/  SHFL.IDX PT, R29, R29, 0x1, 0x181f ;  /* 0x00381f001d1d7f89 */ /* 0x000f3000000e0000 */
[----:B------:R-:W-:Y:S05]  /*135f0*/  @!P0 BRA `(.L_x_1732) ;  /* 0x000000d000008947 */ /* 0x000fea0003800000 */
[----:B--2-4-:R-:W-:-:S04]  /*13600*/  LEA R34, P0, R188, R29, 0x1 ;  /* 0x0000001dbc227211 */ /* 0x014fc800078008ff */
[----:B-1----:R-:W-:Y:S02]  /*13610*/  LEA.HI.X R35, R188, R28, R191, 0x1, P0 ;  /* 0x0000001cbc237211 */ /* 0x002fe400000f0cbf */
[----:B------:R-:W-:-:S03]  /*13620*/  LEA R32, P0, R227, R29, 0x1 ;  /* 0x0000001de3207211 */ /* 0x000fc600078008ff */
[----:B------:R-:W-:Y:S01]  /*13630*/  @!PT LDS RZ, [RZ] ;  /* 0x00000000fffff984 */ /* 0x000fe20000000800 */
[----:B------:R1:W-:Y:S01]  /*13640*/  LDGSTS.E.BYPASS.LTC128B.128 [R222+0xb080], [R34.64], !P6 ;  /* 0x0b08000022de7fae */ /* 0x0003e2000f101d5a */
[----:B------:R-:W-:Y:S02]  /*13650*/  LEA.HI.X R33, R227, R28, R228, 0x1, P0 ;  /* 0x0000001ce3217211 */ /* 0x000fe400000f0ce4 */
[----:B---3--:R-:W-:-:S03]  /*13660*/  LEA R30, P0, R226, R29, 0x1 ;  /* 0x0000001de21e7211 */ /* 0x008fc600078008ff */
[----:B------:R1:W-:Y:S01]  /*13670*/  LDGSTS.E.BYPASS.LTC128B.128 [R222+0xc880], [R32.64], !P1 ;  /* 0x0c88000020de7fae */ /* 0x0003e2000c901d5a */
[----:B------:R-:W-:Y:S02]  /*13680*/  LEA.HI.X R31, R226, R28, R225, 0x1, P0 ;  /* 0x0000001ce21f7211 */ /* 0x000fe400000f0ce1 */
[----:B------:R-:W-:-:S03]  /*13690*/  LEA R36, P0, R224, R29, 0x1 ;  /* 0x0000001de0247211 */ /* 0x000fc600078008ff */
[----:B------:R1:W-:Y:S01]  /*136a0*/  LDGSTS.E.BYPASS.LTC128B.128 [R222+0xe080], [R30.64], !P5 ;  /* 0x0e0800001ede7fae */ /* 0x0003e2000e901d5a */
[----:B------:R-:W-:-:S05]  /*136b0*/  LEA.HI.X R37, R224, R28, R223, 0x1, P0 ;  /* 0x0000001ce0257211 */ /* 0x000fca00000f0cdf */
[----:B------:R1:W-:Y:S04]  /*136c0*/  LDGSTS.E.BYPASS.LTC128B.128 [R222+0xf880], [R36.64], !P4 ;  /* 0x0f88000024de7fae */ /* 0x0003e8000e101d5a */
.L_x_1732:
[----:B------:R-:W-:Y:S05]  /*136d0*/  BSYNC B0 ;  /* 0x0000000000007941 */ /* 0x000fea0003800000 */
.L_x_1729:
[----:B-1----:R-:W-:Y:S01]  /*136e0*/  LOP3.LUT R28, R4, 0xffffffe0, RZ, 0xc0, !PT ;  /* 0xffffffe0041c7812 */ /* 0x002fe200078ec0ff */
[----:B------:R-:W-:Y:S01]  /*136f0*/  IMAD.SHL.U32 R208, R0, 0x2, RZ ;  /* 0x0000000200d07824 */ /* 0x000fe200078e00ff */
[----:B------:R-:W-:Y:S01]  /*13700*/  LEA.HI R6, R2, R215, RZ, 0x2 ;  /* 0x000000d702067211 */ /* 0x000fe200078f10ff */
[----:B------:R-:W-:Y:S01]  /*13710*/  @UP2 USHF.L.U32 UR17, UR17, 0x7, URZ ;  /* 0x0000000711112899 */ /* 0x000fe2000800063f */
[----:B---3--:R-:W-:Y:S01]  /*13720*/  SHF.R.S32.HI R30, RZ, 0x1f, R3 ;  /* 0x0000001fff1e7819 */ /* 0x008fe20000011403 */
[----:B------:R-:W-:Y:S01]  /*13730*/  IMAD.IADD R28, R215, 0x1, -R28 ;  /* 0x00000001d71c7824 */ /* 0x000fe200078e0a1c */
[----:B------:R-:W-:Y:S01]  /*13740*/  LOP3.LUT R6, R6, 0xfffffffc, RZ, 0xc0, !PT ;  /* 0xfffffffc06067812 */ /* 0x000fe200078ec0ff */
[--C-:B------:R-:W-:Y:S01]  /*13750*/  IMAD R206, R7, 0x2, R208.reuse ;  /* 0x0000000207ce7824 */ /* 0x100fe200078e02d0 */
[----:B------:R-:W-:Y:S01]  /*13760*/  LEA.HI R30, R30, R3, RZ, 0x3 ;  /* 0x000000031e1e7211 */ /* 0x000fe200078f18ff */
[----:B------:R-:W-:Y:S01]  /*13770*/  IMAD R205, R5, 0x2, R208 ;  /* 0x0000000205cd7824 */ /* 0x000fe200078e02d0 */
[----:B----4-:R-:W-:Y:S01]  /*13780*/  SHF.R.S32.HI R29, RZ, 0x1f, R28 ;  /* 0x0000001fff1d7819 */ /* 0x010fe2000001141c */
[----:B------:R-:W-:Y:S01]  /*13790*/  IMAD.IADD R6, R215, 0x1, -R6 ;  /* 0x00000001d7067824 */ /* 0x000fe200078e0a06 */
[----:B------:R-:W-:Y:S01]  /*137a0*/  LOP3.LUT R30, R30, 0xffffff8, RZ, 0xc0, !PT ;  /* 0x0ffffff81e1e7812 */ /* 0x000fe200078ec0ff */
[----:B------:R-:W-:Y:S01]  /*137b0*/  LDSM.16.MT88.4 R140, [R206+0x4080] ;  /* 0x00408000ce8c783b */ /* 0x000fe20000004200 */
[----:B------:R-:W-:Y:S01]  /*137c0*/  LEA.HI R4, R29, R28, RZ, 0x2 ;  /* 0x0000001c1d047211 */ /* 0x000fe200078f10ff */
[----:B------:R-:W-:Y:S01]  /*137d0*/  IMAD R204, R5, 0x2, R206 ;  /* 0x0000000205cc7824 */ /* 0x000fe200078e02ce */
[----:B------:R-:W-:Y:S01]  /*137e0*/  LEA.HI R2, R6, R6, RZ, 0x1 ;  /* 0x0000000606027211 */ /* 0x000fe200078f08ff */
[----:B------:R-:W-:Y:S01]  /*137f0*/  IMAD.IADD R30, R3, 0x1, -R30 ;  /* 0x00000001031e7824 */ /* 0x000fe200078e0a1e */
[----:B------:R-:W-:Y:S01]  /*13800*/  LEA.HI.SX32 R3, R4, UR18, 0x1e ;  /* 0x0000001204037c11 */ /* 0x000fe2000f8ff2ff */
[----:B------:R-:W-:Y:S01]  /*13810*/  LDSM.16.MT88.4 R132, [R208+0x4080] ;  /* 0x00408000d084783b */ /* 0x000fe20000004200 */
[----:B------:R-:W-:Y:S01]  /*13820*/  LOP3.LUT R29, R2, 0x1ffffffe, RZ, 0xc0, !PT ;  /* 0x1ffffffe021d7812 */ /* 0x000fe200078ec0ff */
[----:B------:R-:W-:Y:S01]  /*13830*/  ULDC.64 UR4, c[0x0][0x2c8] ;  /* 0x0000b20000047ab9 */ /* 0x000fe20000000a00 */
[----:B------:R-:W-:Y:S01]  /*13840*/  PLOP3.LUT P0, PT, PT, PT, UP2, 0x80, 0x0 ;  /* 0x000000000000781c */ /* 0x000fe20003f0f028 */
[----:B------:R-:W-:Y:S01]  /*13850*/  IMAD R3, R30, 0x10, R3 ;  /* 0x000000101e037824 */ /* 0x000fe200078e0203 */
[----:B------:R-:W-:Y:S01]  /*13860*/  LDSM.16.MT88.4 R148, [R205+0x4080] ;  /* 0x00408000cd94783b */ /* 0x000fe20000004200 */
[----:B------:R-:W-:Y:S01]  /*13870*/  IMAD.IADD R190, R6, 0x1, -R29 ;  /* 0x0000000106be7824 */ /* 0x000fe200078e0a1d */
[----:B------:R-:W-:-:S02]  /*13880*/  UIMAD.WIDE.U32 UR30, UR17, UR4, URZ ;  /* 0x00000004111e72a5 */ /* 0x000fc4000f8e003f */
[----:B--2---:R-:W-:Y:S01]  /*13890*/  LDSM.16.MT88.4 R32, [R204+0x4080] ;  /* 0x00408000cc20783b */ /* 0x004fe20000004200 */
[----:B------:R-:W-:Y:S01]  /*138a0*/  IMAD R190, R190, 0x8, R3 ;  /* 0x00000008bebe7824 */ /* 0x000fe200078e0203 */
[----:B------:R-:W-:Y:S01]  /*138b0*/  LOP3.LUT R3, R4, 0x7ffffffc, RZ, 0xc0, !PT ;  /* 0x7ffffffc04037812 */ /* 0x000fe200078ec0ff */
[----:B------:R-:W-:Y:S01]  /*138c0*/  UIADD3 UR13, UR13, -0x2, URZ ;  /* 0xfffffffe0d0d7890 */ /* 0x000fe2000fffe03f */
[----:B------:R-:W-:Y:S01]  /*138d0*/  LDSM.16.MT88.4 R40, [R208+0x5880] ;  /* 0x00588000d028783b */ /* 0x000fe20000004200 */
[----:B------:R-:W-:Y:S01]  /*138e0*/  IMAD.MOV.U32 R6, RZ, RZ, R190 ;  /* 0x000000ffff067224 */ /* 0x000fe200078e00be */
[----:B------:R-:W-:Y:S01]  /*138f0*/  @UP2 UMOV UR17, UR31 ;  /* 0x0000001f00112c82 */ /* 0x000fe20008000000 */
[----:B------:R-:W-:Y:S01]  /*13900*/  @P0 IMAD.HI.U32 R2, R190, c[0x0][0x2c8], RZ ;  /* 0x0000b200be020a27 */ /* 0x000fe200078e00ff */
[----:B------:R-:W-:Y:S01]  /*13910*/  PLOP3.LUT P0, PT, PT, PT, UP2, 0x80, 0x0 ;  /* 0x000000000000781c */ /* 0x000fe20003f0f028 */
[----:B------:R-:W-:Y:S01]  /*13920*/  LDSM.16.MT88.4 R48, [R206+0x5880] ;  /* 0x00588000ce30783b */ /* 0x000fe20000004200 */
[----:B------:R-:W-:Y:S01]  /*13930*/  @UP2 USHF.R.U32.HI UR18, URZ, UR5, UR17 ;  /* 0x000000053f122299 */ /* 0x000fe20008011611 */
[----:B------:R-:W-:-:S02]  /*13940*/  IMAD.IADD R230, R28, 0x1, -R3 ;  /* 0x000000011ce67824 */ /* 0x000fc400078e0a03 */
[----:B------:R-:W-:Y:S01]  /*13950*/  IMAD.U32 R3, RZ, RZ, UR20 ;  /* 0x00000014ff037e24 */ /* 0x000fe2000f8e00ff */
[----:B------:R-:W-:Y:S01]  /*13960*/  LDSM.16.MT88.4 R56, [R205+0x5880] ;  /* 0x00588000cd38783b */ /* 0x000fe20000004200 */
[----:B------:R-:W-:Y:S01]  /*13970*/  IMAD.SHL.U32 R230, R230, 0x2, RZ ;  /* 0x00000002e6e67824 */ /* 0x000fe200078e00ff */
[----:B------:R-:W-:Y:S02]  /*13980*/  UIADD3 UR18, UR18, UR14, -UR21 ;  /* 0x0000000e12127290 */ /* 0x000fe4000fffe815 */
[----:B------:R-:W-:Y:S02]  /*13990*/  LDSM.16.MT88.4 R64, [R204+0x5880] ;  /* 0x00588000cc40783b */ /* 0x000fe40000004200 */
[C---:B------:R-:W-:Y:S01]  /*139a0*/  IADD3 R3, -R230.reuse, 0x1, R3 ;  /* 0x00000001e6037810 */ /* 0x040fe20007ffe103 */
[----:B------:R-:W-:Y:S01]  /*139b0*/  UIMAD.WIDE UR4, UR18, 0x2aaaaaab, URZ ;  /* 0x2aaaaaab120478a5 */ /* 0x000fe2000f8e023f */
[----:B------:R-:W-:Y:S01]  /*139c0*/  @P0 SHF.R.U32.HI R6, RZ, c[0x0][0x2cc], R2 ;  /* 0x0000b300ff060a19 */ /* 0x000fe20000011602 */
[----:B------:R-:W-:Y:S01]  /*139d0*/  LDSM.16.MT88.4 R72, [R208+0x7080] ;  /* 0x00708000d048783b */ /* 0x000fe20000004200 */
[----:B------:R-:W-:Y:S01]  /*139e0*/  IADD3 R3, R3, -UR21, RZ ;  /* 0x8000001503037c10 */ /* 0x000fe2000fffe0ff */
[----:B------:R-:W-:Y:S01]  /*139f0*/  USHF.R.U32.HI UR4, URZ, 0x1f, UR5 ;  /* 0x0000001f3f047899 */ /* 0x000fe20008011605 */
[----:B------:R-:W-:Y:S01]  /*13a00*/  IADD3 R4, -R230, UR20, RZ ;  /* 0x00000014e6047c10 */ /* 0x000fe2000fffe1ff */
[----:B------:R-:W1:Y:S02]  /*13a10*/  SHFL.IDX PT, R2, R6, RZ, 0x1c1f ;  /* 0x001c1fff06027589 */ /* 0x000e6400000e0000 */
[----:B------:R-:W-:-:S02]  /*13a20*/  ULEA.HI.SX32 UR4, UR5, UR4, 0x1d ;  /* 0x0000000405047291 */ /* 0x000fc4000f8fea3f */
[----:B------:R-:W2:Y:S04]  /*13a30*/  SHFL.IDX PT, R6, R6, 0x1, 0x1c1f ;  /* 0x003c1f0006067f89 */ /* 0x000ea800000e0000 */
[----:B------:R-:W-:Y:S04]  /*13a40*/  LDSM.16.MT88.4 R80, [R206+0x7080] ;  /* 0x00708000ce50783b */ /* 0x000fe80000004200 */
[----:B------:R-:W-:Y:S04]  /*13a50*/  LDSM.16.MT88.4 R88, [R205+0x7080] ;  /* 0x00708000cd58783b */ /* 0x000fe80000004200 */
[----:B------:R-:W-:Y:S04]  /*13a60*/  LDSM.16.MT88.4 R96, [R204+0x7080] ;  /* 0x00708000cc60783b */ /* 0x000fe80000004200 */
[----:B------:R-:W-:Y:S01]  /*13a70*/  LDSM.16.MT88.4 R104, [R208+0x8880] ;  /* 0x00888000d068783b */ /* 0x000fe20000004200 */
[----:B-1----:R-:W-:-:S03]  /*13a80*/  IMAD.IADD R29, R3, 0x1, R2 ;  /* 0x00000001031d7824 */ /* 0x002fc600078e0202 */
[----:B------:R-:W-:Y:S01]  /*13a90*/  LDSM.16.MT88.4 R112, [R206+0x8880] ;  /* 0x00888000ce70783b */ /* 0x000fe20000004200 */
[----:B--2---:R-:W-:Y:S01]  /*13aa0*/  IMAD.IADD R3, R3, 0x1, R6 ;  /* 0x0000000103037824 */ /* 0x004fe200078e0206 */
[C---:B------:R-:W-:Y:S02]  /*13ab0*/  IMNMX R29, R4.reuse, R29, PT ;  /* 0x0000001d041d7217 */ /* 0x040fe40003800200 */
[----:B------:R-:W-:Y:S02]  /*13ac0*/  LDSM.16.MT88.4 R120, [R205+0x8880] ;  /* 0x00888000cd78783b */ /* 0x000fe40000004200 */
[C---:B------:R-:W-:Y:S02]  /*13ad0*/  ISETP.GT.AND P0, PT, R29.reuse, RZ, PT ;  /* 0x000000ff1d00720c */ /* 0x040fe40003f04270 */
[----:B------:R-:W-:Y:S01]  /*13ae0*/  LDSM.16.MT88.4 R164, [R205+0x6080] ;  /* 0x00608000cda4783b */ /* 0x000fe20000004200 */
[----:B------:R-:W-:Y:S02]  /*13af0*/  IMNMX R3, R4, R3, PT ;  /* 0x0000000304037217 */ /* 0x000fe40003800200 */
[----:B------:R-:W-:Y:S01]  /*13b00*/  FSEL R24, R24, -INF , P0 ;  /* 0xff80000018187808 */ /* 0x000fe20000000000 */
[----:B------:R-:W-:Y:S01]  /*13b10*/  LDSM.16.MT88.4 R172, [R208+0x6080] ;  /* 0x00608000d0ac783b */ /* 0x000fe20000004200 */
[----:B------:R-:W-:-:S03]  /*13b20*/  ISETP.GT.AND P0, PT, R29, 0x1, PT ;  /* 0x000000011d00780c */ /* 0x000fc60003f04270 */
[----:B------:R-:W-:Y:S01]  /*13b30*/  LDSM.16.MT88.4 R168, [R206+0x6080] ;  /* 0x00608000cea8783b */ /* 0x000fe20000004200 */
[----:B------:R-:W-:Y:S02]  /*13b40*/  FSEL R2, R25, -INF , P0 ;  /* 0xff80000019027808 */ /* 0x000fe40000000000 */
[C---:B------:R-:W-:Y:S01]  /*13b50*/  ISETP.GT.AND P0, PT, R3.reuse, RZ, PT ;  /* 0x000000ff0300720c */ /* 0x040fe20003f04270 */
[----:B------:R-:W-:Y:S03]  /*13b60*/  LDSM.16.MT88.4 R160, [R204+0x6080] ;  /* 0x00608000cca0783b */ /* 0x000fe60000004200 */
[----:B------:R-:W-:Y:S01]  /*13b70*/  FSEL R26, R26, -INF , P0 ;  /* 0xff8000001a1a7808 */ /* 0x000fe20000000000 */
[----:B------:R-:W0:Y:S01]  /*13b80*/  LDGDEPBAR ;  /* 0x00000000000079af */ /* 0x000e220000000000 */
        /* <DEDUP_REMOVED lines=35> */
[----:B------:R-:W-:Y:S02]  /*13dc0*/  FMNMX.FTZ R9, R20, R9, !PT ;  /* 0x0000000914097209 */ /* 0x000fe40007810000 */
[----:B------:R-:W-:Y:S02]  /*13dd0*/  ISETP.GT.AND P0, PT, R3, 0x21, PT ;  /* 0x000000210300780c */ /* 0x000fe40003f04270 */
[----:B------:R-:W-:Y:S02]  /*13de0*/  FMNMX.FTZ R9, R16, R9, !PT ;  /* 0x0000000910097209 */ /* 0x000fe40007810000 */
[----:B------:R-:W-:-:S02]  /*13df0*/  FSEL R235, R11, -INF , P0 ;  /* 0xff8000000beb7808 */ /* 0x000fc40000000000 */
[----:B------:R-:W-:Y:S02]  /*13e00*/  FMNMX.FTZ R9, R6, R9, !PT ;  /* 0x0000000906097209 */ /* 0x000fe40007810000 */
[C---:B------:R-:W-:Y:S02]  /*13e10*/  ISETP.GT.AND P0, PT, R29.reuse, 0x28, PT ;  /* 0x000000281d00780c */ /* 0x040fe40003f04270 */
[----:B------:R-:W-:Y:S02]  /*13e20*/  FMNMX.FTZ R9, R4, R9, !PT ;  /* 0x0000000904097209 */ /* 0x000fe40007810000 */
[----:B------:R-:W-:Y:S02]  /*13e30*/  FSEL R234, R60, -INF , P0 ;  /* 0xff8000003cea7808 */ /* 0x000fe40000000000 */
[----:B------:R-:W-:Y:S02]  /*13e40*/  FMNMX.FTZ R9, R12, R9, !PT ;  /* 0x000000090c097209 */ /* 0x000fe40007810000 */
[----:B------:R-:W-:-:S02]  /*13e50*/  ISETP.GT.AND P0, PT, R29, 0x29, PT ;  /* 0x000000291d00780c */ /* 0x000fc40003f04270 */
[----:B------:R-:W-:Y:S02]  /*13e60*/  FMNMX.FTZ R9, R186, R9, !PT ;  /* 0x00000009ba097209 */ /* 0x000fe40007810000 */
[----:B------:R-:W-:Y:S02]  /*13e70*/  FMNMX.FTZ R8, R21, R8, !PT ;  /* 0x0000000815087209 */ /* 0x000fe40007810000 */
[----:B------:R-:W-:Y:S02]  /*13e80*/  FMNMX.FTZ R9, R236, R9, !PT ;  /* 0x00000009ec097209 */ /* 0x000fe40007810000 */
[----:B------:R-:W-:Y:S02]  /*13e90*/  FSEL R232, R61, -INF , P0 ;  /* 0xff8000003de87808 */ /* 0x000fe40000000000 */
[----:B------:R-:W-:Y:S02]  /*13ea0*/  FMNMX.FTZ R9, R234, R9, !PT ;  /* 0x00000009ea097209 */ /* 0x000fe40007810000 */
[----:B------:R-:W-:-:S02]  /*13eb0*/  FMNMX.FTZ R8, R23, R8, !PT ;  /* 0x0000000817087209 */ /* 0x000fc40007810000 */
[----:B------:R-:W-:Y:S02]  /*13ec0*/  FMNMX.FTZ R9, R232, R9, !PT ;  /* 0x00000009e8097209 */ /* 0x000fe40007810000 */
[----:B------:R-:W-:Y:S02]  /*13ed0*/  FMNMX.FTZ R8, R17, R8, !PT ;  /* 0x0000000811087209 */ /* 0x000fe40007810000 */
[----:B------:R-:W-:Y:S01]  /*13ee0*/  ISETP.GT.AND P0, PT, R3, 0x28, PT ;  /* 0x000000280300780c */ /* 0x000fe20003f04270 */
[----:B------:R-:W1:Y:S01]  /*13ef0*/  SHFL.BFLY PT, R10, R9, 0x2, 0x1f ;  /* 0x0c401f00090a7f89 */ /* 0x000e6200000e0000 */
[----:B------:R-:W-:Y:S02]  /*13f00*/  FMNMX.FTZ R8, R19, R8, !PT ;  /* 0x0000000813087209 */ /* 0x000fe40007810000 */
[----:B------:R-:W-:Y:S02]  /*13f10*/  FSEL R233, R62, -INF , P0 ;  /* 0xff8000003ee97808 */ /* 0x000fe40000000000 */
[----:B------:R-:W-:-:S02]  /*13f20*/  FMNMX.FTZ R8, R13, R8, !PT ;  /* 0x000000080d087209 */ /* 0x000fc40007810000 */
[----:B------:R-:W-:Y:S02]  /*13f30*/  ISETP.GT.AND P0, PT, R3, 0x29, PT ;  /* 0x000000290300780c */ /* 0x000fe40003f04270 */
[----:B------:R-:W-:Y:S02]  /*13f40*/  FMNMX.FTZ R8, R15, R8, !PT ;  /* 0x000000080f087209 */ /* 0x000fe40007810000 */
[----:B------:R-:W-:Y:S02]  /*13f50*/  FSEL R231, R63, -INF , P0 ;  /* 0xff8000003fe77808 */ /* 0x000fe40000000000 */
        /* <DEDUP_REMOVED lines=20> */
[----:B------:R-:W2:Y:S01]  /*140a0*/  LDSM.16.MT88.4 R4, [R204+0x8880] ;  /* 0x00888000cc04783b */ /* 0x000ea20000004200 */
[--C-:B------:R-:W-:Y:S02]  /*140b0*/  FFMA.FTZ R2, R16, c[0x0][0x2d0], -R241.reuse ;  /* 0x0000b40010027a23 */ /* 0x100fe400000108f1 */
[----:B------:R-:W3:Y:S01]  /*140c0*/  MUFU.EX2 R178, R178 ;  /* 0x000000b200b27308 */ /* 0x000ee20000000800 */
[--C-:B------:R-:W-:Y:S01]  /*140d0*/  FFMA.FTZ R177, R12, c[0x0][0x2d0], -R241.reuse ;  /* 0x0000b4000cb17a23 */ /* 0x100fe200000108f1 */
[----:B-1----:R-:W-:Y:S01]  /*140e0*/  FMNMX.FTZ R157, R157, R8, !PT ;  /* 0x000000089d9d7209 */ /* 0x002fe20007810000 */
[--C-:B------:R-:W-:Y:S01]  /*140f0*/  FFMA.FTZ R186, R186, c[0x0][0x2d0], -R241.reuse ;  /* 0x0000b400baba7a23 */ /* 0x100fe200000108f1 */
[----:B------:R-:W1:Y:S01]  /*14100*/  LDSM.16.MT88.4 R8, [R206+0x4880] ;  /* 0x00488000ce08783b */ /* 0x000e620000004200 */
[--C-:B------:R-:W-:Y:S01]  /*14110*/  FFMA.FTZ R239, R236, c[0x0][0x2d0], -R241.reuse ;  /* 0x0000b400ecef7a23 */ /* 0x100fe200000108f1 */
[C---:B------:R-:W-:Y:S01]  /*14120*/  FSETP.NEU.FTZ.AND P0, PT, R157.reuse, -INF , PT ;  /* 0xff8000009d00780b */ /* 0x040fe20003f1d000 */
[----:B------:R-:W-:Y:S01]  /*14130*/  FMUL.FTZ R184, R157, c[0x0][0x2d0] ;  /* 0x0000b4009db87a20 */ /* 0x000fe20000410000 */
[----:B------:R-:W-:Y:S01]  /*14140*/  MUFU.EX2 R181, R181 ;  /* 0x000000b500b57308 */ /* 0x000fe20000000800 */
[----:B------:R-:W-:-:S02]  /*14150*/  FFMA.FTZ R234, R234, c[0x0][0x2d0], -R241 ;  /* 0x0000b400eaea7a23 */ /* 0x000fc400000108f1 */
[----:B------:R-:W-:Y:S01]  /*14160*/  FFMA.FTZ R241, R232, c[0x0][0x2d0], -R241 ;  /* 0x0000b400e8f17a23 */ /* 0x000fe200000108f1 */
[----:B------:R-:W-:Y:S02]  /*14170*/  FSEL R184, R184, RZ, P0 ;  /* 0x000000ffb8b87208 */ /* 0x000fe40000000000 */
[----:B---3--:R-:W-:Y:S02]  /*14180*/  F2FP.PACK_AB R128, R178, R183 ;  /* 0x000000b7b280723e */ /* 0x008fe400000000ff */
[----:B------:R-:W3:Y:S01]  /*14190*/  MUFU.EX2 R156, R156 ;  /* 0x0000009c009c7308 */ /* 0x000ee20000000800 */
[--C-:B------:R-:W-:Y:S02]  /*141a0*/  FFMA.FTZ R176, R26, c[0x0][0x2d0], -R184.reuse ;  /* 0x0000b4001ab07a23 */ /* 0x100fe400000108b8 */
[--C-:B------:R-:W-:Y:S02]  /*141b0*/  FFMA.FTZ R185, R27, c[0x0][0x2d0], -R184.reuse ;  /* 0x0000b4001bb97a23 */ /* 0x100fe400000108b8 */
[--C-:B------:R-:W-:Y:S01]  /*141c0*/  FFMA.FTZ R159, R21, c[0x0][0x2d0], -R184.reuse ;  /* 0x0000b400159f7a23 */ /* 0x100fe200000108b8 */
[----:B------:R-:W-:Y:S01]  /*141d0*/  LDSM.16.MT88.4 R24, [R206+0x7880] ;  /* 0x00788000ce18783b */ /* 0x000fe20000004200 */
[--C-:B------:R-:W-:Y:S01]  /*141e0*/  FFMA.FTZ R158, R23, c[0x0][0x2d0], -R184.reuse ;  /* 0x0000b400179e7a23 */ /* 0x100fe200000108b8 */
[----:B------:R-:W-:Y:S01]  /*141f0*/  MUFU.EX2 R176, R176 ;  /* 0x000000b000b07308 */ /* 0x000fe20000000800 */
[--C-:B------:R-:W-:Y:S01]  /*14200*/  FFMA.FTZ R229, R17, c[0x0][0x2d0], -R184.reuse ;  /* 0x0000b40011e57a23 */ /* 0x100fe200000108b8 */
[----:B------:R-:W-:Y:S01]  /*14210*/  LDSM.16.MT88.4 R20, [R208+0x4880] ;  /* 0x00488000d014783b */ /* 0x000fe20000004200 */
[----:B------:R-:W-:-:S02]  /*14220*/  FFMA.FTZ R182, R19, c[0x0][0x2d0], -R184 ;  /* 0x0000b40013b67a23 */ /* 0x000fc400000108b8 */
[--C-:B------:R-:W-:Y:S01]  /*14230*/  FFMA.FTZ R187, R13, c[0x0][0x2d0], -R184.reuse ;  /* 0x0000b4000dbb7a23 */ /* 0x100fe200000108b8 */
[----:B------:R-:W-:Y:S01]  /*14240*/  LDSM.16.MT88.4 R16, [R205+0x4880] ;  /* 0x00488000cd10783b */ /* 0x000fe20000004200 */
[--C-:B------:R-:W-:Y:S01]  /*14250*/  FFMA.FTZ R180, R15, c[0x0][0x2d0], -R184.reuse ;  /* 0x0000b4000fb47a23 */ /* 0x100fe200000108b8 */
[----:B------:R-:W4:Y:S01]  /*14260*/  MUFU.EX2 R185, R185 ;  /* 0x000000b900b97308 */ /* 0x000f220000000800 */
[----:B---3--:R-:W-:Y:S01]  /*14270*/  F2FP.PACK_AB R130, R156, R181 ;  /* 0x000000b59c82723e */ /* 0x008fe200000000ff */
[----:B------:R-:W3:Y:S01]  /*14280*/  LDSM.16.MT88.4 R12, [R204+0x4880] ;  /* 0x00488000cc0c783b */ /* 0x000ee20000004200 */
[--C-:B------:R-:W-:Y:S02]  /*14290*/  FFMA.FTZ R232, R237, c[0x0][0x2d0], -R184.reuse ;  /* 0x0000b400ede87a23 */ /* 0x100fe400000108b8 */
[--C-:B------:R-:W-:Y:S02]  /*142a0*/  FFMA.FTZ R235, R235, c[0x0][0x2d0], -R184.reuse ;  /* 0x0000b400ebeb7a23 */ /* 0x100fe400000108b8 */
[--C-:B------:R-:W-:Y:S01]  /*142b0*/  FFMA.FTZ R233, R233, c[0x0][0x2d0], -R184.reuse ;  /* 0x0000b400e9e97a23 */ /* 0x100fe200000108b8 */
[----:B------:R-:W-:Y:S01]  /*142c0*/  MUFU.EX2 R159, R159 ;  /* 0x0000009f009f7308 */ /* 0x000fe20000000800 */
[----:B------:R-:W-:-:S02]  /*142d0*/  FFMA.FTZ R184, R231, c[0x0][0x2d0], -R184 ;  /* 0x0000b400e7b87a23 */ /* 0x000fc400000108b8 */
[----:B------:R-:W-:-:S04]  /*142e0*/  FADD.FTZ R178, R183, R178 ;  /* 0x000000b2b7b27221 */ /* 0x000fc80000010000 */
[----:B------:R-:W-:Y:S01]  /*142f0*/  FADD.FTZ R181, R181, R178 ;  /* 0x000000b2b5b57221 */ /* 0x000fe20000010000 */
[----:B------:R-:W5:Y:S01]  /*14300*/  MUFU.EX2 R158, R158 ;  /* 0x0000009e009e7308 */ /* 0x000f620000000800 */
[----:B----4-:R-:W-:Y:S01]  /*14310*/  F2FP.PACK_AB R129, R185, R176 ;  /* 0x000000b0b981723e */ /* 0x010fe200000000ff */
[----:B------:R-:W-:Y:S02]  /*14320*/  FADD.FTZ R176, R176, R185 ;  /* 0x000000b9b0b07221 */ /* 0x000fe40000010000 */
[----:B------:R-:W-:-:S04]  /*14330*/  FADD.FTZ R181, R156, R181 ;  /* 0x000000b59cb57221 */ /* 0x000fc80000010000 */
[----:B------:R-:W-:Y:S01]  /*14340*/  MUFU.EX2 R2, R2 ;  /* 0x0000000200027308 */ /* 0x000fe20000000800 */
[----:B-----5:R-:W-:-:S07]  /*14350*/  F2FP.PACK_AB R131, R158, R159 ;  /* 0x0000009f9e83723e */ /* 0x020fce00000000ff */
[----:B------:R-:W4:Y:S01]  /*14360*/  MUFU.EX2 R179, R179 ;  /* 0x000000b300b37308 */ /* 0x000f220000000800 */
        /* <DEDUP_REMOVED lines=47> */
[----:B----4-:R-:W-:Y:S01]  /*14660*/  F2FP.PACK_AB R4, R179, R2 ;  /* 0x00000002b304723e */ /* 0x010fe200000000ff */
        /* <DEDUP_REMOVED lines=15> */
[C---:B---3--:R-:W-:Y:S08]  /*14760*/  HMMA.16816.F32 R28, R4.reuse, R12, R28 ;  /* 0x0000000c041c723c */ /* 0x048ff0000000181c */
        /* <DEDUP_REMOVED lines=9> */
[C---:B------:R-:W-:Y:S01]  /*14800*/  HMMA.16816.F32 R148, R4.reuse, R18, R148 ;  /* 0x000000120494723c */ /* 0x040fe20000001894 */
[----:B------:R-:W3:Y:S07]  /*14810*/  LDSM.16.MT88.4 R16, [R208+0x9080] ;  /* 0x00908000d010783b */ /* 0x000eee0000004200 */
        /* <DEDUP_REMOVED lines=17> */
[----:B------:R-:W4:Y:S07]  /*14930*/  LDSM.16.MT88.4 R160, [R208+0x5080] ;  /* 0x00508000d0a0783b */ /* 0x000f2e0000004200 */
        /* <DEDUP_REMOVED lines=13> */
[----:B------:R-:W-:Y:S01]  /*14a10*/  HMMA.16816.F32 R128, R4, R166, R128 ;  /* 0x000000a60480723c */ /* 0x000fe20000001880 */
[----:B------:R-:W-:Y:S06]  /*14a20*/  LDSM.16.MT88.4 R164, [R206+0x8080] ;  /* 0x00808000cea4783b */ /* 0x000fec0000004200 */
[----:B------:R-:W-:Y:S01]  /*14a30*/  F2FP.PACK_AB R4, R239, R186 ;  /* 0x000000baef04723e */ /* 0x000fe200000000ff */
[----:B------:R-:W-:Y:S01]  /*14a40*/  FADD.FTZ R186, R186, R177 ;  /* 0x000000b1baba7221 */ /* 0x000fe20000010000 */
[----:B------:R-:W-:Y:S01]  /*14a50*/  F2FP.PACK_AB R5, R235, R232 ;  /* 0x000000e8eb05723e */ /* 0x000fe200000000ff */
[----:B------:R-:W-:Y:S01]  /*14a60*/  FADD.FTZ R232, R232, R187 ;  /* 0x000000bbe8e87221 */ /* 0x000fe20000010000 */
[----:B------:R-:W-:Y:S01]  /*14a70*/  F2FP.PACK_AB R6, R241, R234 ;  /* 0x000000eaf106723e */ /* 0x000fe200000000ff */
[----:B------:R-:W-:Y:S01]  /*14a80*/  FADD.FTZ R239, R239, R186 ;  /* 0x000000baefef7221 */ /* 0x000fe20000010000 */
[----:B------:R-:W-:Y:S01]  /*14a90*/  F2FP.PACK_AB R7, R184, R233 ;  /* 0x000000e9b807723e */ /* 0x000fe200000000ff */
[----:B------:R-:W-:-:S02]  /*14aa0*/  FADD.FTZ R232, R235, R232 ;  /* 0x000000e8ebe87221 */ /* 0x000fc40000010000 */
[----:B------:R-:W-:Y:S02]  /*14ab0*/  FADD.FTZ R234, R234, R239 ;  /* 0x000000efeaea7221 */ /* 0x000fe40000010000 */
[----:B------:R-:W-:Y:S01]  /*14ac0*/  FADD.FTZ R229, R233, R232 ;  /* 0x000000e8e9e57221 */ /* 0x000fe20000010000 */
[----:B------:R-:W-:Y:S01]  /*14ad0*/  IMNMX R232, RZ, UR4, !PT ;  /* 0x00000004ffe87c17 */ /* 0x000fe2000f800200 */
[----:B-1----:R-:W-:Y:S01]  /*14ae0*/  HMMA.16816.F32 R144, R4, R8, R144 ;  /* 0x000000080490723c */ /* 0x002fe20000001890 */
[----:B------:R-:W-:Y:S02]  /*14af0*/  FADD.FTZ R231, R241, R234 ;  /* 0x000000eaf1e77221 */ /* 0x000fe40000010000 */
[----:B------:R-:W-:Y:S01]  /*14b00*/  ISETP.LE.AND P0, PT, R232, UR13, PT ;  /* 0x0000000de8007c0c */ /* 0x000fe2000bf03270 */
[----:B------:R-:W-:-:S04]  /*14b10*/  FADD.FTZ R229, R184, R229 ;  /* 0x000000e5b8e57221 */ /* 0x000fc80000010000 */
        /* <DEDUP_REMOVED lines=29> */
[C---:B------:R-:W-:Y:S08]  /*14cf0*/  HMMA.16816.F32 R96, R4.reuse, R26, R96 ;  /* 0x0000001a0460723c */ /* 0x040ff00000001860 */
[C---:B------:R-:W-:Y:S08]  /*14d00*/  HMMA.16816.F32 R100, R4.reuse, R20, R100 ;  /* 0x000000140464723c */ /* 0x040ff00000001864 */
[C---:B------:R-:W-:Y:S08]  /*14d10*/  HMMA.16816.F32 R104, R4.reuse, R22, R104 ;  /* 0x000000160468723c */ /* 0x040ff00000001868 */
[C---:B---3--:R-:W-:Y:S08]  /*14d20*/  HMMA.16816.F32 R108, R4.reuse, R16, R108 ;  /* 0x00000010046c723c */ /* 0x048ff0000000186c */
[C---:B------:R-:W-:Y:S08]  /*14d30*/  HMMA.16816.F32 R112, R4.reuse, R18, R112 ;  /* 0x000000120470723c */ /* 0x040ff00000001870 */
[C---:B--2---:R-:W-:Y:S08]  /*14d40*/  HMMA.16816.F32 R116, R4.reuse, R12, R116 ;  /* 0x0000000c0474723c */ /* 0x044ff00000001874 */
[C---:B------:R-:W-:Y:S08]  /*14d50*/  HMMA.16816.F32 R120, R4.reuse, R14, R120 ;  /* 0x0000000e0478723c */ /* 0x040ff00000001878 */
[C---:B-1----:R-:W-:Y:S08]  /*14d60*/  HMMA.16816.F32 R124, R4.reuse, R8, R124 ;  /* 0x00000008047c723c */ /* 0x042ff0000000187c */
[----:B------:R-:W-:Y:S01]  /*14d70*/  HMMA.16816.F32 R128, R4, R10, R128 ;  /* 0x0000000a0480723c */ /* 0x000fe20000001880 */
[----:B------:R-:W-:Y:S07]  /*14d80*/  @!P0 BRA `(.L_x_1733) ;  /* 0x0000303000008947 */ /* 0x000fee0003800000 */
[----:B------:R-:W-:Y:S01]  /*14d90*/  IMAD.MOV.U32 R0, RZ, RZ, R157 ;  /* 0x000000ffff007224 */ /* 0x000fe200078e009d */
[C---:B------:R-:W-:Y:S01]  /*14da0*/  SHF.L.U64.HI R233, R188.reuse, 0x1, R191 ;  /* 0x00000001bce97819 */ /* 0x040fe200000102bf */
[----:B------:R-:W-:Y:S01]  /*14db0*/  IMAD.MOV.U32 R2, RZ, RZ, R3 ;  /* 0x000000ffff027224 */ /* 0x000fe200078e0003 */
[----:B------:R-:W-:Y:S01]  /*14dc0*/  SHF.L.U32 R234, R188, 0x1, RZ ;  /* 0x00000001bcea7819 */ /* 0x000fe200000006ff */
[C---:B------:R-:W-:Y:S01]  /*14dd0*/  IMAD.SHL.U32 R236, R227.reuse, 0x2, RZ ;  /* 0x00000002e3ec7824 */ /* 0x040fe200078e00ff */
[----:B------:R-:W-:Y:S01]  /*14de0*/  SHF.L.U64.HI R235, R227, 0x1, R228 ;  /* 0x00000001e3eb7819 */ /* 0x000fe200000102e4 */
[----:B------:R-:W-:Y:S01]  /*14df0*/  UMOV UR4, UR13 ;  /* 0x0000000d00047c82 */ /* 0x000fe20008000000 */
[----:B------:R-:W-:-:S02]  /*14e00*/  SHF.L.U64.HI R237, R226, 0x1, R225 ;  /* 0x00000001e2ed7819 */ /* 0x000fc400000102e1 */
[----:B------:R-:W-:-:S07]  /*14e10*/  SHF.L.U32 R238, R226, 0x1, RZ ;  /* 0x00000001e2ee7819 */ /* 0x000fce00000006ff */
.L_x_1738:
[----:B------:R-:W-:Y:S04]  /*14e20*/  DEPBAR.LE SB0, 0x0 ;  /* 0x000080000000791a */ /* 0x000fe80000000000 */
[----:B------:R-:W-:Y:S01]  /*14e30*/  BAR.SYNC.DEFER_BLOCKING 0x0 ;  /* 0x0000000000007b1d */ /* 0x000fe20000010000 */
[----:B------:R-:W-:Y:S05]  /*14e40*/  ISETP.LE.AND P0, PT, RZ, UR4, PT ;  /* 0x00000004ff007c0c */ /* 0x000fea000bf03270 */
[----:B------:R1:W2:Y:S04]  /*14e50*/  LDSM.16.M88.4 R156, [R214] ;  /* 0x00000000d69c783b */ /* 0x0002a80000000200 */
[----:B------:R1:W3:Y:S04]  /*14e60*/  LDSM.16.M88.4 R160, [R213+0xa080] ;  /* 0x00a08000d5a0783b */ /* 0x0002e80000000200 */
[----:B------:R1:W4:Y:S04]  /*14e70*/  LDSM.16.M88.4 R164, [R213+0xa880] ;  /* 0x00a88000d5a4783b */ /* 0x0003280000000200 */
[----:B------:R1:W1:Y:S04]  /*14e80*/  LDSM.16.M88.4 R168, [R213+0xb080] ;  /* 0x00b08000d5a8783b */ /* 0x0002680000000200 */
[----:B------:R1:W1:Y:S04]  /*14e90*/  LDSM.16.M88.4 R172, [R212] ;  /* 0x00000000d4ac783b */ /* 0x0002680000000200 */
[----:B------:R1:W1:Y:S04]  /*14ea0*/  LDSM.16.M88.4 R176, [R211] ;  /* 0x00000000d3b0783b */ /* 0x0002680000000200 */
[----:B------:R1:W1:Y:S04]  /*14eb0*/  LDSM.16.M88.4 R180, [R203] ;  /* 0x00000000cbb4783b */ /* 0x0002680000000200 */
[----:B------:R1:W1:Y:S01]  /*14ec0*/  LDSM.16.M88.4 R184, [R202] ;  /* 0x00000000cab8783b */ /* 0x0002620000000200 */
[----:B------:R-:W-:-:S05]  /*14ed0*/  @!P0 BRA `(.L_x_1734) ;  /* 0x0000036000008947 */ /* 0x000fca0003800000 */
[C---:B------:R-:W-:Y:S01]  /*14ee0*/  IMAD.WIDE.U32 R6, R220.reuse, c[0x0][0x208], RZ ;  /* 0x00008200dc067a25 */ /* 0x040fe200078e00ff */
[----:B------:R-:W-:Y:S01]  /*14ef0*/  SHF.R.S32.HI R3, RZ, 0x1f, R220 ;  /* 0x0000001fff037819 */ /* 0x000fe200000114dc */
[----:B------:R-:W-:Y:S01]  /*14f00*/  BSSY B0, `(.L_x_1734) ;  /* 0x0000033000007945 */ /* 0x000fe20003800000 */
[----:B------:R-:W-:Y:S02]  /*14f10*/  SHF.R.S32.HI R5, RZ, 0x1f, R219 ;  /* 0x0000001fff057819 */ /* 0x000fe400000114db */
        /* <DEDUP_REMOVED lines=8> */
[----:B------:R-:W-:Y:S03]  /*14fa0*/  IMAD.SHL.U32 R6, R224, 0x2, RZ ;  /* 0x00000002e0067824 */ /* 0x000fe600078e00ff */
[----:B------:R-:W-:Y:S02]  /*14fb0*/  IADD3.X R5, R7, UR12, R5, P0, !PT ;  /* 0x0000000c07057c10 */ /* 0x000fe400087fe405 */
[C---:B------:R-:W-:Y:S04]  /*14fc0*/  LEA R3, P0, R4.reuse, c[0x0][0x1f8], 0x1 ;  /* 0x00007e0004037a11 */ /* 0x040fe800078008ff */
[----:B------:R-:W-:Y:S02]  /*14fd0*/  LEA.HI.X R15, R4, c[0x0][0x1fc], R5, 0x1, P0 ;  /* 0x00007f00040f7a11 */ /* 0x000fe400000f0c05 */
[----:B------:R-:W5:Y:S01]  /*14fe0*/  SHFL.IDX PT, R5, R3, RZ, 0x181f ;  /* 0x00181fff03057589 */ /* 0x000f6200000e0000 */
[----:B------:R-:W-:Y:S03]  /*14ff0*/  SHF.L.U64.HI R4, R224, 0x1, R223 ;  /* 0x00000001e0047819 */ /* 0x000fe600000102df */
[----:B------:R-:W4:Y:S01]  /*15000*/  SHFL.IDX PT, R8, R15, RZ, 0x181f ;  /* 0x00181fff0f087589 */ /* 0x000f2200000e0000 */
[C---:B-----5:R-:W-:Y:S05]  /*15010*/  IADD3 R16, P0, R5.reuse, R234, RZ ;  /* 0x000000ea05107210 */ /* 0x060fea0007f1e0ff */
[C---:B----4-:R-:W-:Y:S01]  /*15020*/  IMAD.X R17, R8.reuse, 0x1, R233, P0 ;  /* 0x0000000108117824 */ /* 0x050fe200000e06e9 */
[C---:B------:R-:W-:Y:S04]  /*15030*/  IADD3 R12, P0, R5.reuse, R236, RZ ;  /* 0x000000ec050c7210 */ /* 0x040fe80007f1e0ff */
[----:B------:R-:W-:Y:S01]  /*15040*/  @!PT LDS RZ, [RZ] ;  /* 0x00000000fffff984 */ /* 0x000fe20000000800 */
[----:B------:R4:W-:Y:S01]  /*15050*/  LDGSTS.E.BYPASS.LTC128B.128 [R222+0x4080], [R16.64], !P6 ;  /* 0x0408000010de7fae */ /* 0x0009e2000f101d5a */
[C---:B------:R-:W-:Y:S01]  /*15060*/  IMAD.X R13, R8.reuse, 0x1, R235, P0 ;  /* 0x00000001080d7824 */ /* 0x040fe200000e06eb */
[C---:B------:R-:W-:Y:S04]  /*15070*/  IADD3 R10, P0, R5.reuse, R238, RZ ;  /* 0x000000ee050a7210 */ /* 0x040fe80007f1e0ff */
[----:B------:R4:W-:Y:S01]  /*15080*/  LDGSTS.E.BYPASS.LTC128B.128 [R222+0x5880], [R12.64], !P1 ;  /* 0x058800000cde7fae */ /* 0x0009e2000c901d5a */
[C---:B------:R-:W-:Y:S01]  /*15090*/  IMAD.X R11, R8.reuse, 0x1, R237, P0 ;  /* 0x00000001080b7824 */ /* 0x040fe200000e06ed */
[----:B------:R-:W-:Y:S02]  /*150a0*/  IADD3 R18, P0, R5, R6, RZ ;  /* 0x0000000605127210 */ /* 0x000fe40007f1e0ff */
[----:B------:R-:W-:Y:S02]  /*150b0*/  ISETP.GT.AND P1, PT, R215, 0x7f, PT ;  /* 0x0000007fd700780c */ /* 0x000fe40003f24270 */
[----:B------:R4:W-:Y:S01]  /*150c0*/  LDGSTS.E.BYPASS.LTC128B.128 [R222+0x7080], [R10.64], !P5 ;  /* 0x070800000ade7fae */ /* 0x0009e2000e901d5a */
[----:B------:R-:W-:Y:S05]  /*150d0*/  IMAD.X R19, R8, 0x1, R4, P0 ;  /* 0x0000000108137824 */ /* 0x000fea00000e0604 */
[----:B------:R4:W-:Y:S05]  /*150e0*/  LDGSTS.E.BYPASS.LTC128B.128 [R222+0x8880], [R18.64], !P4 ;  /* 0x0888000012de7fae */ /* 0x0009ea000e101d5a */
[----:B------:R-:W-:-:S05]  /*150f0*/  @P1 BRA `(.L_x_1735) ;  /* 0x0000013000001947 */ /* 0x000fca0003800000 */
[----:B------:R-:W-:-:S05]  /*15100*/  BRA.DIV ~URZ, `(.L_x_1736) ;  /* 0x00008d727f007947 */ /* 0x000fca000b800000 */
[----:B------:R4:W3:Y:S04]  /*15110*/  SHFL.IDX PT, R8, R15, 0x1, 0x181f ;  /* 0x00381f000f087f89 */ /* 0x0008e800000e0000 */
[----:B----4-:R4:W2:Y:S02]  /*15120*/  SHFL.IDX PT, R13, R3, 0x1, 0x181f ;  /* 0x00381f00030d7f89 */ /* 0x0108a400000e0000 */
.L_x_1763:
[----:B--2---:R-:W-:Y:S02]  /*15130*/  IADD3 R16, P0, R13, R234, RZ ;  /* 0x000000ea0d107210 */ /* 0x004fe40007f1e0ff */
[----:B------:R-:W-:Y:S03]  /*15140*/  ISETP.GE.AND P1, PT, R221, c[0x0][0x1d4], PT ;  /* 0x00007500dd007a0c */ /* 0x000fe60003f26270 */
[C---:B---3--:R-:W-:Y:S01]  /*15150*/  IMAD.X R17, R8.reuse, 0x1, R233, P0 ;  /* 0x0000000108117824 */ /* 0x048fe200000e06e9 */
[C---:B------:R-:W-:Y:S04]  /*15160*/  IADD3 R14, P0, R13.reuse, R236, RZ ;  /* 0x000000ec0d0e7210 */ /* 0x040fe80007f1e0ff */
[----:B------:R-:W-:Y:S01]  /*15170*/  @!PT LDS RZ, [RZ] ;  /* 0x00000000fffff984 */ /* 0x000fe20000000800 */
[----:B------:R-:W-:Y:S01]  /*15180*/  @!PT LDS RZ, [RZ] ;  /* 0x00000000fffff984 */ /* 0x000fe20000000800 */
        /* <DEDUP_REMOVED lines=9> */
[----:B------:R2:W-:Y:S03]  /*15220*/  LDGSTS.E.BYPASS.LTC128B.128 [R222+0x9880], [R6.64], !P4 ;  /* 0x0988000006de7fae */ /* 0x0005e6000e101d5a */
.L_x_1735:
[----:B------:R-:W-:Y:S05]  /*15230*/  BSYNC B0 ;  /* 0x0000000000007941 */ /* 0x000fea0003800000 */
.L_x_1734:
[----:B------:R-:W0:Y:S01]  /*15240*/  LDGDEPBAR ;  /* 0x00000000000079af */ /* 0x000e220000000000 */
[----:B------:R-:W-:Y:S01]  /*15250*/  WARPSYNC 0xffffffff ;  /* 0xffffffff00007948 */ /* 0x000fe20003800000 */
[C---:B--23--:R-:W-:Y:S01]  /*15260*/  HMMA.16816.F32 R4, R156.reuse, R160, RZ ;  /* 0x000000a09c04723c */ /* 0x04cfe200000018ff */
[----:B------:R-:W-:Y:S06]  /*15270*/  UISETP.GE.AND UP0, UPT, UR4, 0x1, UPT ;  /* 0x000000010400788c */ /* 0x000fec000bf06270 */
[----:B------:R-:W-:Y:S01]  /*15280*/  PLOP3.LUT P0, PT, PT, PT, UP0, 0x40, 0x0 ;  /* 0x000000000000781c */ /* 0x000fe20003f0e808 */
[C---:B----4-:R-:W-:Y:S01]  /*15290*/  HMMA.16816.F32 R8, R156.reuse, R162, RZ ;  /* 0x000000a29c08723c */ /* 0x050fe200000018ff */
[----:B------:R-:W-:Y:S07]  /*152a0*/  LDSM.16.M88.4 R160, [R210] ;  /* 0x00000000d2a0783b */ /* 0x000fee0000000200 */
[C---:B------:R-:W-:Y:S08]  /*152b0*/  HMMA.16816.F32 R12, R156.reuse, R164, RZ ;  /* 0x000000a49c0c723c */ /* 0x040ff000000018ff */
[C---:B------:R-:W-:Y:S01]  /*152c0*/  HMMA.16816.F32 R16, R156.reuse, R166, RZ ;  /* 0x000000a69c10723c */ /* 0x040fe200000018ff */
[----:B------:R-:W2:Y:S07]  /*152d0*/  LDSM.16.M88.4 R164, [R207+0xa080] ;  /* 0x00a08000cfa4783b */ /* 0x000eae0000000200 */
[C---:B-1----:R-:W-:Y:S08]  /*152e0*/  HMMA.16816.F32 R20, R156.reuse, R168, RZ ;  /* 0x000000a89c14723c */ /* 0x042ff000000018ff */
[----:B------:R-:W-:Y:S01]  /*152f0*/  HMMA.16816.F32 R24, R156, R170, RZ ;  /* 0x000000aa9c18723c */ /* 0x000fe200000018ff */
[----:B------:R-:W1:Y:S05]  /*15300*/  LDSM.16.M88.4 R156, [R207+0xa880] ;  /* 0x00a88000cf9c783b */ /* 0x000e6a0000000200 */
[----:B------:R-:W3:Y:S02]  /*15310*/  LDSM.16.M88.4 R168, [R207+0xb080] ;  /* 0x00b08000cfa8783b */ /* 0x000ee40000000200 */
        /* <DEDUP_REMOVED lines=8> */
[----:B------:R-:W5:Y:S05]  /*153a0*/  LDSM.16.M88.4 R172, [R201+0x800] ;  /* 0x00080000c9ac783b */ /* 0x000f6a0000000200 */
[----:B------:R-:W4:Y:S02]  /*153b0*/  LDSM.16.M88.4 R184, [R201+0x1000] ;  /* 0x00100000c9b8783b */ /* 0x000f240000000200 */
[C---:B--2---:R-:W-:Y:S08]  /*153c0*/  HMMA.16816.F32 R4, R160.reuse, R164, R4 ;  /* 0x000000a4a004723c */ /* 0x044ff00000001804 */
[C---:B------:R-:W-:Y:S01]  /*153d0*/  HMMA.16816.F32 R8, R160.reuse, R166, R8 ;  /* 0x000000a6a008723c */ /* 0x040fe20000001808 */
[----:B------:R-:W-:Y:S07]  /*153e0*/  LDSM.16.M88.4 R164, [R213+0xb880] ;  /* 0x00b88000d5a4783b */ /* 0x000fee0000000200 */
[C---:B-1----:R-:W-:Y:S08]  /*153f0*/  HMMA.16816.F32 R12, R160.reuse, R156, R12 ;  /* 0x0000009ca00c723c */ /* 0x042ff0000000180c */
[C---:B------:R-:W-:Y:S01]  /*15400*/  HMMA.16816.F32 R16, R160.reuse, R158, R16 ;  /* 0x0000009ea010723c */ /* 0x040fe20000001810 */
[----:B------:R-:W1:Y:S07]  /*15410*/  LDSM.16.M88.4 R156, [R214+0x4000] ;  /* 0x00400000d69c783b */ /* 0x000e6e0000000200 */
[C---:B---3--:R-:W-:Y:S08]  /*15420*/  HMMA.16816.F32 R20, R160.reuse, R168, R20 ;  /* 0x000000a8a014723c */ /* 0x048ff00000001814 */
[----:B------:R-:W-:Y:S01]  /*15430*/  HMMA.16816.F32 R24, R160, R170, R24 ;  /* 0x000000aaa018723c */ /* 0x000fe20000001818 */
[----:B------:R-:W2:Y:S05]  /*15440*/  LDSM.16.M88.4 R160, [R213+0xc080] ;  /* 0x00c08000d5a0783b */ /* 0x000eaa0000000200 */
[----:B------:R-:W3:Y:S02]  /*15450*/  LDSM.16.M88.4 R168, [R213+0xc880] ;  /* 0x00c88000d5a8783b */ /* 0x000ee40000000200 */
[C---:B----4-:R-:W-:Y:S08]  /*15460*/  HMMA.16816.F32 R4, R176.reuse, R180, R4 ;  /* 0x000000b4b004723c */ /* 0x050ff00000001804 */
[C---:B------:R-:W-:Y:S01]  /*15470*/  HMMA.16816.F32 R8, R176.reuse, R182, R8 ;  /* 0x000000b6b008723c */ /* 0x040fe20000001808 */
[----:B------:R-:W-:Y:S07]  /*15480*/  LDSM.16.M88.4 R180, [R200] ;  /* 0x00000000c8b4783b */ /* 0x000fee0000000200 */
[C---:B-----5:R-:W-:Y:S08]  /*15490*/  HMMA.16816.F32 R12, R176.reuse, R172, R12 ;  /* 0x000000acb00c723c */ /* 0x060ff0000000180c */
[C---:B------:R-:W-:Y:S01]  /*154a0*/  HMMA.16816.F32 R16, R176.reuse, R174, R16 ;  /* 0x000000aeb010723c */ /* 0x040fe20000001810 */
[----:B------:R-:W4:Y:S07]  /*154b0*/  LDSM.16.M88.4 R172, [R212+0x4000] ;  /* 0x00400000d4ac783b */ /* 0x000f2e0000000200 */
[C---:B------:R-:W-:Y:S08]  /*154c0*/  HMMA.16816.F32 R20, R176.reuse, R184, R20 ;  /* 0x000000b8b014723c */ /* 0x040ff00000001814 */
[----:B------:R-:W-:Y:S01]  /*154d0*/  HMMA.16816.F32 R24, R176, R186, R24 ;  /* 0x000000bab018723c */ /* 0x000fe20000001818 */
[----:B------:R-:W5:Y:S05]  /*154e0*/  LDSM.16.M88.4 R176, [R199] ;  /* 0x00000000c7b0783b */ /* 0x000f6a0000000200 */
[----:B------:R-:W4:Y:S02]  /*154f0*/  LDSM.16.M88.4 R184, [R198] ;  /* 0x00000000c6b8783b */ /* 0x000f240000000200 */
[C---:B-1----:R-:W-:Y:S08]  /*15500*/  HMMA.16816.F32 R4, R156.reuse, R164, R4 ;  /* 0x000000a49c04723c */ /* 0x042ff00000001804 */
[C---:B------:R-:W-:Y:S01]  /*15510*/  HMMA.16816.F32 R8, R156.reuse, R166, R8 ;  /* 0x000000a69c08723c */ /* 0x040fe20000001808 */
[----:B------:R-:W-:Y:S07]  /*15520*/  LDSM.16.M88.4 R164, [R207+0xb880] ;  /* 0x00b88000cfa4783b */ /* 0x000fee0000000200 */
[C---:B--2---:R-:W-:Y:S08]  /*15530*/  HMMA.16816.F32 R12, R156.reuse, R160, R12 ;  /* 0x000000a09c0c723c */ /* 0x044ff0000000180c */
        /* <DEDUP_REMOVED lines=14> */
[----:B------:R-:W5:Y:S05]  /*15620*/  LDSM.16.M88.4 R172, [R201+0x2000] ;  /* 0x00200000c9ac783b */ /* 0x000f6a0000000200 */
[----:B------:R-:W4:Y:S02]  /*15630*/  LDSM.16.M88.4 R184, [R201+0x2800] ;  /* 0x00280000c9b8783b */ /* 0x000f240000000200 */
        /* <DEDUP_REMOVED lines=80> */
[C---:B-1----:R-:W-:Y:S01]  /*15b40*/  HMMA.16816.F32 R4, R160.reuse, R164, R4 ;  /* 0x000000a4a004723c */ /* 0x042fe20000001804 */
[----:B------:R-:W-:Y:S04]  /*15b50*/  DEPBAR.LE SB0, 0x0 ;  /* 0x000080000000791a */ /* 0x000fe80000000000 */
[----:B------:R-:W-:Y:S03]  /*15b60*/  BAR.SYNC.DEFER_BLOCKING 0x0 ;  /* 0x0000000000007b1d */ /* 0x000fe60000010000 */
[C---:B------:R-:W-:Y:S08]  /*15b70*/  HMMA.16816.F32 R8, R160.reuse, R166, R8 ;  /* 0x000000a6a008723c */ /* 0x040ff00000001808 */
[C---:B--2---:R-:W-:Y:S08]  /*15b80*/  HMMA.16816.F32 R12, R160.reuse, R156, R12 ;  /* 0x0000009ca00c723c */ /* 0x044ff0000000180c */
[C---:B------:R-:W-:Y:S08]  /*15b90*/  HMMA.16816.F32 R16, R160.reuse, R158, R16 ;  /* 0x0000009ea010723c */ /* 0x040ff00000001810 */
[C---:B---3--:R-:W-:Y:S08]  /*15ba0*/  HMMA.16816.F32 R20, R160.reuse, R168, R20 ;  /* 0x000000a8a014723c */ /* 0x048ff00000001814 */
[----:B------:R-:W-:Y:S08]  /*15bb0*/  HMMA.16816.F32 R24, R160, R170, R24 ;  /* 0x000000aaa018723c */ /* 0x000ff00000001818 */
[C---:B----4-:R-:W-:Y:S08]  /*15bc0*/  HMMA.16816.F32 R4, R176.reuse, R180, R4 ;  /* 0x000000b4b004723c */ /* 0x050ff00000001804 */
[C---:B------:R-:W-:Y:S08]  /*15bd0*/  HMMA.16816.F32 R8, R176.reuse, R182, R8 ;  /* 0x000000b6b008723c */ /* 0x040ff00000001808 */
[C---:B-----5:R-:W-:Y:S08]  /*15be0*/  HMMA.16816.F32 R12, R176.reuse, R172, R12 ;  /* 0x000000acb00c723c */ /* 0x060ff0000000180c */
[C---:B------:R-:W-:Y:S08]  /*15bf0*/  HMMA.16816.F32 R16, R176.reuse, R174, R16 ;  /* 0x000000aeb010723c */ /* 0x040ff00000001810 */
[C---:B------:R-:W-:Y:S08]  /*15c00*/  HMMA.16816.F32 R20, R176.reuse, R184, R20 ;  /* 0x000000b8b014723c */ /* 0x040ff00000001814 */
[----:B------:R-:W-:Y:S01]  /*15c10*/  HMMA.16816.F32 R24, R176, R186, R24 ;  /* 0x000000bab018723c */ /* 0x000fe20000001818 */
[----:B------:R-:W-:-:S07]  /*15c20*/  @P0 BRA `(.L_x_1737) ;  /* 0x0000040000000947 */ /* 0x000fce0003800000 */
[----:B------:R-:W-:Y:S01]  /*15c30*/  ISETP.NE.AND P1, PT, R216, 0x1, PT ;  /* 0x00000001d800780c */ /* 0x000fe20003f25270 */
[----:B------:R-:W-:Y:S01]  /*15c40*/  UIMAD UR5, UR4, 0x30, UR19 ;  /* 0x00000030040578a4 */ /* 0x000fe2000f8e0213 */
        /* <DEDUP_REMOVED lines=26> */
[----:B------:R-:W1:Y:S01]  /*15df0*/  SHFL.IDX PT, R159, R156, RZ, 0x181f ;  /* 0x00181fff9c9f7589 */ /* 0x000e6200000e0000 */
[----:B------:R-:W-:Y:S03]  /*15e00*/  IADD3 R157, -R189, 0x30, RZ ;  /* 0x00000030bd9d7810 */ /* 0x000fe60007ffe1ff */
[----:B------:R-:W2:Y:S01]  /*15e10*/  SHFL.IDX PT, R158, R3, RZ, 0x181f ;  /* 0x00181fff039e7589 */ /* 0x000ea200000e0000 */
[----:B------:R-:W-:Y:S11]  /*15e20*/  ISETP.GE.AND P1, PT, R157, 0x1, PT ;  /* 0x000000019d00780c */ /* 0x000ff60003f26270 */
[----:B------:R-:W-:Y:S02]  /*15e30*/  @!UPT UIADD3 URZ, URZ, URZ, URZ ;  /* 0x0000003f3f3ff290 */ /* 0x000fe4000fffe03f */
[C---:B-1----:R-:W-:Y:S05]  /*15e40*/  @P1 IADD3 R164, P0, R159.reuse, R234, RZ ;  /* 0x000000ea9fa41210 */ /* 0x042fea0007f1e0ff */
[C---:B--2---:R-:W-:Y:S01]  /*15e50*/  @P1 IMAD.X R165, R158.reuse, 0x1, R233, P0 ;  /* 0x000000019ea51824 */ /* 0x044fe200000e06e9 */
[C---:B------:R-:W-:Y:S04]  /*15e60*/  @P1 IADD3 R162, P0, R159.reuse, R236, RZ ;  /* 0x000000ec9fa21210 */ /* 0x040fe80007f1e0ff */
[----:B------:R-:W-:Y:S01]  /*15e70*/  @!PT LDS RZ, [RZ] ;  /* 0x00000000fffff984 */ /* 0x000fe20000000800 */
[----:B------:R1:W-:Y:S01]  /*15e80*/  @P1 LDGSTS.E.BYPASS.LTC128B.128 [R222+0xa080], [R164.64], !P6 ;  /* 0x0a080000a4de1fae */ /* 0x0003e2000f101d5a */
[C---:B------:R-:W-:Y:S01]  /*15e90*/  @P1 IMAD.X R163, R158.reuse, 0x1, R235, P0 ;  /* 0x000000019ea31824 */ /* 0x040fe200000e06eb */
[----:B------:R-:W-:Y:S05]  /*15ea0*/  @P1 IADD3 R160, P0, R159, R238, RZ ;  /* 0x000000ee9fa01210 */ /* 0x000fea0007f1e0ff */
[----:B------:R-:W-:Y:S01]  /*15eb0*/  @P1 IMAD.X R161, R158, 0x1, R237, P0 ;  /* 0x000000019ea11824 */ /* 0x000fe200000e06ed */
[C---:B------:R-:W-:Y:S02]  /*15ec0*/  @P1 LEA R166, P0, R224.reuse, R159, 0x1 ;  /* 0x0000009fe0a61211 */ /* 0x040fe400078008ff */
[----:B------:R-:W2:Y:S02]  /*15ed0*/  SHFL.IDX PT, R159, R156, 0x1, 0x181f ;  /* 0x00381f009c9f7f89 */ /* 0x000ea400000e0000 */
[----:B------:R-:W-:Y:S02]  /*15ee0*/  @P1 LEA.HI.X R167, R224, R158, R223, 0x1, P0 ;  /* 0x0000009ee0a71211 */ /* 0x000fe400000f0cdf */
[----:B------:R-:W3:Y:S01]  /*15ef0*/  SHFL.IDX PT, R158, R3, 0x1, 0x181f ;  /* 0x00381f00039e7f89 */ /* 0x000ee200000e0000 */
[----:B------:R-:W-:Y:S11]  /*15f00*/  ISETP.GE.AND P0, PT, R157, 0x21, PT ;  /* 0x000000219d00780c */ /* 0x000ff60003f06270 */
[----:B------:R-:W-:Y:S02]  /*15f10*/  @!UPT UIADD3 URZ, URZ, URZ, URZ ;  /* 0x0000003f3f3ff290 */ /* 0x000fe4000fffe03f */
[C---:B--2---:R-:W-:Y:S05]  /*15f20*/  @P0 IADD3 R170, P2, R159.reuse, R234, RZ ;  /* 0x000000ea9faa0210 */ /* 0x044fea0007f5e0ff */
[C---:B---3--:R-:W-:Y:S01]  /*15f30*/  @P0 IMAD.X R171, R158.reuse, 0x1, R233, P2 ;  /* 0x000000019eab0824 */ /* 0x048fe200010e06e9 */
[----:B------:R-:W-:Y:S05]  /*15f40*/  @P0 IADD3 R168, P2, R159, R236, RZ ;  /* 0x000000ec9fa80210 */ /* 0x000fea0007f5e0ff */
[C---:B------:R-:W-:Y:S01]  /*15f50*/  @P0 IMAD.X R169, R158.reuse, 0x1, R235, P2 ;  /* 0x000000019ea90824 */ /* 0x040fe200010e06eb */
[----:B------:R-:W-:Y:S11]  /*15f60*/  ISETP.GE.AND P2, PT, R221, c[0x0][0x1d4], PT ;  /* 0x00007500dd007a0c */ /* 0x000ff60003f46270 */
[----:B------:R-:W-:Y:S02]  /*15f70*/  @!UPT UIADD3 URZ, URZ, URZ, URZ ;  /* 0x0000003f3f3ff290 */ /* 0x000fe4000fffe03f */
[----:B------:R1:W-:Y:S04]  /*15f80*/  @P1 LDGSTS.E.BYPASS.LTC128B.128 [R222+0xb880], [R162.64], !P2 ;  /* 0x0b880000a2de1fae */ /* 0x0003e8000d101d5a */
[----:B------:R1:W-:Y:S04]  /*15f90*/  @P1 LDGSTS.E.BYPASS.LTC128B.128 [R222+0xd080], [R160.64], !P5 ;  /* 0x0d080000a0de1fae */ /* 0x0003e8000e901d5a */
[----:B------:R1:W-:Y:S01]  /*15fa0*/  @P1 LDGSTS.E.BYPASS.LTC128B.128 [R222+0xe880], [R166.64], !P4 ;  /* 0x0e880000a6de1fae */ /* 0x0003e2000e101d5a */
[----:B------:R-:W-:Y:S03]  /*15fb0*/  @P0 IADD3 R156, P1, R159, R238, RZ ;  /* 0x000000ee9f9c0210 */ /* 0x000fe60007f3e0ff */
[----:B------:R1:W-:Y:S02]  /*15fc0*/  @P0 LDGSTS.E.BYPASS.LTC128B.128 [R222+0xb080], [R170.64], !P6 ;  /* 0x0b080000aade0fae */ /* 0x0003e4000f101d5a */
[----:B------:R-:W-:Y:S01]  /*15fd0*/  @P0 IMAD.X R157, R158, 0x1, R237, P1 ;  /* 0x000000019e9d0824 */ /* 0x000fe200008e06ed */
[C---:B------:R-:W-:Y:S01]  /*15fe0*/  @P0 LEA R172, P1, R224.reuse, R159, 0x1 ;  /* 0x0000009fe0ac0211 */ /* 0x040fe200078208ff */
[----:B------:R1:W-:Y:S03]  /*15ff0*/  @P0 LDGSTS.E.BYPASS.LTC128B.128 [R222+0xc880], [R168.64], !P2 ;  /* 0x0c880000a8de0fae */ /* 0x0003e6000d101d5a */
[----:B------:R-:W-:Y:S01]  /*16000*/  @P0 LEA.HI.X R173, R224, R158, R223, 0x1, P1 ;  /* 0x0000009ee0ad0211 */ /* 0x000fe200008f0cdf */
[----:B------:R1:W-:Y:S04]  /*16010*/  @P0 LDGSTS.E.BYPASS.LTC128B.128 [R222+0xe080], [R156.64], !P5 ;  /* 0x0e0800009cde0fae */ /* 0x0003e8000e901d5a */
[----:B------:R1:W-:Y:S04]  /*16020*/  @P0 LDGSTS.E.BYPASS.LTC128B.128 [R222+0xf880], [R172.64], !P4 ;  /* 0x0f880000acde0fae */ /* 0x0003e8000e101d5a */
.L_x_1737:
[----:B------:R-:W-:Y:S01]  /*16030*/  PLOP3.LUT P0, PT, PT, PT, UP2, 0x80, 0x0 ;  /* 0x000000000000781c */ /* 0x000fe20003f0f028 */
[----:B------:R-:W-:Y:S01]  /*16040*/  UIMAD UR5, UR4, -0x30, URZ ;  /* 0xffffffd0040578a4 */ /* 0x000fe2000f8e023f */
[----:B-1----:R-:W-:Y:S01]  /*16050*/  MOV R157, R190 ;  /* 0x000000be009d7202 */ /* 0x002fe20000000f00 */
[----:B------:R-:W0:Y:S01]  /*16060*/  LDGDEPBAR ;  /* 0x00000000000079af */ /* 0x000e220000000000 */
[----:B------:R-:W-:Y:S03]  /*16070*/  UIADD3 UR13, UR4, -0x1, URZ ;  /* 0xffffffff040d7890 */ /* 0x000fe6000fffe03f */
[----:B------:R-:W-:Y:S04]  /*16080*/  MOV R159, UR5 ;  /* 0x00000005009f7c02 */ /* 0x000fe80008000f00 */
[----:B------:R-:W-:Y:S02]  /*16090*/  IADD3 R158, -R230, 0x1, R159 ;  /* 0x00000001e69e7810 */ /* 0x000fe40007ffe19f */
[----:B------:R-:W-:Y:S01]  /*160a0*/  @P0 IMAD.HI.U32 R3, R190, c[0x0][0x2c8], RZ ;  /* 0x0000b200be030a27 */ /* 0x000fe200078e00ff */
[----:B------:R-:W-:Y:S11]  /*160b0*/  PLOP3.LUT P0, PT, PT, PT, UP2, 0x80, 0x0 ;  /* 0x000000000000781c */ /* 0x000ff60003f0f028 */
[----:B------:R-:W-:Y:S02]  /*160c0*/  @!UPT UIADD3 URZ, URZ, URZ, URZ ;  /* 0x0000003f3f3ff290 */ /* 0x000fe4000fffe03f */
[----:B------:R-:W-:Y:S02]  /*160d0*/  @P0 SHF.R.U32.HI R157, RZ, c[0x0][0x2cc], R3 ;  /* 0x0000b300ff9d0a19 */ /* 0x000fe40000011603 */
[----:B------:R-:W-:Y:S03]  /*160e0*/  MOV R3, UR21 ;  /* 0x0000001500037c02 */ /* 0x000fe60008000f00 */
[----:B------:R-:W1:Y:S01]  /*160f0*/  SHFL.IDX PT, R156, R157, RZ, 0x1c1f ;  /* 0x001c1fff9d9c7589 */ /* 0x000e6200000e0000 */
[----:B------:R-:W-:Y:S04]  /*16100*/  IADD3 R3, -R3, UR14, R158 ;  /* 0x0000000e03037c10 */ /* 0x000fe8000fffe19e */
[----:B-1----:R-:W-:Y:S04]  /*16110*/  IADD3 R156, R3, R156, RZ ;  /* 0x0000009c039c7210 */ /* 0x002fe80007ffe0ff */
[----:B------:R-:W-:Y:S04]  /*16120*/  ISETP.GT.AND P0, PT, R156, RZ, PT ;  /* 0x000000ff9c00720c */ /* 0x000fe80003f04270 */
[----:B------:R-:W-:Y:S02]  /*16130*/  FSEL R160, R4, -INF , P0 ;  /* 0xff80000004a07808 */ /* 0x000fe40000000000 */
[----:B------:R-:W1:Y:S01]  /*16140*/  SHFL.IDX PT, R4, R157, 0x1, 0x1c1f ;  /* 0x003c1f009d047f89 */ /* 0x000e6200000e0000 */
[----:B------:R-:W-:Y:S04]  /*16150*/  ISETP.GT.AND P0, PT, R156, 0x1, PT ;  /* 0x000000019c00780c */ /* 0x000fe80003f04270 */
[----:B------:R-:W-:Y:S02]  /*16160*/  FSEL R158, R5, -INF , P0 ;  /* 0xff800000059e7808 */ /* 0x000fe40000000000 */
[----:B-1----:R-:W-:Y:S04]  /*16170*/  IADD3 R3, R3, R4, RZ ;  /* 0x0000000403037210 */ /* 0x002fe80007ffe0ff */
[C---:B------:R-:W-:Y:S04]  /*16180*/  ISETP.GT.AND P0, PT, R3.reuse, RZ, PT ;  /* 0x000000ff0300720c */ /* 0x040fe80003f04270 */
[----:B------:R-:W-:Y:S02]  /*16190*/  FSEL R161, R6, -INF , P0 ;  /* 0xff80000006a17808 */ /* 0x000fe40000000000 */
[----:B------:R-:W-:Y:S04]  /*161a0*/  ISETP.GT.AND P0, PT, R3, 0x1, PT ;  /* 0x000000010300780c */ /* 0x000fe80003f04270 */
[----:B------:R-:W-:Y:S02]  /*161b0*/  FSEL R159, R7, -INF , P0 ;  /* 0xff800000079f7808 */ /* 0x000fe40000000000 */
[----:B------:R-:W-:Y:S04]  /*161c0*/  ISETP.GT.AND P0, PT, R156, 0x8, PT ;  /* 0x000000089c00780c */ /* 0x000fe80003f04270 */
[----:B------:R-:W-:Y:S02]  /*161d0*/  FSEL R8, R8, -INF , P0 ;  /* 0xff80000008087808 */ /* 0x000fe40000000000 */
[----:B------:R-:W-:Y:S04]  /*161e0*/  ISETP.GT.AND P0, PT, R156, 0x9, PT ;  /* 0x000000099c00780c */ /* 0x000fe80003f04270 */
[----:B------:R-:W-:Y:S02]  /*161f0*/  FSEL R6, R9, -INF , P0 ;  /* 0xff80000009067808 */ /* 0x000fe40000000000 */
[C---:B------:R-:W-:Y:S04]  /*16200*/  ISETP.GT.AND P0, PT, R3.reuse, 0x8, PT ;  /* 0x000000080300780c */ /* 0x040fe80003f04270 */
        /* <DEDUP_REMOVED lines=11> */
[----:B------:R-:W-:Y:S01]  /*162c0*/  ISETP.GT.AND P0, PT, R156, 0x18, PT ;  /* 0x000000189c00780c */ /* 0x000fe20003f04270 */
[----:B------:R-:W-:Y:S03]  /*162d0*/  LDSM.16.MT88.4 R12, [R208+0x4080] ;  /* 0x00408000d00c783b */ /* 0x000fe60000004200 */
        /* <DEDUP_REMOVED lines=22> */
[----:B------:R-:W-:Y:S02]  /*16440*/  ISETP.GT.AND P0, PT, R3, 0x29, PT ;  /* 0x000000290300780c */ /* 0x000fe40003f04270 */
        /* <DEDUP_REMOVED lines=14> */
[----:B-1----:R-:W-:Y:S02]  /*16530*/  FMNMX.FTZ R10, R4, R5, !PT ;  /* 0x00000005040a7209 */ /* 0x002fe40007810000 */
[----:B------:R-:W-:Y:S04]  /*16540*/  FMNMX.FTZ R4, R161, R0, !PT ;  /* 0x00000000a1047209 */ /* 0x000fe80007810000 */
[----:B------:R-:W1:Y:S01]  /*16550*/  SHFL.BFLY PT, R3, R10, 0x1, 0x1f ;  /* 0x0c201f000a037f89 */ /* 0x000e6200000e0000 */
[----:B------:R-:W-:Y:S04]  /*16560*/  FMNMX.FTZ R4, R159, R4, !PT ;  /* 0x000000049f047209 */ /* 0x000fe80007810000 */
[----:B------:R-:W-:Y:S04]  /*16570*/  FMNMX.FTZ R4, R173, R4, !PT ;  /* 0x00000004ad047209 */ /* 0x000fe80007810000 */
[----:B------:R-:W-:Y:S04]  /*16580*/  FMNMX.FTZ R4, R163, R4, !PT ;  /* 0x00000004a3047209 */ /* 0x000fe80007810000 */
[----:B------:R-:W-:Y:S04]  /*16590*/  FMNMX.FTZ R4, R171, R4, !PT ;  /* 0x00000004ab047209 */ /* 0x000fe80007810000 */
[----:B------:R-:W-:Y:S04]  /*165a0*/  FMNMX.FTZ R4, R169, R4, !PT ;  /* 0x00000004a9047209 */ /* 0x000fe80007810000 */
[----:B------:R-:W-:Y:S02]  /*165b0*/  FMNMX.FTZ R4, R167, R4, !PT ;  /* 0x00000004a7047209 */ /* 0x000fe40007810000 */
[----:B-1----:R-:W-:Y:S02]  /*165c0*/  FMNMX.FTZ R3, R10, R3, !PT ;  /* 0x000000030a037209 */ /* 0x002fe40007810000 */
[----:B------:R-:W-:Y:S02]  /*165d0*/  FMNMX.FTZ R4, R165, R4, !PT ;  /* 0x00000004a5047209 */ /* 0x000fe40007810000 */
[C---:B------:R-:W-:Y:S01]  /*165e0*/  FSETP.NEU.FTZ.AND P0, PT, R3.reuse, -INF , PT ;  /* 0xff8000000300780b */ /* 0x040fe20003f1d000 */
[----:B------:R-:W-:Y:S01]  /*165f0*/  FMUL.FTZ R185, R3, c[0x0][0x2d0] ;  /* 0x0000b40003b97a20 */ /* 0x000fe20000410000 */
[----:B------:R-:W-:Y:S02]  /*16600*/  FMNMX.FTZ R4, R239, R4, !PT ;  /* 0x00000004ef047209 */ /* 0x000fe40007810000 */
[----:B------:R-:W-:Y:S02]  /*16610*/  FSEL R7, R3, RZ, P0 ;  /* 0x000000ff03077208 */ /* 0x000fe40000000000 */
[----:B------:R-:W-:Y:S02]  /*16620*/  FMNMX.FTZ R4, R187, R4, !PT ;  /* 0x00000004bb047209 */ /* 0x000fe40007810000 */
[----:B------:R-:W-:Y:S01]  /*16630*/  FSEL R185, R185, RZ, P0 ;  /* 0x000000ffb9b97208 */ /* 0x000fe20000000000 */
[----:B------:R-:W-:Y:S01]  /*16640*/  FADD.FTZ R7, -R7, R2 ;  /* 0x0000000207077221 */ /* 0x000fe20000010100 */
[----:B------:R-:W-:Y:S03]  /*16650*/  FMNMX.FTZ R4, R183, R4, !PT ;  /* 0x00000004b7047209 */ /* 0x000fe60007810000 */
[--C-:B------:R-:W-:Y:S01]  /*16660*/  FFMA.FTZ R181, R160, c[0x0][0x2d0], -R185.reuse ;  /* 0x0000b400a0b57a23 */ /* 0x100fe200000108b9 */
[----:B------:R-:W-:Y:S01]  /*16670*/  FMNMX.FTZ R11, R157, R4, !PT ;  /* 0x000000049d0b7209 */ /* 0x000fe20007810000 */
[--C-:B------:R-:W-:Y:S02]  /*16680*/  FFMA.FTZ R179, R8, c[0x0][0x2d0], -R185.reuse ;  /* 0x0000b40008b37a23 */ /* 0x100fe400000108b9 */
[--C-:B------:R-:W-:Y:S02]  /*16690*/  FFMA.FTZ R178, R6, c[0x0][0x2d0], -R185.reuse ;  /* 0x0000b40006b27a23 */ /* 0x100fe400000108b9 */
[----:B------:R-:W1:Y:S01]  /*166a0*/  SHFL.BFLY PT, R4, R11, 0x2, 0x1f ;  /* 0x0c401f000b047f89 */ /* 0x000e6200000e0000 */
[----:B------:R-:W-:Y:S01]  /*166b0*/  FMUL.FTZ R2, R7, c[0x0][0x2d0] ;  /* 0x0000b40007027a20 */ /* 0x000fe20000410000 */
        /* <DEDUP_REMOVED lines=10> */
[----:B------:R-:W-:Y:S03]  /*16760*/  FFMA.FTZ R185, R184, c[0x0][0x2d0], -R185 ;  /* 0x0000b400b8b97a23 */ /* 0x000fe600000108b9 */
[----:B------:R-:W-:Y:S01]  /*16770*/  MUFU.EX2 R179, R179 ;  /* 0x000000b300b37308 */ /* 0x000fe20000000800 */
[----:B-1----:R-:W-:Y:S05]  /*16780*/  FMNMX.FTZ R9, R11, R4, !PT ;  /* 0x000000040b097209 */ /* 0x002fea0007810000 */
[----:B------:R-:W1:Y:S04]  /*16790*/  SHFL.BFLY PT, R156, R9, 0x1, 0x1f ;  /* 0x0c201f00099c7f89 */ /* 0x000e6800000e0000 */
[----:B------:R-:W3:Y:S01]  /*167a0*/  MUFU.EX2 R178, R178 ;  /* 0x000000b200b27308 */ /* 0x000ee20000000800 */
[----:B--2---:R-:W-:Y:S09]  /*167b0*/  F2FP.PACK_AB R160, R180, R181 ;  /* 0x000000b5b4a0723e */ /* 0x004ff200000000ff */
[----:B------:R-:W2:Y:S10]  /*167c0*/  MUFU.EX2 R2, R2 ;  /* 0x0000000200027308 */ /* 0x000eb40000000800 */
[----:B------:R-:W-:Y:S01]  /*167d0*/  MUFU.EX2 R241, R241 ;  /* 0x000000f100f17308 */ /* 0x000fe20000000800 */
[----:B-1----:R-:W-:Y:S02]  /*167e0*/  FMNMX.FTZ R156, R156, R9, !PT ;  /* 0x000000099c9c7209 */ /* 0x002fe40007810000 */
[----:B---3--:R-:W-:Y:S02]  /*167f0*/  F2FP.PACK_AB R162, R178, R179 ;  /* 0x000000b3b2a2723e */ /* 0x008fe400000000ff */
[C---:B------:R-:W-:Y:S01]  /*16800*/  FSETP.NEU.FTZ.AND P0, PT, R156.reuse, -INF , PT ;  /* 0xff8000009c00780b */ /* 0x040fe20003f1d000 */
[C---:B------:R-:W-:Y:S03]  /*16810*/  FMUL.FTZ R182, R156.reuse, c[0x0][0x2d0] ;  /* 0x0000b4009cb67a20 */ /* 0x040fe60000410000 */
[----:B------:R-:W-:Y:S01]  /*16820*/  FSEL R5, R156, RZ, P0 ;  /* 0x000000ff9c057208 */ /* 0x000fe20000000000 */
[----:B------:R-:W-:Y:S01]  /*16830*/  MUFU.EX2 R244, R244 ;  /* 0x000000f400f47308 */ /* 0x000fe20000000800 */
[----:B------:R-:W-:Y:S01]  /*16840*/  FSEL R182, R182, RZ, P0 ;  /* 0x000000ffb6b67208 */ /* 0x000fe20000000000 */
[----:B--2---:R-:W-:Y:S01]  /*16850*/  FMUL.FTZ R4, R2, R152 ;  /* 0x0000009802047220 */ /* 0x004fe20000410000 */
[----:B------:R-:W-:Y:S01]  /*16860*/  ISETP.LT.AND P0, PT, R232, UR4, PT ;  /* 0x00000004e8007c0c */ /* 0x000fe2000bf01270 */
[----:B------:R-:W-:Y:S01]  /*16870*/  FADD.FTZ R5, -R5, R0 ;  /* 0x0000000005057221 */ /* 0x000fe20000010100 */
[----:B------:R-:W-:Y:S01]  /*16880*/  UMOV UR4, UR13 ;  /* 0x0000000d00047c82 */ /* 0x000fe20008000000 */
[--C-:B------:R-:W-:Y:S02]  /*16890*/  FFMA.FTZ R177, R161, c[0x0][0x2d0], -R182.reuse ;  /* 0x0000b400a1b17a23 */ /* 0x100fe400000108b6 */
[--C-:B------:R-:W-:Y:S02]  /*168a0*/  FFMA.FTZ R176, R159, c[0x0][0x2d0], -R182.reuse ;  /* 0x0000b4009fb07a23 */ /* 0x100fe400000108b6 */
[----:B------:R-:W-:Y:S01]  /*168b0*/  MUFU.EX2 R248, R248 ;  /* 0x000000f800f87308 */ /* 0x000fe20000000800 */
[--C-:B------:R-:W-:Y:S02]  /*168c0*/  FFMA.FTZ R159, R173, c[0x0][0x2d0], -R182.reuse ;  /* 0x0000b400ad9f7a23 */ /* 0x100fe400000108b6 */
[--C-:B------:R-:W-:Y:S01]  /*168d0*/  FFMA.FTZ R158, R163, c[0x0][0x2d0], -R182.reuse ;  /* 0x0000b400a39e7a23 */ /* 0x100fe200000108b6 */
[----:B------:R-:W-:Y:S01]  /*168e0*/  LDSM.16.MT88.4 R172, [R208+0x7880] ;  /* 0x00788000d0ac783b */ /* 0x000fe20000004200 */
[----:B------:R-:W-:Y:S02]  /*168f0*/  FMUL.FTZ R0, R5, c[0x0][0x2d0] ;  /* 0x0000b40005007a20 */ /* 0x000fe40000410000 */
        /* <DEDUP_REMOVED lines=9> */
[--C-:B------:R-:W-:Y:S02]  /*16990*/  FFMA.FTZ R243, R171, c[0x0][0x2d0], -R182.reuse ;  /* 0x0000b400abf37a23 */ /* 0x100fe400000108b6 */
[--C-:B------:R-:W-:Y:S02]  /*169a0*/  FFMA.FTZ R246, R169, c[0x0][0x2d0], -R182.reuse ;  /* 0x0000b400a9f67a23 */ /* 0x100fe400000108b6 */
[----:B------:R-:W-:Y:S01]  /*169b0*/  LDSM.16.MT88.4 R168, [R204+0x6080] ;  /* 0x00608000cca8783b */ /* 0x000fe20000004200 */
[--C-:B------:R-:W-:Y:S02]  /*169c0*/  FFMA.FTZ R247, R167, c[0x0][0x2d0], -R182.reuse ;  /* 0x0000b400a7f77a23 */ /* 0x100fe400000108b6 */
[--C-:B------:R-:W-:Y:S02]  /*169d0*/  FFMA.FTZ R250, R165, c[0x0][0x2d0], -R182.reuse ;  /* 0x0000b400a5fa7a23 */ /* 0x100fe400000108b6 */
[----:B------:R-:W-:Y:S01]  /*169e0*/  MUFU.EX2 R159, R159 ;  /* 0x0000009f009f7308 */ /* 0x000fe20000000800 */
[C---:B------:R-:W-:Y:S02]  /*169f0*/  FMUL.FTZ R28, R2.reuse, R28 ;  /* 0x0000001c021c7220 */ /* 0x040fe40000410000 */
[----:B------:R-:W-:Y:S01]  /*16a00*/  LDSM.16.MT88.4 R164, [R205+0x6080] ;  /* 0x00608000cda4783b */ /* 0x000fe20000004200 */
[C---:B------:R-:W-:Y:S02]  /*16a10*/  FMUL.FTZ R29, R2.reuse, R29 ;  /* 0x0000001d021d7220 */ /* 0x040fe40000410000 */
[C---:B------:R-:W-:Y:S02]  /*16a20*/  FMUL.FTZ R32, R2.reuse, R32 ;  /* 0x0000002002207220 */ /* 0x040fe40000410000 */
[C---:B------:R-:W-:Y:S02]  /*16a30*/  FMUL.FTZ R33, R2.reuse, R33 ;  /* 0x0000002102217220 */ /* 0x040fe40000410000 */
[----:B------:R-:W2:Y:S01]  /*16a40*/  MUFU.EX2 R158, R158 ;  /* 0x0000009e009e7308 */ /* 0x000ea20000000800 */
[C---:B------:R-:W-:Y:S02]  /*16a50*/  FMUL.FTZ R36, R2.reuse, R36 ;  /* 0x0000002402247220 */ /* 0x040fe40000410000 */
[----:B------:R-:W-:Y:S01]  /*16a60*/  FMUL.FTZ R37, R2, R37 ;  /* 0x0000002502257220 */ /* 0x000fe20000410000 */
[----:B-1----:R-:W-:Y:S01]  /*16a70*/  F2FP.PACK_AB R161, R176, R177 ;  /* 0x000000b1b0a1723e */ /* 0x002fe200000000ff */
        /* <DEDUP_REMOVED lines=19> */
[C---:B-1----:R-:W-:Y:S02]  /*16bb0*/  FMUL.FTZ R6, R0.reuse, R154 ;  /* 0x0000009a00067220 */ /* 0x042fe40000410000 */
[C---:B------:R-:W-:Y:S02]  /*16bc0*/  FMUL.FTZ R7, R0.reuse, R155 ;  /* 0x0000009b00077220 */ /* 0x040fe40000410000 */
[----:B------:R-:W1:Y:S01]  /*16bd0*/  LDSM.16.MT88.4 R152, [R205+0x4080] ;  /* 0x00408000cd98783b */ /* 0x000e620000004200 */
[C---:B------:R-:W-:Y:S01]  /*16be0*/  FMUL.FTZ R10, R0.reuse, R134 ;  /* 0x00000086000a7220 */ /* 0x040fe20000410000 */
[----:B------:R-:W3:Y:S01]  /*16bf0*/  MUFU.EX2 R245, R245 ;  /* 0x000000f500f57308 */ /* 0x000ee20000000800 */
[C---:B------:R-:W-:Y:S02]  /*16c00*/  FMUL.FTZ R11, R0.reuse, R135 ;  /* 0x00000087000b7220 */ /* 0x040fe40000410000 */
[C---:B------:R-:W-:Y:S03]  /*16c10*/  HMMA.16816.F32 R4, R160.reuse, R12, R4 ;  /* 0x0000000ca004723c */ /* 0x040fe60000001804 */
[----:B------:R-:W4:Y:S02]  /*16c20*/  LDSM.16.MT88.4 R132, [R204+0x4080] ;  /* 0x00408000cc84783b */ /* 0x000f240000004200 */
[----:B------:R-:W-:Y:S02]  /*16c30*/  FMUL.FTZ R18, R0, R142 ;  /* 0x0000008e00127220 */ /* 0x000fe40000410000 */
[C---:B------:R-:W-:Y:S01]  /*16c40*/  FMUL.FTZ R12, R2.reuse, R136 ;  /* 0x00000088020c7220 */ /* 0x040fe20000410000 */
[C---:B------:R-:W-:Y:S01]  /*16c50*/  HMMA.16816.F32 R8, R160.reuse, R14, R8 ;  /* 0x0000000ea008723c */ /* 0x040fe20000001808 */
[----:B------:R-:W-:Y:S03]  /*16c60*/  MUFU.EX2 R247, R247 ;  /* 0x000000f700f77308 */ /* 0x000fe60000000800 */
[----:B------:R-:W-:Y:S02]  /*16c70*/  FMUL.FTZ R13, R2, R137 ;  /* 0x00000089020d7220 */ /* 0x000fe40000410000 */
[C---:B------:R-:W-:Y:S02]  /*16c80*/  FMUL.FTZ R19, R0.reuse, R143 ;  /* 0x0000008f00137220 */ /* 0x040fe40000410000 */
[C---:B------:R-:W-:Y:S01]  /*16c90*/  FMUL.FTZ R14, R0.reuse, R138 ;  /* 0x0000008a000e7220 */ /* 0x040fe20000410000 */
[----:B------:R-:W-:Y:S02]  /*16ca0*/  LDSM.16.MT88.4 R140, [R206+0x5880] ;  /* 0x00588000ce8c783b */ /* 0x000fe40000004200 */
[----:B------:R-:W5:Y:S01]  /*16cb0*/  MUFU.EX2 R250, R250 ;  /* 0x000000fa00fa7308 */ /* 0x000f620000000800 */
[C---:B------:R-:W-:Y:S02]  /*16cc0*/  FMUL.FTZ R15, R0.reuse, R139 ;  /* 0x0000008b000f7220 */ /* 0x040fe40000410000 */
[C---:B------:R-:W-:Y:S02]  /*16cd0*/  FMUL.FTZ R26, R0.reuse, R150 ;  /* 0x00000096001a7220 */ /* 0x040fe40000410000 */
[C---:B------:R-:W-:Y:S01]  /*16ce0*/  FMUL.FTZ R27, R0.reuse, R151 ;  /* 0x00000097001b7220 */ /* 0x040fe20000410000 */
[----:B------:R-:W2:Y:S01]  /*16cf0*/  LDSM.16.MT88.4 R136, [R208+0x5880] ;  /* 0x00588000d088783b */ /* 0x000ea20000004200 */
[C---:B------:R-:W-:Y:S01]  /*16d00*/  FMUL.FTZ R30, R0.reuse, R30 ;  /* 0x0000001e001e7220 */ /* 0x040fe20000410000 */
[C---:B------:R-:W-:Y:S02]  /*16d10*/  HMMA.16816.F32 R12, R160.reuse, R20, R12 ;  /* 0x00000014a00c723c */ /* 0x040fe4000000180c */
[----:B------:R-:W-:Y:S01]  /*16d20*/  MUFU.EX2 R242, R242 ;  /* 0x000000f200f27308 */ /* 0x000fe20000000800 */
[C---:B------:R-:W-:Y:S02]  /*16d30*/  FMUL.FTZ R31, R0.reuse, R31 ;  /* 0x0000001f001f7220 */ /* 0x040fe40000410000 */
[----:B------:R-:W-:Y:S01]  /*16d40*/  FMUL.FTZ R34, R0, R34 ;  /* 0x0000002200227220 */ /* 0x000fe20000410000 */
[----:B------:R-:W-:Y:S01]  /*16d50*/  LDSM.16.MT88.4 R148, [R204+0x4880] ;  /* 0x00488000cc94783b */ /* 0x000fe20000004200 */
[C---:B------:R-:W-:Y:S01]  /*16d60*/  FMUL.FTZ R20, R2.reuse, R144 ;  /* 0x0000009002147220 */ /* 0x040fe20000410000 */
[C---:B------:R-:W-:Y:S04]  /*16d70*/  HMMA.16816.F32 R16, R160.reuse, R22, R16 ;  /* 0x00000016a010723c */ /* 0x040fe80000001810 */
[----:B------:R-:W-:Y:S01]  /*16d80*/  FMUL.FTZ R21, R2, R145 ;  /* 0x0000009102157220 */ /* 0x000fe20000410000 */
[----:B------:R-:W2:Y:S01]  /*16d90*/  MUFU.EX2 R249, R249 ;  /* 0x000000f900f97308 */ /* 0x000ea20000000800 */
[C---:B------:R-:W-:Y:S02]  /*16da0*/  FMUL.FTZ R35, R0.reuse, R35 ;  /* 0x0000002300237220 */ /* 0x040fe40000410000 */
[C---:B------:R-:W-:Y:S04]  /*16db0*/  FMUL.FTZ R22, R0.reuse, R146 ;  /* 0x0000009200167220 */ /* 0x040fe80000410000 */
[C---:B------:R-:W-:Y:S02]  /*16dc0*/  FMUL.FTZ R23, R0.reuse, R147 ;  /* 0x0000009300177220 */ /* 0x040fe40000410000 */
[----:B------:R-:W-:Y:S01]  /*16dd0*/  LDSM.16.MT88.4 R144, [R205+0x4880] ;  /* 0x00488000cd90783b */ /* 0x000fe20000004200 */
[C---:B------:R-:W-:Y:S01]  /*16de0*/  FMUL.FTZ R38, R0.reuse, R38 ;  /* 0x0000002600267220 */ /* 0x040fe20000410000 */
[----:B------:R-:W-:Y:S01]  /*16df0*/  MUFU.EX2 R186, R186 ;  /* 0x000000ba00ba7308 */ /* 0x000fe20000000800 */
[C---:B------:R-:W-:Y:S02]  /*16e00*/  FMUL.FTZ R39, R0.reuse, R39 ;  /* 0x0000002700277220 */ /* 0x040fe40000410000 */
[C---:B-1----:R-:W-:Y:S03]  /*16e10*/  HMMA.16816.F32 R20, R160.reuse, R152, R20 ;  /* 0x00000098a014723c */ /* 0x042fe60000001814 */
[C---:B------:R-:W-:Y:S02]  /*16e20*/  FMUL.FTZ R42, R0.reuse, R42 ;  /* 0x0000002a002a7220 */ /* 0x040fe40000410000 */
[C---:B------:R-:W-:Y:S02]  /*16e30*/  FMUL.FTZ R43, R0.reuse, R43 ;  /* 0x0000002b002b7220 */ /* 0x040fe40000410000 */
[C---:B------:R-:W-:Y:S01]  /*16e40*/  FMUL.FTZ R46, R0.reuse, R46 ;  /* 0x0000002e002e7220 */ /* 0x040fe20000410000 */
[C---:B------:R-:W-:Y:S01]  /*16e50*/  HMMA.16816.F32 R24, R160.reuse, R154, R24 ;  /* 0x0000009aa018723c */ /* 0x040fe20000001818 */
[----:B------:R-:W-:Y:S01]  /*16e60*/  LDSM.16.MT88.4 R152, [R208+0x6080] ;  /* 0x00608000d098783b */ /* 0x000fe20000004200 */
[----:B------:R-:W-:Y:S02]  /*16e70*/  MUFU.EX2 R185, R185 ;  /* 0x000000b900b97308 */ /* 0x000fe40000000800 */
[C---:B------:R-:W-:Y:S02]  /*16e80*/  FMUL.FTZ R47, R0.reuse, R47 ;  /* 0x0000002f002f7220 */ /* 0x040fe40000410000 */
[C---:B------:R-:W-:Y:S02]  /*16e90*/  FMUL.FTZ R50, R0.reuse, R50 ;  /* 0x0000003200327220 */ /* 0x040fe40000410000 */
[C---:B----4-:R-:W-:Y:S04]  /*16ea0*/  HMMA.16816.F32 R28, R160.reuse, R132, R28 ;  /* 0x00000084a01c723c */ /* 0x050fe8000000181c */
[C---:B------:R-:W-:Y:S02]  /*16eb0*/  FMUL.FTZ R51, R0.reuse, R51 ;  /* 0x0000003300337220 */ /* 0x040fe40000410000 */
[C---:B------:R-:W-:Y:S02]  /*16ec0*/  FMUL.FTZ R54, R0.reuse, R54 ;  /* 0x0000003600367220 */ /* 0x040fe40000410000 */
        /* <DEDUP_REMOVED lines=11> */
[C---:B------:R-:W-:Y:S04]  /*16f80*/  HMMA.16816.F32 R44, R160.reuse, R140, R44 ;  /* 0x0000008ca02c723c */ /* 0x040fe8000000182c */
[----:B------:R-:W-:Y:S02]  /*16f90*/  FMUL.FTZ R67, R0, R67 ;  /* 0x0000004300437220 */ /* 0x000fe40000410000 */
        /* <DEDUP_REMOVED lines=14> */
[C---:B--2---:R-:W-:Y:S04]  /*17080*/  HMMA.16816.F32 R60, R160.reuse, R136, R60 ;  /* 0x00000088a03c723c */ /* 0x044fe8000000183c */
[C---:B------:R-:W-:Y:S02]  /*17090*/  FMUL.FTZ R78, R0.reuse, R78 ;  /* 0x0000004e004e7220 */ /* 0x040fe40000410000 */
[----:B------:R-:W-:Y:S02]  /*170a0*/  FMUL.FTZ R79, R0, R79 ;  /* 0x0000004f004f7220 */ /* 0x000fe40000410000 */
[C---:B------:R-:W-:Y:S01]  /*170b0*/  HMMA.16816.F32 R64, R160.reuse, R138, R64 ;  /* 0x0000008aa040723c */ /* 0x040fe20000001840 */
[----:B------:R-:W2:Y:S03]  /*170c0*/  LDSM.16.MT88.4 R136, [R205+0x7080] ;  /* 0x00708000cd88783b */ /* 0x000ea60000004200 */
        /* <DEDUP_REMOVED lines=25> */
[C---:B------:R-:W-:Y:S04]  /*17260*/  FMUL.FTZ R96, R2.reuse, R96 ;  /* 0x0000006002607220 */ /* 0x040fe80000410000 */
[----:B------:R-:W-:Y:S01]  /*17270*/  FMUL.FTZ R97, R2, R97 ;  /* 0x0000006102617220 */ /* 0x000fe20000410000 */
        /* <DEDUP_REMOVED lines=47> */
[----:B------:R-:W-:Y:S01]  /*17570*/  F2FP.PACK_AB R132, R244, R241 ;  /* 0x000000f1f484723e */ /* 0x000fe200000000ff */
[--C-:B------:R-:W-:Y:S01]  /*17580*/  FFMA.FTZ R239, R239, c[0x0][0x2d0], -R182.reuse ;  /* 0x0000b400efef7a23 */ /* 0x100fe200000108b6 */
[----:B------:R-:W-:Y:S03]  /*17590*/  F2FP.PACK_AB R133, R246, R243 ;  /* 0x000000f3f685723e */ /* 0x000fe600000000ff */
[----:B------:R-:W-:Y:S01]  /*175a0*/  HMMA.16816.F32 R128, R160, R134, R128 ;  /* 0x00000086a080723c */ /* 0x000fe20000001880 */
[----:B------:R-:W1:Y:S01]  /*175b0*/  LDSM.16.MT88.4 R160, [R206+0x6080] ;  /* 0x00608000cea0783b */ /* 0x000e620000004200 */
[----:B------:R-:W-:Y:S01]  /*175c0*/  MUFU.EX2 R239, R239 ;  /* 0x000000ef00ef7308 */ /* 0x000fe20000000800 */
[--C-:B------:R-:W-:Y:S02]  /*175d0*/  FFMA.FTZ R240, R187, c[0x0][0x2d0], -R182.reuse ;  /* 0x0000b400bbf07a23 */ /* 0x100fe400000108b6 */
[--C-:B------:R-:W-:Y:S02]  /*175e0*/  FFMA.FTZ R183, R183, c[0x0][0x2d0], -R182.reuse ;  /* 0x0000b400b7b77a23 */ /* 0x100fe400000108b6 */
[----:B---3--:R-:W-:Y:S01]  /*175f0*/  F2FP.PACK_AB R134, R245, R248 ;  /* 0x000000f8f586723e */ /* 0x008fe200000000ff */
[----:B------:R-:W-:Y:S01]  /*17600*/  FFMA.FTZ R182, R157, c[0x0][0x2d0], -R182 ;  /* 0x0000b4009db67a23 */ /* 0x000fe200000108b6 */
[----:B-----5:R-:W-:Y:S03]  /*17610*/  F2FP.PACK_AB R135, R250, R247 ;  /* 0x000000f7fa87723e */ /* 0x020fe600000000ff */
[----:B------:R-:W3:Y:S01]  /*17620*/  MUFU.EX2 R240, R240 ;  /* 0x000000f000f07308 */ /* 0x000ee20000000800 */
[----:B------:R-:W-:Y:S01]  /*17630*/  FFMA.FTZ R181, R2, R231, R181 ;  /* 0x000000e702b57223 */ /* 0x000fe200000100b5 */
[-C--:B------:R-:W-:Y:S01]  /*17640*/  MOV R157, R156.reuse ;  /* 0x0000009c009d7202 */ /* 0x080fe20000000f00 */
[----:B------:R-:W-:Y:S01]  /*17650*/  FFMA.FTZ R177, R0, R229, R177 ;  /* 0x000000e500b17223 */ /* 0x000fe200000100b1 */
[C---:B--2---:R-:W-:Y:S05]  /*17660*/  HMMA.16816.F32 R4, R132.reuse, R136, R4 ;  /* 0x000000888404723c */ /* 0x044fea0000001804 */
[----:B------:R-:W-:Y:S01]  /*17670*/  FADD.FTZ R180, R180, R181 ;  /* 0x000000b5b4b47221 */ /* 0x000fe20000010000 */
[----:B------:R-:W-:Y:S01]  /*17680*/  MUFU.EX2 R183, R183 ;  /* 0x000000b700b77308 */ /* 0x000fe20000000800 */
[----:B------:R-:W-:Y:S01]  /*17690*/  FADD.FTZ R176, R176, R177 ;  /* 0x000000b1b0b07221 */ /* 0x000fe20000010000 */
[C---:B------:R-:W-:Y:S01]  /*176a0*/  HMMA.16816.F32 R8, R132.reuse, R138, R8 ;  /* 0x0000008a8408723c */ /* 0x040fe20000001808 */
[----:B------:R-:W2:Y:S03]  /*176b0*/  LDSM.16.MT88.4 R136, [R206+0x7880] ;  /* 0x00788000ce88783b */ /* 0x000ea60000004200 */
[----:B------:R-:W-:Y:S01]  /*176c0*/  FADD.FTZ R179, R179, R180 ;  /* 0x000000b4b3b37221 */ /* 0x000fe20000010000 */
[----:B------:R-:W-:Y:S01]  /*176d0*/  MOV R0, R156 ;  /* 0x0000009c00007202 */ /* 0x000fe20000000f00 */
[----:B------:R-:W-:Y:S01]  /*176e0*/  FADD.FTZ R159, R159, R176 ;  /* 0x000000b09f9f7221 */ /* 0x000fe20000010000 */
[----:B------:R-:W-:Y:S01]  /*176f0*/  MOV R2, R3 ;  /* 0x0000000300027202 */ /* 0x000fe20000000f00 */
[C---:B----4-:R-:W-:Y:S01]  /*17700*/  HMMA.16816.F32 R12, R132.reuse, R140, R12 ;  /* 0x0000008c840c723c */ /* 0x050fe2000000180c */
[----:B------:R-:W4:Y:S03]  /*17710*/  MUFU.EX2 R182, R182 ;  /* 0x000000b600b67308 */ /* 0x000f260000000800 */
[----:B------:R-:W-:Y:S02]  /*17720*/  FADD.FTZ R178, R178, R179 ;  /* 0x000000b3b2b27221 */ /* 0x000fe40000010000 */
[----:B------:R-:W-:Y:S02]  /*17730*/  FADD.FTZ R158, R158, R159 ;  /* 0x0000009f9e9e7221 */ /* 0x000fe40000010000 */
[C---:B------:R-:W-:Y:S01]  /*17740*/  HMMA.16816.F32 R16, R132.reuse, R142, R16 ;  /* 0x0000008e8410723c */ /* 0x040fe20000001810 */
[----:B------:R-:W5:Y:S03]  /*17750*/  LDSM.16.MT88.4 R140, [R205+0x7880] ;  /* 0x00788000cd8c783b */ /* 0x000f660000004200 */
[----:B------:R-:W-:Y:S04]  /*17760*/  FADD.FTZ R243, R243, R158 ;  /* 0x0000009ef3f37221 */ /* 0x000fe80000010000 */
[C---:B------:R-:W-:Y:S04]  /*17770*/  HMMA.16816.F32 R20, R132.reuse, R144, R20 ;  /* 0x000000908414723c */ /* 0x040fe80000001814 */
[----:B------:R-:W-:Y:S04]  /*17780*/  FADD.FTZ R246, R246, R243 ;  /* 0x000000f3f6f67221 */ /* 0x000fe80000010000 */
[C---:B------:R-:W-:Y:S01]  /*17790*/  HMMA.16816.F32 R24, R132.reuse, R146, R24 ;  /* 0x000000928418723c */ /* 0x040fe20000001818 */
[----:B------:R-:W2:Y:S03]  /*177a0*/  LDSM.16.MT88.4 R144, [R204+0x7880] ;  /* 0x00788000cc90783b */ /* 0x000ea60000004200 */
[----:B------:R-:W-:Y:S04]  /*177b0*/  FADD.FTZ R247, R247, R246 ;  /* 0x000000f6f7f77221 */ /* 0x000fe80000010000 */
[C---:B------:R-:W-:Y:S04]  /*177c0*/  HMMA.16816.F32 R28, R132.reuse, R148, R28 ;  /* 0x00000094841c723c */ /* 0x040fe8000000181c */
[----:B------:R-:W-:Y:S04]  /*177d0*/  FADD.FTZ R250, R250, R247 ;  /* 0x000000f7fafa7221 */ /* 0x000fe80000010000 */
[C---:B------:R-:W-:Y:S01]  /*177e0*/  HMMA.16816.F32 R32, R132.reuse, R150, R32 ;  /* 0x000000968420723c */ /* 0x040fe20000001820 */
[----:B------:R-:W2:Y:S07]  /*177f0*/  LDSM.16.MT88.4 R148, [R208+0x9080] ;  /* 0x00908000d094783b */ /* 0x000eae0000004200 */
[C---:B------:R-:W-:Y:S08]  /*17800*/  HMMA.16816.F32 R36, R132.reuse, R152, R36 ;  /* 0x000000988424723c */ /* 0x040ff00000001824 */
[C---:B------:R-:W-:Y:S08]  /*17810*/  HMMA.16816.F32 R40, R132.reuse, R154, R40 ;  /* 0x0000009a8428723c */ /* 0x040ff00000001828 */
[C---:B-1----:R-:W-:Y:S07]  /*17820*/  HMMA.16816.F32 R44, R132.reuse, R160, R44 ;  /* 0x000000a0842c723c */ /* 0x042fee000000182c */
[----:B------:R-:W-:Y:S01]  /*17830*/  F2FP.PACK_AB R160, R249, R242 ;  /* 0x000000f2f9a0723e */ /* 0x000fe200000000ff */
[C---:B------:R-:W-:Y:S04]  /*17840*/  HMMA.16816.F32 R48, R132.reuse, R162, R48 ;  /* 0x000000a28430723c */ /* 0x040fe80000001830 */
[----:B---3--:R-:W-:Y:S01]  /*17850*/  F2FP.PACK_AB R161, R240, R239 ;  /* 0x000000eff0a1723e */ /* 0x008fe200000000ff */
[----:B------:R-:W-:Y:S02]  /*17860*/  FADD.FTZ R239, R239, R250 ;  /* 0x000000faefef7221 */ /* 0x000fe40000010000 */
[----:B------:R-:W-:Y:S01]  /*17870*/  F2FP.PACK_AB R162, R185, R186 ;  /* 0x000000bab9a2723e */ /* 0x000fe200000000ff */
[C---:B------:R-:W-:Y:S04]  /*17880*/  HMMA.16816.F32 R52, R132.reuse, R164, R52 ;  /* 0x000000a48434723c */ /* 0x040fe80000001834 */
[----:B----4-:R-:W-:Y:S01]  /*17890*/  F2FP.PACK_AB R163, R182, R183 ;  /* 0x000000b7b6a3723e */ /* 0x010fe200000000ff */
[----:B------:R-:W-:Y:S03]  /*178a0*/  FADD.FTZ R240, R240, R239 ;  /* 0x000000eff0f07221 */ /* 0x000fe60000010000 */
[C---:B------:R-:W-:Y:S01]  /*178b0*/  HMMA.16816.F32 R56, R132.reuse, R166, R56 ;  /* 0x000000a68438723c */ /* 0x040fe20000001838 */
[----:B------:R-:W-:Y:S03]  /*178c0*/  LDSM.16.MT88.4 R164, [R206+0x5080] ;  /* 0x00508000cea4783b */ /* 0x000fe60000004200 */
        /* <DEDUP_REMOVED lines=8> */
[C---:B--2---:R-:W-:Y:S08]  /*17950*/  HMMA.16816.F32 R76, R132.reuse, R136, R76 ;  /* 0x00000088844c723c */ /* 0x044ff0000000184c */
        /* <DEDUP_REMOVED lines=12> */
[C---:B------:R-:W-:Y:S08]  /*17a20*/  HMMA.16816.F32 R112, R132.reuse, R138, R112 ;  /* 0x0000008a8470723c */ /* 0x040ff00000001870 */
[C---:B--2---:R-:W-:Y:S08]  /*17a30*/  HMMA.16816.F32 R116, R132.reuse, R140, R116 ;  /* 0x0000008c8474723c */ /* 0x044ff00000001874 */
[C---:B------:R-:W-:Y:S08]  /*17a40*/  HMMA.16816.F32 R120, R132.reuse, R142, R120 ;  /* 0x0000008e8478723c */ /* 0x040ff00000001878 */
[C---:B---3--:R-:W-:Y:S08]  /*17a50*/  HMMA.16816.F32 R124, R132.reuse, R144, R124 ;  /* 0x00000090847c723c */ /* 0x048ff0000000187c */
[----:B------:R-:W-:Y:S08]  /*17a60*/  HMMA.16816.F32 R128, R132, R146, R128 ;  /* 0x000000928480723c */ /* 0x000ff00000001880 */
[C---:B----4-:R-:W-:Y:S01]  /*17a70*/  HMMA.16816.F32 R152, R160.reuse, R148, R4 ;  /* 0x00000094a098723c */ /* 0x050fe20000001804 */
[----:B------:R-:W1:Y:S07]  /*17a80*/  LDSM.16.MT88.4 R4, [R208+0x6880] ;  /* 0x00688000d004783b */ /* 0x000e6e0000004200 */
[C---:B------:R-:W-:Y:S01]  /*17a90*/  HMMA.16816.F32 R132, R160.reuse, R150, R8 ;  /* 0x00000096a084723c */ /* 0x040fe20000001808 */
[----:B------:R-:W2:Y:S07]  /*17aa0*/  LDSM.16.MT88.4 R8, [R206+0x6880] ;  /* 0x00688000ce08783b */ /* 0x000eae0000004200 */
[C---:B------:R-:W-:Y:S01]  /*17ab0*/  HMMA.16816.F32 R136, R160.reuse, R164, R12 ;  /* 0x000000a4a088723c */ /* 0x040fe2000000180c */
[----:B------:R-:W3:Y:S07]  /*17ac0*/  LDSM.16.MT88.4 R12, [R205+0x6880] ;  /* 0x00688000cd0c783b */ /* 0x000eee0000004200 */
[C---:B------:R-:W-:Y:S01]  /*17ad0*/  HMMA.16816.F32 R140, R160.reuse, R166, R16 ;  /* 0x000000a6a08c723c */ /* 0x040fe20000001810 */
[----:B------:R-:W4:Y:S07]  /*17ae0*/  LDSM.16.MT88.4 R16, [R204+0x6880] ;  /* 0x00688000cc10783b */ /* 0x000f2e0000004200 */
[C---:B------:R-:W-:Y:S01]  /*17af0*/  HMMA.16816.F32 R144, R160.reuse, R168, R20 ;  /* 0x000000a8a090723c */ /* 0x040fe20000001814 */
[----:B------:R-:W5:Y:S07]  /*17b00*/  LDSM.16.MT88.4 R20, [R208+0x8080] ;  /* 0x00808000d014783b */ /* 0x000f6e0000004200 */
[C---:B------:R-:W-:Y:S01]  /*17b10*/  HMMA.16816.F32 R148, R160.reuse, R170, R24 ;  /* 0x000000aaa094723c */ /* 0x040fe20000001818 */
[----:B------:R-:W3:Y:S07]  /*17b20*/  LDSM.16.MT88.4 R24, [R206+0x8080] ;  /* 0x00808000ce18783b */ /* 0x000eee0000004200 */
[C---:B------:R-:W-:Y:S01]  /*17b30*/  HMMA.16816.F32 R28, R160.reuse, R172, R28 ;  /* 0x000000aca01c723c */ /* 0x040fe2000000181c */
[----:B------:R-:W3:Y:S07]  /*17b40*/  LDSM.16.MT88.4 R164, [R205+0x8080] ;  /* 0x00808000cda4783b */ /* 0x000eee0000004200 */
[C---:B------:R-:W-:Y:S01]  /*17b50*/  HMMA.16816.F32 R32, R160.reuse, R174, R32 ;  /* 0x000000aea020723c */ /* 0x040fe20000001820 */
[----:B------:R-:W4:Y:S07]  /*17b60*/  LDSM.16.MT88.4 R168, [R204+0x8080] ;  /* 0x00808000cca8783b */ /* 0x000f2e0000004200 */
[C---:B-1----:R-:W-:Y:S01]  /*17b70*/  HMMA.16816.F32 R36, R160.reuse, R4, R36 ;  /* 0x00000004a024723c */ /* 0x042fe20000001824 */
[----:B------:R-:W1:Y:S07]  /*17b80*/  LDSM.16.MT88.4 R172, [R208+0x9880] ;  /* 0x00988000d0ac783b */ /* 0x000e6e0000004200 */
        /* <DEDUP_REMOVED lines=20> */
[C---:B------:R-:W-:Y:S07]  /*17cd0*/  HMMA.16816.F32 R108, R160.reuse, R4, R108 ;  /* 0x00000004a06c723c */ /* 0x040fee000000186c */
[----:B------:R-:W-:Y:S01]  /*17ce0*/  FADD.FTZ R5, R241, R178 ;  /* 0x000000b2f1057221 */ /* 0x000fe20000010000 */
[C---:B------:R-:W-:Y:S04]  /*17cf0*/  HMMA.16816.F32 R112, R160.reuse, R6, R112 ;  /* 0x00000006a070723c */ /* 0x040fe80000001870 */
[----:B------:R-:W-:Y:S04]  /*17d00*/  FADD.FTZ R5, R244, R5 ;  /* 0x00000005f4057221 */ /* 0x000fe80000010000 */
[C---:B--2---:R-:W-:Y:S04]  /*17d10*/  HMMA.16816.F32 R116, R160.reuse, R8, R116 ;  /* 0x00000008a074723c */ /* 0x044fe80000001874 */
[----:B------:R-:W-:Y:S04]  /*17d20*/  FADD.FTZ R248, R248, R5 ;  /* 0x00000005f8f87221 */ /* 0x000fe80000010000 */
[C---:B------:R-:W-:Y:S04]  /*17d30*/  HMMA.16816.F32 R120, R160.reuse, R10, R120 ;  /* 0x0000000aa078723c */ /* 0x040fe80000001878 */
[----:B------:R-:W-:Y:S04]  /*17d40*/  FADD.FTZ R245, R245, R248 ;  /* 0x000000f8f5f57221 */ /* 0x000fe80000010000 */
[C---:B---3--:R-:W-:Y:S04]  /*17d50*/  HMMA.16816.F32 R124, R160.reuse, R12, R124 ;  /* 0x0000000ca07c723c */ /* 0x048fe8000000187c */
[----:B------:R-:W-:Y:S04]  /*17d60*/  FADD.FTZ R242, R242, R245 ;  /* 0x000000f5f2f27221 */ /* 0x000fe80000010000 */
[----:B------:R-:W-:Y:S04]  /*17d70*/  HMMA.16816.F32 R128, R160, R14, R128 ;  /* 0x0000000ea080723c */ /* 0x000fe80000001880 */
[----:B------:R-:W-:Y:S04]  /*17d80*/  FADD.FTZ R249, R249, R242 ;  /* 0x000000f2f9f97221 */ /* 0x000fe80000010000 */
[----:B------:R-:W-:Y:S04]  /*17d90*/  FADD.FTZ R186, R186, R249 ;  /* 0x000000f9baba7221 */ /* 0x000fe80000010000 */
[----:B------:R-:W-:Y:S01]  /*17da0*/  FADD.FTZ R231, R185, R186 ;  /* 0x000000bab9e77221 */ /* 0x000fe20000010000 */
[----:B------:R-:W-:-:S05]  /*17db0*/  @P0 BRA `(.L_x_1738) ;  /* 0xffffd06000000947 */ /* 0x000fca000383ffff */
.L_x_1733:
[----:B------:R-:W-:-:S13]  /*17dc0*/  ISETP.LE.AND P0, PT, RZ, UR13, PT ;  /* 0x0000000dff007c0c */ /* 0x000fda000bf03270 */
[----:B------:R-:W-:Y:S05]  /*17dd0*/  @!P0 BRA `(.L_x_1739) ;  /* 0x00002b8000008947 */ /* 0x000fea0003800000 */
[----:B------:R-:W-:Y:S01]  /*17de0*/  IADD3 R230, -R189, 0x30, RZ ;  /* 0x00000030bde67810 */ /* 0x000fe20007ffe1ff */
[C---:B------:R-:W-:Y:S01]  /*17df0*/  IMAD.SHL.U32 R233, R188.reuse, 0x2, RZ ;  /* 0x00000002bce97824 */ /* 0x040fe200078e00ff */
[----:B------:R-:W-:Y:S02]  /*17e00*/  SHF.L.U64.HI R232, R188, 0x1, R191 ;  /* 0x00000001bce87819 */ /* 0x000fe400000102bf */
.L_x_1744:
[----:B------:R-:W-:Y:S01]  /*17e10*/  SHF.R.S32.HI R5, RZ, 0x1f, R220 ;  /* 0x0000001fff057819 */ /* 0x000fe200000114dc */
[----:B------:R-:W-:Y:S01]  /*17e20*/  IMAD.WIDE.U32 R6, R220, c[0x0][0x208], RZ ;  /* 0x00008200dc067a25 */ /* 0x000fe200078e00ff */
[----:B------:R-:W-:Y:S01]  /*17e30*/  SHF.R.S32.HI R2, RZ, 0x1f, R219 ;  /* 0x0000001fff027819 */ /* 0x000fe200000114db */
[----:B------:R-:W-:Y:S04]  /*17e40*/  DEPBAR.LE SB0, 0x0 ;  /* 0x000080000000791a */ /* 0x000fe80000000000 */
[----:B------:R-:W-:Y:S01]  /*17e50*/  BAR.SYNC.DEFER_BLOCKING 0x0 ;  /* 0x0000000000007b1d */ /* 0x000fe20000010000 */
[----:B------:R-:W-:Y:S01]  /*17e60*/  IMAD R5, R5, c[0x0][0x208], RZ ;  /* 0x0000820005057a24 */ /* 0x000fe200078e02ff */
[----:B------:R-:W-:Y:S01]  /*17e70*/  ISETP.GE.AND P1, PT, R221, c[0x0][0x1d4], PT ;  /* 0x00007500dd007a0c */ /* 0x000fe20003f26270 */
[----:B------:R-:W-:Y:S01]  /*17e80*/  IMAD R2, R2, c[0x0][0x218], RZ ;  /* 0x0000860002027a24 */ /* 0x000fe200078e02ff */
[----:B------:R-:W-:Y:S01]  /*17e90*/  SHF.L.U64.HI R235, R227, 0x1, R228 ;  /* 0x00000001e3eb7819 */ /* 0x000fe200000102e4 */
[----:B------:R-:W-:Y:S01]  /*17ea0*/  IMAD R5, R220, c[0x0][0x20c], R5 ;  /* 0x00008300dc057a24 */ /* 0x000fe200078e0205 */
[----:B------:R-:W-:Y:S01]  /*17eb0*/  SHF.L.U64.HI R159, R226, 0x1, R225 ;  /* 0x00000001e29f7819 */ /* 0x000fe200000102e1 */
[----:B------:R-:W-:Y:S01]  /*17ec0*/  IMAD R2, R219, c[0x0][0x21c], R2 ;  /* 0x00008700db027a24 */ /* 0x000fe200078e0202 */
[----:B------:R-:W-:Y:S01]  /*17ed0*/  SHF.L.U64.HI R156, R224, 0x1, R223 ;  /* 0x00000001e09c7819 */ /* 0x000fe200000102df */
[----:B------:R-:W-:Y:S02]  /*17ee0*/  IMAD.IADD R7, R7, 0x1, R5 ;  /* 0x0000000107077824 */ /* 0x000fe400078e0205 */
[----:B------:R-:W-:Y:S02]  /*17ef0*/  IMAD.SHL.U32 R234, R227, 0x2, RZ ;  /* 0x00000002e3ea7824 */ /* 0x000fe400078e00ff */
[----:B------:R-:W-:Y:S04]  /*17f00*/  IMAD.WIDE.U32 R6, R219, c[0x0][0x218], R6 ;  /* 0x00008600db067a25 */ /* 0x000fe800078e0006 */
[----:B------:R-:W-:Y:S01]  /*17f10*/  IMAD.SHL.U32 R158, R226, 0x2, RZ ;  /* 0x00000002e29e7824 */ /* 0x000fe200078e00ff */
[----:B------:R-:W-:Y:S04]  /*17f20*/  IADD3 R0, P0, R6, UR28, RZ ;  /* 0x0000001c06007c10 */ /* 0x000fe8000ff1e0ff */
[----:B------:R-:W-:Y:S01]  /*17f30*/  IADD3.X R7, R7, UR12, R2, P0, !PT ;  /* 0x0000000c07077c10 */ /* 0x000fe200087fe402 */
[----:B------:R-:W-:Y:S01]  /*17f40*/  IMAD.SHL.U32 R2, R224, 0x2, RZ ;  /* 0x00000002e0027824 */ /* 0x000fe200078e00ff */
[----:B------:R-:W-:Y:S01]  /*17f50*/  LDSM.16.M88.4 R24, [R214] ;  /* 0x00000000d618783b */ /* 0x000fe20000000200 */
[C---:B------:R-:W-:Y:S01]  /*17f60*/  LEA R4, P0, R0.reuse, c[0x0][0x1f8], 0x1 ;  /* 0x00007e0000047a11 */ /* 0x040fe200078008ff */
[----:B------:R-:W-:Y:S02]  /*17f70*/  BSSY B0, `(.L_x_1740) ;  /* 0x0000030000007945 */ /* 0x000fe40003800000 */
[----:B------:R-:W-:Y:S01]  /*17f80*/  LDSM.16.M88.4 R8, [R213+0xa080] ;  /* 0x00a08000d508783b */ /* 0x000fe20000000200 */
[----:B------:R-:W-:Y:S03]  /*17f90*/  LEA.HI.X R15, R0, c[0x0][0x1fc], R7, 0x1, P0 ;  /* 0x00007f00000f7a11 */ /* 0x000fe600000f0c07 */
[----:B------:R-:W1:Y:S04]  /*17fa0*/  SHFL.IDX PT, R7, R4, RZ, 0x181f ;  /* 0x00181fff04077589 */ /* 0x000e6800000e0000 */
[----:B------:R-:W-:Y:S04]  /*17fb0*/  LDSM.16.M88.4 R16, [R213+0xa880] ;  /* 0x00a88000d510783b */ /* 0x000fe80000000200 */
[----:B------:R-:W2:Y:S04]  /*17fc0*/  SHFL.IDX PT, R0, R15, RZ, 0x181f ;  /* 0x00181fff0f007589 */ /* 0x000ea800000e0000 */
[----:B------:R3:W4:Y:S04]  /*17fd0*/  LDSM.16.M88.4 R160, [R213+0xb080] ;  /* 0x00b08000d5a0783b */ /* 0x0007280000000200 */
[----:B------:R3:W3:Y:S04]  /*17fe0*/  LDSM.16.M88.4 R164, [R212] ;  /* 0x00000000d4a4783b */ /* 0x0006e80000000200 */
[----:B------:R3:W3:Y:S04]  /*17ff0*/  LDSM.16.M88.4 R168, [R211] ;  /* 0x00000000d3a8783b */ /* 0x0006e80000000200 */
        /* <DEDUP_REMOVED lines=16> */
[----:B------:R-:W-:Y:S02]  /*18100*/  IMAD.X R7, R0, 0x1, R156, P0 ;  /* 0x0000000100077824 */ /* 0x000fe400000e069c */
[----:B------:R-:W-:Y:S03]  /*18110*/  IMAD.MOV.U32 R0, RZ, RZ, R3 ;  /* 0x000000ffff007224 */ /* 0x000fe600078e0003 */
[----:B------:R1:W-:Y:S05]  /*18120*/  LDGSTS.E.BYPASS.LTC128B.128 [R222+0x8880], [R6.64], !P4 ;  /* 0x0888000006de7fae */ /* 0x0003ea000e101d5a */
[----:B------:R-:W-:-:S05]  /*18130*/  @P1 BRA `(.L_x_1741) ;  /* 0x0000013000001947 */ /* 0x000fca0003800000 */
[----:B----4-:R-:W-:-:S05]  /*18140*/  BRA.DIV ~URZ, `(.L_x_1742) ;  /* 0x00005de27f007947 */ /* 0x010fca000b800000 */
[----:B------:R2:W4:Y:S04]  /*18150*/  SHFL.IDX PT, R5, R15, 0x1, 0x181f ;  /* 0x00381f000f057f89 */ /* 0x00052800000e0000 */
[----:B-1----:R2:W1:Y:S02]  /*18160*/  SHFL.IDX PT, R13, R4, 0x1, 0x181f ;  /* 0x00381f00040d7f89 */ /* 0x00246400000e0000 */
.L_x_1764:
[----:B-1----:R-:W-:Y:S02]  /*18170*/  IADD3 R20, P0, R13, R233, RZ ;  /* 0x000000e90d147210 */ /* 0x002fe40007f1e0ff */
[----:B------:R-:W-:Y:S03]  /*18180*/  ISETP.GE.AND P1, PT, R221, c[0x0][0x1d4], PT ;  /* 0x00007500dd007a0c */ /* 0x000fe60003f26270 */
[----:B----4-:R-:W-:Y:S01]  /*18190*/  IMAD.X R21, R5, 0x1, R232, P0 ;  /* 0x0000000105157824 */ /* 0x010fe200000e06e8 */
[----:B------:R-:W-:Y:S04]  /*181a0*/  IADD3 R14, P0, R13, R234, RZ ;  /* 0x000000ea0d0e7210 */ /* 0x000fe80007f1e0ff */
[----:B------:R-:W-:Y:S01]  /*181b0*/  @!PT LDS RZ, [RZ] ;  /* 0x00000000fffff984 */ /* 0x000fe20000000800 */
[----:B------:R-:W-:Y:S01]  /*181c0*/  @!PT LDS RZ, [RZ] ;  /* 0x00000000fffff984 */ /* 0x000fe20000000800 */
[----:B------:R-:W-:Y:S01]  /*181d0*/  @!PT LDS RZ, [RZ] ;  /* 0x00000000fffff984 */ /* 0x000fe20000000800 */
[----:B------:R1:W-:Y:S01]  /*181e0*/  LDGSTS.E.BYPASS.LTC128B.128 [R222+0x5080], [R20.64], !P6 ;  /* 0x0508000014de7fae */ /* 0x0003e2000f101d5a */
[----:B--2---:R-:W-:Y:S01]  /*181f0*/  IMAD.X R15, R5, 0x1, R235, P0 ;  /* 0x00000001050f7824 */ /* 0x004fe200000e06eb */
[----:B------:R-:W-:Y:S04]  /*18200*/  IADD3 R6, P0, R13, R158, RZ ;  /* 0x0000009e0d067210 */ /* 0x000fe80007f1e0ff */
[----:B------:R1:W-:Y:S01]  /*18210*/  LDGSTS.E.BYPASS.LTC128B.128 [R222+0x6880], [R14.64], !P1 ;  /* 0x068800000ede7fae */ /* 0x0003e2000c901d5a */
[----:B------:R-:W-:Y:S01]  /*18220*/  IMAD.X R7, R5, 0x1, R159, P0 ;  /* 0x0000000105077824 */ /* 0x000fe200000e069f */
[----:B------:R-:W-:Y:S04]  /*18230*/  IADD3 R4, P0, R13, R2, RZ ;  /* 0x000000020d047210 */ /* 0x000fe80007f1e0ff */
[----:B------:R1:W-:Y:S01]  /*18240*/  LDGSTS.E.BYPASS.LTC128B.128 [R222+0x8080], [R6.64], !P5 ;  /* 0x0808000006de7fae */ /* 0x0003e2000e901d5a */
[----:B------:R-:W-:Y:S05]  /*18250*/  IMAD.X R5, R5, 0x1, R156, P0 ;  /* 0x0000000105057824 */ /* 0x000fea00000e069c */
[----:B------:R1:W-:Y:S03]  /*18260*/  LDGSTS.E.BYPASS.LTC128B.128 [R222+0x9880], [R4.64], !P4 ;  /* 0x0988000004de7fae */ /* 0x0003e6000e101d5a */
.L_x_1741:
[----:B----4-:R-:W-:Y:S05]  /*18270*/  BSYNC B0 ;  /* 0x0000000000007941 */ /* 0x010fea0003800000 */
.L_x_1740:
[----:B------:R-:W0:Y:S01]  /*18280*/  LDGDEPBAR ;  /* 0x00000000000079af */ /* 0x000e220000000000 */
[----:B------:R-:W-:Y:S01]  /*18290*/  WARPSYNC 0xffffffff ;  /* 0xffffffff00007948 */ /* 0x000fe20003800000 */
[C---:B-1----:R-:W-:Y:S01]  /*182a0*/  HMMA.16816.F32 R4, R24.reuse, R8, RZ ;  /* 0x000000081804723c */ /* 0x042fe200000018ff */
[----:B------:R-:W-:Y:S02]  /*182b0*/  UISETP.GE.AND UP0, UPT, UR13, 0x1, UPT ;  /* 0x000000010d00788c */ /* 0x000fe4000bf06270 */
[----:B------:R-:W-:Y:S04]  /*182c0*/  LDSM.16.M88.4 R180, [R210] ;  /* 0x00000000d2b4783b */ /* 0x000fe80000000200 */
[----:B------:R-:W-:Y:S01]  /*182d0*/  PLOP3.LUT P0, PT, PT, PT, UP0, 0x40, 0x0 ;  /* 0x000000000000781c */ /* 0x000fe20003f0e808 */
[C---:B------:R-:W-:Y:S01]  /*182e0*/  HMMA.16816.F32 R8, R24.reuse, R10, RZ ;  /* 0x0000000a1808723c */ /* 0x040fe200000018ff */
[----:B------:R-:W1:Y:S05]  /*182f0*/  LDSM.16.M88.4 R184, [R207+0xa080] ;  /* 0x00a08000cfb8783b */ /* 0x000e6a0000000200 */
[----:B------:R-:W-:Y:S02]  /*18300*/  LDSM.16.M88.4 R188, [R207+0xb080] ;  /* 0x00b08000cfbc783b */ /* 0x000fe40000000200 */
[C---:B------:R-:W-:Y:S08]  /*18310*/  HMMA.16816.F32 R12, R24.reuse, R16, RZ ;  /* 0x00000010180c723c */ /* 0x040ff000000018ff */
[C---:B------:R-:W-:Y:S08]  /*18320*/  HMMA.16816.F32 R16, R24.reuse, R18, RZ ;  /* 0x000000121810723c */ /* 0x040ff000000018ff */
[C---:B------:R-:W-:Y:S08]  /*18330*/  HMMA.16816.F32 R20, R24.reuse, R160, RZ ;  /* 0x000000a01814723c */ /* 0x040ff000000018ff */
[----:B------:R-:W-:Y:S01]  /*18340*/  HMMA.16816.F32 R24, R24, R162, RZ ;  /* 0x000000a21818723c */ /* 0x000fe200000018ff */
[----:B------:R-:W2:Y:S07]  /*18350*/  LDSM.16.M88.4 R160, [R207+0xa880] ;  /* 0x00a88000cfa0783b */ /* 0x000eae0000000200 */
[C---:B---3--:R-:W-:Y:S08]  /*18360*/  HMMA.16816.F32 R4, R164.reuse, R168, R4 ;  /* 0x000000a8a404723c */ /* 0x048ff00000001804 */
        /* <DEDUP_REMOVED lines=21> */
[----:B------:R-:W-:Y:S07]  /*184c0*/  LDSM.16.M88.4 R172, [R200] ;  /* 0x00000000c8ac783b */ /* 0x000fee0000000200 */
[C---:B----4-:R-:W-:Y:S08]  /*184d0*/  HMMA.16816.F32 R12, R168.reuse, R164, R12 ;  /* 0x000000a4a80c723c */ /* 0x050ff0000000180c */
[C---:B------:R-:W-:Y:S01]  /*184e0*/  HMMA.16816.F32 R16, R168.reuse, R166, R16 ;  /* 0x000000a6a810723c */ /* 0x040fe20000001810 */
[----:B------:R-:W3:Y:S07]  /*184f0*/  LDSM.16.M88.4 R164, [R212+0x4000] ;  /* 0x00400000d4a4783b */ /* 0x000eee0000000200 */
[C---:B-----5:R-:W-:Y:S08]  /*18500*/  HMMA.16816.F32 R20, R168.reuse, R176, R20 ;  /* 0x000000b0a814723c */ /* 0x060ff00000001814 */
[----:B------:R-:W-:Y:S01]  /*18510*/  HMMA.16816.F32 R24, R168, R178, R24 ;  /* 0x000000b2a818723c */ /* 0x000fe20000001818 */
[----:B------:R-:W4:Y:S05]  /*18520*/  LDSM.16.M88.4 R168, [R199] ;  /* 0x00000000c7a8783b */ /* 0x000f2a0000000200 */
[----:B------:R-:W5:Y:S02]  /*18530*/  LDSM.16.M88.4 R176, [R198] ;  /* 0x00000000c6b0783b */ /* 0x000f640000000200 */
        /* <DEDUP_REMOVED lines=114> */
[----:B------:R-:W-:-:S07]  /*18c60*/  @P0 BRA `(.L_x_1743) ;  /* 0x000003d000000947 */ /* 0x000fce0003800000 */
[----:B------:R-:W-:Y:S01]  /*18c70*/  UIMAD UR4, UR13, 0x30, UR19 ;  /* 0x000000300d0478a4 */ /* 0x000fe2000f8e0213 */
[----:B------:R-:W-:Y:S01]  /*18c80*/  ISETP.NE.AND P1, PT, R216, 0x1, PT ;  /* 0x00000001d800780c */ /* 0x000fe20003f25270 */
[----:B------:R-:W-:Y:S04]  /*18c90*/  IMAD.MOV.U32 R219, RZ, RZ, RZ ;  /* 0x000000ffffdb7224 */ /* 0x000fe800078e00ff */
[----:B------:R-:W-:Y:S05]  /*18ca0*/  IMAD.U32 R220, RZ, RZ, UR4 ;  /* 0x00000004ffdc7e24 */ /* 0x000fea000f8e00ff */
[----:B------:R-:W-:Y:S05]  /*18cb0*/  IADD3 R220, R220, -0x30, R217 ;  /* 0xffffffd0dcdc7810 */ /* 0x000fea0007ffe0d9 */
[----:B------:R-:W-:Y:S04]  /*18cc0*/  @P1 IMAD.HI.U32 R161, R220, c[0x0][0x2bc], RZ ;  /* 0x0000af00dca11a27 */ /* 0x000fe800078e00ff */
[----:B------:R-:W-:Y:S01]  /*18cd0*/  IMAD.MOV.U32 R160, RZ, RZ, R220 ;  /* 0x000000ffffa07224 */ /* 0x000fe200078e00dc */
[----:B------:R-:W-:Y:S02]  /*18ce0*/  @P1 SHF.R.U32.HI R160, RZ, c[0x0][0x2c0], R161 ;  /* 0x0000b000ffa01a19 */ /* 0x000fe400000116a1 */
[----:B------:R-:W-:Y:S02]  /*18cf0*/  ISETP.GE.AND P1, PT, R230, 0x1, PT ;  /* 0x00000001e600780c */ /* 0x000fe40003f26270 */
        /* <DEDUP_REMOVED lines=24> */
[CC--:B-1----:R-:W-:Y:S05]  /*18e80*/  @P1 IADD3 R168, P0, R163.reuse, R233.reuse, RZ ;  /* 0x000000e9a3a81210 */ /* 0x0c2fea0007f1e0ff */
[C---:B--2---:R-:W-:Y:S01]  /*18e90*/  @P1 IMAD.X R169, R162.reuse, 0x1, R232, P0 ;  /* 0x00000001a2a91824 */ /* 0x044fe200000e06e8 */
[C---:B------:R-:W-:Y:S04]  /*18ea0*/  @P1 IADD3 R166, P0, R163.reuse, R234, RZ ;  /* 0x000000eaa3a61210 */ /* 0x040fe80007f1e0ff */
[----:B------:R1:W-:Y:S01]  /*18eb0*/  @P1 LDGSTS.E.BYPASS.LTC128B.128 [R222+0xa080], [R168.64], !P6 ;  /* 0x0a080000a8de1fae */ /* 0x0003e2000f101d5a */
[C---:B------:R-:W-:Y:S01]  /*18ec0*/  @P1 IMAD.X R167, R162.reuse, 0x1, R235, P0 ;  /* 0x00000001a2a71824 */ /* 0x040fe200000e06eb */
[C---:B------:R-:W-:Y:S05]  /*18ed0*/  @P1 IADD3 R164, P0, R163.reuse, R158, RZ ;  /* 0x0000009ea3a41210 */ /* 0x040fea0007f1e0ff */
[C---:B------:R-:W-:Y:S01]  /*18ee0*/  @P1 IMAD.X R165, R162.reuse, 0x1, R159, P0 ;  /* 0x00000001a2a51824 */ /* 0x040fe200000e069f */
[----:B------:R-:W-:Y:S05]  /*18ef0*/  @P1 IADD3 R170, P0, R163, R2, RZ ;  /* 0x00000002a3aa1210 */ /* 0x000fea0007f1e0ff */
[--C-:B------:R-:W-:Y:S01]  /*18f00*/  @P1 IMAD.X R171, R162, 0x1, R156.reuse, P0 ;  /* 0x00000001a2ab1824 */ /* 0x100fe200000e069c */
[----:B------:R-:W-:Y:S11]  /*18f10*/  ISETP.GE.AND P0, PT, R230, 0x21, PT ;  /* 0x00000021e600780c */ /* 0x000ff60003f06270 */
[----:B------:R-:W-:Y:S02]  /*18f20*/  @!UPT UIADD3 URZ, URZ, URZ, URZ ;  /* 0x0000003f3f3ff290 */ /* 0x000fe4000fffe03f */
[C---:B---3--:R-:W-:Y:S05]  /*18f30*/  @P0 IADD3 R234, P2, R161.reuse, R234, RZ ;  /* 0x000000eaa1ea0210 */ /* 0x048fea0007f5e0ff */
[C---:B----4-:R-:W-:Y:S01]  /*18f40*/  @P0 IMAD.X R235, R160.reuse, 0x1, R235, P2 ;  /* 0x00000001a0eb0824 */ /* 0x050fe200010e06eb */
        /* <DEDUP_REMOVED lines=15> */
.L_x_1743:
[----:B------:R-:W-:Y:S01]  /*19040*/  FMNMX.FTZ R2, R4, R3, !PT ;  /* 0x0000000304027209 */ /* 0x000fe20007810000 */
[----:B-1----:R-:W-:Y:S01]  /*19050*/  LDSM.16.MT88.4 R164, [R206+0x4080] ;  /* 0x00408000cea4783b */ /* 0x002fe20000004200 */
[----:B------:R-:W-:Y:S01]  /*19060*/  FMNMX.FTZ R156, R6, R157, !PT ;  /* 0x0000009d069c7209 */ /* 0x000fe20007810000 */
[----:B------:R-:W-:Y:S01]  /*19070*/  UIADD3 UR4, UR13, -0x1, URZ ;  /* 0xffffffff0d047890 */ /* 0x000fe2000fffe03f */
        /* <DEDUP_REMOVED lines=23> */
[----:B------:R-:W-:Y:S01]  /*191f0*/  UMOV UR13, UR4 ;  /* 0x00000004000d7c82 */ /* 0x000fe20008000000 */
        /* <DEDUP_REMOVED lines=29> */
[----:B------:R2:W3:Y:S01]  /*193d0*/  MUFU.EX2 R0, R157 ;  /* 0x0000009d00007308 */ /* 0x0004e20000000800 */
        /* <DEDUP_REMOVED lines=14> */
[--C-:B--2---:R-:W-:Y:S01]  /*194c0*/  FFMA.FTZ R157, R10, c[0x0][0x2d0], -R176.reuse ;  /* 0x0000b4000a9d7a23 */ /* 0x104fe200000108b0 */
[----:B------:R-:W-:Y:S01]  /*194d0*/  LDSM.16.MT88.4 R20, [R205+0x9080] ;  /* 0x00908000cd14783b */ /* 0x000fe20000004200 */
[C---:B---3--:R-:W-:Y:S02]  /*194e0*/  FMUL.FTZ R10, R0.reuse, R154 ;  /* 0x0000009a000a7220 */ /* 0x048fe40000410000 */
        /* <DEDUP_REMOVED lines=10> */
[----:B------:R-:W-:Y:S02]  /*19590*/  FMUL.FTZ R147, R0, R147 ;  /* 0x0000009300937220 */ /* 0x000fe40000410000 */
[--C-:B------:R-:W-:Y:S02]  /*195a0*/  FFMA.FTZ R235, R24, c[0x0][0x2d0], -R177.reuse ;  /* 0x0000b40018eb7a23 */ /* 0x100fe400000108b1 */
[--C-:B------:R-:W-:Y:S01]  /*195b0*/  FFMA.FTZ R237, R26, c[0x0][0x2d0], -R176.reuse ;  /* 0x0000b4001aed7a23 */ /* 0x100fe200000108b0 */
[----:B------:R-:W-:Y:S01]  /*195c0*/  MUFU.EX2 R157, R157 ;  /* 0x0000009d009d7308 */ /* 0x000fe20000000800 */
[----:B------:R-:W-:Y:S02]  /*195d0*/  FFMA.FTZ R177, R25, c[0x0][0x2d0], -R177 ;  /* 0x0000b40019b17a23 */ /* 0x000fe400000108b1 */
[----:B------:R-:W-:Y:S02]  /*195e0*/  FFMA.FTZ R176, R27, c[0x0][0x2d0], -R176 ;  /* 0x0000b4001bb07a23 */ /* 0x000fe400000108b0 */
[----:B------:R-:W-:Y:S01]  /*195f0*/  LDSM.16.MT88.4 R24, [R206+0x5080] ;  /* 0x00508000ce18783b */ /* 0x000fe20000004200 */
[C---:B------:R-:W-:Y:S02]  /*19600*/  FMUL.FTZ R150, R0.reuse, R150 ;  /* 0x0000009600967220 */ /* 0x040fe40000410000 */
[C---:B------:R-:W-:Y:S02]  /*19610*/  FMUL.FTZ R151, R0.reuse, R151 ;  /* 0x0000009700977220 */ /* 0x040fe40000410000 */
[----:B------:R-:W3:Y:S01]  /*19620*/  MUFU.EX2 R182, R182 ;  /* 0x000000b600b67308 */ /* 0x000ee20000000800 */
        /* <DEDUP_REMOVED lines=19> */
[----:B------:R3:W-:Y:S01]  /*19760*/  MUFU.EX2 R240, R176 ;  /* 0x000000b000f07308 */ /* 0x0007e20000000800 */
[C---:B------:R-:W-:Y:S02]  /*19770*/  FMUL.FTZ R59, R0.reuse, R59 ;  /* 0x0000003b003b7220 */ /* 0x040fe40000410000 */
[----:B------:R-:W-:Y:S02]  /*19780*/  FMUL.FTZ R62, R0, R62 ;  /* 0x0000003e003e7220 */ /* 0x000fe40000410000 */
[C---:B--2---:R-:W-:Y:S01]  /*19790*/  FMUL.FTZ R8, R2.reuse, R152 ;  /* 0x0000009802087220 */ /* 0x044fe20000410000 */
[----:B------:R-:W-:Y:S01]  /*197a0*/  F2FP.PACK_AB R152, R5, R158 ;  /* 0x0000009e0598723e */ /* 0x000fe200000000ff */
[C---:B------:R-:W-:Y:S01]  /*197b0*/  FMUL.FTZ R9, R2.reuse, R153 ;  /* 0x0000009902097220 */ /* 0x040fe20000410000 */
[----:B------:R-:W-:Y:S01]  /*197c0*/  F2FP.PACK_AB R153, R7, R6 ;  /* 0x000000060799723e */ /* 0x000fe200000000ff */
[C---:B------:R-:W-:Y:S01]  /*197d0*/  FMUL.FTZ R132, R2.reuse, R132 ;  /* 0x0000008402847220 */ /* 0x040fe20000410000 */
[----:B------:R-:W-:Y:S01]  /*197e0*/  MUFU.EX2 R181, R181 ;  /* 0x000000b500b57308 */ /* 0x000fe20000000800 */
[C---:B------:R-:W-:Y:S02]  /*197f0*/  FMUL.FTZ R133, R2.reuse, R133 ;  /* 0x0000008502857220 */ /* 0x040fe40000410000 */
[C---:B------:R-:W-:Y:S02]  /*19800*/  FMUL.FTZ R136, R2.reuse, R136 ;  /* 0x0000008802887220 */ /* 0x040fe40000410000 */
[C---:B-1----:R-:W-:Y:S05]  /*19810*/  HMMA.16816.F32 R8, R152.reuse, R160, R8 ;  /* 0x000000a09808723c */ /* 0x042fea0000001808 */
[C---:B------:R-:W-:Y:S01]  /*19820*/  FMUL.FTZ R137, R2.reuse, R137 ;  /* 0x0000008902897220 */ /* 0x040fe20000410000 */
[----:B------:R-:W1:Y:S01]  /*19830*/  MUFU.EX2 R184, R184 ;  /* 0x000000b800b87308 */ /* 0x000e620000000800 */
[C---:B------:R-:W-:Y:S01]  /*19840*/  FMUL.FTZ R140, R2.reuse, R140 ;  /* 0x0000008c028c7220 */ /* 0x040fe20000410000 */
[C---:B------:R-:W-:Y:S01]  /*19850*/  HMMA.16816.F32 R132, R152.reuse, R162, R132 ;  /* 0x000000a29884723c */ /* 0x040fe20000001884 */
[----:B------:R-:W2:Y:S03]  /*19860*/  LDSM.16.MT88.4 R160, [R204+0x4080] ;  /* 0x00408000cca0783b */ /* 0x000ea60000004200 */
[C---:B------:R-:W-:Y:S02]  /*19870*/  FMUL.FTZ R141, R2.reuse, R141 ;  /* 0x0000008d028d7220 */ /* 0x040fe40000410000 */
[C---:B------:R-:W-:Y:S02]  /*19880*/  FMUL.FTZ R144, R2.reuse, R144 ;  /* 0x0000009002907220 */ /* 0x040fe40000410000 */
[C---:B------:R-:W-:Y:S01]  /*19890*/  HMMA.16816.F32 R136, R152.reuse, R164, R136 ;  /* 0x000000a49888723c */ /* 0x040fe20000001888 */
[----:B---3--:R-:W-:Y:S01]  /*198a0*/  LDSM.16.MT88.4 R176, [R204+0x8080] ;  /* 0x00808000ccb0783b */ /* 0x008fe20000004200 */
[----:B------:R-:W-:Y:S02]  /*198b0*/  MUFU.EX2 R183, R183 ;  /* 0x000000b700b77308 */ /* 0x000fe40000000800 */
[C---:B------:R-:W-:Y:S02]  /*198c0*/  FMUL.FTZ R145, R2.reuse, R145 ;  /* 0x0000009102917220 */ /* 0x040fe40000410000 */
[C---:B------:R-:W-:Y:S02]  /*198d0*/  FMUL.FTZ R148, R2.reuse, R148 ;  /* 0x0000009402947220 */ /* 0x040fe40000410000 */
[C---:B------:R-:W-:Y:S01]  /*198e0*/  HMMA.16816.F32 R140, R152.reuse, R166, R140 ;  /* 0x000000a6988c723c */ /* 0x040fe2000000188c */
[----:B------:R-:W3:Y:S03]  /*198f0*/  LDSM.16.MT88.4 R164, [R208+0x5880] ;  /* 0x00588000d0a4783b */ /* 0x000ee60000004200 */
[C---:B------:R-:W-:Y:S01]  /*19900*/  FMUL.FTZ R149, R2.reuse, R149 ;  /* 0x0000009502957220 */ /* 0x040fe20000410000 */
[----:B------:R-:W4:Y:S01]  /*19910*/  MUFU.EX2 R186, R186 ;  /* 0x000000ba00ba7308 */ /* 0x000f220000000800 */
[C---:B------:R-:W-:Y:S02]  /*19920*/  FMUL.FTZ R28, R2.reuse, R28 ;  /* 0x0000001c021c7220 */ /* 0x040fe40000410000 */
[C---:B------:R-:W-:Y:S04]  /*19930*/  HMMA.16816.F32 R144, R152.reuse, R168, R144 ;  /* 0x000000a89890723c */ /* 0x040fe80000001890 */
[C---:B------:R-:W-:Y:S02]  /*19940*/  FMUL.FTZ R29, R2.reuse, R29 ;  /* 0x0000001d021d7220 */ /* 0x040fe40000410000 */
[C---:B------:R-:W-:Y:S01]  /*19950*/  FMUL.FTZ R32, R2.reuse, R32 ;  /* 0x0000002002207220 */ /* 0x040fe20000410000 */
[----:B------:R-:W-:Y:S01]  /*19960*/  MUFU.EX2 R185, R185 ;  /* 0x000000b900b97308 */ /* 0x000fe20000000800 */
[C---:B------:R-:W-:Y:S01]  /*19970*/  HMMA.16816.F32 R148, R152.reuse, R170, R148 ;  /* 0x000000aa9894723c */ /* 0x040fe20000001894 */
[----:B------:R-:W5:Y:S03]  /*19980*/  LDSM.16.MT88.4 R168, [R206+0x5880] ;  /* 0x00588000cea8783b */ /* 0x000f660000004200 */
[C---:B------:R-:W-:Y:S02]  /*19990*/  FMUL.FTZ R33, R2.reuse, R33 ;  /* 0x0000002102217220 */ /* 0x040fe40000410000 */
[C---:B------:R-:W-:Y:S02]  /*199a0*/  FMUL.FTZ R36, R2.reuse, R36 ;  /* 0x0000002402247220 */ /* 0x040fe40000410000 */
[C---:B------:R-:W-:Y:S01]  /*199b0*/  FMUL.FTZ R37, R2.reuse, R37 ;  /* 0x0000002502257220 */ /* 0x040fe20000410000 */
[C---:B--2---:R-:W-:Y:S01]  /*199c0*/  HMMA.16816.F32 R28, R152.reuse, R160, R28 ;  /* 0x000000a0981c723c */ /* 0x044fe2000000181c */
[----:B------:R-:W2:Y:S02]  /*199d0*/  MUFU.EX2 R188, R188 ;  /* 0x000000bc00bc7308 */ /* 0x000ea40000000800 */
[C---:B------:R-:W-:Y:S02]  /*199e0*/  FMUL.FTZ R40, R2.reuse, R40 ;  /* 0x0000002802287220 */ /* 0x040fe40000410000 */
[C---:B------:R-:W-:Y:S02]  /*199f0*/  FMUL.FTZ R41, R2.reuse, R41 ;  /* 0x0000002902297220 */ /* 0x040fe40000410000 */
[C---:B------:R-:W-:Y:S01]  /*19a00*/  FMUL.FTZ R44, R2.reuse, R44 ;  /* 0x0000002c022c7220 */ /* 0x040fe20000410000 */
[C---:B------:R-:W-:Y:S01]  /*19a10*/  HMMA.16816.F32 R32, R152.reuse, R162, R32 ;  /* 0x000000a29820723c */ /* 0x040fe20000001820 */
[----:B------:R-:W1:Y:S02]  /*19a20*/  LDSM.16.MT88.4 R160, [R205+0x5880] ;  /* 0x00588000cda0783b */ /* 0x000e640000004200 */
[----:B------:R-:W-:Y:S01]  /*19a30*/  MUFU.EX2 R187, R187 ;  /* 0x000000bb00bb7308 */ /* 0x000fe20000000800 */
[C---:B------:R-:W-:Y:S02]  /*19a40*/  FMUL.FTZ R45, R2.reuse, R45 ;  /* 0x0000002d022d7220 */ /* 0x040fe40000410000 */
[C---:B------:R-:W-:Y:S02]  /*19a50*/  FMUL.FTZ R48, R2.reuse, R48 ;  /* 0x0000003002307220 */ /* 0x040fe40000410000 */
[C---:B---3--:R-:W-:Y:S04]  /*19a60*/  HMMA.16816.F32 R36, R152.reuse, R164, R36 ;  /* 0x000000a49824723c */ /* 0x048fe80000001824 */
[C---:B------:R-:W-:Y:S01]  /*19a70*/  FMUL.FTZ R49, R2.reuse, R49 ;  /* 0x0000003102317220 */ /* 0x040fe20000410000 */
[----:B------:R-:W3:Y:S01]  /*19a80*/  MUFU.EX2 R190, R190 ;  /* 0x000000be00be7308 */ /* 0x000ee20000000800 */
[C---:B------:R-:W-:Y:S02]  /*19a90*/  FMUL.FTZ R52, R2.reuse, R52 ;  /* 0x0000003402347220 */ /* 0x040fe40000410000 */
[C---:B------:R-:W-:Y:S01]  /*19aa0*/  HMMA.16816.F32 R40, R152.reuse, R166, R40 ;  /* 0x000000a69828723c */ /* 0x040fe20000001828 */
[----:B------:R-:W2:Y:S03]  /*19ab0*/  LDSM.16.MT88.4 R164, [R204+0x5880] ;  /* 0x00588000cca4783b */ /* 0x000ea60000004200 */
[C---:B------:R-:W-:Y:S02]  /*19ac0*/  FMUL.FTZ R53, R2.reuse, R53 ;  /* 0x0000003502357220 */ /* 0x040fe40000410000 */
[C---:B------:R-:W-:Y:S01]  /*19ad0*/  FMUL.FTZ R56, R2.reuse, R56 ;  /* 0x0000003802387220 */ /* 0x040fe20000410000 */
[----:B------:R-:W-:Y:S01]  /*19ae0*/  MUFU.EX2 R189, R189 ;  /* 0x000000bd00bd7308 */ /* 0x000fe20000000800 */
[C---:B-----5:R-:W-:Y:S04]  /*19af0*/  HMMA.16816.F32 R44, R152.reuse, R168, R44 ;  /* 0x000000a8982c723c */ /* 0x060fe8000000182c */
[C---:B------:R-:W-:Y:S02]  /*19b00*/  FMUL.FTZ R57, R2.reuse, R57 ;  /* 0x0000003902397220 */ /* 0x040fe40000410000 */
[C---:B------:R-:W-:Y:S02]  /*19b10*/  FMUL.FTZ R60, R2.reuse, R60 ;  /* 0x0000003c023c7220 */ /* 0x040fe40000410000 */
[C---:B------:R-:W-:Y:S01]  /*19b20*/  HMMA.16816.F32 R48, R152.reuse, R170, R48 ;  /* 0x000000aa9830723c */ /* 0x040fe20000001830 */
[----:B------:R-:W5:Y:S01]  /*19b30*/  LDSM.16.MT88.4 R168, [R208+0x7080] ;  /* 0x00708000d0a8783b */ /* 0x000f620000004200 */
[----:B------:R-:W3:Y:S02]  /*19b40*/  MUFU.EX2 R234, R234 ;  /* 0x000000ea00ea7308 */ /* 0x000ee40000000800 */
[----:B------:R-:W-:Y:S02]  /*19b50*/  FMUL.FTZ R61, R2, R61 ;  /* 0x0000003d023d7220 */ /* 0x000fe40000410000 */
        /* <DEDUP_REMOVED lines=10> */
[----:B------:R-:W-:Y:S01]  /*19c00*/  FMUL.FTZ R69, R2, R69 ;  /* 0x0000004502457220 */ /* 0x000fe20000410000 */
[----:B------:R-:W1:Y:S01]  /*19c10*/  MUFU.EX2 R236, R236 ;  /* 0x000000ec00ec7308 */ /* 0x000e620000000800 */
[C---:B--2---:R-:W-:Y:S04]  /*19c20*/  HMMA.16816.F32 R60, R152.reuse, R164, R60 ;  /* 0x000000a4983c723c */ /* 0x044fe8000000183c */
[C---:B------:R-:W-:Y:S02]  /*19c30*/  FMUL.FTZ R70, R0.reuse, R70 ;  /* 0x0000004600467220 */ /* 0x040fe40000410000 */
[----:B------:R-:W-:Y:S02]  /*19c40*/  FMUL.FTZ R71, R0, R71 ;  /* 0x0000004700477220 */ /* 0x000fe40000410000 */
[C---:B------:R-:W-:Y:S01]  /*19c50*/  HMMA.16816.F32 R64, R152.reuse, R166, R64 ;  /* 0x000000a69840723c */ /* 0x040fe20000001840 */
[----:B------:R-:W2:Y:S01]  /*19c60*/  LDSM.16.MT88.4 R164, [R205+0x7080] ;  /* 0x00708000cda4783b */ /* 0x000ea20000004200 */
[----:B------:R-:W1:Y:S02]  /*19c70*/  MUFU.EX2 R235, R235 ;  /* 0x000000eb00eb7308 */ /* 0x000e640000000800 */
[C---:B------:R-:W-:Y:S02]  /*19c80*/  FMUL.FTZ R72, R2.reuse, R72 ;  /* 0x0000004802487220 */ /* 0x040fe40000410000 */
[----:B------:R-:W-:Y:S02]  /*19c90*/  FMUL.FTZ R73, R2, R73 ;  /* 0x0000004902497220 */ /* 0x000fe40000410000 */
[C---:B-----5:R-:W-:Y:S04]  /*19ca0*/  HMMA.16816.F32 R68, R152.reuse, R168, R68 ;  /* 0x000000a89844723c */ /* 0x060fe80000001844 */
[C---:B------:R-:W-:Y:S01]  /*19cb0*/  FMUL.FTZ R74, R0.reuse, R74 ;  /* 0x0000004a004a7220 */ /* 0x040fe20000410000 */
[----:B------:R-:W5:Y:S01]  /*19cc0*/  MUFU.EX2 R237, R237 ;  /* 0x000000ed00ed7308 */ /* 0x000f620000000800 */
        /* <DEDUP_REMOVED lines=75> */
[C---:B------:R-:W-:Y:S03]  /*1a180*/  HMMA.16816.F32 R124, R152.reuse, R12, R124 ;  /* 0x0000000c987c723c */ /* 0x040fe6000000187c */
[C---:B------:R-:W-:Y:S02]  /*1a190*/  FMUL.FTZ R130, R0.reuse, R130 ;  /* 0x0000008200827220 */ /* 0x040fe40000410000 */
[----:B------:R-:W-:Y:S02]  /*1a1a0*/  FMUL.FTZ R131, R0, R131 ;  /* 0x0000008300837220 */ /* 0x000fe40000410000 */
[----:B------:R-:W-:Y:S01]  /*1a1b0*/  F2FP.PACK_AB R12, R184, R181 ;  /* 0x000000b5b80c723e */ /* 0x000fe200000000ff */
[----:B------:R-:W-:Y:S01]  /*1a1c0*/  FFMA.FTZ R158, R2, R231, R158 ;  /* 0x000000e7029e7223 */ /* 0x000fe2000001009e */
[----:B----4-:R-:W-:Y:S03]  /*1a1d0*/  F2FP.PACK_AB R13, R186, R183 ;  /* 0x000000b7ba0d723e */ /* 0x010fe600000000ff */
[----:B------:R-:W-:Y:S01]  /*1a1e0*/  HMMA.16816.F32 R128, R152, R14, R128 ;  /* 0x0000000e9880723c */ /* 0x000fe20000001880 */
[----:B------:R-:W4:Y:S02]  /*1a1f0*/  LDSM.16.MT88.4 R152, [R208+0x6080] ;  /* 0x00608000d098783b */ /* 0x000f240000004200 */
[----:B------:R-:W-:Y:S02]  /*1a200*/  FFMA.FTZ R6, R0, R229, R6 ;  /* 0x000000e500067223 */ /* 0x000fe40000010006 */
[----:B------:R-:W-:Y:S02]  /*1a210*/  FADD.FTZ R158, R5, R158 ;  /* 0x0000009e059e7221 */ /* 0x000fe40000010000 */
[----:B------:R-:W-:Y:S01]  /*1a220*/  F2FP.PACK_AB R14, R188, R185 ;  /* 0x000000b9bc0e723e */ /* 0x000fe200000000ff */
[----:B------:R-:W-:Y:S01]  /*1a230*/  FADD.FTZ R6, R7, R6 ;  /* 0x0000000607067221 */ /* 0x000fe20000010000 */
[----:B------:R-:W-:Y:S03]  /*1a240*/  F2FP.PACK_AB R15, R190, R187 ;  /* 0x000000bbbe0f723e */ /* 0x000fe600000000ff */
[----:B------:R-:W-:Y:S02]  /*1a250*/  FADD.FTZ R159, R159, R158 ;  /* 0x0000009e9f9f7221 */ /* 0x000fe40000010000 */
[----:B------:R-:W-:Y:S02]  /*1a260*/  FADD.FTZ R157, R157, R6 ;  /* 0x000000069d9d7221 */ /* 0x000fe40000010000 */
[C---:B-1----:R-:W-:Y:S05]  /*1a270*/  HMMA.16816.F32 R8, R12.reuse, R160, R8 ;  /* 0x000000a00c08723c */ /* 0x042fea0000001808 */
[----:B------:R-:W-:Y:S02]  /*1a280*/  FADD.FTZ R180, R180, R159 ;  /* 0x0000009fb4b47221 */ /* 0x000fe40000010000 */
[----:B------:R-:W-:Y:S01]  /*1a290*/  FADD.FTZ R182, R182, R157 ;  /* 0x0000009db6b67221 */ /* 0x000fe20000010000 */
[C---:B------:R-:W-:Y:S01]  /*1a2a0*/  HMMA.16816.F32 R132, R12.reuse, R162, R132 ;  /* 0x000000a20c84723c */ /* 0x040fe20000001884 */
[----:B------:R-:W1:Y:S03]  /*1a2b0*/  LDSM.16.MT88.4 R160, [R206+0x6080] ;  /* 0x00608000cea0783b */ /* 0x000e660000004200 */
[----:B------:R-:W-:Y:S01]  /*1a2c0*/  MOV R157, R156 ;  /* 0x0000009c009d7202 */ /* 0x000fe20000000f00 */
[----:B------:R-:W-:Y:S02]  /*1a2d0*/  FADD.FTZ R181, R181, R180 ;  /* 0x000000b4b5b57221 */ /* 0x000fe40000010000 */
[----:B------:R-:W-:Y:S01]  /*1a2e0*/  FADD.FTZ R183, R183, R182 ;  /* 0x000000b6b7b77221 */ /* 0x000fe20000010000 */
[C---:B------:R-:W-:Y:S04]  /*1a2f0*/  HMMA.16816.F32 R136, R12.reuse, R16, R136 ;  /* 0x000000100c88723c */ /* 0x040fe80000001888 */
        /* <DEDUP_REMOVED lines=36> */
[C---:B------:R-:W-:Y:S01]  /*1a540*/  HMMA.16816.F32 R96, R12.reuse, R162, R96 ;  /* 0x000000a20c60723c */ /* 0x040fe20000001860 */
[----:B------:R-:W-:Y:S07]  /*1a550*/  LDSM.16.MT88.4 R160, [R205+0x5080] ;  /* 0x00508000cda0783b */ /* 0x000fee0000004200 */
[C---:B------:R-:W-:Y:S08]  /*1a560*/  HMMA.16816.F32 R100, R12.reuse, R16, R100 ;  /* 0x000000100c64723c */ /* 0x040ff00000001864 */
[C---:B------:R-:W-:Y:S01]  /*1a570*/  HMMA.16816.F32 R104, R12.reuse, R18, R104 ;  /* 0x000000120c68723c */ /* 0x040fe20000001868 */
[----:B------:R-:W1:Y:S07]  /*1a580*/  LDSM.16.MT88.4 R16, [R208+0x5080] ;  /* 0x00508000d010783b */ /* 0x000e6e0000004200 */
[C---:B--2---:R-:W-:Y:S08]  /*1a590*/  HMMA.16816.F32 R108, R12.reuse, R164, R108 ;  /* 0x000000a40c6c723c */ /* 0x044ff0000000186c */
[C---:B------:R-:W-:Y:S01]  /*1a5a0*/  HMMA.16816.F32 R112, R12.reuse, R166, R112 ;  /* 0x000000a60c70723c */ /* 0x040fe20000001870 */
[----:B------:R-:W-:Y:S07]  /*1a5b0*/  LDSM.16.MT88.4 R164, [R204+0x6880] ;  /* 0x00688000cca4783b */ /* 0x000fee0000004200 */
[C---:B------:R-:W-:Y:S08]  /*1a5c0*/  HMMA.16816.F32 R116, R12.reuse, R20, R116 ;  /* 0x000000140c74723c */ /* 0x040ff00000001874 */
[C---:B------:R-:W-:Y:S01]  /*1a5d0*/  HMMA.16816.F32 R120, R12.reuse, R22, R120 ;  /* 0x000000160c78723c */ /* 0x040fe20000001878 */
[----:B------:R-:W2:Y:S07]  /*1a5e0*/  LDSM.16.MT88.4 R20, [R204+0x5080] ;  /* 0x00508000cc14783b */ /* 0x000eae0000004200 */
[C---:B---3--:R-:W-:Y:S08]  /*1a5f0*/  HMMA.16816.F32 R124, R12.reuse, R152, R124 ;  /* 0x000000980c7c723c */ /* 0x048ff0000000187c */
[----:B------:R-:W-:Y:S07]  /*1a600*/  HMMA.16816.F32 R128, R12, R154, R128 ;  /* 0x0000009a0c80723c */ /* 0x000fee0000001880 */
[----:B------:R-:W-:Y:S01]  /*1a610*/  F2FP.PACK_AB R12, R234, R189 ;  /* 0x000000bdea0c723e */ /* 0x000fe200000000ff */
[----:B------:R-:W-:Y:S01]  /*1a620*/  FADD.FTZ R189, R189, R188 ;  /* 0x000000bcbdbd7221 */ /* 0x000fe20000010000 */
[----:B------:R-:W-:Y:S03]  /*1a630*/  F2FP.PACK_AB R13, R236, R191 ;  /* 0x000000bfec0d723e */ /* 0x000fe600000000ff */
[----:B------:R-:W-:Y:S01]  /*1a640*/  F2FP.PACK_AB R14, R238, R235 ;  /* 0x000000ebee0e723e */ /* 0x000fe200000000ff */
[----:B------:R-:W-:Y:S01]  /*1a650*/  FADD.FTZ R191, R191, R190 ;  /* 0x000000bebfbf7221 */ /* 0x000fe20000010000 */
[----:B-----5:R-:W-:Y:S01]  /*1a660*/  F2FP.PACK_AB R15, R240, R237 ;  /* 0x000000edf00f723e */ /* 0x020fe200000000ff */
[----:B------:R-:W-:Y:S02]  /*1a670*/  FADD.FTZ R234, R234, R189 ;  /* 0x000000bdeaea7221 */ /* 0x000fe40000010000 */
[----:B------:R-:W-:Y:S02]  /*1a680*/  FADD.FTZ R236, R236, R191 ;  /* 0x000000bfecec7221 */ /* 0x000fe40000010000 */
[----:B------:R-:W-:Y:S02]  /*1a690*/  FADD.FTZ R231, R235, R234 ;  /* 0x000000eaebe77221 */ /* 0x000fe40000010000 */
[C---:B-1----:R-:W-:Y:S01]  /*1a6a0*/  HMMA.16816.F32 R152, R12.reuse, R16, R8 ;  /* 0x000000100c98723c */ /* 0x042fe20000001808 */
[----:B------:R-:W1:Y:S02]  /*1a6b0*/  LDSM.16.MT88.4 R8, [R208+0x6880] ;  /* 0x00688000d008783b */ /* 0x000e640000004200 */
[----:B------:R-:W-:Y:S02]  /*1a6c0*/  FADD.FTZ R229, R237, R236 ;  /* 0x000000ecede57221 */ /* 0x000fe40000010000 */
[----:B------:R-:W-:Y:S02]  /*1a6d0*/  FADD.FTZ R231, R238, R231 ;  /* 0x000000e7eee77221 */ /* 0x000fe40000010000 */
[----:B------:R-:W-:Y:S01]  /*1a6e0*/  FADD.FTZ R229, R240, R229 ;  /* 0x000000e5f0e57221 */ /* 0x000fe20000010000 */
[C---:B------:R-:W-:Y:S01]  /*1a6f0*/  HMMA.16816.F32 R132, R12.reuse, R18, R132 ;  /* 0x000000120c84723c */ /* 0x040fe20000001884 */
[----:B------:R-:W3:Y:S07]  /*1a700*/  LDSM.16.MT88.4 R16, [R206+0x6880] ;  /* 0x00688000ce10783b */ /* 0x000eee0000004200 */
[C---:B------:R-:W-:Y:S08]  /*1a710*/  HMMA.16816.F32 R136, R12.reuse, R24, R136 ;  /* 0x000000180c88723c */ /* 0x040ff00000001888 */
        /* <DEDUP_REMOVED lines=15> */
[C---:B------:R-:W-:Y:S08]  /*1a810*/  HMMA.16816.F32 R56, R12.reuse, R26, R56 ;  /* 0x0000001a0c38723c */ /* 0x040ff00000001838 */
[C---:B------:R-:W-:Y:S08]  /*1a820*/  HMMA.16816.F32 R60, R12.reuse, R164, R60 ;  /* 0x000000a40c3c723c */ /* 0x040ff0000000183c */
[C---:B------:R-:W-:Y:S08]  /*1a830*/  HMMA.16816.F32 R64, R12.reuse, R166, R64 ;  /* 0x000000a60c40723c */ /* 0x040ff00000001840 */
        /* <DEDUP_REMOVED lines=13> */
[C---:B---3--:R-:W-:Y:S08]  /*1a910*/  HMMA.16816.F32 R116, R12.reuse, R16, R116 ;  /* 0x000000100c74723c */ /* 0x048ff00000001874 */
[C---:B------:R-:W-:Y:S08]  /*1a920*/  HMMA.16816.F32 R120, R12.reuse, R18, R120 ;  /* 0x000000120c78723c */ /* 0x040ff00000001878 */
[C---:B--2---:R-:W-:Y:S08]  /*1a930*/  HMMA.16816.F32 R124, R12.reuse, R20, R124 ;  /* 0x000000140c7c723c */ /* 0x044ff0000000187c */
[----:B------:R-:W-:Y:S01]  /*1a940*/  HMMA.16816.F32 R128, R12, R22, R128 ;  /* 0x000000160c80723c */ /* 0x000fe20000001880 */
[----:B------:R-:W-:-:S07]  /*1a950*/  @P0 BRA `(.L_x_1744) ;  /* 0xffffd4b000000947 */ /* 0x000fce000383ffff */
.L_x_1739:
[----:B------:R-:W1:Y:S01]  /*1a960*/  SHFL.BFLY PT, R6, R231, 0x2, 0x1f ;  /* 0x0c401f00e7067f89 */ /* 0x000e6200000e0000 */
[----:B------:R-:W-:-:S02]  /*1a970*/  MOV R4, RZ ;  /* 0x000000ff00047202 */ /* 0x000fc40000000f00 */
[----:B------:R-:W-:Y:S01]  /*1a980*/  MOV R2, RZ ;  /* 0x000000ff00027202 */ /* 0x000fe20000000f00 */
[----:B------:R-:W2:Y:S01]  /*1a990*/  SHFL.BFLY PT, R0, R229, 0x2, 0x1f ;  /* 0x0c401f00e5007f89 */ /* 0x000ea200000e0000 */
        /* <DEDUP_REMOVED lines=8> */
[----:B------:R-:W-:Y:S02]  /*1aa20*/  MOV R7, 0xff800000 ;  /* 0xff80000000077802 */ /* 0x000fe40000000f00 */
[----:B------:R-:W-:-:S09]  /*1aa30*/  FSETP.NE.FTZ.AND P0, PT, R0, RZ, PT ;  /* 0x000000ff0000720b */ /* 0x000fd20003f15000 */
[----:B------:R-:W1:Y:S01]  /*1aa40*/  @P1 MUFU.RCP R4, R5 ;  /* 0x0000000500041308 */ /* 0x000e620000001000 */
[----:B------:R-:W-:-:S03]  /*1aa50*/  @P1 MOV R9, 0x3f317218 ;  /* 0x3f31721800091802 */ /* 0x000fc60000000f00 */
[----:B------:R-:W-:-:S04]  /*1aa60*/  @P0 MOV R8, 0x3f317218 ;  /* 0x3f31721800080802 */ /* 0x000fc80000000f00 */
        /* <DEDUP_REMOVED lines=13> */
[----:B------:R-:W-:Y:S02]  /*1ab40*/  @P1 FMUL.FTZ R5, R9, c[0x0][0x2d0] ;  /* 0x0000b40009051a20 */ /* 0x000fe40000410000 */
        /* <DEDUP_REMOVED lines=124> */
.L_x_1655:
        /* <DEDUP_REMOVED lines=20> */
[----:B-1-3--:R-:W-:Y:S02]  /*1b450*/  SHF.R.S32.HI R3, RZ, 0x1f, R0 ;  /* 0x0000001fff037819 */ /* 0x00afe40000011400 */
[----:B------:R-:W-:-:S02]  /*1b460*/  F2FP.PACK_AB R28, R29, R28 ;  /* 0x0000001c1d1c723e */ /* 0x000fc400000000ff */
[----:B------:R-:W-:Y:S02]  /*1b470*/  LEA.HI R2, R3, R0, RZ, 0x2 ;  /* 0x0000000003027211 */ /* 0x000fe400078f10ff */
[----:B------:R-:W-:Y:S02]  /*1b480*/  F2FP.PACK_AB R30, R31, R30 ;  /* 0x0000001e1f1e723e */ /* 0x000fe400000000ff */
[--C-:B------:R-:W-:Y:S02]  /*1b490*/  SHF.R.S32.HI R8, RZ, 0x2, R2.reuse ;  /* 0x00000002ff087819 */ /* 0x100fe40000011402 */
[----:B--2---:R-:W-:Y:S02]  /*1b4a0*/  SHF.R.S32.HI R5, RZ, 0x1f, R2 ;  /* 0x0000001fff057819 */ /* 0x004fe40000011402 */
[----:B------:R-:W-:Y:S02]  /*1b4b0*/  LOP3.LUT R9, R2, 0xfffffffc, RZ, 0xc0, !PT ;  /* 0xfffffffc02097812 */ /* 0x000fe400078ec0ff */
[----:B------:R-:W-:-:S02]  /*1b4c0*/  LEA.HI R5, R5, R8, RZ, 0x3 ;  /* 0x0000000805057211 */ /* 0x000fc400078f18ff */
[----:B------:R-:W-:Y:S01]  /*1b4d0*/  F2FP.PACK_AB R32, R33, R32 ;  /* 0x000000202120723e */ /* 0x000fe200000000ff */
[----:B------:R-:W-:Y:S01]  /*1b4e0*/  IMAD.IADD R9, R0, 0x1, -R9 ;  /* 0x0000000100097824 */ /* 0x000fe200078e0a09 */
[----:B------:R-:W-:Y:S02]  /*1b4f0*/  LOP3.LUT R5, R5, 0xfffffff8, RZ, 0xc0, !PT ;  /* 0xfffffff805057812 */ /* 0x000fe400078ec0ff */
[----:B------:R-:W-:Y:S02]  /*1b500*/  F2FP.PACK_AB R34, R35, R34 ;  /* 0x000000222322723e */ /* 0x000fe400000000ff */
[----:B------:R-:W-:Y:S01]  /*1b510*/  F2FP.PACK_AB R36, R37, R36 ;  /* 0x000000242524723e */ /* 0x000fe200000000ff */
[----:B------:R-:W-:Y:S01]  /*1b520*/  IMAD.IADD R8, R8, 0x1, -R5 ;  /* 0x0000000108087824 */ /* 0x000fe200078e0a05 */
[----:B------:R-:W-:Y:S02]  /*1b530*/  LEA.HI R5, R3, R0, RZ, 0x5 ;  /* 0x0000000003057211 */ /* 0x000fe400078f28ff */
[----:B------:R-:W-:Y:S01]  /*1b540*/  F2FP.PACK_AB R38, R39, R38 ;  /* 0x000000262726723e */ /* 0x000fe200000000ff */
[----:B------:R-:W-:Y:S01]  /*1b550*/  IMAD.SHL.U32 R10, R8, 0x40, RZ ;  /* 0x00000040080a7824 */ /* 0x000fe200078e00ff */
[----:B------:R-:W-:-:S02]  /*1b560*/  SHF.R.S32.HI R2, RZ, 0x5, R5 ;  /* 0x00000005ff027819 */ /* 0x000fc40000011405 */
[----:B------:R-:W-:Y:S02]  /*1b570*/  LOP3.LUT R12, R8, 0x1, RZ, 0xc0, !PT ;  /* 0x00000001080c7812 */ /* 0x000fe400078ec0ff */
        /* <DEDUP_REMOVED lines=13> */
[C---:B------:R-:W-:Y:S01]  /*1b650*/  IMAD.IADD R15, R11.reuse, 0x1, R8 ;  /* 0x000000010b0f7824 */ /* 0x040fe200078e0208 */
[C---:B------:R-:W-:Y:S02]  /*1b660*/  IADD3 R10, R11.reuse, 0x80, RZ ;  /* 0x000000800b0a7810 */ /* 0x040fe40007ffe0ff */
[----:B------:R-:W-:Y:S02]  /*1b670*/  IADD3 R13, R11, 0x70, RZ ;  /* 0x000000700b0d7810 */ /* 0x000fe40007ffe0ff */
[----:B------:R-:W-:Y:S01]  /*1b680*/  @P0 IADD3 R13, R10, 0x10, RZ ;  /* 0x000000100a0d0810 */ /* 0x000fe20007ffe0ff */
[----:B------:R-:W-:Y:S01]  /*1b690*/  IMAD.MOV.U32 R10, RZ, RZ, 0x40 ;  /* 0x00000040ff0a7424 */ /* 0x000fe200078e00ff */
[----:B------:R-:W-:-:S02]  /*1b6a0*/  F2FP.PACK_AB R46, R47, R46 ;  /* 0x0000002e2f2e723e */ /* 0x000fc400000000ff */
[----:B------:R-:W-:Y:S01]  /*1b6b0*/  F2FP.PACK_AB R48, R49, R48 ;  /* 0x000000303130723e */ /* 0x000fe200000000ff */
[--C-:B------:R-:W-:Y:S01]  /*1b6c0*/  IMAD.IADD R17, R8, 0x1, R13.reuse ;  /* 0x0000000108117824 */ /* 0x100fe200078e020d */
[----:B------:R-:W-:Y:S02]  /*1b6d0*/  SEL R10, R10, 0xffffffc0, !P2 ;  /* 0xffffffc00a0a7807 */ /* 0x000fe40005000000 */
        /* <DEDUP_REMOVED lines=9> */
[----:B------:R-:W-:Y:S01]  /*1b770*/  F2FP.PACK_AB R58, R59, R58 ;  /* 0x0000003a3b3a723e */ /* 0x000fe200000000ff */
[----:B------:R-:W-:Y:S01]  /*1b780*/  IMAD.U32 R10, RZ, RZ, UR4 ;  /* 0x00000004ff0a7e24 */ /* 0x000fe2000f8e00ff */
        /* <DEDUP_REMOVED lines=124> */
.L_x_1746:
[----:B---3--:R-:W-:Y:S01]  /*1bf50*/  SHF.R.S32.HI R11, RZ, 0x1f, R2 ;  /* 0x0000001fff0b7819 */ /* 0x008fe20000011402 */
        /* <DEDUP_REMOVED lines=11> */
[----:B------:R-:W-:Y:S01]  /*1c010*/  SHF.R.S32.HI R10, RZ, 0x1f, R5 ;  /* 0x0000001fff0a7819 */ /* 0x000fe20000011405 */
[----:B------:R-:W-:Y:S01]  /*1c020*/  IMAD.IADD R2, R2, 0x1, -R11 ;  /* 0x0000000102027824 */ /* 0x000fe200078e0a0b */
[----:B------:R-:W-:Y:S01]  /*1c030*/  LEA.HI R8, R9, R9, RZ, 0x1 ;  /* 0x0000000909087211 */ /* 0x000fe200078f08ff */
[----:B------:R-:W-:Y:S01]  /*1c040*/  UMOV UR10, UR20 ;  /* 0x00000014000a7c82 */ /* 0x000fe20008000000 */
[----:B------:R-:W-:Y:S01]  /*1c050*/  LEA.HI R11, R10, R5, RZ, 0x2 ;  /* 0x000000050a0b7211 */ /* 0x000fe200078f10ff */
[----:B------:R-:W-:Y:S01]  /*1c060*/  UMOV UR11, UR21 ;  /* 0x00000015000b7c82 */ /* 0x000fe20008000000 */
[----:B------:R-:W-:Y:S01]  /*1c070*/  LOP3.LUT R8, R8, 0x1ffffffe, RZ, 0xc0, !PT ;  /* 0x1ffffffe08087812 */ /* 0x000fe200078ec0ff */
[----:B------:R-:W-:Y:S01]  /*1c080*/  USEL UR9, UR9, URZ, !UP1 ;  /* 0x0000003f09097287 */ /* 0x000fe2000c800000 */
[----:B------:R-:W-:Y:S01]  /*1c090*/  SHF.R.S32.HI R11, RZ, 0x2, R11 ;  /* 0x00000002ff0b7819 */ /* 0x000fe2000001140b */
[----:B------:R-:W-:Y:S01]  /*1c0a0*/  UIMAD.WIDE.U32 UR10, UR16, UR6, UR10 ;  /* 0x00000006100a72a5 */ /* 0x000fe2000f8e000a */
[----:B------:R-:W-:Y:S01]  /*1c0b0*/  LOP3.LUT P2, RZ, R5, 0x3, RZ, 0xc0, !PT ;  /* 0x0000000305ff7812 */ /* 0x000fe2000784c0ff */
[----:B------:R-:W-:Y:S01]  /*1c0c0*/  IMAD.IADD R9, R9, 0x1, -R8 ;  /* 0x0000000109097824 */ /* 0x000fe200078e0a08 */
[----:B------:R-:W-:Y:S01]  /*1c0d0*/  UIMAD UR8, UR16, UR7, UR8 ;  /* 0x00000007100872a4 */ /* 0x000fe2000f8e0208 */
[----:B------:R-:W-:Y:S01]  /*1c0e0*/  IMAD R2, R2, 0x10, R11 ;  /* 0x0000001002027824 */ /* 0x000fe200078e020b */
[----:B------:R-:W-:Y:S01]  /*1c0f0*/  USEL UR22, UR22, URZ, !UP1 ;  /* 0x0000003f16167287 */ /* 0x000fe2000c800000 */
[----:B------:R-:W-:Y:S01]  /*1c100*/  LEA.HI R3, R3, R0, RZ, 0x6 ;  /* 0x0000000003037211 */ /* 0x000fe200078f30ff */
[----:B------:R-:W-:Y:S01]  /*1c110*/  ULDC.64 UR6, c[0x0][0x498] ;  /* 0x0001260000067ab9 */ /* 0x000fe20000000a00 */
[----:B------:R-:W-:Y:S01]  /*1c120*/  IMAD R8, R9, 0x8, R2 ;  /* 0x0000000809087824 */ /* 0x000fe200078e0202 */
[----:B------:R-:W-:Y:S01]  /*1c130*/  UIMAD UR13, UR9, UR6, URZ ;  /* 0x00000006090d72a4 */ /* 0x000fe2000f8e023f */
[----:B------:R-:W-:Y:S01]  /*1c140*/  BSSY B0, `(.L_x_1747) ;  /* 0x000007e000007945 */ /* 0x000fe20003800000 */
[----:B------:R-:W-:-:S02]  /*1c150*/  UIADD3 UR11, UR11, UR8, URZ ;  /* 0x000000080b0b7290 */ /* 0x000fc4000fffe03f */
[----:B-1----:R-:W-:Y:S01]  /*1c160*/  LEA R8, R75, R8, 0x7 ;  /* 0x000000084b087211 */ /* 0x002fe200078e38ff */
[----:B------:R-:W-:Y:S02]  /*1c170*/  UIMAD UR7, UR22, UR7, UR13 ;  /* 0x00000007160772a4 */ /* 0x000fe4000f8e020d */
[----:B------:R-:W-:Y:S02]  /*1c180*/  UIMAD.WIDE.U32 UR10, UR22, UR6, UR10 ;  /* 0x00000006160a72a5 */ /* 0x000fe4000f8e000a */
[----:B------:R-:W-:Y:S01]  /*1c190*/  @P1 IMAD.HI.U32 R5, R8, c[0x0][0x4ec], RZ ;  /* 0x00013b0008051a27 */ /* 0x000fe200078e00ff */
[----:B------:R-:W-:Y:S02]  /*1c1a0*/  ULDC.64 UR4, c[0x0][0x3a0] ;  /* 0x0000e80000047ab9 */ /* 0x000fe40000000a00 */
[----:B------:R-:W-:Y:S01]  /*1c1b0*/  UIMAD UR12, UR21, UR4, URZ ;  /* 0x00000004150c72a4 */ /* 0x000fe2000f8e023f */
[----:B------:R-:W-:Y:S01]  /*1c1c0*/  IMAD.MOV.U32 R10, RZ, RZ, R8 ;  /* 0x000000ffff0a7224 */ /* 0x000fe200078e0008 */
[----:B------:R-:W-:Y:S01]  /*1c1d0*/  @P1 SHF.R.U32.HI R10, RZ, c[0x0][0x4f0], R5 ;  /* 0x00013c00ff0a1a19 */ /* 0x000fe20000011605 */
[----:B------:R-:W-:Y:S01]  /*1c1e0*/  UIMAD.WIDE.U32 UR18, UR20, UR4, URZ ;  /* 0x00000004141272a5 */ /* 0x000fe2000f8e003f */
[----:B------:R-:W-:Y:S01]  /*1c1f0*/  LOP3.LUT R5, R16, 0xfffffff8, RZ, 0xc0, !PT ;  /* 0xfffffff810057812 */ /* 0x000fe200078ec0ff */
[----:B------:R-:W-:Y:S01]  /*1c200*/  UIMAD UR12, UR20, UR5, UR12 ;  /* 0x00000005140c72a4 */ /* 0x000fe2000f8e020c */
[----:B------:R-:W-:Y:S01]  /*1c210*/  SHF.R.S32.HI R16, RZ, 0x3, R16 ;  /* 0x00000003ff107819 */ /* 0x000fe20000011410 */
[----:B------:R-:W-:Y:S01]  /*1c220*/  IMAD.MOV R9, RZ, RZ, -R10 ;  /* 0x000000ffff097224 */ /* 0x000fe200078e0a0a */
        /* <DEDUP_REMOVED lines=33> */
[----:B------:R-:W-:Y:S01]  /*1c440*/  UIADD3 UR7, UR17, UR7, URZ ;  /* 0x0000000711077290 */ /* 0x000fe2000fffe03f */
[----:B------:R-:W-:Y:S01]  /*1c450*/  LOP3.LUT R5, R8, R5, RZ, 0x3c, !PT ;  /* 0x0000000508057212 */ /* 0x000fe200078e3cff */
[--C-:B------:R-:W-:Y:S01]  /*1c460*/  IMAD.MOV R18, RZ, RZ, -R12.reuse ;  /* 0x000000ffff127224 */ /* 0x100fe200078e0a0c */
[----:B------:R-:W-:Y:S01]  /*1c470*/  SHFL.IDX PT, R10, R17, RZ, 0x1c1f ;  /* 0x001c1fff110a7589 */ /* 0x000fe200000e0000 */
[----:B------:R-:W-:Y:S01]  /*1c480*/  SHF.R.S32.HI R13, RZ, 0x1f, R12 ;  /* 0x0000001fff0d7819 */ /* 0x000fe2000001140c */
[----:B------:R-:W-:Y:S01]  /*1c490*/  IMAD.U32 R21, RZ, RZ, UR17 ;  /* 0x00000011ff157e24 */ /* 0x000fe2000f8e00ff */
[----:B------:R-:W-:Y:S01]  /*1c4a0*/  MOV R20, UR16 ;  /* 0x0000001000147c02 */ /* 0x000fe20008000f00 */
[----:B------:R-:W1:Y:S01]  /*1c4b0*/  SHFL.IDX PT, R11, R14, RZ, 0x1c1f ;  /* 0x001c1fff0e0b7589 */ /* 0x000e6200000e0000 */
[----:B------:R-:W-:Y:S02]  /*1c4c0*/  IMAD R18, R18, c[0x0][0x4e8], R15 ;  /* 0x00013a0012127a24 */ /* 0x000fe400078e020f */
[----:B------:R-:W-:Y:S01]  /*1c4d0*/  IMAD R15, R75, 0x80, R2 ;  /* 0x000000804b0f7824 */ /* 0x000fe200078e0202 */
[----:B------:R-:W-:Y:S01]  /*1c4e0*/  SHFL.IDX PT, R8, R17, 0x1, 0x1c1f ;  /* 0x003c1f0011087f89 */ /* 0x000fe200000e0000 */
[----:B------:R-:W-:-:S02]  /*1c4f0*/  IMAD.U32 R21, RZ, RZ, UR7 ;  /* 0x00000007ff157e24 */ /* 0x000fc4000f8e00ff */
[----:B------:R-:W-:Y:S01]  /*1c500*/  IMAD R13, R13, c[0x0][0x3e0], RZ ;  /* 0x0000f8000d0d7a24 */ /* 0x000fe200078e02ff */
[----:B------:R-:W2:Y:S01]  /*1c510*/  SHFL.IDX PT, R9, R14, 0x1, 0x1c1f ;  /* 0x003c1f000e097f89 */ /* 0x000ea200000e0000 */
[----:B-----5:R-:W-:Y:S01]  /*1c520*/  IMAD R2, R6, c[0x0][0x4e8], RZ ;  /* 0x00013a0006027a24 */ /* 0x020fe200078e02ff */
[C---:B------:R-:W-:Y:S01]  /*1c530*/  IADD3 R19, R15.reuse, 0x8, RZ ;  /* 0x000000080f137810 */ /* 0x040fe20007ffe0ff */
[C---:B------:R-:W-:Y:S01]  /*1c540*/  IMAD R13, R12.reuse, c[0x0][0x3e4], R13 ;  /* 0x0000f9000c0d7a24 */ /* 0x040fe200078e020d */
[----:B------:R-:W-:Y:S01]  /*1c550*/  SHF.R.S32.HI R6, RZ, 0x1f, R18 ;  /* 0x0000001fff067819 */ /* 0x000fe20000011412 */
[----:B------:R-:W-:Y:S01]  /*1c560*/  IMAD.WIDE.U32 R20, R12, c[0x0][0x3e0], R20 ;  /* 0x0000f8000c147a25 */ /* 0x000fe200078e0014 */
[-C--:B------:R-:W-:Y:S02]  /*1c570*/  ISETP.GE.OR P1, PT, R15, R2.reuse, P2 ;  /* 0x000000020f00720c */ /* 0x080fe40001726670 */
[----:B------:R-:W-:Y:S01]  /*1c580*/  ISETP.GE.OR P0, PT, R19, R2, P2 ;  /* 0x000000021300720c */ /* 0x000fe20001706670 */
[----:B------:R-:W-:Y:S01]  /*1c590*/  IMAD.SHL.U32 R12, R3, 0x8, RZ ;  /* 0x00000008030c7824 */ /* 0x000fe200078e00ff */
[----:B------:R-:W-:Y:S01]  /*1c5a0*/  IADD3 R21, R21, R13, RZ ;  /* 0x0000000d15157210 */ /* 0x000fe20007ffe0ff */
[----:B------:R-:W-:-:S02]  /*1c5b0*/  IMAD R3, R6, c[0x0][0x3d8], RZ ;  /* 0x0000f60006037a24 */ /* 0x000fc400078e02ff */
[----:B------:R-:W-:Y:S01]  /*1c5c0*/  IMAD R75, R75, 0x80, R16 ;  /* 0x000000804b4b7824 */ /* 0x000fe200078e0210 */
[----:B------:R-:W-:Y:S01]  /*1c5d0*/  LOP3.LUT R5, R5, 0x7ffffe00, R12, 0xf8, !PT ;  /* 0x7ffffe0005057812 */ /* 0x000fe200078ef80c */
[C---:B------:R-:W-:Y:S02]  /*1c5e0*/  IMAD R3, R18.reuse, c[0x0][0x3dc], R3 ;  /* 0x0000f70012037a24 */ /* 0x040fe400078e0203 */
[----:B------:R-:W-:Y:S02]  /*1c5f0*/  IMAD.WIDE.U32 R18, R18, c[0x0][0x3d8], R20 ;  /* 0x0000f60012127a25 */ /* 0x000fe400078e0014 */
[----:B-1----:R1:W-:Y:S02]  /*1c600*/  @!P1 ST.E [R10.64], R4 ;  /* 0x000000040a009985 */ /* 0x0023e4000c10191a */
[----:B------:R-:W-:Y:S02]  /*1c610*/  IMAD.SHL.U32 R76, R5, 0x2, RZ ;  /* 0x00000002054c7824 */ /* 0x000fe400078e00ff */
        /* <DEDUP_REMOVED lines=48> */
.L_x_1748:
[----:B--234-:R-:W-:Y:S05]  /*1c920*/  BSYNC B0 ;  /* 0x0000000000007941 */ /* 0x01cfea0003800000 */
.L_x_1747:
        /* <DEDUP_REMOVED lines=30> */
.L_x_1750:
[----:B------:R-:W-:Y:S05]  /*1cb10*/  BSYNC B0 ;  /* 0x0000000000007941 */ /* 0x000fea0003800000 */
.L_x_1749:
        /* <DEDUP_REMOVED lines=30> */
.L_x_1752:
[----:B------:R-:W-:Y:S05]  /*1cd00*/  BSYNC B0 ;  /* 0x0000000000007941 */ /* 0x000fea0003800000 */
.L_x_1751:
        /* <DEDUP_REMOVED lines=31> */
.L_x_1745:
        /* <DEDUP_REMOVED lines=10> */
[----:B------:R-:W4:Y:S01]  /*1cfa0*/  @P0 LDG.E R0, [R6.64] ;  /* 0x0000001a06000981 */ /* 0x000f22000c1e1900 */
[----:B------:R-:W-:Y:S01]  /*1cfb0*/  UISETP.NE.U32.AND UP0, UPT, URZ, UR4, UPT ;  /* 0x000000043f00728c */ /* 0x000fe2000bf05070 */
[----:B------:R-:W-:-:S03]  /*1cfc0*/  IMAD.MOV.U32 R4, RZ, RZ, c[0x0][0x388] ;  /* 0x0000e200ff047624 */ /* 0x000fc600078e00ff */
[----:B------:R-:W-:-:S03]  /*1cfd0*/  UISETP.NE.AND.EX UP0, UPT, URZ, UR5, UPT, UP0 ;  /* 0x000000053f00728c */ /* 0x000fc6000bf05300 */
[----:B------:R-:W-:-:S03]  /*1cfe0*/  ULDC.64 UR4, c[0x0][0x508] ;  /* 0x0001420000047ab9 */ /* 0x000fc60000000a00 */
[----:B------:R-:W-:-:S05]  /*1cff0*/  PLOP3.LUT P1, PT, PT, PT, UP0, 0x80, 0x0 ;  /* 0x000000000000781c */ /* 0x000fca0003f2f008 */
[----:B------:R-:W-:-:S06]  /*1d000*/  @UP0 UIMAD.WIDE UR4, UR22, UR6, UR4 ;  /* 0x00000006160402a5 */ /* 0x000fcc000f8e0204 */
[----:B------:R-:W-:Y:S01]  /*1d010*/  MOV R2, UR4 ;  /* 0x0000000400027c02 */ /* 0x000fe20008000f00 */
[----:B---3--:R-:W-:-:S05]  /*1d020*/  IMAD.U32 R3, RZ, RZ, UR5 ;  /* 0x00000005ff037e24 */ /* 0x008fca000f8e00ff */
[----:B------:R1:W5:Y:S01]  /*1d030*/  @P1 LDG.E R4, [R2.64] ;  /* 0x0000001a02041981 */ /* 0x000362000c1e1900 */
[----:B------:R-:W-:Y:S02]  /*1d040*/  UMOV UR8, URZ ;  /* 0x0000003f00087c82 */ /* 0x000fe40008000000 */
[----:B------:R-:W-:Y:S01]  /*1d050*/  UMOV UR9, URZ ;  /* 0x0000003f00097c82 */ /* 0x000fe20008000000 */
[----:B----4-:R-:W3:Y:S02]  /*1d060*/  @P0 R2UR UR5, R0 ;  /* 0x00000000000503c2 */ /* 0x010ee400000e0000 */
        /* <DEDUP_REMOVED lines=8> */
.L_x_1753:
        /* <DEDUP_REMOVED lines=28> */
[C---:B--2---:R-:W-:Y:S02]  /*1d2b0*/  IADD3 R5, -R6.reuse, RZ, RZ ;  /* 0x000000ff06057210 */ /* 0x044fe40007ffe1ff */
        /* <DEDUP_REMOVED lines=14> */
.L_x_1755:
[----:B------:R-:W-:Y:S05]  /*1d3a0*/  BSYNC B0 ;  /* 0x0000000000007941 */ /* 0x000fea0003800000 */
.L_x_1754:
[----:B-12---:R-:W1:Y:S01]  /*1d3b0*/  S2R R5, SR_CTAID.X ;  /* 0x0000000000057919 */ /* 0x006e620000002500 */
        /* <DEDUP_REMOVED lines=76> */
.L_x_1757:
[----:B------:R-:W-:Y:S05]  /*1d880*/  BSYNC B0 ;  /* 0x0000000000007941 */ /* 0x000fea0003800000 */
.L_x_1756:
        /* <DEDUP_REMOVED lines=27> */
.L_x_1759:
[----:B------:R-:W-:Y:S05]  /*1da40*/  BSYNC B0 ;  /* 0x0000000000007941 */ /* 0x000fea0003800000 */
.L_x_1758:
        /* <DEDUP_REMOVED lines=27> */
.L_x_1761:
[----:B------:R-:W-:Y:S05]  /*1dc00*/  BSYNC B0 ;  /* 0x0000000000007941 */ /* 0x000fea0003800000 */
.L_x_1760:
        /* <DEDUP_REMOVED lines=28> */
.L_x_1728:
[----:B------:R-:W-:Y:S01]  /*1ddd0*/  IMAD.MOV.U32 R14, RZ, RZ, 0x1 ;  /* 0x00000001ff0e7424 */ /* 0x000fe200078e00ff */
[----:B-1----:R-:W-:Y:S02]  /*1dde0*/  MOV R13, 0x181f ;  /* 0x0000181f000d7802 */ /* 0x002fe40000000f00 */
[----:B------:R-:W-:Y:S02]  /*1ddf0*/  MOV R12, 0x1de10 ;  /* 0x0001de10000c7802 */ /* 0x000fe40000000f00 */
[----:B------:R-:W-:Y:S05]  /*1de00*/  CALL.REL.NOINC `($__internal_9_$__cuda_sm70_shflsync_idx_p) ;  /* 0x000001d000007944 */ /* 0x000fea0003c00000 */
[----:B--2---:R-:W-:Y:S01]  /*1de10*/  IMAD.MOV.U32 R0, RZ, RZ, R13 ;  /* 0x000000ffff007224 */ /* 0x004fe200078e000d */
[----:B-1----:R-:W-:Y:S01]  /*1de20*/  MOV R14, 0x1 ;  /* 0x00000001000e7802 */ /* 0x002fe20000000f00 */
[----:B------:R-:W-:Y:S01]  /*1de30*/  IMAD.MOV.U32 R15, RZ, RZ, R22 ;  /* 0x000000ffff0f7224 */ /* 0x000fe200078e0016 */
[----:B------:R-:W-:Y:S02]  /*1de40*/  MOV R13, 0x181f ;  /* 0x0000181f000d7802 */ /* 0x000fe40000000f00 */
[----:B------:R-:W-:Y:S02]  /*1de50*/  MOV R12, 0x1de70 ;  /* 0x0001de70000c7802 */ /* 0x000fe40000000f00 */
[----:B------:R-:W-:Y:S05]  /*1de60*/  CALL.REL.NOINC `($__internal_9_$__cuda_sm70_shflsync_idx_p) ;  /* 0x0000017000007944 */ /* 0x000fea0003c00000 */
[----:B-12---:R-:W-:Y:S05]  /*1de70*/  BRA `(.L_x_1762) ;  /* 0xffff47c000007947 */ /* 0x006fea000383ffff */
.L_x_1736:
[----:B----4-:R-:W-:Y:S01]  /*1de80*/  MOV R13, 0x181f ;  /* 0x0000181f000d7802 */ /* 0x010fe20000000f00 */
[----:B------:R-:W-:Y:S01]  /*1de90*/  IMAD.MOV.U32 R14, RZ, RZ, 0x1 ;  /* 0x00000001ff0e7424 */ /* 0x000fe200078e00ff */
[----:B------:R-:W-:Y:S02]  /*1dea0*/  MOV R12, 0x1dec0 ;  /* 0x0001dec0000c7802 */ /* 0x000fe40000000f00 */
[----:B-123--:R-:W-:Y:S05]  /*1deb0*/  CALL.REL.NOINC `($__internal_9_$__cuda_sm70_shflsync_idx_p) ;  /* 0x0000012000007944 */ /* 0x00efea0003c00000 */
[----:B-1----:R-:W-:Y:S01]  /*1dec0*/  MOV R14, 0x1 ;  /* 0x00000001000e7802 */ /* 0x002fe20000000f00 */
[----:B--2---:R-:W-:Y:S01]  /*1ded0*/  IMAD.MOV.U32 R8, RZ, RZ, R13 ;  /* 0x000000ffff087224 */ /* 0x004fe200078e000d */
[----:B------:R-:W-:Y:S01]  /*1dee0*/  MOV R13, 0x181f ;  /* 0x0000181f000d7802 */ /* 0x000fe20000000f00 */
[----:B------:R-:W-:Y:S01]  /*1def0*/  IMAD.MOV.U32 R15, RZ, RZ, R3 ;  /* 0x000000ffff0f7224 */ /* 0x000fe200078e0003 */
[----:B------:R-:W-:Y:S02]  /*1df00*/  MOV R12, 0x1df20 ;  /* 0x0001df20000c7802 */ /* 0x000fe40000000f00 */
[----:B------:R-:W-:Y:S05]  /*1df10*/  CALL.REL.NOINC `($__internal_9_$__cuda_sm70_shflsync_idx_p) ;  /* 0x000000c000007944 */ /* 0x000fea0003c00000 */
[----:B-12---:R-:W-:-:S05]  /*1df20*/  BRA `(.L_x_1763) ;  /* 0xffff720000007947 */ /* 0x006fca000383ffff */
.L_x_1742:
[----:B-1----:R-:W-:Y:S01]  /*1df30*/  MOV R13, 0x181f ;  /* 0x0000181f000d7802 */ /* 0x002fe20000000f00 */
[----:B------:R-:W-:Y:S01]  /*1df40*/  IMAD.MOV.U32 R14, RZ, RZ, 0x1 ;  /* 0x00000001ff0e7424 */ /* 0x000fe200078e00ff */
[----:B------:R-:W-:Y:S02]  /*1df50*/  MOV R12, 0x1df70 ;  /* 0x0001df70000c7802 */ /* 0x000fe40000000f00 */
[----:B---3--:R-:W-:Y:S05]  /*1df60*/  CALL.REL.NOINC `($__internal_9_$__cuda_sm70_shflsync_idx_p) ;  /* 0x0000007000007944 */ /* 0x008fea0003c00000 */
[----:B-1----:R-:W-:Y:S01]  /*1df70*/  MOV R14, 0x1 ;  /* 0x00000001000e7802 */ /* 0x002fe20000000f00 */
[----:B--2---:R-:W-:Y:S01]  /*1df80*/  IMAD.MOV.U32 R5, RZ, RZ, R13 ;  /* 0x000000ffff057224 */ /* 0x004fe200078e000d */
[----:B------:R-:W-:Y:S01]  /*1df90*/  MOV R13, 0x181f ;  /* 0x0000181f000d7802 */ /* 0x000fe20000000f00 */
[----:B------:R-:W-:Y:S01]  /*1dfa0*/  IMAD.MOV.U32 R15, RZ, RZ, R4 ;  /* 0x000000ffff0f7224 */ /* 0x000fe200078e0004 */
[----:B------:R-:W-:Y:S02]  /*1dfb0*/  MOV R12, 0x1dfd0 ;  /* 0x0001dfd0000c7802 */ /* 0x000fe40000000f00 */
[----:B------:R-:W-:Y:S05]  /*1dfc0*/  CALL.REL.NOINC `($__internal_9_$__cuda_sm70_shflsync_idx_p) ;  /* 0x0000001000007944 */ /* 0x000fea0003c00000 */
[----:B-12---:R-:W-:-:S05]  /*1dfd0*/  BRA `(.L_x_1764) ;  /* 0xffffa19000007947 */ /* 0x006fca000383ffff */
        .weak           $__internal_9_$__cuda_sm70_shflsync_idx_p
        .type           $__internal_9_$__cuda_sm70_shflsync_idx_p,@function
        .size           $__internal_9_$__cuda_sm70_shflsync_idx_p,(.L_x_1793 - $__internal_9_$__cuda_sm70_shflsync_idx_p)
$__internal_9_$__cuda_sm70_shflsync_idx_p:
[----:B------:R-:W-:Y:S01]  /*1dfe0*/  MOV R20, R12 ;  /* 0x0000000c00147202 */ /* 0x000fe20000000f00 */
[----:B------:R-:W-:Y:S04]  /*1dff0*/  WARPSYNC R218 ;  /* 0x000000da00007348 */ /* 0x000fe80003800000 */
[----:B------:R-:W-:Y:S01]  /*1e000*/  MOV R21, 0x0 ;  /* 0x0000000000157802 */ /* 0x000fe20000000f00 */
[----:B------:R1:W2:Y:S03]  /*1e010*/  SHFL.IDX PT, R13, R15, R14, R13 ;  /* 0x0000000e0f0d7389 */ /* 0x0002a600000e000d */
[----:B------:R-:W-:Y:S05]  /*1e020*/  RET.REL.NODEC R20 `(_ZN7cutlass13device_kernelIN5flash19enable_sm80_to_sm89INS1_16FlashAttnFwdSm80INS1_25CollectiveMainloopFwdSm80ILi8ELi1ELb0EN4cute5tupleIJNS5_1CILi128EEENS7_ILi48EEENS7_ILi256EEEEEELi256ENS_6half_tEfNS_4arch4Sm80ELb1ELb0ELb0ELb1ELb1ELb1ELb1ELb0EEENS1_21CollectiveEpilogueFwdINS6_IJS8_SA_S9_EEENS6_IJNS7_ILi1EEESI_SI_EEESC_SE_Li256ELb1ELb1ELb0ELb0EEENS1_19SingleTileSchedulerILb1ELb0ELb1ELi128EEEEEEEEEvNT_6ParamsE) ;  /* 0xfffe1fd014007950 */ /* 0x000fea0003c3ffff */
.L_x_1765:
        /* <DEDUP_REMOVED lines=13> */
.L_x_1793:


//--------------------- .nv.shared._ZN7cutlass13device_kernelIN5flash19enable_sm80_to_sm89INS1_16FlashAttnFwdSm80INS1_25CollectiveMainloopFwdSm80ILi8ELi1ELb1EN4cute5tupleIJNS5_1CILi128EEENS7_ILi64EEENS7_ILi256EEEEEELi256ENS_6half_tEfNS_4arch4Sm80ELb0ELb0ELb0ELb0ELb1ELb0ELb1ELb0EEENS1_21CollectiveEpilogueFwdINS6_IJS8_SA_S9_EEENS6_IJNS7_ILi1EEESI_SI_EEESC_SE_Li256ELb0ELb1ELb0ELb0EEENS1_19SingleTileSchedulerILb0ELb0ELb1ELi128EEEEEEEEEvNT_6ParamsE --------------------------
	.section	.nv.shared._ZN7cutlass13device_kernelIN5flash19enable_sm80_to_sm89INS1_16FlashAttnFwdSm80INS1_25CollectiveMainloopFwdSm80ILi8ELi1ELb1EN4cute5tupleIJNS5_1CILi128EEENS7_ILi64EEENS7_ILi256EEEEEELi256ENS_6half_tEfNS_4arch4Sm80ELb0ELb0ELb0ELb0ELb1ELb0ELb1ELb0EEENS1_21CollectiveEpilogueFwdINS6_IJS8_SA_S9_EEENS6_IJNS7_ILi1EEESI_SI_EEESC_SE_Li256ELb0ELb1ELb0ELb0EEENS1_19SingleTileSchedulerILb0ELb0ELb1ELi128EEEEEEEEEvNT_6ParamsE,"aw",@nobits
	.sectionflags	@""
	.align	16


//--------------------- .nv.global                --------------------------
	.section	.nv.global,"aw",@nobits
.nv.global:
	.type		_ZN72_INTERNAL_412d4e01_36_flash_fwd_hdim256_fp16_paged_sm80_cu_677d2eb9_30634cute1_E,@object
	.size		_ZN72_INTERNAL_412d4e01_36_flash_fwd_hdim256_fp16_paged_sm80_cu_677d2eb9_30634cute1_E,(_ZN72_INTERNAL_412d4e01_36_flash_fwd_hdim256_fp16_paged_sm80_cu_677d2eb9_30634cuda3std3__45__cpo6cbeginE - _ZN72_INTERNAL_412d4e01_36_flash_fwd_hdim256_fp16_paged_sm80_cu_677d2eb9_30634cute1_E)
_ZN72_INTERNAL_412d4e01_36_flash_fwd_hdim256_fp16_paged_sm80_cu_677d2eb9_30634cute1_E:
	.zero		1
	.type		_ZN72_INTERNAL_412d4e01_36_flash_fwd_hdim256_fp16_paged_sm80_cu_677d2eb9_30634cuda3std3__45__cpo6cbeginE,@object
	.size		_ZN72_INTERNAL_412d4e01_36_flash_fwd_hdim256_fp16_paged_sm80_cu_677d2eb9_30634cuda3std3__45__cpo6cbeginE,(_ZN72_INTERNAL_412d4e01_36_flash_fwd_hdim256_fp16_paged_sm80_cu_677d2eb9_30634cuda3std3__48in_placeE - _ZN72_INTERNAL_412d4e01_36_flash_fwd_hdim256_fp16_paged_sm80_cu_677d2eb9_30634cuda3std3__45__cpo6cbeginE)
_ZN72_INTERNAL_412d4e01_36_flash_fwd_hdim256_fp16_paged_sm80_cu_677d2eb9_30634cuda3std3__45__cpo6cbeginE:
	.zero		1
	.type		_ZN72_INTERNAL_412d4e01_36_flash_fwd_hdim256_fp16_paged_sm80_cu_677d2eb9_30634cuda3std3__48in_placeE,@object
	.size		_ZN72_INTERNAL_412d4e01_36_flash_fwd_hdim256_fp16_paged_sm80_cu_677d2eb9_30634cuda3std3__48in_placeE,(_ZN72_INTERNAL_412d4e01_36_flash_fwd_hdim256_fp16_paged_sm80_cu_677d2eb9_30634cuda3std6ranges3__45__cpo9iter_moveE - _ZN72_INTERNAL_412d4e01_36_flash_fwd_hdim256_fp16_paged_sm80_cu_677d2eb9_30634cuda3std3__48in_placeE)
_ZN72_INTERNAL_412d4e01_36_flash_fwd_hdim256_fp16_paged_sm80_cu_677d2eb9_30634cuda3std3__48in_placeE:
	.zero		1
	.type		_ZN72_INTERNAL_412d4e01_36_flash_fwd_hdim256_fp16_paged_sm80_cu_677d2eb9_30634cuda3std6ranges3__45__cpo9iter_moveE,@object
	.size		_ZN72_INTERNAL_412d4e01_36_flash_fwd_hdim256_fp16_paged_sm80_cu_677d2eb9_30634cuda3std6ranges3__45__cpo9iter_moveE,(_ZN72_INTERNAL_412d4e01_36_flash_fwd_hdim256_fp16_paged_sm80_cu_677d2eb9_30634cuda3std3__45__cpo5beginE - _ZN72_INTERNAL_412d4e01_36_flash_fwd_hdim256_fp16_paged_sm80_cu_677d2eb9_30634cuda3std6ranges3__45__cpo9iter_moveE)
_ZN72_INTERNAL_412d4e01_36_flash_fwd_hdim256_fp16_paged_sm80_cu_677d2eb9_30634cuda3std6ranges3__45__cpo9iter_moveE:
	.zero		1
	.type		_ZN72_INTERNAL_412d4e01_36_flash_fwd_hdim256_fp16_paged_sm80_cu_677d2eb9_30634cuda3std3__45__cpo5beginE,@object
	.size		_ZN72_INTERNAL_412d4e01_36_flash_fwd_hdim256_fp16_paged_sm80_cu_677d2eb9_30634cuda3std3__45__cpo5beginE,(_ZN72_INTERNAL_412d4e01_36_flash_fwd_hdim256_fp16_paged_sm80_cu_677d2eb9_30634cuda3std3__474_GLOBAL__N__412d4e01_36_flash_fwd_hdim256_fp16_paged_sm80_cu_677d2eb9_30636ignoreE - _ZN72_INTERNAL_412d4e01_36_flash_fwd_hdim256_fp16_paged_sm80_cu_677d2eb9_30634cuda3std3__45__cpo5beginE)
_ZN72_INTERNAL_412d4e01_36_flash_fwd_hdim256_fp16_paged_sm80_cu_677d2eb9_30634cuda3std3__45__cpo5beginE:
	.zero		1
	.type		_ZN72_INTERNAL_412d4e01_36_flash_fwd_hdim256_fp16_paged_sm80_cu_677d2eb9_30634cuda3std3__474_GLOBAL__N__412d4e01_36_flash_fwd_hdim256_fp16_paged_sm80_cu_677d2eb9_30636ignoreE,@object
	.size		_ZN72_INTERNAL_412d4e01_36_flash_fwd_hdim256_fp16_paged_sm80_cu_677d2eb9_30634cuda3std3__474_GLOBAL__N__412d4e01_36_flash_fwd_hdim256_fp16_paged_sm80_cu_677d2eb9_30636ignoreE,(_ZN72_INTERNAL_412d4e01_36_flash_fwd_hdim256_fp16_paged_sm80_cu_677d2eb9_30634cute7productE - _ZN72_INTERNAL_412d4e01_36_flash_fwd_hdim256_fp16_paged_sm80_cu_677d2eb9_30634cuda3std3__474_GLOBAL__N__412d4e01_36_flash_fwd_hdim256_fp16_paged_sm80_cu_677d2eb9_30636ignoreE)
_ZN72_INTERNAL_412d4e01_36_flash_fwd_hdim256_fp16_paged_sm80_cu_677d2eb9_30634cuda3std3__474_GLOBAL__N__412d4e01_36_flash_fwd_hdim256_fp16_paged_sm80_cu_677d2eb9_30636ignoreE:
	.zero		1
	.type		_ZN72_INTERNAL_412d4e01_36_flash_fwd_hdim256_fp16_paged_sm80_cu_677d2eb9_30634cute7productE,@object
	.size		_ZN72_INTERNAL_412d4e01_36_flash_fwd_hdim256_fp16_paged_sm80_cu_677d2eb9_30634cute7productE,(_ZN72_INTERNAL_412d4e01_36_flash_fwd_hdim256_fp16_paged_sm80_cu_677d2eb9_30634cuda3std3__45__cpo3endE - _ZN72_INTERNAL_412d4e01_36_flash_fwd_hdim256_fp16_paged_sm80_cu_677d2eb9_30634cute7productE)
_ZN72_INTERNAL_412d4e01_36_flash_fwd_hdim256_fp16_paged_sm80_cu_677d2eb9_30634cute7productE:
	.zero		1
	.type		_ZN72_INTERNAL_412d4e01_36_flash_fwd_hdim256_fp16_paged_sm80_cu_677d2eb9_30634cuda3std3__45__cpo3endE,@object
	.size		_ZN72_INTERNAL_412d4e01_36_flash_fwd_hdim256_fp16_paged_sm80_cu_677d2eb9_30634cuda3std3__45__cpo3endE,(_ZN72_INTERNAL_412d4e01_36_flash_fwd_hdim256_fp16_paged_sm80_cu_677d2eb9_30634cuda3std3__419piecewise_constructE - _ZN72_INTERNAL_412d4e01_36_flash_fwd_hdim256_fp16_paged_sm80_cu_677d2eb9_30634cuda3std3__45__cpo3endE)
_ZN72_INTERNAL_412d4e01_36_flash_fwd_hdim256_fp16_paged_sm80_cu_677d2eb9_30634cuda3std3__45__cpo3endE:
	.zero		1
	.type		_ZN72_INTERNAL_412d4e01_36_flash_fwd_hdim256_fp16_paged_sm80_cu_677d2eb9_30634cuda3std3__419piecewise_constructE,@object
	.size		_ZN72_INTERNAL_412d4e01_36_flash_fwd_hdim256_fp16_paged_sm80_cu_677d2eb9_30634cuda3std3__419piecewise_constructE,(_ZN72_INTERNAL_412d4e01_36_flash_fwd_hdim256_fp16_paged_sm80_cu_677d2eb9_30634cuda3std3__45__cpo4cendE - _ZN72_INTERNAL_412d4e01_36_flash_fwd_hdim256_fp16_paged_sm80_cu_677d2eb9_30634cuda3std3__419piecewise_constructE)
_ZN72_INTERNAL_412d4e01_36_flash_fwd_hdim256_fp16_paged_sm80_cu_677d2eb9_30634cuda3std3__419piecewise_constructE:
	.zero		1
	.type		_ZN72_INTERNAL_412d4e01_36_flash_fwd_hdim256_fp16_paged_sm80_cu_677d2eb9_30634cuda3std3__45__cpo4cendE,@object
	.size		_ZN72_INTERNAL_412d4e01_36_flash_fwd_hdim256_fp16_paged_sm80_cu_677d2eb9_30634cuda3std3__45__cpo4cendE,(_ZN72_INTERNAL_412d4e01_36_flash_fwd_hdim256_fp16_paged_sm80_cu_677d2eb9_30634cuda3std6ranges3__45__cpo4swapE - _ZN72_INTERNAL_412d4e01_36_flash_fwd_hdim256_fp16_paged_sm80_cu_677d2eb9_30634cuda3std3__45__cpo4cendE)
_ZN72_INTERNAL_412d4e01_36_flash_fwd_hdim256_fp16_paged_sm80_cu_677d2eb9_30634cuda3std3__45__cpo4cendE:
	.zero		1
	.type		_ZN72_INTERNAL_412d4e01_36_flash_fwd_hdim256_fp16_paged_sm80_cu_677d2eb9_30634cuda3std6ranges3__45__cpo4swapE,@object
	.size		_ZN72_INTERNAL_412d4e01_36_flash_fwd_hdim256_fp16_paged_sm80_cu_677d2eb9_30634cuda3std6ranges3__45__cpo4swapE,(.L_7 - _ZN72_INTERNAL_412d4e01_36_flash_fwd_hdim256_fp16_paged_sm80_cu_677d2eb9_30634cuda3std6ranges3__45__cpo4swapE)
_ZN72_INTERNAL_412d4e01_36_flash_fwd_hdim256_fp16_paged_sm80_cu_677d2eb9_30634cuda3std6ranges3__45__cpo4swapE:
	.zero		1
.L_7:


//--------------------- .nv.shared._ZN7cutlass13device_kernelIN5flash19enable_sm80_to_sm89INS1_16FlashAttnFwdSm80INS1_25CollectiveMainloopFwdSm80ILi8ELi1ELb1EN4cute5tupleIJNS5_1CILi128EEENS7_ILi64EEENS7_ILi256EEEEEELi256ENS_6half_tEfNS_4arch4Sm80ELb0ELb0ELb0ELb1ELb1ELb0ELb1ELb0EEENS1_21CollectiveEpilogueFwdINS6_IJS8_SA_S9_EEENS6_IJNS7_ILi1EEESI_SI_EEESC_SE_Li256ELb1ELb1ELb0ELb0EEENS1_19SingleTileSchedulerILb1ELb0ELb1ELi128EEEEEEEEEvNT_6ParamsE --------------------------
	.section	.nv.shared._ZN7cutlass13device_kernelIN5flash19enable_sm80_to_sm89INS1_16FlashAttnFwdSm80INS1_25CollectiveMainloopFwdSm80ILi8ELi1ELb1EN4cute5tupleIJNS5_1CILi128EEENS7_ILi64EEENS7_ILi256EEEEEELi256ENS_6half_tEfNS_4arch4Sm80ELb0ELb0ELb0ELb1ELb1ELb0ELb1ELb0EEENS1_21CollectiveEpilogueFwdINS6_IJS8_SA_S9_EEENS6_IJNS7_ILi1EEESI_SI_EEESC_SE_Li256ELb1ELb1ELb0ELb0EEENS1_19SingleTileSchedulerILb1ELb0ELb1ELi128EEEEEEEEEvNT_6ParamsE,"aw",@nobits
	.sectionflags	@""
	.align	16


//--------------------- .nv.shared._ZN7cutlass13device_kernelIN5flash19enable_sm80_to_sm89INS1_16FlashAttnFwdSm80INS1_25CollectiveMainloopFwdSm80ILi8ELi1ELb0EN4cute5tupleIJNS5_1CILi128EEENS7_ILi32EEENS7_ILi256EEEEEELi256ENS_6half_tEfNS_4arch4Sm80ELb0ELb0ELb0ELb1ELb1ELb1ELb1ELb0EEENS1_21CollectiveEpilogueFwdINS6_IJS8_SA_S9_EEENS6_IJNS7_ILi1EEESI_SI_EEESC_SE_Li256ELb1ELb1ELb0ELb0EEENS1_19SingleTileSchedulerILb1ELb0ELb1ELi128EEEEEEEEEvNT_6ParamsE --------------------------
	.section	.nv.shared._ZN7cutlass13device_kernelIN5flash19enable_sm80_to_sm89INS1_16FlashAttnFwdSm80INS1_25CollectiveMainloopFwdSm80ILi8ELi1ELb0EN4cute5tupleIJNS5_1CILi128EEENS7_ILi32EEENS7_ILi256EEEEEELi256ENS_6half_tEfNS_4arch4Sm80ELb0ELb0ELb0ELb1ELb1ELb1ELb1ELb0EEENS1_21CollectiveEpilogueFwdINS6_IJS8_SA_S9_EEENS6_IJNS7_ILi1EEESI_SI_EEESC_SE_Li256ELb1ELb1ELb0ELb0EEENS1_19SingleTileSchedulerILb1ELb0ELb1ELi128EEEEEEEEEvNT_6ParamsE,"aw",@nobits
	.sectionflags	@""
	.align	16


//--------------------- .nv.shared._ZN7cutlass13device_kernelIN5flash19enable_sm80_to_sm89INS1_16FlashAttnFwdSm80INS1_25CollectiveMainloopFwdSm80ILi8ELi1ELb1EN4cute5tupleIJNS5_1CILi128EEENS7_ILi48EEENS7_ILi256EEEEEELi256ENS_6half_tEfNS_4arch4Sm80ELb0ELb1ELb0ELb0ELb1ELb0ELb1ELb0EEENS1_21CollectiveEpilogueFwdINS6_IJS8_SA_S9_EEENS6_IJNS7_ILi1EEESI_SI_EEESC_SE_Li256ELb0ELb1ELb0ELb0EEENS1_19SingleTileSchedulerILb0ELb0ELb1ELi128EEEEEEEEEvNT_6ParamsE --------------------------
	.section	.nv.shared._ZN7cutlass13device_kernelIN5flash19enable_sm80_to_sm89INS1_16FlashAttnFwdSm80INS1_25CollectiveMainloopFwdSm80ILi8ELi1ELb1EN4cute5tupleIJNS5_1CILi128EEENS7_ILi48EEENS7_ILi256EEEEEELi256ENS_6half_tEfNS_4arch4Sm80ELb0ELb1ELb0ELb0ELb1ELb0ELb1ELb0EEENS1_21CollectiveEpilogueFwdINS6_IJS8_SA_S9_EEENS6_IJNS7_ILi1EEESI_SI_EEESC_SE_Li256ELb0ELb1ELb0ELb0EEENS1_19SingleTileSchedulerILb0ELb0ELb1ELi128EEEEEEEEEvNT_6ParamsE,"aw",@nobits
	.sectionflags	@""
	.align	16


//--------------------- .nv.shared._ZN7cutlass13device_kernelIN5flash19enable_sm80_to_sm89INS1_16FlashAttnFwdSm80INS1_25CollectiveMainloopFwdSm80ILi8ELi1ELb1EN4cute5tupleIJNS5_1CILi128EEENS7_ILi48EEENS7_ILi256EEEEEELi256ENS_6half_tEfNS_4arch4Sm80ELb0ELb1ELb0ELb1ELb1ELb0ELb1ELb0EEENS1_21CollectiveEpilogueFwdINS6_IJS8_SA_S9_EEENS6_IJNS7_ILi1EEESI_SI_EEESC_SE_Li256ELb1ELb1ELb0ELb0EEENS1_19SingleTileSchedulerILb1ELb0ELb1ELi128EEEEEEEEEvNT_6ParamsE --------------------------
	.section	.nv.shared._ZN7cutlass13device_kernelIN5flash19enable_sm80_to_sm89INS1_16FlashAttnFwdSm80INS1_25CollectiveMainloopFwdSm80ILi8ELi1ELb1EN4cute5tupleIJNS5_1CILi128EEENS7_ILi48EEENS7_ILi256EEEEEELi256ENS_6half_tEfNS_4arch4Sm80ELb0ELb1ELb0ELb1ELb1ELb0ELb1ELb0EEENS1_21CollectiveEpilogueFwdINS6_IJS8_SA_S9_EEENS6_IJNS7_ILi1EEESI_SI_EEESC_SE_Li256ELb1ELb1ELb0ELb0EEENS1_19SingleTileSchedulerILb1ELb0ELb1ELi128EEEEEEEEEvNT_6ParamsE,"aw",@nobits
	.sectionflags	@""
	.align	16


//--------------------- .nv.shared._ZN7cutlass13device_kernelIN5flash19enable_sm80_to_sm89INS1_16FlashAttnFwdSm80INS1_25CollectiveMainloopFwdSm80ILi8ELi1ELb0EN4cute5tupleIJNS5_1CILi128EEENS7_ILi32EEENS7_ILi256EEEEEELi256ENS_6half_tEfNS_4arch4Sm80ELb0ELb1ELb0ELb1ELb1ELb1ELb1ELb0EEENS1_21CollectiveEpilogueFwdINS6_IJS8_SA_S9_EEENS6_IJNS7_ILi1EEESI_SI_EEESC_SE_Li256ELb1ELb1ELb0ELb0EEENS1_19SingleTileSchedulerILb1ELb0ELb1ELi128EEEEEEEEEvNT_6ParamsE --------------------------
	.section	.nv.shared._ZN7cutlass13device_kernelIN5flash19enable_sm80_to_sm89INS1_16FlashAttnFwdSm80INS1_25CollectiveMainloopFwdSm80ILi8ELi1ELb0EN4cute5tupleIJNS5_1CILi128EEENS7_ILi32EEENS7_ILi256EEEEEELi256ENS_6half_tEfNS_4arch4Sm80ELb0ELb1ELb0ELb1ELb1ELb1ELb1ELb0EEENS1_21CollectiveEpilogueFwdINS6_IJS8_SA_S9_EEENS6_IJNS7_ILi1EEESI_SI_EEESC_SE_Li256ELb1ELb1ELb0ELb0EEENS1_19SingleTileSchedulerILb1ELb0ELb1ELi128EEEEEEEEEvNT_6ParamsE,"aw",@nobits
	.sectionflags	@""
	.align	16


//--------------------- .nv.shared._ZN7cutlass13device_kernelIN5flash19enable_sm80_to_sm89INS1_16FlashAttnFwdSm80INS1_25CollectiveMainloopFwdSm80ILi8ELi1ELb1EN4cute5tupleIJNS5_1CILi128EEENS7_ILi64EEENS7_ILi256EEEEEELi256ENS_6half_tEfNS_4arch4Sm80ELb1ELb0ELb0ELb0ELb1ELb0ELb1ELb0EEENS1_21CollectiveEpilogueFwdINS6_IJS8_SA_S9_EEENS6_IJNS7_ILi1EEESI_SI_EEESC_SE_Li256ELb0ELb1ELb0ELb0EEENS1_30DynamicPersistentTileSchedulerILi256ELi256ELb0ELb1ELb0EEEEEEEEEvNT_6ParamsE --------------------------
	.section	.nv.shared._ZN7cutlass13device_kernelIN5flash19enable_sm80_to_sm89INS1_16FlashAttnFwdSm80INS1_25CollectiveMainloopFwdSm80ILi8ELi1ELb1EN4cute5tupleIJNS5_1CILi128EEENS7_ILi64EEENS7_ILi256EEEEEELi256ENS_6half_tEfNS_4arch4Sm80ELb1ELb0ELb0ELb0ELb1ELb0ELb1ELb0EEENS1_21CollectiveEpilogueFwdINS6_IJS8_SA_S9_EEENS6_IJNS7_ILi1EEESI_SI_EEESC_SE_Li256ELb0ELb1ELb0ELb0EEENS1_30DynamicPersistentTileSchedulerILi256ELi256ELb0ELb1ELb0EEEEEEEEEvNT_6ParamsE,"aw",@nobits
	.sectionflags	@""
	.align	16


//--------------------- .nv.shared._ZN7cutlass13device_kernelIN5flash19enable_sm80_to_sm89INS1_16FlashAttnFwdSm80INS1_25CollectiveMainloopFwdSm80ILi8ELi1ELb1EN4cute5tupleIJNS5_1CILi128EEENS7_ILi64EEENS7_ILi256EEEEEELi256ENS_6half_tEfNS_4arch4Sm80ELb1ELb0ELb0ELb1ELb1ELb0ELb1ELb0EEENS1_21CollectiveEpilogueFwdINS6_IJS8_SA_S9_EEENS6_IJNS7_ILi1EEESI_SI_EEESC_SE_Li256ELb1ELb1ELb0ELb0EEENS1_19SingleTileSchedulerILb1ELb0ELb1ELi128EEEEEEEEEvNT_6ParamsE --------------------------
	.section	.nv.shared._ZN7cutlass13device_kernelIN5flash19enable_sm80_to_sm89INS1_16FlashAttnFwdSm80INS1_25CollectiveMainloopFwdSm80ILi8ELi1ELb1EN4cute5tupleIJNS5_1CILi128EEENS7_ILi64EEENS7_ILi256EEEEEELi256ENS_6half_tEfNS_4arch4Sm80ELb1ELb0ELb0ELb1ELb1ELb0ELb1ELb0EEENS1_21CollectiveEpilogueFwdINS6_IJS8_SA_S9_EEENS6_IJNS7_ILi1EEESI_SI_EEESC_SE_Li256ELb1ELb1ELb0ELb0EEENS1_19SingleTileSchedulerILb1ELb0ELb1ELi128EEEEEEEEEvNT_6ParamsE,"aw",@nobits
	.sectionflags	@""
	.align	16


//--------------------- .nv.shared._ZN7cutlass13device_kernelIN5flash19enable_sm80_to_sm89INS1_16FlashAttnFwdSm80INS1_25CollectiveMainloopFwdSm80ILi8ELi1ELb0EN4cute5tupleIJNS5_1CILi128EEENS7_ILi32EEENS7_ILi256EEEEEELi256ENS_6half_tEfNS_4arch4Sm80ELb1ELb0ELb0ELb1ELb1ELb1ELb1ELb0EEENS1_21CollectiveEpilogueFwdINS6_IJS8_SA_S9_EEENS6_IJNS7_ILi1EEESI_SI_EEESC_SE_Li256ELb1ELb1ELb0ELb0EEENS1_19SingleTileSchedulerILb1ELb0ELb1ELi128EEEEEEEEEvNT_6ParamsE --------------------------
	.section	.nv.shared._ZN7cutlass13device_kernelIN5flash19enable_sm80_to_sm89INS1_16FlashAttnFwdSm80INS1_25CollectiveMainloopFwdSm80ILi8ELi1ELb0EN4cute5tupleIJNS5_1CILi128EEENS7_ILi32EEENS7_ILi256EEEEEELi256ENS_6half_tEfNS_4arch4Sm80ELb1ELb0ELb0ELb1ELb1ELb1ELb1ELb0EEENS1_21CollectiveEpilogueFwdINS6_IJS8_SA_S9_EEENS6_IJNS7_ILi1EEESI_SI_EEESC_SE_Li256ELb1ELb1ELb0ELb0EEENS1_19SingleTileSchedulerILb1ELb0ELb1ELi128EEEEEEEEEvNT_6ParamsE,"aw",@nobits
	.sectionflags	@""
	.align	16


//--------------------- .nv.shared._ZN7cutlass13device_kernelIN5flash19enable_sm80_to_sm89INS1_16FlashAttnFwdSm80INS1_25CollectiveMainloopFwdSm80ILi8ELi1ELb0EN4cute5tupleIJNS5_1CILi128EEENS7_ILi96EEENS7_ILi256EEEEEELi256ENS_6half_tEfNS_4arch4Sm80ELb0ELb0ELb0ELb0ELb1ELb0ELb1ELb0EEENS1_21CollectiveEpilogueFwdINS6_IJS8_SA_S9_EEENS6_IJNS7_ILi1EEESI_SI_EEESC_SE_Li256ELb0ELb1ELb0ELb0EEENS1_19SingleTileSchedulerILb0ELb0ELb1ELi128EEEEEEEEEvNT_6ParamsE --------------------------
	.section	.nv.shared._ZN7cutlass13device_kernelIN5flash19enable_sm80_to_sm89INS1_16FlashAttnFwdSm80INS1_25CollectiveMainloopFwdSm80ILi8ELi1ELb0EN4cute5tupleIJNS5_1CILi128EEENS7_ILi96EEENS7_ILi256EEEEEELi256ENS_6half_tEfNS_4arch4Sm80ELb0ELb0ELb0ELb0ELb1ELb0ELb1ELb0EEENS1_21CollectiveEpilogueFwdINS6_IJS8_SA_S9_EEENS6_IJNS7_ILi1EEESI_SI_EEESC_SE_Li256ELb0ELb1ELb0ELb0EEENS1_19SingleTileSchedulerILb0ELb0ELb1ELi128EEEEEEEEEvNT_6ParamsE,"aw",@nobits
	.sectionflags	@""
	.align	16


//--------------------- .nv.shared._ZN7cutlass13device_kernelIN5flash19enable_sm80_to_sm89INS1_16FlashAttnFwdSm80INS1_25CollectiveMainloopFwdSm80ILi8ELi1ELb0EN4cute5tupleIJNS5_1CILi128EEENS7_ILi96EEENS7_ILi256EEEEEELi256ENS_6half_tEfNS_4arch4Sm80ELb0ELb0ELb0ELb1ELb1ELb0ELb1ELb0EEENS1_21CollectiveEpilogueFwdINS6_IJS8_SA_S9_EEENS6_IJNS7_ILi1EEESI_SI_EEESC_SE_Li256ELb1ELb1ELb0ELb0EEENS1_19SingleTileSchedulerILb1ELb0ELb1ELi128EEEEEEEEEvNT_6ParamsE --------------------------
	.section	.nv.shared._ZN7cutlass13device_kernelIN5flash19enable_sm80_to_sm89INS1_16FlashAttnFwdSm80INS1_25CollectiveMainloopFwdSm80ILi8ELi1ELb0EN4cute5tupleIJNS5_1CILi128EEENS7_ILi96EEENS7_ILi256EEEEEELi256ENS_6half_tEfNS_4arch4Sm80ELb0ELb0ELb0ELb1ELb1ELb0ELb1ELb0EEENS1_21CollectiveEpilogueFwdINS6_IJS8_SA_S9_EEENS6_IJNS7_ILi1EEESI_SI_EEESC_SE_Li256ELb1ELb1ELb0ELb0EEENS1_19SingleTileSchedulerILb1ELb0ELb1ELi128EEEEEEEEEvNT_6ParamsE,"aw",@nobits
	.sectionflags	@""
	.align	16


//--------------------- .nv.shared._ZN7cutlass13device_kernelIN5flash19enable_sm80_to_sm89INS1_16FlashAttnFwdSm80INS1_25CollectiveMainloopFwdSm80ILi8ELi1ELb0EN4cute5tupleIJNS5_1CILi128EEENS7_ILi48EEENS7_ILi256EEEEEELi256ENS_6half_tEfNS_4arch4Sm80ELb0ELb0ELb0ELb1ELb1ELb1ELb1ELb0EEENS1_21CollectiveEpilogueFwdINS6_IJS8_SA_S9_EEENS6_IJNS7_ILi1EEESI_SI_EEESC_SE_Li256ELb1ELb1ELb0ELb0EEENS1_19SingleTileSchedulerILb1ELb0ELb1ELi128EEEEEEEEEvNT_6ParamsE --------------------------
	.section	.nv.shared._ZN7cutlass13device_kernelIN5flash19enable_sm80_to_sm89INS1_16FlashAttnFwdSm80INS1_25CollectiveMainloopFwdSm80ILi8ELi1ELb0EN4cute5tupleIJNS5_1CILi128EEENS7_ILi48EEENS7_ILi256EEEEEELi256ENS_6half_tEfNS_4arch4Sm80ELb0ELb0ELb0ELb1ELb1ELb1ELb1ELb0EEENS1_21CollectiveEpilogueFwdINS6_IJS8_SA_S9_EEENS6_IJNS7_ILi1EEESI_SI_EEESC_SE_Li256ELb1ELb1ELb0ELb0EEENS1_19SingleTileSchedulerILb1ELb0ELb1ELi128EEEEEEEEEvNT_6ParamsE,"aw",@nobits
	.sectionflags	@""
	.align	16


//--------------------- .nv.shared._ZN7cutlass13device_kernelIN5flash19enable_sm80_to_sm89INS1_16FlashAttnFwdSm80INS1_25CollectiveMainloopFwdSm80ILi8ELi1ELb0EN4cute5tupleIJNS5_1CILi128EEENS7_ILi64EEENS7_ILi256EEEEEELi256ENS_6half_tEfNS_4arch4Sm80ELb0ELb1ELb0ELb0ELb1ELb0ELb1ELb0EEENS1_21CollectiveEpilogueFwdINS6_IJS8_SA_S9_EEENS6_IJNS7_ILi1EEESI_SI_EEESC_SE_Li256ELb0ELb1ELb0ELb0EEENS1_19SingleTileSchedulerILb0ELb0ELb1ELi128EEEEEEEEEvNT_6ParamsE --------------------------
	.section	.nv.shared._ZN7cutlass13device_kernelIN5flash19enable_sm80_to_sm89INS1_16FlashAttnFwdSm80INS1_25CollectiveMainloopFwdSm80ILi8ELi1ELb0EN4cute5tupleIJNS5_1CILi128EEENS7_ILi64EEENS7_ILi256EEEEEELi256ENS_6half_tEfNS_4arch4Sm80ELb0ELb1ELb0ELb0ELb1ELb0ELb1ELb0EEENS1_21CollectiveEpilogueFwdINS6_IJS8_SA_S9_EEENS6_IJNS7_ILi1EEESI_SI_EEESC_SE_Li256ELb0ELb1ELb0ELb0EEENS1_19SingleTileSchedulerILb0ELb0ELb1ELi128EEEEEEEEEvNT_6ParamsE,"aw",@nobits
	.sectionflags	@""
	.align	16


//--------------------- .nv.shared._ZN7cutlass13device_kernelIN5flash19enable_sm80_to_sm89INS1_16FlashAttnFwdSm80INS1_25CollectiveMainloopFwdSm80ILi8ELi1ELb0EN4cute5tupleIJNS5_1CILi128EEENS7_ILi64EEENS7_ILi256EEEEEELi256ENS_6half_tEfNS_4arch4Sm80ELb0ELb1ELb0ELb1ELb1ELb0ELb1ELb0EEENS1_21CollectiveEpilogueFwdINS6_IJS8_SA_S9_EEENS6_IJNS7_ILi1EEESI_SI_EEESC_SE_Li256ELb1ELb1ELb0ELb0EEENS1_19SingleTileSchedulerILb1ELb0ELb1ELi128EEEEEEEEEvNT_6ParamsE --------------------------
	.section	.nv.shared._ZN7cutlass13device_kernelIN5flash19enable_sm80_to_sm89INS1_16FlashAttnFwdSm80INS1_25CollectiveMainloopFwdSm80ILi8ELi1ELb0EN4cute5tupleIJNS5_1CILi128EEENS7_ILi64EEENS7_ILi256EEEEEELi256ENS_6half_tEfNS_4arch4Sm80ELb0ELb1ELb0ELb1ELb1ELb0ELb1ELb0EEENS1_21CollectiveEpilogueFwdINS6_IJS8_SA_S9_EEENS6_IJNS7_ILi1EEESI_SI_EEESC_SE_Li256ELb1ELb1ELb0ELb0EEENS1_19SingleTileSchedulerILb1ELb0ELb1ELi128EEEEEEEEEvNT_6ParamsE,"aw",@nobits
	.sectionflags	@""
	.align	16


//--------------------- .nv.shared._ZN7cutlass13device_kernelIN5flash19enable_sm80_to_sm89INS1_16FlashAttnFwdSm80INS1_25CollectiveMainloopFwdSm80ILi8ELi1ELb0EN4cute5tupleIJNS5_1CILi128EEENS7_ILi48EEENS7_ILi256EEEEEELi256ENS_6half_tEfNS_4arch4Sm80ELb0ELb1ELb0ELb1ELb1ELb1ELb1ELb0EEENS1_21CollectiveEpilogueFwdINS6_IJS8_SA_S9_EEENS6_IJNS7_ILi1EEESI_SI_EEESC_SE_Li256ELb1ELb1ELb0ELb0EEENS1_19SingleTileSchedulerILb1ELb0ELb1ELi128EEEEEEEEEvNT_6ParamsE --------------------------
	.section	.nv.shared._ZN7cutlass13device_kernelIN5flash19enable_sm80_to_sm89INS1_16FlashAttnFwdSm80INS1_25CollectiveMainloopFwdSm80ILi8ELi1ELb0EN4cute5tupleIJNS5_1CILi128EEENS7_ILi48EEENS7_ILi256EEEEEELi256ENS_6half_tEfNS_4arch4Sm80ELb0ELb1ELb0ELb1ELb1ELb1ELb1ELb0EEENS1_21CollectiveEpilogueFwdINS6_IJS8_SA_S9_EEENS6_IJNS7_ILi1EEESI_SI_EEESC_SE_Li256ELb1ELb1ELb0ELb0EEENS1_19SingleTileSchedulerILb1ELb0ELb1ELi128EEEEEEEEEvNT_6ParamsE,"aw",@nobits
	.sectionflags	@""
	.align	16


//--------------------- .nv.shared._ZN7cutlass13device_kernelIN5flash19enable_sm80_to_sm89INS1_16FlashAttnFwdSm80INS1_25CollectiveMainloopFwdSm80ILi8ELi1ELb0EN4cute5tupleIJNS5_1CILi128EEENS7_ILi96EEENS7_ILi256EEEEEELi256ENS_6half_tEfNS_4arch4Sm80ELb1ELb0ELb0ELb0ELb1ELb0ELb1ELb0EEENS1_21CollectiveEpilogueFwdINS6_IJS8_SA_S9_EEENS6_IJNS7_ILi1EEESI_SI_EEESC_SE_Li256ELb0ELb1ELb0ELb0EEENS1_30DynamicPersistentTileSchedulerILi256ELi256ELb0ELb1ELb0EEEEEEEEEvNT_6ParamsE --------------------------
	.section	.nv.shared._ZN7cutlass13device_kernelIN5flash19enable_sm80_to_sm89INS1_16FlashAttnFwdSm80INS1_25CollectiveMainloopFwdSm80ILi8ELi1ELb0EN4cute5tupleIJNS5_1CILi128EEENS7_ILi96EEENS7_ILi256EEEEEELi256ENS_6half_tEfNS_4arch4Sm80ELb1ELb0ELb0ELb0ELb1ELb0ELb1ELb0EEENS1_21CollectiveEpilogueFwdINS6_IJS8_SA_S9_EEENS6_IJNS7_ILi1EEESI_SI_EEESC_SE_Li256ELb0ELb1ELb0ELb0EEENS1_30DynamicPersistentTileSchedulerILi256ELi256ELb0ELb1ELb0EEEEEEEEEvNT_6ParamsE,"aw",@nobits
	.sectionflags	@""
	.align	16


//--------------------- .nv.shared._ZN7cutlass13device_kernelIN5flash19enable_sm80_to_sm89INS1_16FlashAttnFwdSm80INS1_25CollectiveMainloopFwdSm80ILi8ELi1ELb0EN4cute5tupleIJNS5_1CILi128EEENS7_ILi96EEENS7_ILi256EEEEEELi256ENS_6half_tEfNS_4arch4Sm80ELb1ELb0ELb0ELb1ELb1ELb0ELb1ELb0EEENS1_21CollectiveEpilogueFwdINS6_IJS8_SA_S9_EEENS6_IJNS7_ILi1EEESI_SI_EEESC_SE_Li256ELb1ELb1ELb0ELb0EEENS1_19SingleTileSchedulerILb1ELb0ELb1ELi128EEEEEEEEEvNT_6ParamsE --------------------------
	.section	.nv.shared._ZN7cutlass13device_kernelIN5flash19enable_sm80_to_sm89INS1_16FlashAttnFwdSm80INS1_25CollectiveMainloopFwdSm80ILi8ELi1ELb0EN4cute5tupleIJNS5_1CILi128EEENS7_ILi96EEENS7_ILi256EEEEEELi256ENS_6half_tEfNS_4arch4Sm80ELb1ELb0ELb0ELb1ELb1ELb0ELb1ELb0EEENS1_21CollectiveEpilogueFwdINS6_IJS8_SA_S9_EEENS6_IJNS7_ILi1EEESI_SI_EEESC_SE_Li256ELb1ELb1ELb0ELb0EEENS1_19SingleTileSchedulerILb1ELb0ELb1ELi128EEEEEEEEEvNT_6ParamsE,"aw",@nobits
	.sectionflags	@""
	.align	16


//--------------------- .nv.shared._ZN7cutlass13device_kernelIN5flash19enable_sm80_to_sm89INS1_16FlashAttnFwdSm80INS1_25CollectiveMainloopFwdSm80ILi8ELi1ELb0EN4cute5tupleIJNS5_1CILi128EEENS7_ILi48EEENS7_ILi256EEEEEELi256ENS_6half_tEfNS_4arch4Sm80ELb1ELb0ELb0ELb1ELb1ELb1ELb1ELb0EEENS1_21CollectiveEpilogueFwdINS6_IJS8_SA_S9_EEENS6_IJNS7_ILi1EEESI_SI_EEESC_SE_Li256ELb1ELb1ELb0ELb0EEENS1_19SingleTileSchedulerILb1ELb0ELb1ELi128EEEEEEEEEvNT_6ParamsE --------------------------
	.section	.nv.shared._ZN7cutlass13device_kernelIN5flash19enable_sm80_to_sm89INS1_16FlashAttnFwdSm80INS1_25CollectiveMainloopFwdSm80ILi8ELi1ELb0EN4cute5tupleIJNS5_1CILi128EEENS7_ILi48EEENS7_ILi256EEEEEELi256ENS_6half_tEfNS_4arch4Sm80ELb1ELb0ELb0ELb1ELb1ELb1ELb1ELb0EEENS1_21CollectiveEpilogueFwdINS6_IJS8_SA_S9_EEENS6_IJNS7_ILi1EEESI_SI_EEESC_SE_Li256ELb1ELb1ELb0ELb0EEENS1_19SingleTileSchedulerILb1ELb0ELb1ELi128EEEEEEEEEvNT_6ParamsE,"aw",@nobits
	.sectionflags	@""
	.align	16
